// Copyright (c) 2024, Jay Shah, Ganesh Bikshandi, Ying Zhang, Vijay Thakkar, Pradeep Ramani, Tri Dao.
// Splitting the different template instantiations to different files to speed up compilation.
// This file is auto-generated. See "generate_kernels.py"

#include "flash_bwd_hdim128_bf16_sm90.cu"
#include "flash_bwd_hdim128_bf16_softcap_sm90.cu"

// ===== COMPILED SASS (sm_90a) =====

	.target	sm_90a

	.elftype	@"ET_EXEC"


//--------------------- .note.nv.tkinfo           --------------------------
	.section	.note.nv.tkinfo,"",@"SHT_NOTE"
	.sectionflags	@"SHF_NOTE_NV_TKINFO"
	.tkinfo
        /*0018*/ 	.word	0x00000002
        /*0030*/ 	.string	""
        /*0030*/ 	.string	"ptxas"
        /*0030*/ 	.string	"Cuda compilation tools, release 13.0, V13.0.88"
        /*0030*/ 	.string	"Build cuda_13.0.r13.0/compiler.36424714_0"
        /*0030*/ 	.string	"-arch sm_90a -m 64 "



//--------------------- .note.nv.cuinfo           --------------------------
	.section	.note.nv.cuinfo,"",@"SHT_NOTE"
	.sectionflags	@"SHF_NOTE_NV_CUINFO"
        /*0018*/ 	.short	0x0002
        /*001a*/ 	.short	0x005a
        /*001c*/ 	.short	0x0082
	.zero		2


//--------------------- .nv.info                  --------------------------
	.section	.nv.info,"",@"SHT_CUDA_INFO"
	.align	4


	//----- nvinfo : EIATTR_REGCOUNT
	.align		4
        /*0000*/ 	.byte	0x04, 0x2f
        /*0002*/ 	.short	(.L_20 - .L_19)
	.align		4
.L_19:
        /*0004*/ 	.word	index@(_ZN7cutlass13device_kernelIN5flash22FlashAttnBwdPreprocessIN4cute5tupleIJNS3_1CILi64EEENS5_ILi128EEEEEENS_10bfloat16_tEfNS_4arch4Sm90ELb1ELb1EEEEEvNT_6ParamsE)
        /*0008*/ 	.word	0x00000040


	//----- nvinfo : EIATTR_FRAME_SIZE
	.align		4
.L_20:
        /*000c*/ 	.byte	0x04, 0x11
        /*000e*/ 	.short	(.L_22 - .L_21)
	.align		4
.L_21:
        /*0010*/ 	.word	index@(_ZN7cutlass13device_kernelIN5flash22FlashAttnBwdPreprocessIN4cute5tupleIJNS3_1CILi64EEENS5_ILi128EEEEEENS_10bfloat16_tEfNS_4arch4Sm90ELb1ELb1EEEEEvNT_6ParamsE)
        /*0014*/ 	.word	0x00000000


	//----- nvinfo : EIATTR_REGCOUNT
	.align		4
.L_22:
        /*0018*/ 	.byte	0x04, 0x2f
        /*001a*/ 	.short	(.L_24 - .L_23)
	.align		4
.L_23:
        /*001c*/ 	.word	index@(_ZN7cutlass13device_kernelIN5flash11enable_sm90INS1_16FlashAttnBwdSm90INS1_25CollectiveMainloopBwdSm90ILi2ELi2ELi2EN4cute5tupleIJNS5_1CILi1EEES8_S8_EEENS6_IJNS7_ILi64EEENS7_ILi128EEESB_EEENS_10bfloat16_tEfNS_4arch4Sm90ELb1ELb0ELb0ELb1ELb1ELb1ELb0ELb0ELi2ELi1ELi2ELi1ELb0EEENS1_24CollectiveEpilogueBwdGQAISC_fSF_Li256ELb1ELb1EEENS1_25SingleTileBwdLPTSchedulerILb1ELi128ELb1EEEEEEEEEvNT_6ParamsE)
        /*0020*/ 	.word	0x000000a8


	//----- nvinfo : EIATTR_FRAME_SIZE
	.align		4
.L_24:
        /*0024*/ 	.byte	0x04, 0x11
        /*0026*/ 	.short	(.L_26 - .L_25)
	.align		4
.L_25:
        /*0028*/ 	.word	index@(_ZN7cutlass13device_kernelIN5flash11enable_sm90INS1_16FlashAttnBwdSm90INS1_25CollectiveMainloopBwdSm90ILi2ELi2ELi2EN4cute5tupleIJNS5_1CILi1EEES8_S8_EEENS6_IJNS7_ILi64EEENS7_ILi128EEESB_EEENS_10bfloat16_tEfNS_4arch4Sm90ELb1ELb0ELb0ELb1ELb1ELb1ELb0ELb0ELi2ELi1ELi2ELi1ELb0EEENS1_24CollectiveEpilogueBwdGQAISC_fSF_Li256ELb1ELb1EEENS1_25SingleTileBwdLPTSchedulerILb1ELi128ELb1EEEEEEEEEvNT_6ParamsE)
        /*002c*/ 	.word	0x00000008


	//----- nvinfo : EIATTR_REGCOUNT
	.align		4
.L_26:
        /*0030*/ 	.byte	0x04, 0x2f
        /*0032*/ 	.short	(.L_28 - .L_27)
	.align		4
.L_27:
        /*0034*/ 	.word	index@(_ZN7cutlass13device_kernelIN5flash32FlashAttnBwdPostprocessConvertdQIN4cute5tupleIJNS3_1CILi64EEENS5_ILi128EEEEEENS_10bfloat16_tEfNS_4arch4Sm90ELi256ENS3_8TiledMMAINS3_8MMA_AtomIJNS3_4SM904GMMA27MMA_64x64x16_F32BF16BF16_SSILNSF_5MajorE0ELSH_1ELNSF_7ScaleInE1ELSI_1EEEEEENS3_6LayoutINS4_IJNS5_ILi1EEENS5_ILi2EEESM_EEENS4_IJNS5_ILi0EEESM_SP_EEEEENS4_IJNS3_10UnderscoreESS_SS_EEEEELb0EEEEEvNT_6ParamsE)
        /*0038*/ 	.word	0x00000038


	//----- nvinfo : EIATTR_FRAME_SIZE
	.align		4
.L_28:
        /*003c*/ 	.byte	0x04, 0x11
        /*003e*/ 	.short	(.L_30 - .L_29)
	.align		4
.L_29:
        /*0040*/ 	.word	index@(_ZN7cutlass13device_kernelIN5flash32FlashAttnBwdPostprocessConvertdQIN4cute5tupleIJNS3_1CILi64EEENS5_ILi128EEEEEENS_10bfloat16_tEfNS_4arch4Sm90ELi256ENS3_8TiledMMAINS3_8MMA_AtomIJNS3_4SM904GMMA27MMA_64x64x16_F32BF16BF16_SSILNSF_5MajorE0ELSH_1ELNSF_7ScaleInE1ELSI_1EEEEEENS3_6LayoutINS4_IJNS5_ILi1EEENS5_ILi2EEESM_EEENS4_IJNS5_ILi0EEESM_SP_EEEEENS4_IJNS3_10UnderscoreESS_SS_EEEEELb0EEEEEvNT_6ParamsE)
        /*0044*/ 	.word	0x00000000


	//----- nvinfo : EIATTR_REGCOUNT
	.align		4
.L_30:
        /*0048*/ 	.byte	0x04, 0x2f
        /*004a*/ 	.short	(.L_32 - .L_31)
	.align		4
.L_31:
        /*004c*/ 	.word	index@(_ZN7cutlass13device_kernelIN5flash32FlashAttnBwdPostprocessConvertdQIN4cute5tupleIJNS3_1CILi128EEES6_EEENS_10bfloat16_tEfNS_4arch4Sm90ELi256ENS3_8TiledMMAINS3_8MMA_AtomIJNS3_4SM904GMMA28MMA_64x128x16_F32BF16BF16_RSILNSE_5MajorE0ELSG_1ELNSE_7ScaleInE1ELSH_1EEEEEENS3_6LayoutINS4_IJNS5_ILi2EEENS5_ILi1EEESM_EEENS4_IJSM_NS5_ILi0EEESO_EEEEENS4_IJNS3_10UnderscoreESR_SR_EEEEELb0EEEEEvNT_6ParamsE)
        /*0050*/ 	.word	0x00000058


	//----- nvinfo : EIATTR_FRAME_SIZE
	.align		4
.L_32:
        /*0054*/ 	.byte	0x04, 0x11
        /*0056*/ 	.short	(.L_34 - .L_33)
	.align		4
.L_33:
        /*0058*/ 	.word	index@(_ZN7cutlass13device_kernelIN5flash32FlashAttnBwdPostprocessConvertdQIN4cute5tupleIJNS3_1CILi128EEES6_EEENS_10bfloat16_tEfNS_4arch4Sm90ELi256ENS3_8TiledMMAINS3_8MMA_AtomIJNS3_4SM904GMMA28MMA_64x128x16_F32BF16BF16_RSILNSE_5MajorE0ELSG_1ELNSE_7ScaleInE1ELSH_1EEEEEENS3_6LayoutINS4_IJNS5_ILi2EEENS5_ILi1EEESM_EEENS4_IJSM_NS5_ILi0EEESO_EEEEENS4_IJNS3_10UnderscoreESR_SR_EEEEELb0EEEEEvNT_6ParamsE)
        /*005c*/ 	.word	0x00000000


	//----- nvinfo : EIATTR_REGCOUNT
	.align		4
.L_34:
        /*0060*/ 	.byte	0x04, 0x2f
        /*0062*/ 	.short	(.L_36 - .L_35)
	.align		4
.L_35:
        /*0064*/ 	.word	index@(_ZN7cutlass13device_kernelIN5flash11enable_sm90INS1_16FlashAttnBwdSm90INS1_25CollectiveMainloopBwdSm90ILi2ELi2ELi2EN4cute5tupleIJNS5_1CILi1EEES8_S8_EEENS6_IJNS7_ILi64EEENS7_ILi128EEESB_EEENS_10bfloat16_tEfNS_4arch4Sm90ELb1ELb0ELb0ELb1ELb0ELb1ELb0ELb0ELi2ELi1ELi2ELi1ELb0EEENS1_24CollectiveEpilogueBwdGQAISC_fSF_Li256ELb1ELb0EEENS1_25SingleTileBwdLPTSchedulerILb1ELi128ELb0EEEEEEEEEvNT_6ParamsE)
        /*0068*/ 	.word	0x000000a8


	//----- nvinfo : EIATTR_FRAME_SIZE
	.align		4
.L_36:
        /*006c*/ 	.byte	0x04, 0x11
        /*006e*/ 	.short	(.L_38 - .L_37)
	.align		4
.L_37:
        /*0070*/ 	.word	index@(_ZN7cutlass13device_kernelIN5flash11enable_sm90INS1_16FlashAttnBwdSm90INS1_25CollectiveMainloopBwdSm90ILi2ELi2ELi2EN4cute5tupleIJNS5_1CILi1EEES8_S8_EEENS6_IJNS7_ILi64EEENS7_ILi128EEESB_EEENS_10bfloat16_tEfNS_4arch4Sm90ELb1ELb0ELb0ELb1ELb0ELb1ELb0ELb0ELi2ELi1ELi2ELi1ELb0EEENS1_24CollectiveEpilogueBwdGQAISC_fSF_Li256ELb1ELb0EEENS1_25SingleTileBwdLPTSchedulerILb1ELi128ELb0EEEEEEEEEvNT_6ParamsE)
        /*0074*/ 	.word	0x00000008


	//----- nvinfo : EIATTR_REGCOUNT
	.align		4
.L_38:
        /*0078*/ 	.byte	0x04, 0x2f
        /*007a*/ 	.short	(.L_40 - .L_39)
	.align		4
.L_39:
        /*007c*/ 	.word	index@(_ZN7cutlass13device_kernelIN5flash11enable_sm90INS1_16FlashAttnBwdSm90INS1_25CollectiveMainloopBwdSm90ILi2ELi2ELi2EN4cute5tupleIJNS5_1CILi1EEES8_S8_EEENS6_IJNS7_ILi64EEENS7_ILi128EEESB_EEENS_10bfloat16_tEfNS_4arch4Sm90ELb1ELb0ELb0ELb1ELb1ELb1ELb0ELb0ELi2ELi1ELi2ELi1ELb0EEENS1_21CollectiveEpilogueBwdISC_SD_SF_Li256ELb1ELb0ELi1EEENS1_25SingleTileBwdLPTSchedulerILb1ELi128ELb1EEEEEEEEEvNT_6ParamsE)
        /*0080*/ 	.word	0x000000a8


	//----- nvinfo : EIATTR_FRAME_SIZE
	.align		4
.L_40:
        /*0084*/ 	.byte	0x04, 0x11
        /*0086*/ 	.short	(.L_42 - .L_41)
	.align		4
.L_41:
        /*0088*/ 	.word	index@(_ZN7cutlass13device_kernelIN5flash11enable_sm90INS1_16FlashAttnBwdSm90INS1_25CollectiveMainloopBwdSm90ILi2ELi2ELi2EN4cute5tupleIJNS5_1CILi1EEES8_S8_EEENS6_IJNS7_ILi64EEENS7_ILi128EEESB_EEENS_10bfloat16_tEfNS_4arch4Sm90ELb1ELb0ELb0ELb1ELb1ELb1ELb0ELb0ELi2ELi1ELi2ELi1ELb0EEENS1_21CollectiveEpilogueBwdISC_SD_SF_Li256ELb1ELb0ELi1EEENS1_25SingleTileBwdLPTSchedulerILb1ELi128ELb1EEEEEEEEEvNT_6ParamsE)
        /*008c*/ 	.word	0x00000008


	//----- nvinfo : EIATTR_REGCOUNT
	.align		4
.L_42:
        /*0090*/ 	.byte	0x04, 0x2f
        /*0092*/ 	.short	(.L_44 - .L_43)
	.align		4
.L_43:
        /*0094*/ 	.word	index@(_ZN7cutlass13device_kernelIN5flash11enable_sm90INS1_16FlashAttnBwdSm90INS1_25CollectiveMainloopBwdSm90ILi2ELi2ELi2EN4cute5tupleIJNS5_1CILi1EEES8_S8_EEENS6_IJNS7_ILi64EEENS7_ILi128EEESB_EEENS_10bfloat16_tEfNS_4arch4Sm90ELb1ELb0ELb0ELb1ELb0ELb1ELb0ELb0ELi2ELi1ELi2ELi1ELb0EEENS1_21CollectiveEpilogueBwdISC_SD_SF_Li256ELb1ELb0ELi1EEENS1_25SingleTileBwdLPTSchedulerILb1ELi128ELb0EEEEEEEEEvNT_6ParamsE)
        /*0098*/ 	.word	0x000000a8


	//----- nvinfo : EIATTR_FRAME_SIZE
	.align		4
.L_44:
        /*009c*/ 	.byte	0x04, 0x11
        /*009e*/ 	.short	(.L_46 - .L_45)
	.align		4
.L_45:
        /*00a0*/ 	.word	index@(_ZN7cutlass13device_kernelIN5flash11enable_sm90INS1_16FlashAttnBwdSm90INS1_25CollectiveMainloopBwdSm90ILi2ELi2ELi2EN4cute5tupleIJNS5_1CILi1EEES8_S8_EEENS6_IJNS7_ILi64EEENS7_ILi128EEESB_EEENS_10bfloat16_tEfNS_4arch4Sm90ELb1ELb0ELb0ELb1ELb0ELb1ELb0ELb0ELi2ELi1ELi2ELi1ELb0EEENS1_21CollectiveEpilogueBwdISC_SD_SF_Li256ELb1ELb0ELi1EEENS1_25SingleTileBwdLPTSchedulerILb1ELi128ELb0EEEEEEEEEvNT_6ParamsE)
        /*00a4*/ 	.word	0x00000008


	//----- nvinfo : EIATTR_REGCOUNT
	.align		4
.L_46:
        /*00a8*/ 	.byte	0x04, 0x2f
        /*00aa*/ 	.short	(.L_48 - .L_47)
	.align		4
.L_47:
        /*00ac*/ 	.word	index@(_ZN7cutlass13device_kernelIN5flash22FlashAttnBwdPreprocessIN4cute5tupleIJNS3_1CILi64EEENS5_ILi128EEEEEENS_10bfloat16_tEfNS_4arch4Sm90ELb1ELb0EEEEEvNT_6ParamsE)
        /*00b0*/ 	.word	0x00000040


	//----- nvinfo : EIATTR_FRAME_SIZE
	.align		4
.L_48:
        /*00b4*/ 	.byte	0x04, 0x11
        /*00b6*/ 	.short	(.L_50 - .L_49)
	.align		4
.L_49:
        /*00b8*/ 	.word	index@(_ZN7cutlass13device_kernelIN5flash22FlashAttnBwdPreprocessIN4cute5tupleIJNS3_1CILi64EEENS5_ILi128EEEEEENS_10bfloat16_tEfNS_4arch4Sm90ELb1ELb0EEEEEvNT_6ParamsE)
        /*00bc*/ 	.word	0x00000000


	//----- nvinfo : EIATTR_REGCOUNT
	.align		4
.L_50:
        /*00c0*/ 	.byte	0x04, 0x2f
        /*00c2*/ 	.short	(.L_52 - .L_51)
	.align		4
.L_51:
        /*00c4*/ 	.word	index@(_ZN7cutlass13device_kernelIN5flash11enable_sm90INS1_16FlashAttnBwdSm90INS1_25CollectiveMainloopBwdSm90ILi2ELi2ELi2EN4cute5tupleIJNS5_1CILi1EEES8_S8_EEENS6_IJNS7_ILi64EEENS7_ILi128EEESB_EEENS_10bfloat16_tEfNS_4arch4Sm90ELb1ELb0ELb0ELb0ELb1ELb1ELb0ELb0ELi2ELi1ELi2ELi1ELb0EEENS1_24CollectiveEpilogueBwdGQAISC_fSF_Li256ELb0ELb1EEENS1_25SingleTileBwdLPTSchedulerILb0ELi128ELb1EEEEEEEEEvNT_6ParamsE)
        /*00c8*/ 	.word	0x000000a8


	//----- nvinfo : EIATTR_FRAME_SIZE
	.align		4
.L_52:
        /*00cc*/ 	.byte	0x04, 0x11
        /*00ce*/ 	.short	(.L_54 - .L_53)
	.align		4
.L_53:
        /*00d0*/ 	.word	index@(_ZN7cutlass13device_kernelIN5flash11enable_sm90INS1_16FlashAttnBwdSm90INS1_25CollectiveMainloopBwdSm90ILi2ELi2ELi2EN4cute5tupleIJNS5_1CILi1EEES8_S8_EEENS6_IJNS7_ILi64EEENS7_ILi128EEESB_EEENS_10bfloat16_tEfNS_4arch4Sm90ELb1ELb0ELb0ELb0ELb1ELb1ELb0ELb0ELi2ELi1ELi2ELi1ELb0EEENS1_24CollectiveEpilogueBwdGQAISC_fSF_Li256ELb0ELb1EEENS1_25SingleTileBwdLPTSchedulerILb0ELi128ELb1EEEEEEEEEvNT_6ParamsE)
        /*00d4*/ 	.word	0x00000008


	//----- nvinfo : EIATTR_REGCOUNT
	.align		4
.L_54:
        /*00d8*/ 	.byte	0x04, 0x2f
        /*00da*/ 	.short	(.L_56 - .L_55)
	.align		4
.L_55:
        /*00dc*/ 	.word	index@(_ZN7cutlass13device_kernelIN5flash11enable_sm90INS1_16FlashAttnBwdSm90INS1_25CollectiveMainloopBwdSm90ILi2ELi2ELi2EN4cute5tupleIJNS5_1CILi1EEES8_S8_EEENS6_IJNS7_ILi64EEENS7_ILi128EEESB_EEENS_10bfloat16_tEfNS_4arch4Sm90ELb1ELb0ELb0ELb0ELb0ELb1ELb0ELb0ELi2ELi1ELi2ELi1ELb0EEENS1_24CollectiveEpilogueBwdGQAISC_fSF_Li256ELb0ELb0EEENS1_25SingleTileBwdLPTSchedulerILb0ELi128ELb0EEEEEEEEEvNT_6ParamsE)
        /*00e0*/ 	.word	0x000000a8


	//----- nvinfo : EIATTR_FRAME_SIZE
	.align		4
.L_56:
        /*00e4*/ 	.byte	0x04, 0x11
        /*00e6*/ 	.short	(.L_58 - .L_57)
	.align		4
.L_57:
        /*00e8*/ 	.word	index@(_ZN7cutlass13device_kernelIN5flash11enable_sm90INS1_16FlashAttnBwdSm90INS1_25CollectiveMainloopBwdSm90ILi2ELi2ELi2EN4cute5tupleIJNS5_1CILi1EEES8_S8_EEENS6_IJNS7_ILi64EEENS7_ILi128EEESB_EEENS_10bfloat16_tEfNS_4arch4Sm90ELb1ELb0ELb0ELb0ELb0ELb1ELb0ELb0ELi2ELi1ELi2ELi1ELb0EEENS1_24CollectiveEpilogueBwdGQAISC_fSF_Li256ELb0ELb0EEENS1_25SingleTileBwdLPTSchedulerILb0ELi128ELb0EEEEEEEEEvNT_6ParamsE)
        /*00ec*/ 	.word	0x00000008


	//----- nvinfo : EIATTR_REGCOUNT
	.align		4
.L_58:
        /*00f0*/ 	.byte	0x04, 0x2f
        /*00f2*/ 	.short	(.L_60 - .L_59)
	.align		4
.L_59:
        /*00f4*/ 	.word	index@(_ZN7cutlass13device_kernelIN5flash11enable_sm90INS1_16FlashAttnBwdSm90INS1_25CollectiveMainloopBwdSm90ILi2ELi2ELi2EN4cute5tupleIJNS5_1CILi1EEES8_S8_EEENS6_IJNS7_ILi64EEENS7_ILi128EEESB_EEENS_10bfloat16_tEfNS_4arch4Sm90ELb1ELb0ELb0ELb0ELb1ELb1ELb0ELb0ELi2ELi1ELi2ELi1ELb0EEENS1_21CollectiveEpilogueBwdISC_SD_SF_Li256ELb0ELb0ELi1EEENS1_25SingleTileBwdLPTSchedulerILb0ELi128ELb1EEEEEEEEEvNT_6ParamsE)
        /*00f8*/ 	.word	0x000000a8


	//----- nvinfo : EIATTR_FRAME_SIZE
	.align		4
.L_60:
        /*00fc*/ 	.byte	0x04, 0x11
        /*00fe*/ 	.short	(.L_62 - .L_61)
	.align		4
.L_61:
        /*0100*/ 	.word	index@(_ZN7cutlass13device_kernelIN5flash11enable_sm90INS1_16FlashAttnBwdSm90INS1_25CollectiveMainloopBwdSm90ILi2ELi2ELi2EN4cute5tupleIJNS5_1CILi1EEES8_S8_EEENS6_IJNS7_ILi64EEENS7_ILi128EEESB_EEENS_10bfloat16_tEfNS_4arch4Sm90ELb1ELb0ELb0ELb0ELb1ELb1ELb0ELb0ELi2ELi1ELi2ELi1ELb0EEENS1_21CollectiveEpilogueBwdISC_SD_SF_Li256ELb0ELb0ELi1EEENS1_25SingleTileBwdLPTSchedulerILb0ELi128ELb1EEEEEEEEEvNT_6ParamsE)
        /*0104*/ 	.word	0x00000008


	//----- nvinfo : EIATTR_REGCOUNT
	.align		4
.L_62:
        /*0108*/ 	.byte	0x04, 0x2f
        /*010a*/ 	.short	(.L_64 - .L_63)
	.align		4
.L_63:
        /*010c*/ 	.word	index@(_ZN7cutlass13device_kernelIN5flash11enable_sm90INS1_16FlashAttnBwdSm90INS1_25CollectiveMainloopBwdSm90ILi2ELi2ELi2EN4cute5tupleIJNS5_1CILi1EEES8_S8_EEENS6_IJNS7_ILi64EEENS7_ILi128EEESB_EEENS_10bfloat16_tEfNS_4arch4Sm90ELb1ELb0ELb0ELb0ELb0ELb1ELb0ELb0ELi2ELi1ELi2ELi1ELb0EEENS1_21CollectiveEpilogueBwdISC_SD_SF_Li256ELb0ELb0ELi1EEENS1_25SingleTileBwdLPTSchedulerILb0ELi128ELb0EEEEEEEEEvNT_6ParamsE)
        /*0110*/ 	.word	0x000000a8


	//----- nvinfo : EIATTR_FRAME_SIZE
	.align		4
.L_64:
        /*0114*/ 	.byte	0x04, 0x11
        /*0116*/ 	.short	(.L_66 - .L_65)
	.align		4
.L_65:
        /*0118*/ 	.word	index@(_ZN7cutlass13device_kernelIN5flash11enable_sm90INS1_16FlashAttnBwdSm90INS1_25CollectiveMainloopBwdSm90ILi2ELi2ELi2EN4cute5tupleIJNS5_1CILi1EEES8_S8_EEENS6_IJNS7_ILi64EEENS7_ILi128EEESB_EEENS_10bfloat16_tEfNS_4arch4Sm90ELb1ELb0ELb0ELb0ELb0ELb1ELb0ELb0ELi2ELi1ELi2ELi1ELb0EEENS1_21CollectiveEpilogueBwdISC_SD_SF_Li256ELb0ELb0ELi1EEENS1_25SingleTileBwdLPTSchedulerILb0ELi128ELb0EEEEEEEEEvNT_6ParamsE)
        /*011c*/ 	.word	0x00000008


	//----- nvinfo : EIATTR_REGCOUNT
	.align		4
.L_66:
        /*0120*/ 	.byte	0x04, 0x2f
        /*0122*/ 	.short	(.L_68 - .L_67)
	.align		4
.L_67:
        /*0124*/ 	.word	index@(_ZN7cutlass13device_kernelIN5flash11enable_sm90INS1_16FlashAttnBwdSm90INS1_25CollectiveMainloopBwdSm90ILi2ELi2ELi2EN4cute5tupleIJNS5_1CILi1EEES8_S8_EEENS6_IJNS7_ILi64EEENS7_ILi128EEESB_EEENS_10bfloat16_tEfNS_4arch4Sm90ELb0ELb1ELb0ELb1ELb1ELb1ELb0ELb0ELi2ELi1ELi2ELi1ELb0EEENS1_24CollectiveEpilogueBwdGQAISC_fSF_Li256ELb1ELb1EEENS1_19SingleTileSchedulerILb1ELb0ELb0ELi128EEEEEEEEEvNT_6ParamsE)
        /*0128*/ 	.word	0x000000a8


	//----- nvinfo : EIATTR_FRAME_SIZE
	.align		4
.L_68:
        /*012c*/ 	.byte	0x04, 0x11
        /*012e*/ 	.short	(.L_70 - .L_69)
	.align		4
.L_69:
        /*0130*/ 	.word	index@(_ZN7cutlass13device_kernelIN5flash11enable_sm90INS1_16FlashAttnBwdSm90INS1_25CollectiveMainloopBwdSm90ILi2ELi2ELi2EN4cute5tupleIJNS5_1CILi1EEES8_S8_EEENS6_IJNS7_ILi64EEENS7_ILi128EEESB_EEENS_10bfloat16_tEfNS_4arch4Sm90ELb0ELb1ELb0ELb1ELb1ELb1ELb0ELb0ELi2ELi1ELi2ELi1ELb0EEENS1_24CollectiveEpilogueBwdGQAISC_fSF_Li256ELb1ELb1EEENS1_19SingleTileSchedulerILb1ELb0ELb0ELi128EEEEEEEEEvNT_6ParamsE)
        /*0134*/ 	.word	0x00000008


	//----- nvinfo : EIATTR_REGCOUNT
	.align		4
.L_70:
        /*0138*/ 	.byte	0x04, 0x2f
        /*013a*/ 	.short	(.L_72 - .L_71)
	.align		4
.L_71:
        /*013c*/ 	.word	index@(_ZN7cutlass13device_kernelIN5flash11enable_sm90INS1_16FlashAttnBwdSm90INS1_25CollectiveMainloopBwdSm90ILi2ELi2ELi2EN4cute5tupleIJNS5_1CILi1EEES8_S8_EEENS6_IJNS7_ILi64EEENS7_ILi128EEESB_EEENS_10bfloat16_tEfNS_4arch4Sm90ELb0ELb1ELb0ELb1ELb0ELb1ELb0ELb0ELi2ELi1ELi2ELi1ELb0EEENS1_24CollectiveEpilogueBwdGQAISC_fSF_Li256ELb1ELb0EEENS1_19SingleTileSchedulerILb1ELb0ELb0ELi128EEEEEEEEEvNT_6ParamsE)
        /*0140*/ 	.word	0x000000a8


	//----- nvinfo : EIATTR_FRAME_SIZE
	.align		4
.L_72:
        /*0144*/ 	.byte	0x04, 0x11
        /*0146*/ 	.short	(.L_74 - .L_73)
	.align		4
.L_73:
        /*0148*/ 	.word	index@(_ZN7cutlass13device_kernelIN5flash11enable_sm90INS1_16FlashAttnBwdSm90INS1_25CollectiveMainloopBwdSm90ILi2ELi2ELi2EN4cute5tupleIJNS5_1CILi1EEES8_S8_EEENS6_IJNS7_ILi64EEENS7_ILi128EEESB_EEENS_10bfloat16_tEfNS_4arch4Sm90ELb0ELb1ELb0ELb1ELb0ELb1ELb0ELb0ELi2ELi1ELi2ELi1ELb0EEENS1_24CollectiveEpilogueBwdGQAISC_fSF_Li256ELb1ELb0EEENS1_19SingleTileSchedulerILb1ELb0ELb0ELi128EEEEEEEEEvNT_6ParamsE)
        /*014c*/ 	.word	0x00000008


	//----- nvinfo : EIATTR_REGCOUNT
	.align		4
.L_74:
        /*0150*/ 	.byte	0x04, 0x2f
        /*0152*/ 	.short	(.L_76 - .L_75)
	.align		4
.L_75:
        /*0154*/ 	.word	index@(_ZN7cutlass13device_kernelIN5flash11enable_sm90INS1_16FlashAttnBwdSm90INS1_25CollectiveMainloopBwdSm90ILi2ELi2ELi2EN4cute5tupleIJNS5_1CILi1EEES8_S8_EEENS6_IJNS7_ILi64EEENS7_ILi128EEESB_EEENS_10bfloat16_tEfNS_4arch4Sm90ELb0ELb1ELb0ELb1ELb1ELb1ELb0ELb0ELi2ELi1ELi2ELi1ELb0EEENS1_21CollectiveEpilogueBwdISC_SD_SF_Li256ELb1ELb0ELi1EEENS1_19SingleTileSchedulerILb1ELb0ELb0ELi128EEEEEEEEEvNT_6ParamsE)
        /*0158*/ 	.word	0x000000a8


	//----- nvinfo : EIATTR_FRAME_SIZE
	.align		4
.L_76:
        /*015c*/ 	.byte	0x04, 0x11
        /*015e*/ 	.short	(.L_78 - .L_77)
	.align		4
.L_77:
        /*0160*/ 	.word	index@(_ZN7cutlass13device_kernelIN5flash11enable_sm90INS1_16FlashAttnBwdSm90INS1_25CollectiveMainloopBwdSm90ILi2ELi2ELi2EN4cute5tupleIJNS5_1CILi1EEES8_S8_EEENS6_IJNS7_ILi64EEENS7_ILi128EEESB_EEENS_10bfloat16_tEfNS_4arch4Sm90ELb0ELb1ELb0ELb1ELb1ELb1ELb0ELb0ELi2ELi1ELi2ELi1ELb0EEENS1_21CollectiveEpilogueBwdISC_SD_SF_Li256ELb1ELb0ELi1EEENS1_19SingleTileSchedulerILb1ELb0ELb0ELi128EEEEEEEEEvNT_6ParamsE)
        /*0164*/ 	.word	0x00000008


	//----- nvinfo : EIATTR_REGCOUNT
	.align		4
.L_78:
        /*0168*/ 	.byte	0x04, 0x2f
        /*016a*/ 	.short	(.L_80 - .L_79)
	.align		4
.L_79:
        /*016c*/ 	.word	index@(_ZN7cutlass13device_kernelIN5flash11enable_sm90INS1_16FlashAttnBwdSm90INS1_25CollectiveMainloopBwdSm90ILi2ELi2ELi2EN4cute5tupleIJNS5_1CILi1EEES8_S8_EEENS6_IJNS7_ILi64EEENS7_ILi128EEESB_EEENS_10bfloat16_tEfNS_4arch4Sm90ELb0ELb1ELb0ELb1ELb0ELb1ELb0ELb0ELi2ELi1ELi2ELi1ELb0EEENS1_21CollectiveEpilogueBwdISC_SD_SF_Li256ELb1ELb0ELi1EEENS1_19SingleTileSchedulerILb1ELb0ELb0ELi128EEEEEEEEEvNT_6ParamsE)
        /*0170*/ 	.word	0x000000a8


	//----- nvinfo : EIATTR_FRAME_SIZE
	.align		4
.L_80:
        /*0174*/ 	.byte	0x04, 0x11
        /*0176*/ 	.short	(.L_82 - .L_81)
	.align		4
.L_81:
        /*0178*/ 	.word	index@(_ZN7cutlass13device_kernelIN5flash11enable_sm90INS1_16FlashAttnBwdSm90INS1_25CollectiveMainloopBwdSm90ILi2ELi2ELi2EN4cute5tupleIJNS5_1CILi1EEES8_S8_EEENS6_IJNS7_ILi64EEENS7_ILi128EEESB_EEENS_10bfloat16_tEfNS_4arch4Sm90ELb0ELb1ELb0ELb1ELb0ELb1ELb0ELb0ELi2ELi1ELi2ELi1ELb0EEENS1_21CollectiveEpilogueBwdISC_SD_SF_Li256ELb1ELb0ELi1EEENS1_19SingleTileSchedulerILb1ELb0ELb0ELi128EEEEEEEEEvNT_6ParamsE)
        /*017c*/ 	.word	0x00000008


	//----- nvinfo : EIATTR_REGCOUNT
	.align		4
.L_82:
        /*0180*/ 	.byte	0x04, 0x2f
        /*0182*/ 	.short	(.L_84 - .L_83)
	.align		4
.L_83:
        /*0184*/ 	.word	index@(_ZN7cutlass13device_kernelIN5flash11enable_sm90INS1_16FlashAttnBwdSm90INS1_25CollectiveMainloopBwdSm90ILi2ELi2ELi2EN4cute5tupleIJNS5_1CILi1EEES8_S8_EEENS6_IJNS7_ILi64EEENS7_ILi128EEESB_EEENS_10bfloat16_tEfNS_4arch4Sm90ELb0ELb1ELb0ELb0ELb1ELb1ELb0ELb0ELi2ELi1ELi2ELi1ELb0EEENS1_24CollectiveEpilogueBwdGQAISC_fSF_Li256ELb0ELb1EEENS1_19SingleTileSchedulerILb0ELb0ELb0ELi128EEEEEEEEEvNT_6ParamsE)
        /*0188*/ 	.word	0x000000a8


	//----- nvinfo : EIATTR_FRAME_SIZE
	.align		4
.L_84:
        /*018c*/ 	.byte	0x04, 0x11
        /*018e*/ 	.short	(.L_86 - .L_85)
	.align		4
.L_85:
        /*0190*/ 	.word	index@(_ZN7cutlass13device_kernelIN5flash11enable_sm90INS1_16FlashAttnBwdSm90INS1_25CollectiveMainloopBwdSm90ILi2ELi2ELi2EN4cute5tupleIJNS5_1CILi1EEES8_S8_EEENS6_IJNS7_ILi64EEENS7_ILi128EEESB_EEENS_10bfloat16_tEfNS_4arch4Sm90ELb0ELb1ELb0ELb0ELb1ELb1ELb0ELb0ELi2ELi1ELi2ELi1ELb0EEENS1_24CollectiveEpilogueBwdGQAISC_fSF_Li256ELb0ELb1EEENS1_19SingleTileSchedulerILb0ELb0ELb0ELi128EEEEEEEEEvNT_6ParamsE)
        /*0194*/ 	.word	0x00000008


	//----- nvinfo : EIATTR_REGCOUNT
	.align		4
.L_86:
        /*0198*/ 	.byte	0x04, 0x2f
        /*019a*/ 	.short	(.L_88 - .L_87)
	.align		4
.L_87:
        /*019c*/ 	.word	index@(_ZN7cutlass13device_kernelIN5flash11enable_sm90INS1_16FlashAttnBwdSm90INS1_25CollectiveMainloopBwdSm90ILi2ELi2ELi2EN4cute5tupleIJNS5_1CILi1EEES8_S8_EEENS6_IJNS7_ILi64EEENS7_ILi128EEESB_EEENS_10bfloat16_tEfNS_4arch4Sm90ELb0ELb1ELb0ELb0ELb0ELb1ELb0ELb0ELi2ELi1ELi2ELi1ELb0EEENS1_24CollectiveEpilogueBwdGQAISC_fSF_Li256ELb0ELb0EEENS1_19SingleTileSchedulerILb0ELb0ELb0ELi128EEEEEEEEEvNT_6ParamsE)
        /*01a0*/ 	.word	0x000000a8


	//----- nvinfo : EIATTR_FRAME_SIZE
	.align		4
.L_88:
        /*01a4*/ 	.byte	0x04, 0x11
        /*01a6*/ 	.short	(.L_90 - .L_89)
	.align		4
.L_89:
        /*01a8*/ 	.word	index@(_ZN7cutlass13device_kernelIN5flash11enable_sm90INS1_16FlashAttnBwdSm90INS1_25CollectiveMainloopBwdSm90ILi2ELi2ELi2EN4cute5tupleIJNS5_1CILi1EEES8_S8_EEENS6_IJNS7_ILi64EEENS7_ILi128EEESB_EEENS_10bfloat16_tEfNS_4arch4Sm90ELb0ELb1ELb0ELb0ELb0ELb1ELb0ELb0ELi2ELi1ELi2ELi1ELb0EEENS1_24CollectiveEpilogueBwdGQAISC_fSF_Li256ELb0ELb0EEENS1_19SingleTileSchedulerILb0ELb0ELb0ELi128EEEEEEEEEvNT_6ParamsE)
        /*01ac*/ 	.word	0x00000008


	//----- nvinfo : EIATTR_REGCOUNT
	.align		4
.L_90:
        /*01b0*/ 	.byte	0x04, 0x2f
        /*01b2*/ 	.short	(.L_92 - .L_91)
	.align		4
.L_91:
        /*01b4*/ 	.word	index@(_ZN7cutlass13device_kernelIN5flash11enable_sm90INS1_16FlashAttnBwdSm90INS1_25CollectiveMainloopBwdSm90ILi2ELi2ELi2EN4cute5tupleIJNS5_1CILi1EEES8_S8_EEENS6_IJNS7_ILi64EEENS7_ILi128EEESB_EEENS_10bfloat16_tEfNS_4arch4Sm90ELb0ELb1ELb0ELb0ELb1ELb1ELb0ELb0ELi2ELi1ELi2ELi1ELb0EEENS1_21CollectiveEpilogueBwdISC_SD_SF_Li256ELb0ELb0ELi1EEENS1_19SingleTileSchedulerILb0ELb0ELb0ELi128EEEEEEEEEvNT_6ParamsE)
        /*01b8*/ 	.word	0x000000a8


	//----- nvinfo : EIATTR_FRAME_SIZE
	.align		4
.L_92:
        /*01bc*/ 	.byte	0x04, 0x11
        /*01be*/ 	.short	(.L_94 - .L_93)
	.align		4
.L_93:
        /*01c0*/ 	.word	index@(_ZN7cutlass13device_kernelIN5flash11enable_sm90INS1_16FlashAttnBwdSm90INS1_25CollectiveMainloopBwdSm90ILi2ELi2ELi2EN4cute5tupleIJNS5_1CILi1EEES8_S8_EEENS6_IJNS7_ILi64EEENS7_ILi128EEESB_EEENS_10bfloat16_tEfNS_4arch4Sm90ELb0ELb1ELb0ELb0ELb1ELb1ELb0ELb0ELi2ELi1ELi2ELi1ELb0EEENS1_21CollectiveEpilogueBwdISC_SD_SF_Li256ELb0ELb0ELi1EEENS1_19SingleTileSchedulerILb0ELb0ELb0ELi128EEEEEEEEEvNT_6ParamsE)
        /*01c4*/ 	.word	0x00000008


	//----- nvinfo : EIATTR_REGCOUNT
	.align		4
.L_94:
        /*01c8*/ 	.byte	0x04, 0x2f
        /*01ca*/ 	.short	(.L_96 - .L_95)
	.align		4
.L_95:
        /*01cc*/ 	.word	index@(_ZN7cutlass13device_kernelIN5flash11enable_sm90INS1_16FlashAttnBwdSm90INS1_25CollectiveMainloopBwdSm90ILi2ELi2ELi2EN4cute5tupleIJNS5_1CILi1EEES8_S8_EEENS6_IJNS7_ILi64EEENS7_ILi128EEESB_EEENS_10bfloat16_tEfNS_4arch4Sm90ELb0ELb1ELb0ELb0ELb0ELb1ELb0ELb0ELi2ELi1ELi2ELi1ELb0EEENS1_21CollectiveEpilogueBwdISC_SD_SF_Li256ELb0ELb0ELi1EEENS1_19SingleTileSchedulerILb0ELb0ELb0ELi128EEEEEEEEEvNT_6ParamsE)
        /*01d0*/ 	.word	0x000000a8


	//----- nvinfo : EIATTR_FRAME_SIZE
	.align		4
.L_96:
        /*01d4*/ 	.byte	0x04, 0x11
        /*01d6*/ 	.short	(.L_98 - .L_97)
	.align		4
.L_97:
        /*01d8*/ 	.word	index@(_ZN7cutlass13device_kernelIN5flash11enable_sm90INS1_16FlashAttnBwdSm90INS1_25CollectiveMainloopBwdSm90ILi2ELi2ELi2EN4cute5tupleIJNS5_1CILi1EEES8_S8_EEENS6_IJNS7_ILi64EEENS7_ILi128EEESB_EEENS_10bfloat16_tEfNS_4arch4Sm90ELb0ELb1ELb0ELb0ELb0ELb1ELb0ELb0ELi2ELi1ELi2ELi1ELb0EEENS1_21CollectiveEpilogueBwdISC_SD_SF_Li256ELb0ELb0ELi1EEENS1_19SingleTileSchedulerILb0ELb0ELb0ELi128EEEEEEEEEvNT_6ParamsE)
        /*01dc*/ 	.word	0x00000008


	//----- nvinfo : EIATTR_REGCOUNT
	.align		4
.L_98:
        /*01e0*/ 	.byte	0x04, 0x2f
        /*01e2*/ 	.short	(.L_100 - .L_99)
	.align		4
.L_99:
        /*01e4*/ 	.word	index@(_ZN7cutlass13device_kernelIN5flash22FlashAttnBwdPreprocessIN4cute5tupleIJNS3_1CILi80EEENS5_ILi128EEEEEENS_10bfloat16_tEfNS_4arch4Sm90ELb1ELb1EEEEEvNT_6ParamsE)
        /*01e8*/ 	.word	0x00000048


	//----- nvinfo : EIATTR_FRAME_SIZE
	.align		4
.L_100:
        /*01ec*/ 	.byte	0x04, 0x11
        /*01ee*/ 	.short	(.L_102 - .L_101)
	.align		4
.L_101:
        /*01f0*/ 	.word	index@(_ZN7cutlass13device_kernelIN5flash22FlashAttnBwdPreprocessIN4cute5tupleIJNS3_1CILi80EEENS5_ILi128EEEEEENS_10bfloat16_tEfNS_4arch4Sm90ELb1ELb1EEEEEvNT_6ParamsE)
        /*01f4*/ 	.word	0x00000000


	//----- nvinfo : EIATTR_REGCOUNT
	.align		4
.L_102:
        /*01f8*/ 	.byte	0x04, 0x2f
        /*01fa*/ 	.short	(.L_104 - .L_103)
	.align		4
.L_103:
        /*01fc*/ 	.word	index@(_ZN7cutlass13device_kernelIN5flash11enable_sm90INS1_16FlashAttnBwdSm90INS1_25CollectiveMainloopBwdSm90ILi2ELi2ELi2EN4cute5tupleIJNS5_1CILi1EEES8_S8_EEENS6_IJNS7_ILi80EEENS7_ILi128EEESB_EEENS_10bfloat16_tEfNS_4arch4Sm90ELb0ELb0ELb0ELb1ELb1ELb1ELb0ELb1ELi2ELi1ELi2ELi1ELb0EEENS1_24CollectiveEpilogueBwdGQAISC_fSF_Li256ELb1ELb1EEENS1_19SingleTileSchedulerILb1ELb0ELb0ELi128EEEEEEEEEvNT_6ParamsE)
        /*0200*/ 	.word	0x000000a8


	//----- nvinfo : EIATTR_FRAME_SIZE
	.align		4
.L_104:
        /*0204*/ 	.byte	0x04, 0x11
        /*0206*/ 	.short	(.L_106 - .L_105)
	.align		4
.L_105:
        /*0208*/ 	.word	index@(_ZN7cutlass13device_kernelIN5flash11enable_sm90INS1_16FlashAttnBwdSm90INS1_25CollectiveMainloopBwdSm90ILi2ELi2ELi2EN4cute5tupleIJNS5_1CILi1EEES8_S8_EEENS6_IJNS7_ILi80EEENS7_ILi128EEESB_EEENS_10bfloat16_tEfNS_4arch4Sm90ELb0ELb0ELb0ELb1ELb1ELb1ELb0ELb1ELi2ELi1ELi2ELi1ELb0EEENS1_24CollectiveEpilogueBwdGQAISC_fSF_Li256ELb1ELb1EEENS1_19SingleTileSchedulerILb1ELb0ELb0ELi128EEEEEEEEEvNT_6ParamsE)
        /*020c*/ 	.word	0x00000028


	//----- nvinfo : EIATTR_REGCOUNT
	.align		4
.L_106:
        /*0210*/ 	.byte	0x04, 0x2f
        /*0212*/ 	.short	(.L_108 - .L_107)
	.align		4
.L_107:
        /*0214*/ 	.word	index@(_ZN7cutlass13device_kernelIN5flash32FlashAttnBwdPostprocessConvertdQIN4cute5tupleIJNS3_1CILi80EEENS5_ILi128EEEEEENS_10bfloat16_tEfNS_4arch4Sm90ELi256ENS3_8TiledMMAINS3_8MMA_AtomIJNS3_4SM904GMMA27MMA_64x16x16_F32BF16BF16_SSILNSF_5MajorE1ELSH_0ELNSF_7ScaleInE1ELSI_1EEEEEENS3_6LayoutINS4_IJNS5_ILi2EEENS5_ILi1EEESN_EEENS4_IJSN_NS5_ILi0EEESP_EEEEENS4_IJNS3_10UnderscoreESS_SS_EEEEELb1EEEEEvNT_6ParamsE)
        /*0218*/ 	.word	0x00000040


	//----- nvinfo : EIATTR_FRAME_SIZE
	.align		4
.L_108:
        /*021c*/ 	.byte	0x04, 0x11
        /*021e*/ 	.short	(.L_110 - .L_109)
	.align		4
.L_109:
        /*0220*/ 	.word	index@(_ZN7cutlass13device_kernelIN5flash32FlashAttnBwdPostprocessConvertdQIN4cute5tupleIJNS3_1CILi80EEENS5_ILi128EEEEEENS_10bfloat16_tEfNS_4arch4Sm90ELi256ENS3_8TiledMMAINS3_8MMA_AtomIJNS3_4SM904GMMA27MMA_64x16x16_F32BF16BF16_SSILNSF_5MajorE1ELSH_0ELNSF_7ScaleInE1ELSI_1EEEEEENS3_6LayoutINS4_IJNS5_ILi2EEENS5_ILi1EEESN_EEENS4_IJSN_NS5_ILi0EEESP_EEEEENS4_IJNS3_10UnderscoreESS_SS_EEEEELb1EEEEEvNT_6ParamsE)
        /*0224*/ 	.word	0x00000000


	//----- nvinfo : EIATTR_REGCOUNT
	.align		4
.L_110:
        /*0228*/ 	.byte	0x04, 0x2f
        /*022a*/ 	.short	(.L_112 - .L_111)
	.align		4
.L_111:
        /*022c*/ 	.word	index@(_ZN7cutlass13device_kernelIN5flash11enable_sm90INS1_16FlashAttnBwdSm90INS1_25CollectiveMainloopBwdSm90ILi2ELi2ELi2EN4cute5tupleIJNS5_1CILi1EEES8_S8_EEENS6_IJNS7_ILi80EEENS7_ILi128EEESB_EEENS_10bfloat16_tEfNS_4arch4Sm90ELb0ELb0ELb0ELb1ELb0ELb1ELb0ELb1ELi2ELi1ELi2ELi1ELb0EEENS1_24CollectiveEpilogueBwdGQAISC_fSF_Li256ELb1ELb0EEENS1_19SingleTileSchedulerILb1ELb0ELb0ELi128EEEEEEEEEvNT_6ParamsE)
        /*0230*/ 	.word	0x000000a8


	//----- nvinfo : EIATTR_FRAME_SIZE
	.align		4
.L_112:
        /*0234*/ 	.byte	0x04, 0x11
        /*0236*/ 	.short	(.L_114 - .L_113)
	.align		4
.L_113:
        /*0238*/ 	.word	index@(_ZN7cutlass13device_kernelIN5flash11enable_sm90INS1_16FlashAttnBwdSm90INS1_25CollectiveMainloopBwdSm90ILi2ELi2ELi2EN4cute5tupleIJNS5_1CILi1EEES8_S8_EEENS6_IJNS7_ILi80EEENS7_ILi128EEESB_EEENS_10bfloat16_tEfNS_4arch4Sm90ELb0ELb0ELb0ELb1ELb0ELb1ELb0ELb1ELi2ELi1ELi2ELi1ELb0EEENS1_24CollectiveEpilogueBwdGQAISC_fSF_Li256ELb1ELb0EEENS1_19SingleTileSchedulerILb1ELb0ELb0ELi128EEEEEEEEEvNT_6ParamsE)
        /*023c*/ 	.word	0x00000028


	//----- nvinfo : EIATTR_REGCOUNT
	.align		4
.L_114:
        /*0240*/ 	.byte	0x04, 0x2f
        /*0242*/ 	.short	(.L_116 - .L_115)
	.align		4
.L_115:
        /*0244*/ 	.word	index@(_ZN7cutlass13device_kernelIN5flash11enable_sm90INS1_16FlashAttnBwdSm90INS1_25CollectiveMainloopBwdSm90ILi2ELi2ELi2EN4cute5tupleIJNS5_1CILi1EEES8_S8_EEENS6_IJNS7_ILi80EEENS7_ILi128EEESB_EEENS_10bfloat16_tEfNS_4arch4Sm90ELb0ELb0ELb0ELb1ELb1ELb1ELb0ELb1ELi2ELi1ELi2ELi1ELb0EEENS1_21CollectiveEpilogueBwdISC_SD_SF_Li256ELb1ELb0ELi1EEENS1_19SingleTileSchedulerILb1ELb0ELb0ELi128EEEEEEEEEvNT_6ParamsE)
        /*0248*/ 	.word	0x000000a8


	//----- nvinfo : EIATTR_FRAME_SIZE
	.align		4
.L_116:
        /*024c*/ 	.byte	0x04, 0x11
        /*024e*/ 	.short	(.L_118 - .L_117)
	.align		4
.L_117:
        /*0250*/ 	.word	index@(_ZN7cutlass13device_kernelIN5flash11enable_sm90INS1_16FlashAttnBwdSm90INS1_25CollectiveMainloopBwdSm90ILi2ELi2ELi2EN4cute5tupleIJNS5_1CILi1EEES8_S8_EEENS6_IJNS7_ILi80EEENS7_ILi128EEESB_EEENS_10bfloat16_tEfNS_4arch4Sm90ELb0ELb0ELb0ELb1ELb1ELb1ELb0ELb1ELi2ELi1ELi2ELi1ELb0EEENS1_21CollectiveEpilogueBwdISC_SD_SF_Li256ELb1ELb0ELi1EEENS1_19SingleTileSchedulerILb1ELb0ELb0ELi128EEEEEEEEEvNT_6ParamsE)
        /*0254*/ 	.word	0x00000028


	//----- nvinfo : EIATTR_REGCOUNT
	.align		4
.L_118:
        /*0258*/ 	.byte	0x04, 0x2f
        /*025a*/ 	.short	(.L_120 - .L_119)
	.align		4
.L_119:
        /*025c*/ 	.word	index@(_ZN7cutlass13device_kernelIN5flash11enable_sm90INS1_16FlashAttnBwdSm90INS1_25CollectiveMainloopBwdSm90ILi2ELi2ELi2EN4cute5tupleIJNS5_1CILi1EEES8_S8_EEENS6_IJNS7_ILi80EEENS7_ILi128EEESB_EEENS_10bfloat16_tEfNS_4arch4Sm90ELb0ELb0ELb0ELb1ELb0ELb1ELb0ELb1ELi2ELi1ELi2ELi1ELb0EEENS1_21CollectiveEpilogueBwdISC_SD_SF_Li256ELb1ELb0ELi1EEENS1_19SingleTileSchedulerILb1ELb0ELb0ELi128EEEEEEEEEvNT_6ParamsE)
        /*0260*/ 	.word	0x000000a8


	//----- nvinfo : EIATTR_FRAME_SIZE
	.align		4
.L_120:
        /*0264*/ 	.byte	0x04, 0x11
        /*0266*/ 	.short	(.L_122 - .L_121)
	.align		4
.L_121:
        /*0268*/ 	.word	index@(_ZN7cutlass13device_kernelIN5flash11enable_sm90INS1_16FlashAttnBwdSm90INS1_25CollectiveMainloopBwdSm90ILi2ELi2ELi2EN4cute5tupleIJNS5_1CILi1EEES8_S8_EEENS6_IJNS7_ILi80EEENS7_ILi128EEESB_EEENS_10bfloat16_tEfNS_4arch4Sm90ELb0ELb0ELb0ELb1ELb0ELb1ELb0ELb1ELi2ELi1ELi2ELi1ELb0EEENS1_21CollectiveEpilogueBwdISC_SD_SF_Li256ELb1ELb0ELi1EEENS1_19SingleTileSchedulerILb1ELb0ELb0ELi128EEEEEEEEEvNT_6ParamsE)
        /*026c*/ 	.word	0x00000028


	//----- nvinfo : EIATTR_REGCOUNT
	.align		4
.L_122:
        /*0270*/ 	.byte	0x04, 0x2f
        /*0272*/ 	.short	(.L_124 - .L_123)
	.align		4
.L_123:
        /*0274*/ 	.word	index@(_ZN7cutlass13device_kernelIN5flash22FlashAttnBwdPreprocessIN4cute5tupleIJNS3_1CILi80EEENS5_ILi128EEEEEENS_10bfloat16_tEfNS_4arch4Sm90ELb1ELb0EEEEEvNT_6ParamsE)
        /*0278*/ 	.word	0x00000046


	//----- nvinfo : EIATTR_FRAME_SIZE
	.align		4
.L_124:
        /*027c*/ 	.byte	0x04, 0x11
        /*027e*/ 	.short	(.L_126 - .L_125)
	.align		4
.L_125:
        /*0280*/ 	.word	index@(_ZN7cutlass13device_kernelIN5flash22FlashAttnBwdPreprocessIN4cute5tupleIJNS3_1CILi80EEENS5_ILi128EEEEEENS_10bfloat16_tEfNS_4arch4Sm90ELb1ELb0EEEEEvNT_6ParamsE)
        /*0284*/ 	.word	0x00000000


	//----- nvinfo : EIATTR_REGCOUNT
	.align		4
.L_126:
        /*0288*/ 	.byte	0x04, 0x2f
        /*028a*/ 	.short	(.L_128 - .L_127)
	.align		4
.L_127:
        /*028c*/ 	.word	index@(_ZN7cutlass13device_kernelIN5flash11enable_sm90INS1_16FlashAttnBwdSm90INS1_25CollectiveMainloopBwdSm90ILi2ELi2ELi2EN4cute5tupleIJNS5_1CILi1EEES8_S8_EEENS6_IJNS7_ILi80EEENS7_ILi128EEESB_EEENS_10bfloat16_tEfNS_4arch4Sm90ELb0ELb0ELb0ELb0ELb1ELb1ELb0ELb1ELi2ELi1ELi2ELi1ELb0EEENS1_24CollectiveEpilogueBwdGQAISC_fSF_Li256ELb0ELb1EEENS1_19SingleTileSchedulerILb0ELb0ELb0ELi128EEEEEEEEEvNT_6ParamsE)
        /*0290*/ 	.word	0x000000a8


	//----- nvinfo : EIATTR_FRAME_SIZE
	.align		4
.L_128:
        /*0294*/ 	.byte	0x04, 0x11
        /*0296*/ 	.short	(.L_130 - .L_129)
	.align		4
.L_129:
        /*0298*/ 	.word	index@(_ZN7cutlass13device_kernelIN5flash11enable_sm90INS1_16FlashAttnBwdSm90INS1_25CollectiveMainloopBwdSm90ILi2ELi2ELi2EN4cute5tupleIJNS5_1CILi1EEES8_S8_EEENS6_IJNS7_ILi80EEENS7_ILi128EEESB_EEENS_10bfloat16_tEfNS_4arch4Sm90ELb0ELb0ELb0ELb0ELb1ELb1ELb0ELb1ELi2ELi1ELi2ELi1ELb0EEENS1_24CollectiveEpilogueBwdGQAISC_fSF_Li256ELb0ELb1EEENS1_19SingleTileSchedulerILb0ELb0ELb0ELi128EEEEEEEEEvNT_6ParamsE)
        /*029c*/ 	.word	0x00000020


	//----- nvinfo : EIATTR_REGCOUNT
	.align		4
.L_130:
        /*02a0*/ 	.byte	0x04, 0x2f
        /*02a2*/ 	.short	(.L_132 - .L_131)
	.align		4
.L_131:
        /*02a4*/ 	.word	index@(_ZN7cutlass13device_kernelIN5flash11enable_sm90INS1_16FlashAttnBwdSm90INS1_25CollectiveMainloopBwdSm90ILi2ELi2ELi2EN4cute5tupleIJNS5_1CILi1EEES8_S8_EEENS6_IJNS7_ILi80EEENS7_ILi128EEESB_EEENS_10bfloat16_tEfNS_4arch4Sm90ELb0ELb0ELb0ELb0ELb0ELb1ELb0ELb1ELi2ELi1ELi2ELi1ELb0EEENS1_24CollectiveEpilogueBwdGQAISC_fSF_Li256ELb0ELb0EEENS1_19SingleTileSchedulerILb0ELb0ELb0ELi128EEEEEEEEEvNT_6ParamsE)
        /*02a8*/ 	.word	0x000000a8


	//----- nvinfo : EIATTR_FRAME_SIZE
	.align		4
.L_132:
        /*02ac*/ 	.byte	0x04, 0x11
        /*02ae*/ 	.short	(.L_134 - .L_133)
	.align		4
.L_133:
        /*02b0*/ 	.word	index@(_ZN7cutlass13device_kernelIN5flash11enable_sm90INS1_16FlashAttnBwdSm90INS1_25CollectiveMainloopBwdSm90ILi2ELi2ELi2EN4cute5tupleIJNS5_1CILi1EEES8_S8_EEENS6_IJNS7_ILi80EEENS7_ILi128EEESB_EEENS_10bfloat16_tEfNS_4arch4Sm90ELb0ELb0ELb0ELb0ELb0ELb1ELb0ELb1ELi2ELi1ELi2ELi1ELb0EEENS1_24CollectiveEpilogueBwdGQAISC_fSF_Li256ELb0ELb0EEENS1_19SingleTileSchedulerILb0ELb0ELb0ELi128EEEEEEEEEvNT_6ParamsE)
        /*02b4*/ 	.word	0x00000020


	//----- nvinfo : EIATTR_REGCOUNT
	.align		4
.L_134:
        /*02b8*/ 	.byte	0x04, 0x2f
        /*02ba*/ 	.short	(.L_136 - .L_135)
	.align		4
.L_135:
        /*02bc*/ 	.word	index@(_ZN7cutlass13device_kernelIN5flash11enable_sm90INS1_16FlashAttnBwdSm90INS1_25CollectiveMainloopBwdSm90ILi2ELi2ELi2EN4cute5tupleIJNS5_1CILi1EEES8_S8_EEENS6_IJNS7_ILi80EEENS7_ILi128EEESB_EEENS_10bfloat16_tEfNS_4arch4Sm90ELb0ELb0ELb0ELb0ELb1ELb1ELb0ELb1ELi2ELi1ELi2ELi1ELb0EEENS1_21CollectiveEpilogueBwdISC_SD_SF_Li256ELb0ELb0ELi1EEENS1_19SingleTileSchedulerILb0ELb0ELb0ELi128EEEEEEEEEvNT_6ParamsE)
        /*02c0*/ 	.word	0x000000a8


	//----- nvinfo : EIATTR_FRAME_SIZE
	.align		4
.L_136:
        /*02c4*/ 	.byte	0x04, 0x11
        /*02c6*/ 	.short	(.L_138 - .L_137)
	.align		4
.L_137:
        /*02c8*/ 	.word	index@(_ZN7cutlass13device_kernelIN5flash11enable_sm90INS1_16FlashAttnBwdSm90INS1_25CollectiveMainloopBwdSm90ILi2ELi2ELi2EN4cute5tupleIJNS5_1CILi1EEES8_S8_EEENS6_IJNS7_ILi80EEENS7_ILi128EEESB_EEENS_10bfloat16_tEfNS_4arch4Sm90ELb0ELb0ELb0ELb0ELb1ELb1ELb0ELb1ELi2ELi1ELi2ELi1ELb0EEENS1_21CollectiveEpilogueBwdISC_SD_SF_Li256ELb0ELb0ELi1EEENS1_19SingleTileSchedulerILb0ELb0ELb0ELi128EEEEEEEEEvNT_6ParamsE)
        /*02cc*/ 	.word	0x00000020


	//----- nvinfo : EIATTR_REGCOUNT
	.align		4
.L_138:
        /*02d0*/ 	.byte	0x04, 0x2f
        /*02d2*/ 	.short	(.L_140 - .L_139)
	.align		4
.L_139:
        /*02d4*/ 	.word	index@(_ZN7cutlass13device_kernelIN5flash11enable_sm90INS1_16FlashAttnBwdSm90INS1_25CollectiveMainloopBwdSm90ILi2ELi2ELi2EN4cute5tupleIJNS5_1CILi1EEES8_S8_EEENS6_IJNS7_ILi80EEENS7_ILi128EEESB_EEENS_10bfloat16_tEfNS_4arch4Sm90ELb0ELb0ELb0ELb0ELb0ELb1ELb0ELb1ELi2ELi1ELi2ELi1ELb0EEENS1_21CollectiveEpilogueBwdISC_SD_SF_Li256ELb0ELb0ELi1EEENS1_19SingleTileSchedulerILb0ELb0ELb0ELi128EEEEEEEEEvNT_6ParamsE)
        /*02d8*/ 	.word	0x000000a8


	//----- nvinfo : EIATTR_FRAME_SIZE
	.align		4
.L_140:
        /*02dc*/ 	.byte	0x04, 0x11
        /*02de*/ 	.short	(.L_142 - .L_141)
	.align		4
.L_141:
        /*02e0*/ 	.word	index@(_ZN7cutlass13device_kernelIN5flash11enable_sm90INS1_16FlashAttnBwdSm90INS1_25CollectiveMainloopBwdSm90ILi2ELi2ELi2EN4cute5tupleIJNS5_1CILi1EEES8_S8_EEENS6_IJNS7_ILi80EEENS7_ILi128EEESB_EEENS_10bfloat16_tEfNS_4arch4Sm90ELb0ELb0ELb0ELb0ELb0ELb1ELb0ELb1ELi2ELi1ELi2ELi1ELb0EEENS1_21CollectiveEpilogueBwdISC_SD_SF_Li256ELb0ELb0ELi1EEENS1_19SingleTileSchedulerILb0ELb0ELb0ELi128EEEEEEEEEvNT_6ParamsE)
        /*02e4*/ 	.word	0x00000020


	//----- nvinfo : EIATTR_REGCOUNT
	.align		4
.L_142:
        /*02e8*/ 	.byte	0x04, 0x2f
        /*02ea*/ 	.short	(.L_144 - .L_143)
	.align		4
.L_143:
        /*02ec*/ 	.word	index@(_ZN7cutlass13device_kernelIN5flash11enable_sm90INS1_16FlashAttnBwdSm90INS1_25CollectiveMainloopBwdSm90ILi2ELi2ELi2EN4cute5tupleIJNS5_1CILi1EEES8_S8_EEENS6_IJNS7_ILi64EEENS7_ILi128EEESB_EEENS_10bfloat16_tEfNS_4arch4Sm90ELb1ELb0ELb1ELb1ELb1ELb1ELb0ELb0ELi2ELi1ELi2ELi1ELb0EEENS1_24CollectiveEpilogueBwdGQAISC_fSF_Li256ELb1ELb1EEENS1_25SingleTileBwdLPTSchedulerILb1ELi128ELb1EEEEEEEEEvNT_6ParamsE)
        /*02f0*/ 	.word	0x000000a8


	//----- nvinfo : EIATTR_FRAME_SIZE
	.align		4
.L_144:
        /*02f4*/ 	.byte	0x04, 0x11
        /*02f6*/ 	.short	(.L_146 - .L_145)
	.align		4
.L_145:
        /*02f8*/ 	.word	index@(_ZN7cutlass13device_kernelIN5flash11enable_sm90INS1_16FlashAttnBwdSm90INS1_25CollectiveMainloopBwdSm90ILi2ELi2ELi2EN4cute5tupleIJNS5_1CILi1EEES8_S8_EEENS6_IJNS7_ILi64EEENS7_ILi128EEESB_EEENS_10bfloat16_tEfNS_4arch4Sm90ELb1ELb0ELb1ELb1ELb1ELb1ELb0ELb0ELi2ELi1ELi2ELi1ELb0EEENS1_24CollectiveEpilogueBwdGQAISC_fSF_Li256ELb1ELb1EEENS1_25SingleTileBwdLPTSchedulerILb1ELi128ELb1EEEEEEEEEvNT_6ParamsE)
        /*02fc*/ 	.word	0x00000010


	//----- nvinfo : EIATTR_REGCOUNT
	.align		4
.L_146:
        /*0300*/ 	.byte	0x04, 0x2f
        /*0302*/ 	.short	(.L_148 - .L_147)
	.align		4
.L_147:
        /*0304*/ 	.word	index@(_ZN7cutlass13device_kernelIN5flash11enable_sm90INS1_16FlashAttnBwdSm90INS1_25CollectiveMainloopBwdSm90ILi2ELi2ELi2EN4cute5tupleIJNS5_1CILi1EEES8_S8_EEENS6_IJNS7_ILi64EEENS7_ILi128EEESB_EEENS_10bfloat16_tEfNS_4arch4Sm90ELb1ELb0ELb1ELb1ELb0ELb1ELb0ELb0ELi2ELi1ELi2ELi1ELb0EEENS1_24CollectiveEpilogueBwdGQAISC_fSF_Li256ELb1ELb0EEENS1_25SingleTileBwdLPTSchedulerILb1ELi128ELb0EEEEEEEEEvNT_6ParamsE)
        /*0308*/ 	.word	0x000000a8


	//----- nvinfo : EIATTR_FRAME_SIZE
	.align		4
.L_148:
        /*030c*/ 	.byte	0x04, 0x11
        /*030e*/ 	.short	(.L_150 - .L_149)
	.align		4
.L_149:
        /*0310*/ 	.word	index@(_ZN7cutlass13device_kernelIN5flash11enable_sm90INS1_16FlashAttnBwdSm90INS1_25CollectiveMainloopBwdSm90ILi2ELi2ELi2EN4cute5tupleIJNS5_1CILi1EEES8_S8_EEENS6_IJNS7_ILi64EEENS7_ILi128EEESB_EEENS_10bfloat16_tEfNS_4arch4Sm90ELb1ELb0ELb1ELb1ELb0ELb1ELb0ELb0ELi2ELi1ELi2ELi1ELb0EEENS1_24CollectiveEpilogueBwdGQAISC_fSF_Li256ELb1ELb0EEENS1_25SingleTileBwdLPTSchedulerILb1ELi128ELb0EEEEEEEEEvNT_6ParamsE)
        /*0314*/ 	.word	0x00000010


	//----- nvinfo : EIATTR_REGCOUNT
	.align		4
.L_150:
        /*0318*/ 	.byte	0x04, 0x2f
        /*031a*/ 	.short	(.L_152 - .L_151)
	.align		4
.L_151:
        /*031c*/ 	.word	index@(_ZN7cutlass13device_kernelIN5flash11enable_sm90INS1_16FlashAttnBwdSm90INS1_25CollectiveMainloopBwdSm90ILi2ELi2ELi2EN4cute5tupleIJNS5_1CILi1EEES8_S8_EEENS6_IJNS7_ILi64EEENS7_ILi128EEESB_EEENS_10bfloat16_tEfNS_4arch4Sm90ELb1ELb0ELb1ELb1ELb1ELb1ELb0ELb0ELi2ELi1ELi2ELi1ELb0EEENS1_21CollectiveEpilogueBwdISC_SD_SF_Li256ELb1ELb0ELi1EEENS1_25SingleTileBwdLPTSchedulerILb1ELi128ELb1EEEEEEEEEvNT_6ParamsE)
        /*0320*/ 	.word	0x000000a8


	//----- nvinfo : EIATTR_FRAME_SIZE
	.align		4
.L_152:
        /*0324*/ 	.byte	0x04, 0x11
        /*0326*/ 	.short	(.L_154 - .L_153)
	.align		4
.L_153:
        /*0328*/ 	.word	index@(_ZN7cutlass13device_kernelIN5flash11enable_sm90INS1_16FlashAttnBwdSm90INS1_25CollectiveMainloopBwdSm90ILi2ELi2ELi2EN4cute5tupleIJNS5_1CILi1EEES8_S8_EEENS6_IJNS7_ILi64EEENS7_ILi128EEESB_EEENS_10bfloat16_tEfNS_4arch4Sm90ELb1ELb0ELb1ELb1ELb1ELb1ELb0ELb0ELi2ELi1ELi2ELi1ELb0EEENS1_21CollectiveEpilogueBwdISC_SD_SF_Li256ELb1ELb0ELi1EEENS1_25SingleTileBwdLPTSchedulerILb1ELi128ELb1EEEEEEEEEvNT_6ParamsE)
        /*032c*/ 	.word	0x00000010


	//----- nvinfo : EIATTR_REGCOUNT
	.align		4
.L_154:
        /*0330*/ 	.byte	0x04, 0x2f
        /*0332*/ 	.short	(.L_156 - .L_155)
	.align		4
.L_155:
        /*0334*/ 	.word	index@(_ZN7cutlass13device_kernelIN5flash11enable_sm90INS1_16FlashAttnBwdSm90INS1_25CollectiveMainloopBwdSm90ILi2ELi2ELi2EN4cute5tupleIJNS5_1CILi1EEES8_S8_EEENS6_IJNS7_ILi64EEENS7_ILi128EEESB_EEENS_10bfloat16_tEfNS_4arch4Sm90ELb1ELb0ELb1ELb1ELb0ELb1ELb0ELb0ELi2ELi1ELi2ELi1ELb0EEENS1_21CollectiveEpilogueBwdISC_SD_SF_Li256ELb1ELb0ELi1EEENS1_25SingleTileBwdLPTSchedulerILb1ELi128ELb0EEEEEEEEEvNT_6ParamsE)
        /*0338*/ 	.word	0x000000a8


	//----- nvinfo : EIATTR_FRAME_SIZE
	.align		4
.L_156:
        /*033c*/ 	.byte	0x04, 0x11
        /*033e*/ 	.short	(.L_158 - .L_157)
	.align		4
.L_157:
        /*0340*/ 	.word	index@(_ZN7cutlass13device_kernelIN5flash11enable_sm90INS1_16FlashAttnBwdSm90INS1_25CollectiveMainloopBwdSm90ILi2ELi2ELi2EN4cute5tupleIJNS5_1CILi1EEES8_S8_EEENS6_IJNS7_ILi64EEENS7_ILi128EEESB_EEENS_10bfloat16_tEfNS_4arch4Sm90ELb1ELb0ELb1ELb1ELb0ELb1ELb0ELb0ELi2ELi1ELi2ELi1ELb0EEENS1_21CollectiveEpilogueBwdISC_SD_SF_Li256ELb1ELb0ELi1EEENS1_25SingleTileBwdLPTSchedulerILb1ELi128ELb0EEEEEEEEEvNT_6ParamsE)
        /*0344*/ 	.word	0x00000010


	//----- nvinfo : EIATTR_REGCOUNT
	.align		4
.L_158:
        /*0348*/ 	.byte	0x04, 0x2f
        /*034a*/ 	.short	(.L_160 - .L_159)
	.align		4
.L_159:
        /*034c*/ 	.word	index@(_ZN7cutlass13device_kernelIN5flash11enable_sm90INS1_16FlashAttnBwdSm90INS1_25CollectiveMainloopBwdSm90ILi2ELi2ELi2EN4cute5tupleIJNS5_1CILi1EEES8_S8_EEENS6_IJNS7_ILi64EEENS7_ILi128EEESB_EEENS_10bfloat16_tEfNS_4arch4Sm90ELb1ELb0ELb1ELb0ELb1ELb1ELb0ELb0ELi2ELi1ELi2ELi1ELb0EEENS1_24CollectiveEpilogueBwdGQAISC_fSF_Li256ELb0ELb1EEENS1_25SingleTileBwdLPTSchedulerILb0ELi128ELb1EEEEEEEEEvNT_6ParamsE)
        /*0350*/ 	.word	0x000000a8


	//----- nvinfo : EIATTR_FRAME_SIZE
	.align		4
.L_160:
        /*0354*/ 	.byte	0x04, 0x11
        /*0356*/ 	.short	(.L_162 - .L_161)
	.align		4
.L_161:
        /*0358*/ 	.word	index@(_ZN7cutlass13device_kernelIN5flash11enable_sm90INS1_16FlashAttnBwdSm90INS1_25CollectiveMainloopBwdSm90ILi2ELi2ELi2EN4cute5tupleIJNS5_1CILi1EEES8_S8_EEENS6_IJNS7_ILi64EEENS7_ILi128EEESB_EEENS_10bfloat16_tEfNS_4arch4Sm90ELb1ELb0ELb1ELb0ELb1ELb1ELb0ELb0ELi2ELi1ELi2ELi1ELb0EEENS1_24CollectiveEpilogueBwdGQAISC_fSF_Li256ELb0ELb1EEENS1_25SingleTileBwdLPTSchedulerILb0ELi128ELb1EEEEEEEEEvNT_6ParamsE)
        /*035c*/ 	.word	0x00000008


	//----- nvinfo : EIATTR_REGCOUNT
	.align		4
.L_162:
        /*0360*/ 	.byte	0x04, 0x2f
        /*0362*/ 	.short	(.L_164 - .L_163)
	.align		4
.L_163:
        /*0364*/ 	.word	index@(_ZN7cutlass13device_kernelIN5flash11enable_sm90INS1_16FlashAttnBwdSm90INS1_25CollectiveMainloopBwdSm90ILi2ELi2ELi2EN4cute5tupleIJNS5_1CILi1EEES8_S8_EEENS6_IJNS7_ILi64EEENS7_ILi128EEESB_EEENS_10bfloat16_tEfNS_4arch4Sm90ELb1ELb0ELb1ELb0ELb0ELb1ELb0ELb0ELi2ELi1ELi2ELi1ELb0EEENS1_24CollectiveEpilogueBwdGQAISC_fSF_Li256ELb0ELb0EEENS1_25SingleTileBwdLPTSchedulerILb0ELi128ELb0EEEEEEEEEvNT_6ParamsE)
        /*0368*/ 	.word	0x000000a8


	//----- nvinfo : EIATTR_FRAME_SIZE
	.align		4
.L_164:
        /*036c*/ 	.byte	0x04, 0x11
        /*036e*/ 	.short	(.L_166 - .L_165)
	.align		4
.L_165:
        /*0370*/ 	.word	index@(_ZN7cutlass13device_kernelIN5flash11enable_sm90INS1_16FlashAttnBwdSm90INS1_25CollectiveMainloopBwdSm90ILi2ELi2ELi2EN4cute5tupleIJNS5_1CILi1EEES8_S8_EEENS6_IJNS7_ILi64EEENS7_ILi128EEESB_EEENS_10bfloat16_tEfNS_4arch4Sm90ELb1ELb0ELb1ELb0ELb0ELb1ELb0ELb0ELi2ELi1ELi2ELi1ELb0EEENS1_24CollectiveEpilogueBwdGQAISC_fSF_Li256ELb0ELb0EEENS1_25SingleTileBwdLPTSchedulerILb0ELi128ELb0EEEEEEEEEvNT_6ParamsE)
        /*0374*/ 	.word	0x00000008


	//----- nvinfo : EIATTR_REGCOUNT
	.align		4
.L_166:
        /*0378*/ 	.byte	0x04, 0x2f
        /*037a*/ 	.short	(.L_168 - .L_167)
	.align		4
.L_167:
        /*037c*/ 	.word	index@(_ZN7cutlass13device_kernelIN5flash11enable_sm90INS1_16FlashAttnBwdSm90INS1_25CollectiveMainloopBwdSm90ILi2ELi2ELi2EN4cute5tupleIJNS5_1CILi1EEES8_S8_EEENS6_IJNS7_ILi64EEENS7_ILi128EEESB_EEENS_10bfloat16_tEfNS_4arch4Sm90ELb1ELb0ELb1ELb0ELb1ELb1ELb0ELb0ELi2ELi1ELi2ELi1ELb0EEENS1_21CollectiveEpilogueBwdISC_SD_SF_Li256ELb0ELb0ELi1EEENS1_25SingleTileBwdLPTSchedulerILb0ELi128ELb1EEEEEEEEEvNT_6ParamsE)
        /*0380*/ 	.word	0x000000a8


	//----- nvinfo : EIATTR_FRAME_SIZE
	.align		4
.L_168:
        /*0384*/ 	.byte	0x04, 0x11
        /*0386*/ 	.short	(.L_170 - .L_169)
	.align		4
.L_169:
        /*0388*/ 	.word	index@(_ZN7cutlass13device_kernelIN5flash11enable_sm90INS1_16FlashAttnBwdSm90INS1_25CollectiveMainloopBwdSm90ILi2ELi2ELi2EN4cute5tupleIJNS5_1CILi1EEES8_S8_EEENS6_IJNS7_ILi64EEENS7_ILi128EEESB_EEENS_10bfloat16_tEfNS_4arch4Sm90ELb1ELb0ELb1ELb0ELb1ELb1ELb0ELb0ELi2ELi1ELi2ELi1ELb0EEENS1_21CollectiveEpilogueBwdISC_SD_SF_Li256ELb0ELb0ELi1EEENS1_25SingleTileBwdLPTSchedulerILb0ELi128ELb1EEEEEEEEEvNT_6ParamsE)
        /*038c*/ 	.word	0x00000008


	//----- nvinfo : EIATTR_REGCOUNT
	.align		4
.L_170:
        /*0390*/ 	.byte	0x04, 0x2f
        /*0392*/ 	.short	(.L_172 - .L_171)
	.align		4
.L_171:
        /*0394*/ 	.word	index@(_ZN7cutlass13device_kernelIN5flash11enable_sm90INS1_16FlashAttnBwdSm90INS1_25CollectiveMainloopBwdSm90ILi2ELi2ELi2EN4cute5tupleIJNS5_1CILi1EEES8_S8_EEENS6_IJNS7_ILi64EEENS7_ILi128EEESB_EEENS_10bfloat16_tEfNS_4arch4Sm90ELb1ELb0ELb1ELb0ELb0ELb1ELb0ELb0ELi2ELi1ELi2ELi1ELb0EEENS1_21CollectiveEpilogueBwdISC_SD_SF_Li256ELb0ELb0ELi1EEENS1_25SingleTileBwdLPTSchedulerILb0ELi128ELb0EEEEEEEEEvNT_6ParamsE)
        /*0398*/ 	.word	0x000000a8


	//----- nvinfo : EIATTR_FRAME_SIZE
	.align		4
.L_172:
        /*039c*/ 	.byte	0x04, 0x11
        /*039e*/ 	.short	(.L_174 - .L_173)
	.align		4
.L_173:
        /*03a0*/ 	.word	index@(_ZN7cutlass13device_kernelIN5flash11enable_sm90INS1_16FlashAttnBwdSm90INS1_25CollectiveMainloopBwdSm90ILi2ELi2ELi2EN4cute5tupleIJNS5_1CILi1EEES8_S8_EEENS6_IJNS7_ILi64EEENS7_ILi128EEESB_EEENS_10bfloat16_tEfNS_4arch4Sm90ELb1ELb0ELb1ELb0ELb0ELb1ELb0ELb0ELi2ELi1ELi2ELi1ELb0EEENS1_21CollectiveEpilogueBwdISC_SD_SF_Li256ELb0ELb0ELi1EEENS1_25SingleTileBwdLPTSchedulerILb0ELi128ELb0EEEEEEEEEvNT_6ParamsE)
        /*03a4*/ 	.word	0x00000008


	//----- nvinfo : EIATTR_REGCOUNT
	.align		4
.L_174:
        /*03a8*/ 	.byte	0x04, 0x2f
        /*03aa*/ 	.short	(.L_176 - .L_175)
	.align		4
.L_175:
        /*03ac*/ 	.word	index@(_ZN7cutlass13device_kernelIN5flash11enable_sm90INS1_16FlashAttnBwdSm90INS1_25CollectiveMainloopBwdSm90ILi2ELi2ELi2EN4cute5tupleIJNS5_1CILi1EEES8_S8_EEENS6_IJNS7_ILi64EEENS7_ILi128EEESB_EEENS_10bfloat16_tEfNS_4arch4Sm90ELb0ELb1ELb1ELb1ELb1ELb1ELb0ELb0ELi2ELi1ELi2ELi1ELb0EEENS1_24CollectiveEpilogueBwdGQAISC_fSF_Li256ELb1ELb1EEENS1_19SingleTileSchedulerILb1ELb0ELb0ELi128EEEEEEEEEvNT_6ParamsE)
        /*03b0*/ 	.word	0x000000a8


	//----- nvinfo : EIATTR_FRAME_SIZE
	.align		4
.L_176:
        /*03b4*/ 	.byte	0x04, 0x11
        /*03b6*/ 	.short	(.L_178 - .L_177)
	.align		4
.L_177:
        /*03b8*/ 	.word	index@(_ZN7cutlass13device_kernelIN5flash11enable_sm90INS1_16FlashAttnBwdSm90INS1_25CollectiveMainloopBwdSm90ILi2ELi2ELi2EN4cute5tupleIJNS5_1CILi1EEES8_S8_EEENS6_IJNS7_ILi64EEENS7_ILi128EEESB_EEENS_10bfloat16_tEfNS_4arch4Sm90ELb0ELb1ELb1ELb1ELb1ELb1ELb0ELb0ELi2ELi1ELi2ELi1ELb0EEENS1_24CollectiveEpilogueBwdGQAISC_fSF_Li256ELb1ELb1EEENS1_19SingleTileSchedulerILb1ELb0ELb0ELi128EEEEEEEEEvNT_6ParamsE)
        /*03bc*/ 	.word	0x00000010


	//----- nvinfo : EIATTR_REGCOUNT
	.align		4
.L_178:
        /*03c0*/ 	.byte	0x04, 0x2f
        /*03c2*/ 	.short	(.L_180 - .L_179)
	.align		4
.L_179:
        /*03c4*/ 	.word	index@(_ZN7cutlass13device_kernelIN5flash11enable_sm90INS1_16FlashAttnBwdSm90INS1_25CollectiveMainloopBwdSm90ILi2ELi2ELi2EN4cute5tupleIJNS5_1CILi1EEES8_S8_EEENS6_IJNS7_ILi64EEENS7_ILi128EEESB_EEENS_10bfloat16_tEfNS_4arch4Sm90ELb0ELb1ELb1ELb1ELb0ELb1ELb0ELb0ELi2ELi1ELi2ELi1ELb0EEENS1_24CollectiveEpilogueBwdGQAISC_fSF_Li256ELb1ELb0EEENS1_19SingleTileSchedulerILb1ELb0ELb0ELi128EEEEEEEEEvNT_6ParamsE)
        /*03c8*/ 	.word	0x000000a8


	//----- nvinfo : EIATTR_FRAME_SIZE
	.align		4
.L_180:
        /*03cc*/ 	.byte	0x04, 0x11
        /*03ce*/ 	.short	(.L_182 - .L_181)
	.align		4
.L_181:
        /*03d0*/ 	.word	index@(_ZN7cutlass13device_kernelIN5flash11enable_sm90INS1_16FlashAttnBwdSm90INS1_25CollectiveMainloopBwdSm90ILi2ELi2ELi2EN4cute5tupleIJNS5_1CILi1EEES8_S8_EEENS6_IJNS7_ILi64EEENS7_ILi128EEESB_EEENS_10bfloat16_tEfNS_4arch4Sm90ELb0ELb1ELb1ELb1ELb0ELb1ELb0ELb0ELi2ELi1ELi2ELi1ELb0EEENS1_24CollectiveEpilogueBwdGQAISC_fSF_Li256ELb1ELb0EEENS1_19SingleTileSchedulerILb1ELb0ELb0ELi128EEEEEEEEEvNT_6ParamsE)
        /*03d4*/ 	.word	0x00000010


	//----- nvinfo : EIATTR_REGCOUNT
	.align		4
.L_182:
        /*03d8*/ 	.byte	0x04, 0x2f
        /*03da*/ 	.short	(.L_184 - .L_183)
	.align		4
.L_183:
        /*03dc*/ 	.word	index@(_ZN7cutlass13device_kernelIN5flash11enable_sm90INS1_16FlashAttnBwdSm90INS1_25CollectiveMainloopBwdSm90ILi2ELi2ELi2EN4cute5tupleIJNS5_1CILi1EEES8_S8_EEENS6_IJNS7_ILi64EEENS7_ILi128EEESB_EEENS_10bfloat16_tEfNS_4arch4Sm90ELb0ELb1ELb1ELb1ELb1ELb1ELb0ELb0ELi2ELi1ELi2ELi1ELb0EEENS1_21CollectiveEpilogueBwdISC_SD_SF_Li256ELb1ELb0ELi1EEENS1_19SingleTileSchedulerILb1ELb0ELb0ELi128EEEEEEEEEvNT_6ParamsE)
        /*03e0*/ 	.word	0x000000a8


	//----- nvinfo : EIATTR_FRAME_SIZE
	.align		4
.L_184:
        /*03e4*/ 	.byte	0x04, 0x11
        /*03e6*/ 	.short	(.L_186 - .L_185)
	.align		4
.L_185:
        /*03e8*/ 	.word	index@(_ZN7cutlass13device_kernelIN5flash11enable_sm90INS1_16FlashAttnBwdSm90INS1_25CollectiveMainloopBwdSm90ILi2ELi2ELi2EN4cute5tupleIJNS5_1CILi1EEES8_S8_EEENS6_IJNS7_ILi64EEENS7_ILi128EEESB_EEENS_10bfloat16_tEfNS_4arch4Sm90ELb0ELb1ELb1ELb1ELb1ELb1ELb0ELb0ELi2ELi1ELi2ELi1ELb0EEENS1_21CollectiveEpilogueBwdISC_SD_SF_Li256ELb1ELb0ELi1EEENS1_19SingleTileSchedulerILb1ELb0ELb0ELi128EEEEEEEEEvNT_6ParamsE)
        /*03ec*/ 	.word	0x00000010


	//----- nvinfo : EIATTR_REGCOUNT
	.align		4
.L_186:
        /*03f0*/ 	.byte	0x04, 0x2f
        /*03f2*/ 	.short	(.L_188 - .L_187)
	.align		4
.L_187:
        /*03f4*/ 	.word	index@(_ZN7cutlass13device_kernelIN5flash11enable_sm90INS1_16FlashAttnBwdSm90INS1_25CollectiveMainloopBwdSm90ILi2ELi2ELi2EN4cute5tupleIJNS5_1CILi1EEES8_S8_EEENS6_IJNS7_ILi64EEENS7_ILi128EEESB_EEENS_10bfloat16_tEfNS_4arch4Sm90ELb0ELb1ELb1ELb1ELb0ELb1ELb0ELb0ELi2ELi1ELi2ELi1ELb0EEENS1_21CollectiveEpilogueBwdISC_SD_SF_Li256ELb1ELb0ELi1EEENS1_19SingleTileSchedulerILb1ELb0ELb0ELi128EEEEEEEEEvNT_6ParamsE)
        /*03f8*/ 	.word	0x000000a8


	//----- nvinfo : EIATTR_FRAME_SIZE
	.align		4
.L_188:
        /*03fc*/ 	.byte	0x04, 0x11
        /*03fe*/ 	.short	(.L_190 - .L_189)
	.align		4
.L_189:
        /*0400*/ 	.word	index@(_ZN7cutlass13device_kernelIN5flash11enable_sm90INS1_16FlashAttnBwdSm90INS1_25CollectiveMainloopBwdSm90ILi2ELi2ELi2EN4cute5tupleIJNS5_1CILi1EEES8_S8_EEENS6_IJNS7_ILi64EEENS7_ILi128EEESB_EEENS_10bfloat16_tEfNS_4arch4Sm90ELb0ELb1ELb1ELb1ELb0ELb1ELb0ELb0ELi2ELi1ELi2ELi1ELb0EEENS1_21CollectiveEpilogueBwdISC_SD_SF_Li256ELb1ELb0ELi1EEENS1_19SingleTileSchedulerILb1ELb0ELb0ELi128EEEEEEEEEvNT_6ParamsE)
        /*0404*/ 	.word	0x00000010


	//----- nvinfo : EIATTR_REGCOUNT
	.align		4
.L_190:
        /*0408*/ 	.byte	0x04, 0x2f
        /*040a*/ 	.short	(.L_192 - .L_191)
	.align		4
.L_191:
        /*040c*/ 	.word	index@(_ZN7cutlass13device_kernelIN5flash11enable_sm90INS1_16FlashAttnBwdSm90INS1_25CollectiveMainloopBwdSm90ILi2ELi2ELi2EN4cute5tupleIJNS5_1CILi1EEES8_S8_EEENS6_IJNS7_ILi64EEENS7_ILi128EEESB_EEENS_10bfloat16_tEfNS_4arch4Sm90ELb0ELb1ELb1ELb0ELb1ELb1ELb0ELb0ELi2ELi1ELi2ELi1ELb0EEENS1_24CollectiveEpilogueBwdGQAISC_fSF_Li256ELb0ELb1EEENS1_19SingleTileSchedulerILb0ELb0ELb0ELi128EEEEEEEEEvNT_6ParamsE)
        /*0410*/ 	.word	0x000000a8


	//----- nvinfo : EIATTR_FRAME_SIZE
	.align		4
.L_192:
        /*0414*/ 	.byte	0x04, 0x11
        /*0416*/ 	.short	(.L_194 - .L_193)
	.align		4
.L_193:
        /*0418*/ 	.word	index@(_ZN7cutlass13device_kernelIN5flash11enable_sm90INS1_16FlashAttnBwdSm90INS1_25CollectiveMainloopBwdSm90ILi2ELi2ELi2EN4cute5tupleIJNS5_1CILi1EEES8_S8_EEENS6_IJNS7_ILi64EEENS7_ILi128EEESB_EEENS_10bfloat16_tEfNS_4arch4Sm90ELb0ELb1ELb1ELb0ELb1ELb1ELb0ELb0ELi2ELi1ELi2ELi1ELb0EEENS1_24CollectiveEpilogueBwdGQAISC_fSF_Li256ELb0ELb1EEENS1_19SingleTileSchedulerILb0ELb0ELb0ELi128EEEEEEEEEvNT_6ParamsE)
        /*041c*/ 	.word	0x00000010


	//----- nvinfo : EIATTR_REGCOUNT
	.align		4
.L_194:
        /*0420*/ 	.byte	0x04, 0x2f
        /*0422*/ 	.short	(.L_196 - .L_195)
	.align		4
.L_195:
        /*0424*/ 	.word	index@(_ZN7cutlass13device_kernelIN5flash11enable_sm90INS1_16FlashAttnBwdSm90INS1_25CollectiveMainloopBwdSm90ILi2ELi2ELi2EN4cute5tupleIJNS5_1CILi1EEES8_S8_EEENS6_IJNS7_ILi64EEENS7_ILi128EEESB_EEENS_10bfloat16_tEfNS_4arch4Sm90ELb0ELb1ELb1ELb0ELb0ELb1ELb0ELb0ELi2ELi1ELi2ELi1ELb0EEENS1_24CollectiveEpilogueBwdGQAISC_fSF_Li256ELb0ELb0EEENS1_19SingleTileSchedulerILb0ELb0ELb0ELi128EEEEEEEEEvNT_6ParamsE)
        /*0428*/ 	.word	0x000000a8


	//----- nvinfo : EIATTR_FRAME_SIZE
	.align		4
.L_196:
        /*042c*/ 	.byte	0x04, 0x11
        /*042e*/ 	.short	(.L_198 - .L_197)
	.align		4
.L_197:
        /*0430*/ 	.word	index@(_ZN7cutlass13device_kernelIN5flash11enable_sm90INS1_16FlashAttnBwdSm90INS1_25CollectiveMainloopBwdSm90ILi2ELi2ELi2EN4cute5tupleIJNS5_1CILi1EEES8_S8_EEENS6_IJNS7_ILi64EEENS7_ILi128EEESB_EEENS_10bfloat16_tEfNS_4arch4Sm90ELb0ELb1ELb1ELb0ELb0ELb1ELb0ELb0ELi2ELi1ELi2ELi1ELb0EEENS1_24CollectiveEpilogueBwdGQAISC_fSF_Li256ELb0ELb0EEENS1_19SingleTileSchedulerILb0ELb0ELb0ELi128EEEEEEEEEvNT_6ParamsE)
        /*0434*/ 	.word	0x00000010


	//----- nvinfo : EIATTR_REGCOUNT
	.align		4
.L_198:
        /*0438*/ 	.byte	0x04, 0x2f
        /*043a*/ 	.short	(.L_200 - .L_199)
	.align		4
.L_199:
        /*043c*/ 	.word	index@(_ZN7cutlass13device_kernelIN5flash11enable_sm90INS1_16FlashAttnBwdSm90INS1_25CollectiveMainloopBwdSm90ILi2ELi2ELi2EN4cute5tupleIJNS5_1CILi1EEES8_S8_EEENS6_IJNS7_ILi64EEENS7_ILi128EEESB_EEENS_10bfloat16_tEfNS_4arch4Sm90ELb0ELb1ELb1ELb0ELb1ELb1ELb0ELb0ELi2ELi1ELi2ELi1ELb0EEENS1_21CollectiveEpilogueBwdISC_SD_SF_Li256ELb0ELb0ELi1EEENS1_19SingleTileSchedulerILb0ELb0ELb0ELi128EEEEEEEEEvNT_6ParamsE)
        /*0440*/ 	.word	0x000000a8


	//----- nvinfo : EIATTR_FRAME_SIZE
	.align		4
.L_200:
        /*0444*/ 	.byte	0x04, 0x11
        /*0446*/ 	.short	(.L_202 - .L_201)
	.align		4
.L_201:
        /*0448*/ 	.word	index@(_ZN7cutlass13device_kernelIN5flash11enable_sm90INS1_16FlashAttnBwdSm90INS1_25CollectiveMainloopBwdSm90ILi2ELi2ELi2EN4cute5tupleIJNS5_1CILi1EEES8_S8_EEENS6_IJNS7_ILi64EEENS7_ILi128EEESB_EEENS_10bfloat16_tEfNS_4arch4Sm90ELb0ELb1ELb1ELb0ELb1ELb1ELb0ELb0ELi2ELi1ELi2ELi1ELb0EEENS1_21CollectiveEpilogueBwdISC_SD_SF_Li256ELb0ELb0ELi1EEENS1_19SingleTileSchedulerILb0ELb0ELb0ELi128EEEEEEEEEvNT_6ParamsE)
        /*044c*/ 	.word	0x00000010


	//----- nvinfo : EIATTR_REGCOUNT
	.align		4
.L_202:
        /*0450*/ 	.byte	0x04, 0x2f
        /*0452*/ 	.short	(.L_204 - .L_203)
	.align		4
.L_203:
        /*0454*/ 	.word	index@(_ZN7cutlass13device_kernelIN5flash11enable_sm90INS1_16FlashAttnBwdSm90INS1_25CollectiveMainloopBwdSm90ILi2ELi2ELi2EN4cute5tupleIJNS5_1CILi1EEES8_S8_EEENS6_IJNS7_ILi64EEENS7_ILi128EEESB_EEENS_10bfloat16_tEfNS_4arch4Sm90ELb0ELb1ELb1ELb0ELb0ELb1ELb0ELb0ELi2ELi1ELi2ELi1ELb0EEENS1_21CollectiveEpilogueBwdISC_SD_SF_Li256ELb0ELb0ELi1EEENS1_19SingleTileSchedulerILb0ELb0ELb0ELi128EEEEEEEEEvNT_6ParamsE)
        /*0458*/ 	.word	0x000000a8


	//----- nvinfo : EIATTR_FRAME_SIZE
	.align		4
.L_204:
        /*045c*/ 	.byte	0x04, 0x11
        /*045e*/ 	.short	(.L_206 - .L_205)
	.align		4
.L_205:
        /*0460*/ 	.word	index@(_ZN7cutlass13device_kernelIN5flash11enable_sm90INS1_16FlashAttnBwdSm90INS1_25CollectiveMainloopBwdSm90ILi2ELi2ELi2EN4cute5tupleIJNS5_1CILi1EEES8_S8_EEENS6_IJNS7_ILi64EEENS7_ILi128EEESB_EEENS_10bfloat16_tEfNS_4arch4Sm90ELb0ELb1ELb1ELb0ELb0ELb1ELb0ELb0ELi2ELi1ELi2ELi1ELb0EEENS1_21CollectiveEpilogueBwdISC_SD_SF_Li256ELb0ELb0ELi1EEENS1_19SingleTileSchedulerILb0ELb0ELb0ELi128EEEEEEEEEvNT_6ParamsE)
        /*0464*/ 	.word	0x00000010


	//----- nvinfo : EIATTR_REGCOUNT
	.align		4
.L_206:
        /*0468*/ 	.byte	0x04, 0x2f
        /*046a*/ 	.short	(.L_208 - .L_207)
	.align		4
.L_207:
        /*046c*/ 	.word	index@(_ZN7cutlass13device_kernelIN5flash11enable_sm90INS1_16FlashAttnBwdSm90INS1_25CollectiveMainloopBwdSm90ILi2ELi2ELi2EN4cute5tupleIJNS5_1CILi1EEES8_S8_EEENS6_IJNS7_ILi64EEENS7_ILi128EEESB_EEENS_10bfloat16_tEfNS_4arch4Sm90ELb0ELb0ELb1ELb1ELb1ELb1ELb0ELb0ELi2ELi1ELi2ELi1ELb0EEENS1_24CollectiveEpilogueBwdGQAISC_fSF_Li256ELb1ELb1EEENS1_19SingleTileSchedulerILb1ELb0ELb0ELi128EEEEEEEEEvNT_6ParamsE)
        /*0470*/ 	.word	0x000000a8


	//----- nvinfo : EIATTR_FRAME_SIZE
	.align		4
.L_208:
        /*0474*/ 	.byte	0x04, 0x11
        /*0476*/ 	.short	(.L_210 - .L_209)
	.align		4
.L_209:
        /*0478*/ 	.word	index@(_ZN7cutlass13device_kernelIN5flash11enable_sm90INS1_16FlashAttnBwdSm90INS1_25CollectiveMainloopBwdSm90ILi2ELi2ELi2EN4cute5tupleIJNS5_1CILi1EEES8_S8_EEENS6_IJNS7_ILi64EEENS7_ILi128EEESB_EEENS_10bfloat16_tEfNS_4arch4Sm90ELb0ELb0ELb1ELb1ELb1ELb1ELb0ELb0ELi2ELi1ELi2ELi1ELb0EEENS1_24CollectiveEpilogueBwdGQAISC_fSF_Li256ELb1ELb1EEENS1_19SingleTileSchedulerILb1ELb0ELb0ELi128EEEEEEEEEvNT_6ParamsE)
        /*047c*/ 	.word	0x00000008


	//----- nvinfo : EIATTR_REGCOUNT
	.align		4
.L_210:
        /*0480*/ 	.byte	0x04, 0x2f
        /*0482*/ 	.short	(.L_212 - .L_211)
	.align		4
.L_211:
        /*0484*/ 	.word	index@(_ZN7cutlass13device_kernelIN5flash11enable_sm90INS1_16FlashAttnBwdSm90INS1_25CollectiveMainloopBwdSm90ILi2ELi2ELi2EN4cute5tupleIJNS5_1CILi1EEES8_S8_EEENS6_IJNS7_ILi64EEENS7_ILi128EEESB_EEENS_10bfloat16_tEfNS_4arch4Sm90ELb0ELb0ELb1ELb1ELb0ELb1ELb0ELb0ELi2ELi1ELi2ELi1ELb0EEENS1_24CollectiveEpilogueBwdGQAISC_fSF_Li256ELb1ELb0EEENS1_19SingleTileSchedulerILb1ELb0ELb0ELi128EEEEEEEEEvNT_6ParamsE)
        /*0488*/ 	.word	0x000000a8


	//----- nvinfo : EIATTR_FRAME_SIZE
	.align		4
.L_212:
        /*048c*/ 	.byte	0x04, 0x11
        /*048e*/ 	.short	(.L_214 - .L_213)
	.align		4
.L_213:
        /*0490*/ 	.word	index@(_ZN7cutlass13device_kernelIN5flash11enable_sm90INS1_16FlashAttnBwdSm90INS1_25CollectiveMainloopBwdSm90ILi2ELi2ELi2EN4cute5tupleIJNS5_1CILi1EEES8_S8_EEENS6_IJNS7_ILi64EEENS7_ILi128EEESB_EEENS_10bfloat16_tEfNS_4arch4Sm90ELb0ELb0ELb1ELb1ELb0ELb1ELb0ELb0ELi2ELi1ELi2ELi1ELb0EEENS1_24CollectiveEpilogueBwdGQAISC_fSF_Li256ELb1ELb0EEENS1_19SingleTileSchedulerILb1ELb0ELb0ELi128EEEEEEEEEvNT_6ParamsE)
        /*0494*/ 	.word	0x00000008


	//----- nvinfo : EIATTR_REGCOUNT
	.align		4
.L_214:
        /*0498*/ 	.byte	0x04, 0x2f
        /*049a*/ 	.short	(.L_216 - .L_215)
	.align		4
.L_215:
        /*049c*/ 	.word	index@(_ZN7cutlass13device_kernelIN5flash11enable_sm90INS1_16FlashAttnBwdSm90INS1_25CollectiveMainloopBwdSm90ILi2ELi2ELi2EN4cute5tupleIJNS5_1CILi1EEES8_S8_EEENS6_IJNS7_ILi64EEENS7_ILi128EEESB_EEENS_10bfloat16_tEfNS_4arch4Sm90ELb0ELb0ELb1ELb1ELb1ELb1ELb0ELb0ELi2ELi1ELi2ELi1ELb0EEENS1_21CollectiveEpilogueBwdISC_SD_SF_Li256ELb1ELb0ELi1EEENS1_19SingleTileSchedulerILb1ELb0ELb0ELi128EEEEEEEEEvNT_6ParamsE)
        /*04a0*/ 	.word	0x000000a8


	//----- nvinfo : EIATTR_FRAME_SIZE
	.align		4
.L_216:
        /*04a4*/ 	.byte	0x04, 0x11
        /*04a6*/ 	.short	(.L_218 - .L_217)
	.align		4
.L_217:
        /*04a8*/ 	.word	index@(_ZN7cutlass13device_kernelIN5flash11enable_sm90INS1_16FlashAttnBwdSm90INS1_25CollectiveMainloopBwdSm90ILi2ELi2ELi2EN4cute5tupleIJNS5_1CILi1EEES8_S8_EEENS6_IJNS7_ILi64EEENS7_ILi128EEESB_EEENS_10bfloat16_tEfNS_4arch4Sm90ELb0ELb0ELb1ELb1ELb1ELb1ELb0ELb0ELi2ELi1ELi2ELi1ELb0EEENS1_21CollectiveEpilogueBwdISC_SD_SF_Li256ELb1ELb0ELi1EEENS1_19SingleTileSchedulerILb1ELb0ELb0ELi128EEEEEEEEEvNT_6ParamsE)
        /*04ac*/ 	.word	0x00000008


	//----- nvinfo : EIATTR_REGCOUNT
	.align		4
.L_218:
        /*04b0*/ 	.byte	0x04, 0x2f
        /*04b2*/ 	.short	(.L_220 - .L_219)
	.align		4
.L_219:
        /*04b4*/ 	.word	index@(_ZN7cutlass13device_kernelIN5flash11enable_sm90INS1_16FlashAttnBwdSm90INS1_25CollectiveMainloopBwdSm90ILi2ELi2ELi2EN4cute5tupleIJNS5_1CILi1EEES8_S8_EEENS6_IJNS7_ILi64EEENS7_ILi128EEESB_EEENS_10bfloat16_tEfNS_4arch4Sm90ELb0ELb0ELb1ELb1ELb0ELb1ELb0ELb0ELi2ELi1ELi2ELi1ELb0EEENS1_21CollectiveEpilogueBwdISC_SD_SF_Li256ELb1ELb0ELi1EEENS1_19SingleTileSchedulerILb1ELb0ELb0ELi128EEEEEEEEEvNT_6ParamsE)
        /*04b8*/ 	.word	0x000000a8


	//----- nvinfo : EIATTR_FRAME_SIZE
	.align		4
.L_220:
        /*04bc*/ 	.byte	0x04, 0x11
        /*04be*/ 	.short	(.L_222 - .L_221)
	.align		4
.L_221:
        /*04c0*/ 	.word	index@(_ZN7cutlass13device_kernelIN5flash11enable_sm90INS1_16FlashAttnBwdSm90INS1_25CollectiveMainloopBwdSm90ILi2ELi2ELi2EN4cute5tupleIJNS5_1CILi1EEES8_S8_EEENS6_IJNS7_ILi64EEENS7_ILi128EEESB_EEENS_10bfloat16_tEfNS_4arch4Sm90ELb0ELb0ELb1ELb1ELb0ELb1ELb0ELb0ELi2ELi1ELi2ELi1ELb0EEENS1_21CollectiveEpilogueBwdISC_SD_SF_Li256ELb1ELb0ELi1EEENS1_19SingleTileSchedulerILb1ELb0ELb0ELi128EEEEEEEEEvNT_6ParamsE)
        /*04c4*/ 	.word	0x00000008


	//----- nvinfo : EIATTR_REGCOUNT
	.align		4
.L_222:
        /*04c8*/ 	.byte	0x04, 0x2f
        /*04ca*/ 	.short	(.L_224 - .L_223)
	.align		4
.L_223:
        /*04cc*/ 	.word	index@(_ZN7cutlass13device_kernelIN5flash11enable_sm90INS1_16FlashAttnBwdSm90INS1_25CollectiveMainloopBwdSm90ILi2ELi2ELi2EN4cute5tupleIJNS5_1CILi1EEES8_S8_EEENS6_IJNS7_ILi64EEENS7_ILi128EEESB_EEENS_10bfloat16_tEfNS_4arch4Sm90ELb0ELb0ELb1ELb0ELb1ELb1ELb0ELb0ELi2ELi1ELi2ELi1ELb0EEENS1_24CollectiveEpilogueBwdGQAISC_fSF_Li256ELb0ELb1EEENS1_19SingleTileSchedulerILb0ELb0ELb0ELi128EEEEEEEEEvNT_6ParamsE)
        /*04d0*/ 	.word	0x000000a8


	//----- nvinfo : EIATTR_FRAME_SIZE
	.align		4
.L_224:
        /*04d4*/ 	.byte	0x04, 0x11
        /*04d6*/ 	.short	(.L_226 - .L_225)
	.align		4
.L_225:
        /*04d8*/ 	.word	index@(_ZN7cutlass13device_kernelIN5flash11enable_sm90INS1_16FlashAttnBwdSm90INS1_25CollectiveMainloopBwdSm90ILi2ELi2ELi2EN4cute5tupleIJNS5_1CILi1EEES8_S8_EEENS6_IJNS7_ILi64EEENS7_ILi128EEESB_EEENS_10bfloat16_tEfNS_4arch4Sm90ELb0ELb0ELb1ELb0ELb1ELb1ELb0ELb0ELi2ELi1ELi2ELi1ELb0EEENS1_24CollectiveEpilogueBwdGQAISC_fSF_Li256ELb0ELb1EEENS1_19SingleTileSchedulerILb0ELb0ELb0ELi128EEEEEEEEEvNT_6ParamsE)
        /*04dc*/ 	.word	0x00000000


	//----- nvinfo : EIATTR_REGCOUNT
	.align		4
.L_226:
        /*04e0*/ 	.byte	0x04, 0x2f
        /*04e2*/ 	.short	(.L_228 - .L_227)
	.align		4
.L_227:
        /*04e4*/ 	.word	index@(_ZN7cutlass13device_kernelIN5flash11enable_sm90INS1_16FlashAttnBwdSm90INS1_25CollectiveMainloopBwdSm90ILi2ELi2ELi2EN4cute5tupleIJNS5_1CILi1EEES8_S8_EEENS6_IJNS7_ILi64EEENS7_ILi128EEESB_EEENS_10bfloat16_tEfNS_4arch4Sm90ELb0ELb0ELb1ELb0ELb0ELb1ELb0ELb0ELi2ELi1ELi2ELi1ELb0EEENS1_24CollectiveEpilogueBwdGQAISC_fSF_Li256ELb0ELb0EEENS1_19SingleTileSchedulerILb0ELb0ELb0ELi128EEEEEEEEEvNT_6ParamsE)
        /*04e8*/ 	.word	0x000000a8


	//----- nvinfo : EIATTR_FRAME_SIZE
	.align		4
.L_228:
        /*04ec*/ 	.byte	0x04, 0x11
        /*04ee*/ 	.short	(.L_230 - .L_229)
	.align		4
.L_229:
        /*04f0*/ 	.word	index@(_ZN7cutlass13device_kernelIN5flash11enable_sm90INS1_16FlashAttnBwdSm90INS1_25CollectiveMainloopBwdSm90ILi2ELi2ELi2EN4cute5tupleIJNS5_1CILi1EEES8_S8_EEENS6_IJNS7_ILi64EEENS7_ILi128EEESB_EEENS_10bfloat16_tEfNS_4arch4Sm90ELb0ELb0ELb1ELb0ELb0ELb1ELb0ELb0ELi2ELi1ELi2ELi1ELb0EEENS1_24CollectiveEpilogueBwdGQAISC_fSF_Li256ELb0ELb0EEENS1_19SingleTileSchedulerILb0ELb0ELb0ELi128EEEEEEEEEvNT_6ParamsE)
        /*04f4*/ 	.word	0x00000000


	//----- nvinfo : EIATTR_REGCOUNT
	.align		4
.L_230:
        /*04f8*/ 	.byte	0x04, 0x2f
        /*04fa*/ 	.short	(.L_232 - .L_231)
	.align		4
.L_231:
        /*04fc*/ 	.word	index@(_ZN7cutlass13device_kernelIN5flash11enable_sm90INS1_16FlashAttnBwdSm90INS1_25CollectiveMainloopBwdSm90ILi2ELi2ELi2EN4cute5tupleIJNS5_1CILi1EEES8_S8_EEENS6_IJNS7_ILi64EEENS7_ILi128EEESB_EEENS_10bfloat16_tEfNS_4arch4Sm90ELb0ELb0ELb1ELb0ELb1ELb1ELb0ELb0ELi2ELi1ELi2ELi1ELb0EEENS1_21CollectiveEpilogueBwdISC_SD_SF_Li256ELb0ELb0ELi1EEENS1_19SingleTileSchedulerILb0ELb0ELb0ELi128EEEEEEEEEvNT_6ParamsE)
        /*0500*/ 	.word	0x000000a8


	//----- nvinfo : EIATTR_FRAME_SIZE
	.align		4
.L_232:
        /*0504*/ 	.byte	0x04, 0x11
        /*0506*/ 	.short	(.L_234 - .L_233)
	.align		4
.L_233:
        /*0508*/ 	.word	index@(_ZN7cutlass13device_kernelIN5flash11enable_sm90INS1_16FlashAttnBwdSm90INS1_25CollectiveMainloopBwdSm90ILi2ELi2ELi2EN4cute5tupleIJNS5_1CILi1EEES8_S8_EEENS6_IJNS7_ILi64EEENS7_ILi128EEESB_EEENS_10bfloat16_tEfNS_4arch4Sm90ELb0ELb0ELb1ELb0ELb1ELb1ELb0ELb0ELi2ELi1ELi2ELi1ELb0EEENS1_21CollectiveEpilogueBwdISC_SD_SF_Li256ELb0ELb0ELi1EEENS1_19SingleTileSchedulerILb0ELb0ELb0ELi128EEEEEEEEEvNT_6ParamsE)
        /*050c*/ 	.word	0x00000000


	//----- nvinfo : EIATTR_REGCOUNT
	.align		4
.L_234:
        /*0510*/ 	.byte	0x04, 0x2f
        /*0512*/ 	.short	(.L_236 - .L_235)
	.align		4
.L_235:
        /*0514*/ 	.word	index@(_ZN7cutlass13device_kernelIN5flash11enable_sm90INS1_16FlashAttnBwdSm90INS1_25CollectiveMainloopBwdSm90ILi2ELi2ELi2EN4cute5tupleIJNS5_1CILi1EEES8_S8_EEENS6_IJNS7_ILi64EEENS7_ILi128EEESB_EEENS_10bfloat16_tEfNS_4arch4Sm90ELb0ELb0ELb1ELb0ELb0ELb1ELb0ELb0ELi2ELi1ELi2ELi1ELb0EEENS1_21CollectiveEpilogueBwdISC_SD_SF_Li256ELb0ELb0ELi1EEENS1_19SingleTileSchedulerILb0ELb0ELb0ELi128EEEEEEEEEvNT_6ParamsE)
        /*0518*/ 	.word	0x000000a8


	//----- nvinfo : EIATTR_FRAME_SIZE
	.align		4
.L_236:
        /*051c*/ 	.byte	0x04, 0x11
        /*051e*/ 	.short	(.L_238 - .L_237)
	.align		4
.L_237:
        /*0520*/ 	.word	index@(_ZN7cutlass13device_kernelIN5flash11enable_sm90INS1_16FlashAttnBwdSm90INS1_25CollectiveMainloopBwdSm90ILi2ELi2ELi2EN4cute5tupleIJNS5_1CILi1EEES8_S8_EEENS6_IJNS7_ILi64EEENS7_ILi128EEESB_EEENS_10bfloat16_tEfNS_4arch4Sm90ELb0ELb0ELb1ELb0ELb0ELb1ELb0ELb0ELi2ELi1ELi2ELi1ELb0EEENS1_21CollectiveEpilogueBwdISC_SD_SF_Li256ELb0ELb0ELi1EEENS1_19SingleTileSchedulerILb0ELb0ELb0ELi128EEEEEEEEEvNT_6ParamsE)
        /*0524*/ 	.word	0x00000000


	//----- nvinfo : EIATTR_MIN_STACK_SIZE
	.align		4
.L_238:
        /*0528*/ 	.byte	0x04, 0x12
        /*052a*/ 	.short	(.L_240 - .L_239)
	.align		4
.L_239:
        /*052c*/ 	.word	index@(_ZN7cutlass13device_kernelIN5flash11enable_sm90INS1_16FlashAttnBwdSm90INS1_25CollectiveMainloopBwdSm90ILi2ELi2ELi2EN4cute5tupleIJNS5_1CILi1EEES8_S8_EEENS6_IJNS7_ILi64EEENS7_ILi128EEESB_EEENS_10bfloat16_tEfNS_4arch4Sm90ELb0ELb0ELb1ELb0ELb0ELb1ELb0ELb0ELi2ELi1ELi2ELi1ELb0EEENS1_21CollectiveEpilogueBwdISC_SD_SF_Li256ELb0ELb0ELi1EEENS1_19SingleTileSchedulerILb0ELb0ELb0ELi128EEEEEEEEEvNT_6ParamsE)
        /*0530*/ 	.word	0x00000000


	//----- nvinfo : EIATTR_MIN_STACK_SIZE
	.align		4
.L_240:
        /*0534*/ 	.byte	0x04, 0x12
        /*0536*/ 	.short	(.L_242 - .L_241)
	.align		4
.L_241:
        /*0538*/ 	.word	index@(_ZN7cutlass13device_kernelIN5flash11enable_sm90INS1_16FlashAttnBwdSm90INS1_25CollectiveMainloopBwdSm90ILi2ELi2ELi2EN4cute5tupleIJNS5_1CILi1EEES8_S8_EEENS6_IJNS7_ILi64EEENS7_ILi128EEESB_EEENS_10bfloat16_tEfNS_4arch4Sm90ELb0ELb0ELb1ELb0ELb1ELb1ELb0ELb0ELi2ELi1ELi2ELi1ELb0EEENS1_21CollectiveEpilogueBwdISC_SD_SF_Li256ELb0ELb0ELi1EEENS1_19SingleTileSchedulerILb0ELb0ELb0ELi128EEEEEEEEEvNT_6ParamsE)
        /*053c*/ 	.word	0x00000000


	//----- nvinfo : EIATTR_MIN_STACK_SIZE
	.align		4
.L_242:
        /*0540*/ 	.byte	0x04, 0x12
        /*0542*/ 	.short	(.L_244 - .L_243)
	.align		4
.L_243:
        /*0544*/ 	.word	index@(_ZN7cutlass13device_kernelIN5flash11enable_sm90INS1_16FlashAttnBwdSm90INS1_25CollectiveMainloopBwdSm90ILi2ELi2ELi2EN4cute5tupleIJNS5_1CILi1EEES8_S8_EEENS6_IJNS7_ILi64EEENS7_ILi128EEESB_EEENS_10bfloat16_tEfNS_4arch4Sm90ELb0ELb0ELb1ELb0ELb0ELb1ELb0ELb0ELi2ELi1ELi2ELi1ELb0EEENS1_24CollectiveEpilogueBwdGQAISC_fSF_Li256ELb0ELb0EEENS1_19SingleTileSchedulerILb0ELb0ELb0ELi128EEEEEEEEEvNT_6ParamsE)
        /*0548*/ 	.word	0x00000000


	//----- nvinfo : EIATTR_MIN_STACK_SIZE
	.align		4
.L_244:
        /*054c*/ 	.byte	0x04, 0x12
        /*054e*/ 	.short	(.L_246 - .L_245)
	.align		4
.L_245:
        /*0550*/ 	.word	index@(_ZN7cutlass13device_kernelIN5flash11enable_sm90INS1_16FlashAttnBwdSm90INS1_25CollectiveMainloopBwdSm90ILi2ELi2ELi2EN4cute5tupleIJNS5_1CILi1EEES8_S8_EEENS6_IJNS7_ILi64EEENS7_ILi128EEESB_EEENS_10bfloat16_tEfNS_4arch4Sm90ELb0ELb0ELb1ELb0ELb1ELb1ELb0ELb0ELi2ELi1ELi2ELi1ELb0EEENS1_24CollectiveEpilogueBwdGQAISC_fSF_Li256ELb0ELb1EEENS1_19SingleTileSchedulerILb0ELb0ELb0ELi128EEEEEEEEEvNT_6ParamsE)
        /*0554*/ 	.word	0x00000000


	//----- nvinfo : EIATTR_MIN_STACK_SIZE
	.align		4
.L_246:
        /*0558*/ 	.byte	0x04, 0x12
        /*055a*/ 	.short	(.L_248 - .L_247)
	.align		4
.L_247:
        /*055c*/ 	.word	index@(_ZN7cutlass13device_kernelIN5flash11enable_sm90INS1_16FlashAttnBwdSm90INS1_25CollectiveMainloopBwdSm90ILi2ELi2ELi2EN4cute5tupleIJNS5_1CILi1EEES8_S8_EEENS6_IJNS7_ILi64EEENS7_ILi128EEESB_EEENS_10bfloat16_tEfNS_4arch4Sm90ELb0ELb0ELb1ELb1ELb0ELb1ELb0ELb0ELi2ELi1ELi2ELi1ELb0EEENS1_21CollectiveEpilogueBwdISC_SD_SF_Li256ELb1ELb0ELi1EEENS1_19SingleTileSchedulerILb1ELb0ELb0ELi128EEEEEEEEEvNT_6ParamsE)
        /*0560*/ 	.word	0x00000008


	//----- nvinfo : EIATTR_MIN_STACK_SIZE
	.align		4
.L_248:
        /*0564*/ 	.byte	0x04, 0x12
        /*0566*/ 	.short	(.L_250 - .L_249)
	.align		4
.L_249:
        /*0568*/ 	.word	index@(_ZN7cutlass13device_kernelIN5flash11enable_sm90INS1_16FlashAttnBwdSm90INS1_25CollectiveMainloopBwdSm90ILi2ELi2ELi2EN4cute5tupleIJNS5_1CILi1EEES8_S8_EEENS6_IJNS7_ILi64EEENS7_ILi128EEESB_EEENS_10bfloat16_tEfNS_4arch4Sm90ELb0ELb0ELb1ELb1ELb1ELb1ELb0ELb0ELi2ELi1ELi2ELi1ELb0EEENS1_21CollectiveEpilogueBwdISC_SD_SF_Li256ELb1ELb0ELi1EEENS1_19SingleTileSchedulerILb1ELb0ELb0ELi128EEEEEEEEEvNT_6ParamsE)
        /*056c*/ 	.word	0x00000008


	//----- nvinfo : EIATTR_MIN_STACK_SIZE
	.align		4
.L_250:
        /*0570*/ 	.byte	0x04, 0x12
        /*0572*/ 	.short	(.L_252 - .L_251)
	.align		4
.L_251:
        /*0574*/ 	.word	index@(_ZN7cutlass13device_kernelIN5flash11enable_sm90INS1_16FlashAttnBwdSm90INS1_25CollectiveMainloopBwdSm90ILi2ELi2ELi2EN4cute5tupleIJNS5_1CILi1EEES8_S8_EEENS6_IJNS7_ILi64EEENS7_ILi128EEESB_EEENS_10bfloat16_tEfNS_4arch4Sm90ELb0ELb0ELb1ELb1ELb0ELb1ELb0ELb0ELi2ELi1ELi2ELi1ELb0EEENS1_24CollectiveEpilogueBwdGQAISC_fSF_Li256ELb1ELb0EEENS1_19SingleTileSchedulerILb1ELb0ELb0ELi128EEEEEEEEEvNT_6ParamsE)
        /*0578*/ 	.word	0x00000008


	//----- nvinfo : EIATTR_MIN_STACK_SIZE
	.align		4
.L_252:
        /*057c*/ 	.byte	0x04, 0x12
        /*057e*/ 	.short	(.L_254 - .L_253)
	.align		4
.L_253:
        /*0580*/ 	.word	index@(_ZN7cutlass13device_kernelIN5flash11enable_sm90INS1_16FlashAttnBwdSm90INS1_25CollectiveMainloopBwdSm90ILi2ELi2ELi2EN4cute5tupleIJNS5_1CILi1EEES8_S8_EEENS6_IJNS7_ILi64EEENS7_ILi128EEESB_EEENS_10bfloat16_tEfNS_4arch4Sm90ELb0ELb0ELb1ELb1ELb1ELb1ELb0ELb0ELi2ELi1ELi2ELi1ELb0EEENS1_24CollectiveEpilogueBwdGQAISC_fSF_Li256ELb1ELb1EEENS1_19SingleTileSchedulerILb1ELb0ELb0ELi128EEEEEEEEEvNT_6ParamsE)
        /*0584*/ 	.word	0x00000008


	//----- nvinfo : EIATTR_MIN_STACK_SIZE
	.align		4
.L_254:
        /*0588*/ 	.byte	0x04, 0x12
        /*058a*/ 	.short	(.L_256 - .L_255)
	.align		4
.L_255:
        /*058c*/ 	.word	index@(_ZN7cutlass13device_kernelIN5flash11enable_sm90INS1_16FlashAttnBwdSm90INS1_25CollectiveMainloopBwdSm90ILi2ELi2ELi2EN4cute5tupleIJNS5_1CILi1EEES8_S8_EEENS6_IJNS7_ILi64EEENS7_ILi128EEESB_EEENS_10bfloat16_tEfNS_4arch4Sm90ELb0ELb1ELb1ELb0ELb0ELb1ELb0ELb0ELi2ELi1ELi2ELi1ELb0EEENS1_21CollectiveEpilogueBwdISC_SD_SF_Li256ELb0ELb0ELi1EEENS1_19SingleTileSchedulerILb0ELb0ELb0ELi128EEEEEEEEEvNT_6ParamsE)
        /*0590*/ 	.word	0x00000010


	//----- nvinfo : EIATTR_MIN_STACK_SIZE
	.align		4
.L_256:
        /*0594*/ 	.byte	0x04, 0x12
        /*0596*/ 	.short	(.L_258 - .L_257)
	.align		4
.L_257:
        /*0598*/ 	.word	index@(_ZN7cutlass13device_kernelIN5flash11enable_sm90INS1_16FlashAttnBwdSm90INS1_25CollectiveMainloopBwdSm90ILi2ELi2ELi2EN4cute5tupleIJNS5_1CILi1EEES8_S8_EEENS6_IJNS7_ILi64EEENS7_ILi128EEESB_EEENS_10bfloat16_tEfNS_4arch4Sm90ELb0ELb1ELb1ELb0ELb1ELb1ELb0ELb0ELi2ELi1ELi2ELi1ELb0EEENS1_21CollectiveEpilogueBwdISC_SD_SF_Li256ELb0ELb0ELi1EEENS1_19SingleTileSchedulerILb0ELb0ELb0ELi128EEEEEEEEEvNT_6ParamsE)
        /*059c*/ 	.word	0x00000010


	//----- nvinfo : EIATTR_MIN_STACK_SIZE
	.align		4
.L_258:
        /*05a0*/ 	.byte	0x04, 0x12
        /*05a2*/ 	.short	(.L_260 - .L_259)
	.align		4
.L_259:
        /*05a4*/ 	.word	index@(_ZN7cutlass13device_kernelIN5flash11enable_sm90INS1_16FlashAttnBwdSm90INS1_25CollectiveMainloopBwdSm90ILi2ELi2ELi2EN4cute5tupleIJNS5_1CILi1EEES8_S8_EEENS6_IJNS7_ILi64EEENS7_ILi128EEESB_EEENS_10bfloat16_tEfNS_4arch4Sm90ELb0ELb1ELb1ELb0ELb0ELb1ELb0ELb0ELi2ELi1ELi2ELi1ELb0EEENS1_24CollectiveEpilogueBwdGQAISC_fSF_Li256ELb0ELb0EEENS1_19SingleTileSchedulerILb0ELb0ELb0ELi128EEEEEEEEEvNT_6ParamsE)
        /*05a8*/ 	.word	0x00000010


	//----- nvinfo : EIATTR_MIN_STACK_SIZE
	.align		4
.L_260:
        /*05ac*/ 	.byte	0x04, 0x12
        /*05ae*/ 	.short	(.L_262 - .L_261)
	.align		4
.L_261:
        /*05b0*/ 	.word	index@(_ZN7cutlass13device_kernelIN5flash11enable_sm90INS1_16FlashAttnBwdSm90INS1_25CollectiveMainloopBwdSm90ILi2ELi2ELi2EN4cute5tupleIJNS5_1CILi1EEES8_S8_EEENS6_IJNS7_ILi64EEENS7_ILi128EEESB_EEENS_10bfloat16_tEfNS_4arch4Sm90ELb0ELb1ELb1ELb0ELb1ELb1ELb0ELb0ELi2ELi1ELi2ELi1ELb0EEENS1_24CollectiveEpilogueBwdGQAISC_fSF_Li256ELb0ELb1EEENS1_19SingleTileSchedulerILb0ELb0ELb0ELi128EEEEEEEEEvNT_6ParamsE)
        /*05b4*/ 	.word	0x00000010


	//----- nvinfo : EIATTR_MIN_STACK_SIZE
	.align		4
.L_262:
        /*05b8*/ 	.byte	0x04, 0x12
        /*05ba*/ 	.short	(.L_264 - .L_263)
	.align		4
.L_263:
        /*05bc*/ 	.word	index@(_ZN7cutlass13device_kernelIN5flash11enable_sm90INS1_16FlashAttnBwdSm90INS1_25CollectiveMainloopBwdSm90ILi2ELi2ELi2EN4cute5tupleIJNS5_1CILi1EEES8_S8_EEENS6_IJNS7_ILi64EEENS7_ILi128EEESB_EEENS_10bfloat16_tEfNS_4arch4Sm90ELb0ELb1ELb1ELb1ELb0ELb1ELb0ELb0ELi2ELi1ELi2ELi1ELb0EEENS1_21CollectiveEpilogueBwdISC_SD_SF_Li256ELb1ELb0ELi1EEENS1_19SingleTileSchedulerILb1ELb0ELb0ELi128EEEEEEEEEvNT_6ParamsE)
        /*05c0*/ 	.word	0x00000010


	//----- nvinfo : EIATTR_MIN_STACK_SIZE
	.align		4
.L_264:
        /*05c4*/ 	.byte	0x04, 0x12
        /*05c6*/ 	.short	(.L_266 - .L_265)
	.align		4
.L_265:
        /*05c8*/ 	.word	index@(_ZN7cutlass13device_kernelIN5flash11enable_sm90INS1_16FlashAttnBwdSm90INS1_25CollectiveMainloopBwdSm90ILi2ELi2ELi2EN4cute5tupleIJNS5_1CILi1EEES8_S8_EEENS6_IJNS7_ILi64EEENS7_ILi128EEESB_EEENS_10bfloat16_tEfNS_4arch4Sm90ELb0ELb1ELb1ELb1ELb1ELb1ELb0ELb0ELi2ELi1ELi2ELi1ELb0EEENS1_21CollectiveEpilogueBwdISC_SD_SF_Li256ELb1ELb0ELi1EEENS1_19SingleTileSchedulerILb1ELb0ELb0ELi128EEEEEEEEEvNT_6ParamsE)
        /*05cc*/ 	.word	0x00000010


	//----- nvinfo : EIATTR_MIN_STACK_SIZE
	.align		4
.L_266:
        /*05d0*/ 	.byte	0x04, 0x12
        /*05d2*/ 	.short	(.L_268 - .L_267)
	.align		4
.L_267:
        /*05d4*/ 	.word	index@(_ZN7cutlass13device_kernelIN5flash11enable_sm90INS1_16FlashAttnBwdSm90INS1_25CollectiveMainloopBwdSm90ILi2ELi2ELi2EN4cute5tupleIJNS5_1CILi1EEES8_S8_EEENS6_IJNS7_ILi64EEENS7_ILi128EEESB_EEENS_10bfloat16_tEfNS_4arch4Sm90ELb0ELb1ELb1ELb1ELb0ELb1ELb0ELb0ELi2ELi1ELi2ELi1ELb0EEENS1_24CollectiveEpilogueBwdGQAISC_fSF_Li256ELb1ELb0EEENS1_19SingleTileSchedulerILb1ELb0ELb0ELi128EEEEEEEEEvNT_6ParamsE)
        /*05d8*/ 	.word	0x00000010


	//----- nvinfo : EIATTR_MIN_STACK_SIZE
	.align		4
.L_268:
        /*05dc*/ 	.byte	0x04, 0x12
        /*05de*/ 	.short	(.L_270 - .L_269)
	.align		4
.L_269:
        /*05e0*/ 	.word	index@(_ZN7cutlass13device_kernelIN5flash11enable_sm90INS1_16FlashAttnBwdSm90INS1_25CollectiveMainloopBwdSm90ILi2ELi2ELi2EN4cute5tupleIJNS5_1CILi1EEES8_S8_EEENS6_IJNS7_ILi64EEENS7_ILi128EEESB_EEENS_10bfloat16_tEfNS_4arch4Sm90ELb0ELb1ELb1ELb1ELb1ELb1ELb0ELb0ELi2ELi1ELi2ELi1ELb0EEENS1_24CollectiveEpilogueBwdGQAISC_fSF_Li256ELb1ELb1EEENS1_19SingleTileSchedulerILb1ELb0ELb0ELi128EEEEEEEEEvNT_6ParamsE)
        /*05e4*/ 	.word	0x00000010


	//----- nvinfo : EIATTR_MIN_STACK_SIZE
	.align		4
.L_270:
        /*05e8*/ 	.byte	0x04, 0x12
        /*05ea*/ 	.short	(.L_272 - .L_271)
	.align		4
.L_271:
        /*05ec*/ 	.word	index@(_ZN7cutlass13device_kernelIN5flash11enable_sm90INS1_16FlashAttnBwdSm90INS1_25CollectiveMainloopBwdSm90ILi2ELi2ELi2EN4cute5tupleIJNS5_1CILi1EEES8_S8_EEENS6_IJNS7_ILi64EEENS7_ILi128EEESB_EEENS_10bfloat16_tEfNS_4arch4Sm90ELb1ELb0ELb1ELb0ELb0ELb1ELb0ELb0ELi2ELi1ELi2ELi1ELb0EEENS1_21CollectiveEpilogueBwdISC_SD_SF_Li256ELb0ELb0ELi1EEENS1_25SingleTileBwdLPTSchedulerILb0ELi128ELb0EEEEEEEEEvNT_6ParamsE)
        /*05f0*/ 	.word	0x00000008


	//----- nvinfo : EIATTR_MIN_STACK_SIZE
	.align		4
.L_272:
        /*05f4*/ 	.byte	0x04, 0x12
        /*05f6*/ 	.short	(.L_274 - .L_273)
	.align		4
.L_273:
        /*05f8*/ 	.word	index@(_ZN7cutlass13device_kernelIN5flash11enable_sm90INS1_16FlashAttnBwdSm90INS1_25CollectiveMainloopBwdSm90ILi2ELi2ELi2EN4cute5tupleIJNS5_1CILi1EEES8_S8_EEENS6_IJNS7_ILi64EEENS7_ILi128EEESB_EEENS_10bfloat16_tEfNS_4arch4Sm90ELb1ELb0ELb1ELb0ELb1ELb1ELb0ELb0ELi2ELi1ELi2ELi1ELb0EEENS1_21CollectiveEpilogueBwdISC_SD_SF_Li256ELb0ELb0ELi1EEENS1_25SingleTileBwdLPTSchedulerILb0ELi128ELb1EEEEEEEEEvNT_6ParamsE)
        /*05fc*/ 	.word	0x00000008


	//----- nvinfo : EIATTR_MIN_STACK_SIZE
	.align		4
.L_274:
        /*0600*/ 	.byte	0x04, 0x12
        /*0602*/ 	.short	(.L_276 - .L_275)
	.align		4
.L_275:
        /*0604*/ 	.word	index@(_ZN7cutlass13device_kernelIN5flash11enable_sm90INS1_16FlashAttnBwdSm90INS1_25CollectiveMainloopBwdSm90ILi2ELi2ELi2EN4cute5tupleIJNS5_1CILi1EEES8_S8_EEENS6_IJNS7_ILi64EEENS7_ILi128EEESB_EEENS_10bfloat16_tEfNS_4arch4Sm90ELb1ELb0ELb1ELb0ELb0ELb1ELb0ELb0ELi2ELi1ELi2ELi1ELb0EEENS1_24CollectiveEpilogueBwdGQAISC_fSF_Li256ELb0ELb0EEENS1_25SingleTileBwdLPTSchedulerILb0ELi128ELb0EEEEEEEEEvNT_6ParamsE)
        /*0608*/ 	.word	0x00000008


	//----- nvinfo : EIATTR_MIN_STACK_SIZE
	.align		4
.L_276:
        /*060c*/ 	.byte	0x04, 0x12
        /*060e*/ 	.short	(.L_278 - .L_277)
	.align		4
.L_277:
        /*0610*/ 	.word	index@(_ZN7cutlass13device_kernelIN5flash11enable_sm90INS1_16FlashAttnBwdSm90INS1_25CollectiveMainloopBwdSm90ILi2ELi2ELi2EN4cute5tupleIJNS5_1CILi1EEES8_S8_EEENS6_IJNS7_ILi64EEENS7_ILi128EEESB_EEENS_10bfloat16_tEfNS_4arch4Sm90ELb1ELb0ELb1ELb0ELb1ELb1ELb0ELb0ELi2ELi1ELi2ELi1ELb0EEENS1_24CollectiveEpilogueBwdGQAISC_fSF_Li256ELb0ELb1EEENS1_25SingleTileBwdLPTSchedulerILb0ELi128ELb1EEEEEEEEEvNT_6ParamsE)
        /*0614*/ 	.word	0x00000008


	//----- nvinfo : EIATTR_MIN_STACK_SIZE
	.align		4
.L_278:
        /*0618*/ 	.byte	0x04, 0x12
        /*061a*/ 	.short	(.L_280 - .L_279)
	.align		4
.L_279:
        /*061c*/ 	.word	index@(_ZN7cutlass13device_kernelIN5flash11enable_sm90INS1_16FlashAttnBwdSm90INS1_25CollectiveMainloopBwdSm90ILi2ELi2ELi2EN4cute5tupleIJNS5_1CILi1EEES8_S8_EEENS6_IJNS7_ILi64EEENS7_ILi128EEESB_EEENS_10bfloat16_tEfNS_4arch4Sm90ELb1ELb0ELb1ELb1ELb0ELb1ELb0ELb0ELi2ELi1ELi2ELi1ELb0EEENS1_21CollectiveEpilogueBwdISC_SD_SF_Li256ELb1ELb0ELi1EEENS1_25SingleTileBwdLPTSchedulerILb1ELi128ELb0EEEEEEEEEvNT_6ParamsE)
        /*0620*/ 	.word	0x00000010


	//----- nvinfo : EIATTR_MIN_STACK_SIZE
	.align		4
.L_280:
        /*0624*/ 	.byte	0x04, 0x12
        /*0626*/ 	.short	(.L_282 - .L_281)
	.align		4
.L_281:
        /*0628*/ 	.word	index@(_ZN7cutlass13device_kernelIN5flash11enable_sm90INS1_16FlashAttnBwdSm90INS1_25CollectiveMainloopBwdSm90ILi2ELi2ELi2EN4cute5tupleIJNS5_1CILi1EEES8_S8_EEENS6_IJNS7_ILi64EEENS7_ILi128EEESB_EEENS_10bfloat16_tEfNS_4arch4Sm90ELb1ELb0ELb1ELb1ELb1ELb1ELb0ELb0ELi2ELi1ELi2ELi1ELb0EEENS1_21CollectiveEpilogueBwdISC_SD_SF_Li256ELb1ELb0ELi1EEENS1_25SingleTileBwdLPTSchedulerILb1ELi128ELb1EEEEEEEEEvNT_6ParamsE)
        /*062c*/ 	.word	0x00000010


	//----- nvinfo : EIATTR_MIN_STACK_SIZE
	.align		4
.L_282:
        /*0630*/ 	.byte	0x04, 0x12
        /*0632*/ 	.short	(.L_284 - .L_283)
	.align		4
.L_283:
        /*0634*/ 	.word	index@(_ZN7cutlass13device_kernelIN5flash11enable_sm90INS1_16FlashAttnBwdSm90INS1_25CollectiveMainloopBwdSm90ILi2ELi2ELi2EN4cute5tupleIJNS5_1CILi1EEES8_S8_EEENS6_IJNS7_ILi64EEENS7_ILi128EEESB_EEENS_10bfloat16_tEfNS_4arch4Sm90ELb1ELb0ELb1ELb1ELb0ELb1ELb0ELb0ELi2ELi1ELi2ELi1ELb0EEENS1_24CollectiveEpilogueBwdGQAISC_fSF_Li256ELb1ELb0EEENS1_25SingleTileBwdLPTSchedulerILb1ELi128ELb0EEEEEEEEEvNT_6ParamsE)
        /*0638*/ 	.word	0x00000010


	//----- nvinfo : EIATTR_MIN_STACK_SIZE
	.align		4
.L_284:
        /*063c*/ 	.byte	0x04, 0x12
        /*063e*/ 	.short	(.L_286 - .L_285)
	.align		4
.L_285:
        /*0640*/ 	.word	index@(_ZN7cutlass13device_kernelIN5flash11enable_sm90INS1_16FlashAttnBwdSm90INS1_25CollectiveMainloopBwdSm90ILi2ELi2ELi2EN4cute5tupleIJNS5_1CILi1EEES8_S8_EEENS6_IJNS7_ILi64EEENS7_ILi128EEESB_EEENS_10bfloat16_tEfNS_4arch4Sm90ELb1ELb0ELb1ELb1ELb1ELb1ELb0ELb0ELi2ELi1ELi2ELi1ELb0EEENS1_24CollectiveEpilogueBwdGQAISC_fSF_Li256ELb1ELb1EEENS1_25SingleTileBwdLPTSchedulerILb1ELi128ELb1EEEEEEEEEvNT_6ParamsE)
        /*0644*/ 	.word	0x00000010


	//----- nvinfo : EIATTR_MIN_STACK_SIZE
	.align		4
.L_286:
        /*0648*/ 	.byte	0x04, 0x12
        /*064a*/ 	.short	(.L_288 - .L_287)
	.align		4
.L_287:
        /*064c*/ 	.word	index@(_ZN7cutlass13device_kernelIN5flash11enable_sm90INS1_16FlashAttnBwdSm90INS1_25CollectiveMainloopBwdSm90ILi2ELi2ELi2EN4cute5tupleIJNS5_1CILi1EEES8_S8_EEENS6_IJNS7_ILi80EEENS7_ILi128EEESB_EEENS_10bfloat16_tEfNS_4arch4Sm90ELb0ELb0ELb0ELb0ELb0ELb1ELb0ELb1ELi2ELi1ELi2ELi1ELb0EEENS1_21CollectiveEpilogueBwdISC_SD_SF_Li256ELb0ELb0ELi1EEENS1_19SingleTileSchedulerILb0ELb0ELb0ELi128EEEEEEEEEvNT_6ParamsE)
        /*0650*/ 	.word	0x00000020


	//----- nvinfo : EIATTR_MIN_STACK_SIZE
	.align		4
.L_288:
        /*0654*/ 	.byte	0x04, 0x12
        /*0656*/ 	.short	(.L_290 - .L_289)
	.align		4
.L_289:
        /*0658*/ 	.word	index@(_ZN7cutlass13device_kernelIN5flash11enable_sm90INS1_16FlashAttnBwdSm90INS1_25CollectiveMainloopBwdSm90ILi2ELi2ELi2EN4cute5tupleIJNS5_1CILi1EEES8_S8_EEENS6_IJNS7_ILi80EEENS7_ILi128EEESB_EEENS_10bfloat16_tEfNS_4arch4Sm90ELb0ELb0ELb0ELb0ELb1ELb1ELb0ELb1ELi2ELi1ELi2ELi1ELb0EEENS1_21CollectiveEpilogueBwdISC_SD_SF_Li256ELb0ELb0ELi1EEENS1_19SingleTileSchedulerILb0ELb0ELb0ELi128EEEEEEEEEvNT_6ParamsE)
        /*065c*/ 	.word	0x00000020


	//----- nvinfo : EIATTR_MIN_STACK_SIZE
	.align		4
.L_290:
        /*0660*/ 	.byte	0x04, 0x12
        /*0662*/ 	.short	(.L_292 - .L_291)
	.align		4
.L_291:
        /*0664*/ 	.word	index@(_ZN7cutlass13device_kernelIN5flash11enable_sm90INS1_16FlashAttnBwdSm90INS1_25CollectiveMainloopBwdSm90ILi2ELi2ELi2EN4cute5tupleIJNS5_1CILi1EEES8_S8_EEENS6_IJNS7_ILi80EEENS7_ILi128EEESB_EEENS_10bfloat16_tEfNS_4arch4Sm90ELb0ELb0ELb0ELb0ELb0ELb1ELb0ELb1ELi2ELi1ELi2ELi1ELb0EEENS1_24CollectiveEpilogueBwdGQAISC_fSF_Li256ELb0ELb0EEENS1_19SingleTileSchedulerILb0ELb0ELb0ELi128EEEEEEEEEvNT_6ParamsE)
        /*0668*/ 	.word	0x00000020


	//----- nvinfo : EIATTR_MIN_STACK_SIZE
	.align		4
.L_292:
        /*066c*/ 	.byte	0x04, 0x12
        /*066e*/ 	.short	(.L_294 - .L_293)
	.align		4
.L_293:
        /*0670*/ 	.word	index@(_ZN7cutlass13device_kernelIN5flash11enable_sm90INS1_16FlashAttnBwdSm90INS1_25CollectiveMainloopBwdSm90ILi2ELi2ELi2EN4cute5tupleIJNS5_1CILi1EEES8_S8_EEENS6_IJNS7_ILi80EEENS7_ILi128EEESB_EEENS_10bfloat16_tEfNS_4arch4Sm90ELb0ELb0ELb0ELb0ELb1ELb1ELb0ELb1ELi2ELi1ELi2ELi1ELb0EEENS1_24CollectiveEpilogueBwdGQAISC_fSF_Li256ELb0ELb1EEENS1_19SingleTileSchedulerILb0ELb0ELb0ELi128EEEEEEEEEvNT_6ParamsE)
        /*0674*/ 	.word	0x00000020


	//----- nvinfo : EIATTR_MIN_STACK_SIZE
	.align		4
.L_294:
        /*0678*/ 	.byte	0x04, 0x12
        /*067a*/ 	.short	(.L_296 - .L_295)
	.align		4
.L_295:
        /*067c*/ 	.word	index@(_ZN7cutlass13device_kernelIN5flash22FlashAttnBwdPreprocessIN4cute5tupleIJNS3_1CILi80EEENS5_ILi128EEEEEENS_10bfloat16_tEfNS_4arch4Sm90ELb1ELb0EEEEEvNT_6ParamsE)
        /*0680*/ 	.word	0x00000000


	//----- nvinfo : EIATTR_MIN_STACK_SIZE
	.align		4
.L_296:
        /*0684*/ 	.byte	0x04, 0x12
        /*0686*/ 	.short	(.L_298 - .L_297)
	.align		4
.L_297:
        /*0688*/ 	.word	index@(_ZN7cutlass13device_kernelIN5flash11enable_sm90INS1_16FlashAttnBwdSm90INS1_25CollectiveMainloopBwdSm90ILi2ELi2ELi2EN4cute5tupleIJNS5_1CILi1EEES8_S8_EEENS6_IJNS7_ILi80EEENS7_ILi128EEESB_EEENS_10bfloat16_tEfNS_4arch4Sm90ELb0ELb0ELb0ELb1ELb0ELb1ELb0ELb1ELi2ELi1ELi2ELi1ELb0EEENS1_21CollectiveEpilogueBwdISC_SD_SF_Li256ELb1ELb0ELi1EEENS1_19SingleTileSchedulerILb1ELb0ELb0ELi128EEEEEEEEEvNT_6ParamsE)
        /*068c*/ 	.word	0x00000028


	//----- nvinfo : EIATTR_MIN_STACK_SIZE
	.align		4
.L_298:
        /*0690*/ 	.byte	0x04, 0x12
        /*0692*/ 	.short	(.L_300 - .L_299)
	.align		4
.L_299:
        /*0694*/ 	.word	index@(_ZN7cutlass13device_kernelIN5flash11enable_sm90INS1_16FlashAttnBwdSm90INS1_25CollectiveMainloopBwdSm90ILi2ELi2ELi2EN4cute5tupleIJNS5_1CILi1EEES8_S8_EEENS6_IJNS7_ILi80EEENS7_ILi128EEESB_EEENS_10bfloat16_tEfNS_4arch4Sm90ELb0ELb0ELb0ELb1ELb1ELb1ELb0ELb1ELi2ELi1ELi2ELi1ELb0EEENS1_21CollectiveEpilogueBwdISC_SD_SF_Li256ELb1ELb0ELi1EEENS1_19SingleTileSchedulerILb1ELb0ELb0ELi128EEEEEEEEEvNT_6ParamsE)
        /*0698*/ 	.word	0x00000028


	//----- nvinfo : EIATTR_MIN_STACK_SIZE
	.align		4
.L_300:
        /*069c*/ 	.byte	0x04, 0x12
        /*069e*/ 	.short	(.L_302 - .L_301)
	.align		4
.L_301:
        /*06a0*/ 	.word	index@(_ZN7cutlass13device_kernelIN5flash11enable_sm90INS1_16FlashAttnBwdSm90INS1_25CollectiveMainloopBwdSm90ILi2ELi2ELi2EN4cute5tupleIJNS5_1CILi1EEES8_S8_EEENS6_IJNS7_ILi80EEENS7_ILi128EEESB_EEENS_10bfloat16_tEfNS_4arch4Sm90ELb0ELb0ELb0ELb1ELb0ELb1ELb0ELb1ELi2ELi1ELi2ELi1ELb0EEENS1_24CollectiveEpilogueBwdGQAISC_fSF_Li256ELb1ELb0EEENS1_19SingleTileSchedulerILb1ELb0ELb0ELi128EEEEEEEEEvNT_6ParamsE)
        /*06a4*/ 	.word	0x00000028


	//----- nvinfo : EIATTR_MIN_STACK_SIZE
	.align		4
.L_302:
        /*06a8*/ 	.byte	0x04, 0x12
        /*06aa*/ 	.short	(.L_304 - .L_303)
	.align		4
.L_303:
        /*06ac*/ 	.word	index@(_ZN7cutlass13device_kernelIN5flash32FlashAttnBwdPostprocessConvertdQIN4cute5tupleIJNS3_1CILi80EEENS5_ILi128EEEEEENS_10bfloat16_tEfNS_4arch4Sm90ELi256ENS3_8TiledMMAINS3_8MMA_AtomIJNS3_4SM904GMMA27MMA_64x16x16_F32BF16BF16_SSILNSF_5MajorE1ELSH_0ELNSF_7ScaleInE1ELSI_1EEEEEENS3_6LayoutINS4_IJNS5_ILi2EEENS5_ILi1EEESN_EEENS4_IJSN_NS5_ILi0EEESP_EEEEENS4_IJNS3_10UnderscoreESS_SS_EEEEELb1EEEEEvNT_6ParamsE)
        /*06b0*/ 	.word	0x00000000


	//----- nvinfo : EIATTR_MIN_STACK_SIZE
	.align		4
.L_304:
        /*06b4*/ 	.byte	0x04, 0x12
        /*06b6*/ 	.short	(.L_306 - .L_305)
	.align		4
.L_305:
        /*06b8*/ 	.word	index@(_ZN7cutlass13device_kernelIN5flash11enable_sm90INS1_16FlashAttnBwdSm90INS1_25CollectiveMainloopBwdSm90ILi2ELi2ELi2EN4cute5tupleIJNS5_1CILi1EEES8_S8_EEENS6_IJNS7_ILi80EEENS7_ILi128EEESB_EEENS_10bfloat16_tEfNS_4arch4Sm90ELb0ELb0ELb0ELb1ELb1ELb1ELb0ELb1ELi2ELi1ELi2ELi1ELb0EEENS1_24CollectiveEpilogueBwdGQAISC_fSF_Li256ELb1ELb1EEENS1_19SingleTileSchedulerILb1ELb0ELb0ELi128EEEEEEEEEvNT_6ParamsE)
        /*06bc*/ 	.word	0x00000028


	//----- nvinfo : EIATTR_MIN_STACK_SIZE
	.align		4
.L_306:
        /*06c0*/ 	.byte	0x04, 0x12
        /*06c2*/ 	.short	(.L_308 - .L_307)
	.align		4
.L_307:
        /*06c4*/ 	.word	index@(_ZN7cutlass13device_kernelIN5flash22FlashAttnBwdPreprocessIN4cute5tupleIJNS3_1CILi80EEENS5_ILi128EEEEEENS_10bfloat16_tEfNS_4arch4Sm90ELb1ELb1EEEEEvNT_6ParamsE)
        /*06c8*/ 	.word	0x00000000


	//----- nvinfo : EIATTR_MIN_STACK_SIZE
	.align		4
.L_308:
        /*06cc*/ 	.byte	0x04, 0x12
        /*06ce*/ 	.short	(.L_310 - .L_309)
	.align		4
.L_309:
        /*06d0*/ 	.word	index@(_ZN7cutlass13device_kernelIN5flash11enable_sm90INS1_16FlashAttnBwdSm90INS1_25CollectiveMainloopBwdSm90ILi2ELi2ELi2EN4cute5tupleIJNS5_1CILi1EEES8_S8_EEENS6_IJNS7_ILi64EEENS7_ILi128EEESB_EEENS_10bfloat16_tEfNS_4arch4Sm90ELb0ELb1ELb0ELb0ELb0ELb1ELb0ELb0ELi2ELi1ELi2ELi1ELb0EEENS1_21CollectiveEpilogueBwdISC_SD_SF_Li256ELb0ELb0ELi1EEENS1_19SingleTileSchedulerILb0ELb0ELb0ELi128EEEEEEEEEvNT_6ParamsE)
        /*06d4*/ 	.word	0x00000008


	//----- nvinfo : EIATTR_MIN_STACK_SIZE
	.align		4
.L_310:
        /*06d8*/ 	.byte	0x04, 0x12
        /*06da*/ 	.short	(.L_312 - .L_311)
	.align		4
.L_311:
        /*06dc*/ 	.word	index@(_ZN7cutlass13device_kernelIN5flash11enable_sm90INS1_16FlashAttnBwdSm90INS1_25CollectiveMainloopBwdSm90ILi2ELi2ELi2EN4cute5tupleIJNS5_1CILi1EEES8_S8_EEENS6_IJNS7_ILi64EEENS7_ILi128EEESB_EEENS_10bfloat16_tEfNS_4arch4Sm90ELb0ELb1ELb0ELb0ELb1ELb1ELb0ELb0ELi2ELi1ELi2ELi1ELb0EEENS1_21CollectiveEpilogueBwdISC_SD_SF_Li256ELb0ELb0ELi1EEENS1_19SingleTileSchedulerILb0ELb0ELb0ELi128EEEEEEEEEvNT_6ParamsE)
        /*06e0*/ 	.word	0x00000008


	//----- nvinfo : EIATTR_MIN_STACK_SIZE
	.align		4
.L_312:
        /*06e4*/ 	.byte	0x04, 0x12
        /*06e6*/ 	.short	(.L_314 - .L_313)
	.align		4
.L_313:
        /*06e8*/ 	.word	index@(_ZN7cutlass13device_kernelIN5flash11enable_sm90INS1_16FlashAttnBwdSm90INS1_25CollectiveMainloopBwdSm90ILi2ELi2ELi2EN4cute5tupleIJNS5_1CILi1EEES8_S8_EEENS6_IJNS7_ILi64EEENS7_ILi128EEESB_EEENS_10bfloat16_tEfNS_4arch4Sm90ELb0ELb1ELb0ELb0ELb0ELb1ELb0ELb0ELi2ELi1ELi2ELi1ELb0EEENS1_24CollectiveEpilogueBwdGQAISC_fSF_Li256ELb0ELb0EEENS1_19SingleTileSchedulerILb0ELb0ELb0ELi128EEEEEEEEEvNT_6ParamsE)
        /*06ec*/ 	.word	0x00000008


	//----- nvinfo : EIATTR_MIN_STACK_SIZE
	.align		4
.L_314:
        /*06f0*/ 	.byte	0x04, 0x12
        /*06f2*/ 	.short	(.L_316 - .L_315)
	.align		4
.L_315:
        /*06f4*/ 	.word	index@(_ZN7cutlass13device_kernelIN5flash11enable_sm90INS1_16FlashAttnBwdSm90INS1_25CollectiveMainloopBwdSm90ILi2ELi2ELi2EN4cute5tupleIJNS5_1CILi1EEES8_S8_EEENS6_IJNS7_ILi64EEENS7_ILi128EEESB_EEENS_10bfloat16_tEfNS_4arch4Sm90ELb0ELb1ELb0ELb0ELb1ELb1ELb0ELb0ELi2ELi1ELi2ELi1ELb0EEENS1_24CollectiveEpilogueBwdGQAISC_fSF_Li256ELb0ELb1EEENS1_19SingleTileSchedulerILb0ELb0ELb0ELi128EEEEEEEEEvNT_6ParamsE)
        /*06f8*/ 	.word	0x00000008


	//----- nvinfo : EIATTR_MIN_STACK_SIZE
	.align		4
.L_316:
        /*06fc*/ 	.byte	0x04, 0x12
        /*06fe*/ 	.short	(.L_318 - .L_317)
	.align		4
.L_317:
        /*0700*/ 	.word	index@(_ZN7cutlass13device_kernelIN5flash11enable_sm90INS1_16FlashAttnBwdSm90INS1_25CollectiveMainloopBwdSm90ILi2ELi2ELi2EN4cute5tupleIJNS5_1CILi1EEES8_S8_EEENS6_IJNS7_ILi64EEENS7_ILi128EEESB_EEENS_10bfloat16_tEfNS_4arch4Sm90ELb0ELb1ELb0ELb1ELb0ELb1ELb0ELb0ELi2ELi1ELi2ELi1ELb0EEENS1_21CollectiveEpilogueBwdISC_SD_SF_Li256ELb1ELb0ELi1EEENS1_19SingleTileSchedulerILb1ELb0ELb0ELi128EEEEEEEEEvNT_6ParamsE)
        /*0704*/ 	.word	0x00000008


	//----- nvinfo : EIATTR_MIN_STACK_SIZE
	.align		4
.L_318:
        /*0708*/ 	.byte	0x04, 0x12
        /*070a*/ 	.short	(.L_320 - .L_319)
	.align		4
.L_319:
        /*070c*/ 	.word	index@(_ZN7cutlass13device_kernelIN5flash11enable_sm90INS1_16FlashAttnBwdSm90INS1_25CollectiveMainloopBwdSm90ILi2ELi2ELi2EN4cute5tupleIJNS5_1CILi1EEES8_S8_EEENS6_IJNS7_ILi64EEENS7_ILi128EEESB_EEENS_10bfloat16_tEfNS_4arch4Sm90ELb0ELb1ELb0ELb1ELb1ELb1ELb0ELb0ELi2ELi1ELi2ELi1ELb0EEENS1_21CollectiveEpilogueBwdISC_SD_SF_Li256ELb1ELb0ELi1EEENS1_19SingleTileSchedulerILb1ELb0ELb0ELi128EEEEEEEEEvNT_6ParamsE)
        /*0710*/ 	.word	0x00000008


	//----- nvinfo : EIATTR_MIN_STACK_SIZE
	.align		4
.L_320:
        /*0714*/ 	.byte	0x04, 0x12
        /*0716*/ 	.short	(.L_322 - .L_321)
	.align		4
.L_321:
        /*0718*/ 	.word	index@(_ZN7cutlass13device_kernelIN5flash11enable_sm90INS1_16FlashAttnBwdSm90INS1_25CollectiveMainloopBwdSm90ILi2ELi2ELi2EN4cute5tupleIJNS5_1CILi1EEES8_S8_EEENS6_IJNS7_ILi64EEENS7_ILi128EEESB_EEENS_10bfloat16_tEfNS_4arch4Sm90ELb0ELb1ELb0ELb1ELb0ELb1ELb0ELb0ELi2ELi1ELi2ELi1ELb0EEENS1_24CollectiveEpilogueBwdGQAISC_fSF_Li256ELb1ELb0EEENS1_19SingleTileSchedulerILb1ELb0ELb0ELi128EEEEEEEEEvNT_6ParamsE)
        /*071c*/ 	.word	0x00000008


	//----- nvinfo : EIATTR_MIN_STACK_SIZE
	.align		4
.L_322:
        /*0720*/ 	.byte	0x04, 0x12
        /*0722*/ 	.short	(.L_324 - .L_323)
	.align		4
.L_323:
        /*0724*/ 	.word	index@(_ZN7cutlass13device_kernelIN5flash11enable_sm90INS1_16FlashAttnBwdSm90INS1_25CollectiveMainloopBwdSm90ILi2ELi2ELi2EN4cute5tupleIJNS5_1CILi1EEES8_S8_EEENS6_IJNS7_ILi64EEENS7_ILi128EEESB_EEENS_10bfloat16_tEfNS_4arch4Sm90ELb0ELb1ELb0ELb1ELb1ELb1ELb0ELb0ELi2ELi1ELi2ELi1ELb0EEENS1_24CollectiveEpilogueBwdGQAISC_fSF_Li256ELb1ELb1EEENS1_19SingleTileSchedulerILb1ELb0ELb0ELi128EEEEEEEEEvNT_6ParamsE)
        /*0728*/ 	.word	0x00000008


	//----- nvinfo : EIATTR_MIN_STACK_SIZE
	.align		4
.L_324:
        /*072c*/ 	.byte	0x04, 0x12
        /*072e*/ 	.short	(.L_326 - .L_325)
	.align		4
.L_325:
        /*0730*/ 	.word	index@(_ZN7cutlass13device_kernelIN5flash11enable_sm90INS1_16FlashAttnBwdSm90INS1_25CollectiveMainloopBwdSm90ILi2ELi2ELi2EN4cute5tupleIJNS5_1CILi1EEES8_S8_EEENS6_IJNS7_ILi64EEENS7_ILi128EEESB_EEENS_10bfloat16_tEfNS_4arch4Sm90ELb1ELb0ELb0ELb0ELb0ELb1ELb0ELb0ELi2ELi1ELi2ELi1ELb0EEENS1_21CollectiveEpilogueBwdISC_SD_SF_Li256ELb0ELb0ELi1EEENS1_25SingleTileBwdLPTSchedulerILb0ELi128ELb0EEEEEEEEEvNT_6ParamsE)
        /*0734*/ 	.word	0x00000008


	//----- nvinfo : EIATTR_MIN_STACK_SIZE
	.align		4
.L_326:
        /*0738*/ 	.byte	0x04, 0x12
        /*073a*/ 	.short	(.L_328 - .L_327)
	.align		4
.L_327:
        /*073c*/ 	.word	index@(_ZN7cutlass13device_kernelIN5flash11enable_sm90INS1_16FlashAttnBwdSm90INS1_25CollectiveMainloopBwdSm90ILi2ELi2ELi2EN4cute5tupleIJNS5_1CILi1EEES8_S8_EEENS6_IJNS7_ILi64EEENS7_ILi128EEESB_EEENS_10bfloat16_tEfNS_4arch4Sm90ELb1ELb0ELb0ELb0ELb1ELb1ELb0ELb0ELi2ELi1ELi2ELi1ELb0EEENS1_21CollectiveEpilogueBwdISC_SD_SF_Li256ELb0ELb0ELi1EEENS1_25SingleTileBwdLPTSchedulerILb0ELi128ELb1EEEEEEEEEvNT_6ParamsE)
        /*0740*/ 	.word	0x00000008


	//----- nvinfo : EIATTR_MIN_STACK_SIZE
	.align		4
.L_328:
        /*0744*/ 	.byte	0x04, 0x12
        /*0746*/ 	.short	(.L_330 - .L_329)
	.align		4
.L_329:
        /*0748*/ 	.word	index@(_ZN7cutlass13device_kernelIN5flash11enable_sm90INS1_16FlashAttnBwdSm90INS1_25CollectiveMainloopBwdSm90ILi2ELi2ELi2EN4cute5tupleIJNS5_1CILi1EEES8_S8_EEENS6_IJNS7_ILi64EEENS7_ILi128EEESB_EEENS_10bfloat16_tEfNS_4arch4Sm90ELb1ELb0ELb0ELb0ELb0ELb1ELb0ELb0ELi2ELi1ELi2ELi1ELb0EEENS1_24CollectiveEpilogueBwdGQAISC_fSF_Li256ELb0ELb0EEENS1_25SingleTileBwdLPTSchedulerILb0ELi128ELb0EEEEEEEEEvNT_6ParamsE)
        /*074c*/ 	.word	0x00000008


	//----- nvinfo : EIATTR_MIN_STACK_SIZE
	.align		4
.L_330:
        /*0750*/ 	.byte	0x04, 0x12
        /*0752*/ 	.short	(.L_332 - .L_331)
	.align		4
.L_331:
        /*0754*/ 	.word	index@(_ZN7cutlass13device_kernelIN5flash11enable_sm90INS1_16FlashAttnBwdSm90INS1_25CollectiveMainloopBwdSm90ILi2ELi2ELi2EN4cute5tupleIJNS5_1CILi1EEES8_S8_EEENS6_IJNS7_ILi64EEENS7_ILi128EEESB_EEENS_10bfloat16_tEfNS_4arch4Sm90ELb1ELb0ELb0ELb0ELb1ELb1ELb0ELb0ELi2ELi1ELi2ELi1ELb0EEENS1_24CollectiveEpilogueBwdGQAISC_fSF_Li256ELb0ELb1EEENS1_25SingleTileBwdLPTSchedulerILb0ELi128ELb1EEEEEEEEEvNT_6ParamsE)
        /*0758*/ 	.word	0x00000008


	//----- nvinfo : EIATTR_MIN_STACK_SIZE
	.align		4
.L_332:
        /*075c*/ 	.byte	0x04, 0x12
        /*075e*/ 	.short	(.L_334 - .L_333)
	.align		4
.L_333:
        /*0760*/ 	.word	index@(_ZN7cutlass13device_kernelIN5flash22FlashAttnBwdPreprocessIN4cute5tupleIJNS3_1CILi64EEENS5_ILi128EEEEEENS_10bfloat16_tEfNS_4arch4Sm90ELb1ELb0EEEEEvNT_6ParamsE)
        /*0764*/ 	.word	0x00000000


	//----- nvinfo : EIATTR_MIN_STACK_SIZE
	.align		4
.L_334:
        /*0768*/ 	.byte	0x04, 0x12
        /*076a*/ 	.short	(.L_336 - .L_335)
	.align		4
.L_335:
        /*076c*/ 	.word	index@(_ZN7cutlass13device_kernelIN5flash11enable_sm90INS1_16FlashAttnBwdSm90INS1_25CollectiveMainloopBwdSm90ILi2ELi2ELi2EN4cute5tupleIJNS5_1CILi1EEES8_S8_EEENS6_IJNS7_ILi64EEENS7_ILi128EEESB_EEENS_10bfloat16_tEfNS_4arch4Sm90ELb1ELb0ELb0ELb1ELb0ELb1ELb0ELb0ELi2ELi1ELi2ELi1ELb0EEENS1_21CollectiveEpilogueBwdISC_SD_SF_Li256ELb1ELb0ELi1EEENS1_25SingleTileBwdLPTSchedulerILb1ELi128ELb0EEEEEEEEEvNT_6ParamsE)
        /*0770*/ 	.word	0x00000008


	//----- nvinfo : EIATTR_MIN_STACK_SIZE
	.align		4
.L_336:
        /*0774*/ 	.byte	0x04, 0x12
        /*0776*/ 	.short	(.L_338 - .L_337)
	.align		4
.L_337:
        /*0778*/ 	.word	index@(_ZN7cutlass13device_kernelIN5flash11enable_sm90INS1_16FlashAttnBwdSm90INS1_25CollectiveMainloopBwdSm90ILi2ELi2ELi2EN4cute5tupleIJNS5_1CILi1EEES8_S8_EEENS6_IJNS7_ILi64EEENS7_ILi128EEESB_EEENS_10bfloat16_tEfNS_4arch4Sm90ELb1ELb0ELb0ELb1ELb1ELb1ELb0ELb0ELi2ELi1ELi2ELi1ELb0EEENS1_21CollectiveEpilogueBwdISC_SD_SF_Li256ELb1ELb0ELi1EEENS1_25SingleTileBwdLPTSchedulerILb1ELi128ELb1EEEEEEEEEvNT_6ParamsE)
        /*077c*/ 	.word	0x00000008


	//----- nvinfo : EIATTR_MIN_STACK_SIZE
	.align		4
.L_338:
        /*0780*/ 	.byte	0x04, 0x12
        /*0782*/ 	.short	(.L_340 - .L_339)
	.align		4
.L_339:
        /*0784*/ 	.word	index@(_ZN7cutlass13device_kernelIN5flash11enable_sm90INS1_16FlashAttnBwdSm90INS1_25CollectiveMainloopBwdSm90ILi2ELi2ELi2EN4cute5tupleIJNS5_1CILi1EEES8_S8_EEENS6_IJNS7_ILi64EEENS7_ILi128EEESB_EEENS_10bfloat16_tEfNS_4arch4Sm90ELb1ELb0ELb0ELb1ELb0ELb1ELb0ELb0ELi2ELi1ELi2ELi1ELb0EEENS1_24CollectiveEpilogueBwdGQAISC_fSF_Li256ELb1ELb0EEENS1_25SingleTileBwdLPTSchedulerILb1ELi128ELb0EEEEEEEEEvNT_6ParamsE)
        /*0788*/ 	.word	0x00000008


	//----- nvinfo : EIATTR_MIN_STACK_SIZE
	.align		4
.L_340:
        /*078c*/ 	.byte	0x04, 0x12
        /*078e*/ 	.short	(.L_342 - .L_341)
	.align		4
.L_341:
        /*0790*/ 	.word	index@(_ZN7cutlass13device_kernelIN5flash32FlashAttnBwdPostprocessConvertdQIN4cute5tupleIJNS3_1CILi128EEES6_EEENS_10bfloat16_tEfNS_4arch4Sm90ELi256ENS3_8TiledMMAINS3_8MMA_AtomIJNS3_4SM904GMMA28MMA_64x128x16_F32BF16BF16_RSILNSE_5MajorE0ELSG_1ELNSE_7ScaleInE1ELSH_1EEEEEENS3_6LayoutINS4_IJNS5_ILi2EEENS5_ILi1EEESM_EEENS4_IJSM_NS5_ILi0EEESO_EEEEENS4_IJNS3_10UnderscoreESR_SR_EEEEELb0EEEEEvNT_6ParamsE)
        /*0794*/ 	.word	0x00000000


	//----- nvinfo : EIATTR_MIN_STACK_SIZE
	.align		4
.L_342:
        /*0798*/ 	.byte	0x04, 0x12
        /*079a*/ 	.short	(.L_344 - .L_343)
	.align		4
.L_343:
        /*079c*/ 	.word	index@(_ZN7cutlass13device_kernelIN5flash32FlashAttnBwdPostprocessConvertdQIN4cute5tupleIJNS3_1CILi64EEENS5_ILi128EEEEEENS_10bfloat16_tEfNS_4arch4Sm90ELi256ENS3_8TiledMMAINS3_8MMA_AtomIJNS3_4SM904GMMA27MMA_64x64x16_F32BF16BF16_SSILNSF_5MajorE0ELSH_1ELNSF_7ScaleInE1ELSI_1EEEEEENS3_6LayoutINS4_IJNS5_ILi1EEENS5_ILi2EEESM_EEENS4_IJNS5_ILi0EEESM_SP_EEEEENS4_IJNS3_10UnderscoreESS_SS_EEEEELb0EEEEEvNT_6ParamsE)
        /*07a0*/ 	.word	0x00000000


	//----- nvinfo : EIATTR_MIN_STACK_SIZE
	.align		4
.L_344:
        /*07a4*/ 	.byte	0x04, 0x12
        /*07a6*/ 	.short	(.L_346 - .L_345)
	.align		4
.L_345:
        /*07a8*/ 	.word	index@(_ZN7cutlass13device_kernelIN5flash11enable_sm90INS1_16FlashAttnBwdSm90INS1_25CollectiveMainloopBwdSm90ILi2ELi2ELi2EN4cute5tupleIJNS5_1CILi1EEES8_S8_EEENS6_IJNS7_ILi64EEENS7_ILi128EEESB_EEENS_10bfloat16_tEfNS_4arch4Sm90ELb1ELb0ELb0ELb1ELb1ELb1ELb0ELb0ELi2ELi1ELi2ELi1ELb0EEENS1_24CollectiveEpilogueBwdGQAISC_fSF_Li256ELb1ELb1EEENS1_25SingleTileBwdLPTSchedulerILb1ELi128ELb1EEEEEEEEEvNT_6ParamsE)
        /*07ac*/ 	.word	0x00000008


	//----- nvinfo : EIATTR_MIN_STACK_SIZE
	.align		4
.L_346:
        /*07b0*/ 	.byte	0x04, 0x12
        /*07b2*/ 	.short	(.L_348 - .L_347)
	.align		4
.L_347:
        /*07b4*/ 	.word	index@(_ZN7cutlass13device_kernelIN5flash22FlashAttnBwdPreprocessIN4cute5tupleIJNS3_1CILi64EEENS5_ILi128EEEEEENS_10bfloat16_tEfNS_4arch4Sm90ELb1ELb1EEEEEvNT_6ParamsE)
        /*07b8*/ 	.word	0x00000000
.L_348:


//--------------------- .nv.compat                --------------------------
	.section	.nv.compat,"",@"SHT_CUDA_COMPAT_INFO"
	.align	4
        /*0000*/ 	.byte	0x02, 0x09, 0x01, 0x00, 0x02, 0x02, 0x04, 0x00, 0x02, 0x05, 0x05, 0x00, 0x03, 0x07, 0x01, 0x01
        /*0010*/ 	.byte	0x02, 0x03, 0x01, 0x00, 0x02, 0x06, 0x01, 0x00, 0x04, 0x0b, 0x08, 0x00, 0x00, 0x00, 0x00, 0x00
        /*0020*/ 	.byte	0x00, 0x00, 0x00, 0x00


//--------------------- .nv.info._ZN7cutlass13device_kernelIN5flash11enable_sm90INS1_16FlashAttnBwdSm90INS1_25CollectiveMainloopBwdSm90ILi2ELi2ELi2EN4cute5tupleIJNS5_1CILi1EEES8_S8_EEENS6_IJNS7_ILi64EEENS7_ILi128EEESB_EEENS_10bfloat16_tEfNS_4arch4Sm90ELb0ELb0ELb1ELb0ELb0ELb1ELb0ELb0ELi2ELi1ELi2ELi1ELb0EEENS1_21CollectiveEpilogueBwdISC_SD_SF_Li256ELb0ELb0ELi1EEENS1_19SingleTileSchedulerILb0ELb0ELb0ELi128EEEEEEEEEvNT_6ParamsE --------------------------
	.section	.nv.info._ZN7cutlass13device_kernelIN5flash11enable_sm90INS1_16FlashAttnBwdSm90INS1_25CollectiveMainloopBwdSm90ILi2ELi2ELi2EN4cute5tupleIJNS5_1CILi1EEES8_S8_EEENS6_IJNS7_ILi64EEENS7_ILi128EEESB_EEENS_10bfloat16_tEfNS_4arch4Sm90ELb0ELb0ELb1ELb0ELb0ELb1ELb0ELb0ELi2ELi1ELi2ELi1ELb0EEENS1_21CollectiveEpilogueBwdISC_SD_SF_Li256ELb0ELb0ELi1EEENS1_19SingleTileSchedulerILb0ELb0ELb0ELi128EEEEEEEEEvNT_6ParamsE,"",@"SHT_CUDA_INFO"
	.sectionflags	@""
	.align	4


	//----- nvinfo : EIATTR_CUDA_API_VERSION
	.align		4
        /*0000*/ 	.byte	0x04, 0x37
        /*0002*/ 	.short	(.L_350 - .L_349)
.L_349:
        /*0004*/ 	.word	0x00000082


	//----- nvinfo : EIATTR_KPARAM_INFO
	.align		4
.L_350:
        /*0008*/ 	.byte	0x04, 0x17
        /*000a*/ 	.short	(.L_352 - .L_351)
.L_351:
        /*000c*/ 	.word	0x00000000
        /*0010*/ 	.short	0x0000
        /*0012*/ 	.short	0x0070
        /*0014*/ 	.byte	0x00, 0xf0, 0x01, 0x24


	//----- nvinfo : EIATTR_SPARSE_MMA_MASK
	.align		4
.L_352:
        /*0018*/ 	.byte	0x03, 0x50
        /*001a*/ 	.short	0x0000


	//----- nvinfo : EIATTR_MAXREG_COUNT
	.align		4
        /*001c*/ 	.byte	0x03, 0x1b
        /*001e*/ 	.short	0x00a8


	//----- nvinfo : EIATTR_NUM_BARRIERS
	.align		4
        /*0020*/ 	.byte	0x02, 0x4c
        /*0022*/ 	.byte	0x10
	.zero		1


	//----- nvinfo : EIATTR_EXTERNS
	.align		4
        /*0024*/ 	.byte	0x04, 0x0f
        /*0026*/ 	.short	(.L_354 - .L_353)


	//   ....[0]....
	.align		4
.L_353:
        /*0028*/ 	.word	index@(__assertfail)


	//----- nvinfo : EIATTR_MERCURY_ISA_VERSION
	.align		4
.L_354:
        /*002c*/ 	.byte	0x03, 0x5f
        /*002e*/ 	.short	0x0101


	//----- nvinfo : EIATTR_INT_WARP_WIDE_INSTR_OFFSETS
	.align		4
        /*0030*/ 	.byte	0x04, 0x31
        /*0032*/ 	.short	(.L_356 - .L_355)


	//   ....[0]....
.L_355:
        /*0034*/ 	.word	0x000001d0


	//   ....[1]....
        /*0038*/ 	.word	0x00000290


	//----- nvinfo : EIATTR_COOP_GROUP_MASK_REGIDS
	.align		4
.L_356:
        /*003c*/ 	.byte	0x04, 0x29
        /*003e*/ 	.short	(.L_358 - .L_357)


	//   ....[0]....
.L_357:
        /*0040*/ 	.word	0xffffffff


	//   ....[1]....
        /*0044*/ 	.word	0xffffffff


	//   ....[2]....
        /*0048*/ 	.word	0xffffffff


	//   ....[3]....
        /*004c*/ 	.word	0xffffffff


	//   ....[4]....
        /*0050*/ 	.word	0xffffffff


	//   ....[5]....
        /*0054*/ 	.word	0xffffffff


	//   ....[6]....
        /*0058*/ 	.word	0xffffffff


	//   ....[7]....
        /*005c*/ 	.word	0xffffffff


	//   ....[8]....
        /*0060*/ 	.word	0x0500000f


	//----- nvinfo : EIATTR_COOP_GROUP_INSTR_OFFSETS
	.align		4
.L_358:
        /*0064*/ 	.byte	0x04, 0x28
        /*0066*/ 	.short	(.L_360 - .L_359)


	//   ....[0]....
.L_359:
        /*0068*/ 	.word	0x00000050


	//   ....[1]....
        /*006c*/ 	.word	0x000001e0


	//   ....[2]....
        /*0070*/ 	.word	0x00000270


	//   ....[3]....
        /*0074*/ 	.word	0x000003f0


	//   ....[4]....
        /*0078*/ 	.word	0x00000630


	//   ....[5]....
        /*007c*/ 	.word	0x00000b80


	//   ....[6]....
        /*0080*/ 	.word	0x00004860


	//   ....[7]....
        /*0084*/ 	.word	0x00004fb0


	//   ....[8]....
        /*0088*/ 	.word	0x00007840


	//----- nvinfo : EIATTR_REG_RECONFIG
	.align		4
.L_360:
        /*008c*/ 	.byte	0x01, 0x54
	.zero		2


	//----- nvinfo : EIATTR_SYSCALL_OFFSETS
	.align		4
        /*0090*/ 	.byte	0x04, 0x46
        /*0092*/ 	.short	(.L_362 - .L_361)


	//   ....[0]....
.L_361:
        /*0094*/ 	.word	0x000007c0


	//   ....[1]....
        /*0098*/ 	.word	0x000008b0


	//   ....[2]....
        /*009c*/ 	.word	0x00000a10


	//   ....[3]....
        /*00a0*/ 	.word	0x00000b00


	//   ....[4]....
        /*00a4*/ 	.word	0x000041b0


	//   ....[5]....
        /*00a8*/ 	.word	0x000042e0


	//   ....[6]....
        /*00ac*/ 	.word	0x00004400


	//   ....[7]....
        /*00b0*/ 	.word	0x00004520


	//----- nvinfo : EIATTR_MBARRIER_INSTR_OFFSETS
	.align		4
.L_362:
        /*00b4*/ 	.byte	0x04, 0x39
        /*00b6*/ 	.short	(.L_364 - .L_363)


	//   ....[0]....
.L_363:
        /*00b8*/ 	.word	0x000002b0
        /*00bc*/ 	.word	0x000000ff
        /*00c0*/ 	.word	0x00030800
        /*00c4*/ 	.short	0x0100
        /*00c6*/ 	.byte	0x06
	.zero		1


	//   ....[1]....
        /*00c8*/ 	.word	0x000003a0
        /*00cc*/ 	.word	0x000000ff
        /*00d0*/ 	.word	0x00030810
        /*00d4*/ 	.short	0x0100
        /*00d6*/ 	.byte	0x08
	.zero		1


	//   ....[2]....
        /*00d8*/ 	.word	0x000003b0
        /*00dc*/ 	.word	0x000000ff
        /*00e0*/ 	.word	0x00030820
        /*00e4*/ 	.short	0x0100
        /*00e6*/ 	.byte	0x08
	.zero		1


	//   ....[3]....
        /*00e8*/ 	.word	0x000003c0
        /*00ec*/ 	.word	0x000000ff
        /*00f0*/ 	.word	0x00030818
        /*00f4*/ 	.short	0x0100
        /*00f6*/ 	.byte	0x08
	.zero		1


	//   ....[4]....
        /*00f8*/ 	.word	0x000003d0
        /*00fc*/ 	.word	0x000000ff
        /*0100*/ 	.word	0x00030828
        /*0104*/ 	.short	0x0100
        /*0106*/ 	.byte	0x08
	.zero		1


	//   ....[5]....
        /*0108*/ 	.word	0x00000500
        /*010c*/ 	.word	0x000000ff
        /*0110*/ 	.word	0x00030830
        /*0114*/ 	.short	0x0100
        /*0116*/ 	.byte	0x08
	.zero		1


	//   ....[6]....
        /*0118*/ 	.word	0x00000510
        /*011c*/ 	.word	0x000000ff
        /*0120*/ 	.word	0x00030840
        /*0124*/ 	.short	0x0100
        /*0126*/ 	.byte	0x08
	.zero		1


	//   ....[7]....
        /*0128*/ 	.word	0x00000520
        /*012c*/ 	.word	0x000000ff
        /*0130*/ 	.word	0x00030838
        /*0134*/ 	.short	0x0100
        /*0136*/ 	.byte	0x08
	.zero		1


	//   ....[8]....
        /*0138*/ 	.word	0x00000530
        /*013c*/ 	.word	0x000000ff
        /*0140*/ 	.word	0x00030848
        /*0144*/ 	.short	0x0100
        /*0146*/ 	.byte	0x08
	.zero		1


	//   ....[9]....
        /*0148*/ 	.word	0x00000bb0
        /*014c*/ 	.word	0x00000010
        /*0150*/ 	.word	0x00030800
        /*0154*/ 	.short	0x010a
        /*0156*/ 	.byte	0x3f
	.zero		1


	//   ....[10]....
        /*0158*/ 	.word	0x00000c40
        /*015c*/ 	.word	0x00000010
        /*0160*/ 	.word	0x00030800
        /*0164*/ 	.short	0x010a
        /*0166*/ 	.byte	0x3f
	.zero		1


	//   ....[11]....
        /*0168*/ 	.word	0x000013b0
        /*016c*/ 	.word	0x00000002
        /*0170*/ 	.word	0x00030810
        /*0174*/ 	.short	0x010a
        /*0176*/ 	.byte	0x3f
	.zero		1


	//   ....[12]....
        /*0178*/ 	.word	0x000013f0
        /*017c*/ 	.word	0x00000002
        /*0180*/ 	.word	0x00030810
        /*0184*/ 	.short	0x010a
        /*0186*/ 	.byte	0x3f
	.zero		1


	//   ....[13]....
        /*0188*/ 	.word	0x00001920
        /*018c*/ 	.word	0x00000002
        /*0190*/ 	.word	0x00030830
        /*0194*/ 	.short	0x010a
        /*0196*/ 	.byte	0x3f
	.zero		1


	//   ....[14]....
        /*0198*/ 	.word	0x000019a0
        /*019c*/ 	.word	0x00000002
        /*01a0*/ 	.word	0x00030830
        /*01a4*/ 	.short	0x010a
        /*01a6*/ 	.byte	0x3f
	.zero		1


	//   ....[15]....
        /*01a8*/ 	.word	0x00003940
        /*01ac*/ 	.word	0x00000000
        /*01b0*/ 	.word	0x00000000
        /*01b4*/ 	.short	0x0101
        /*01b6*/ 	.byte	0x3f
	.zero		1


	//   ....[16]....
        /*01b8*/ 	.word	0x00003c50
        /*01bc*/ 	.word	0x00000002
        /*01c0*/ 	.word	0x00000000
        /*01c4*/ 	.short	0x0101
        /*01c6*/ 	.byte	0x3f
	.zero		1


	//   ....[17]....
        /*01c8*/ 	.word	0x00005df0
        /*01cc*/ 	.word	0x0000000b
        /*01d0*/ 	.word	0x00030820
        /*01d4*/ 	.short	0x010a
        /*01d6*/ 	.byte	0x3f
	.zero		1


	//   ....[18]....
        /*01d8*/ 	.word	0x000063f0
        /*01dc*/ 	.word	0x0000000b
        /*01e0*/ 	.word	0x00030840
        /*01e4*/ 	.short	0x010a
        /*01e6*/ 	.byte	0x3f
	.zero		1


	//   ....[19]....
        /*01e8*/ 	.word	0x00006690
        /*01ec*/ 	.word	0x0000000b
        /*01f0*/ 	.word	0x00030828
        /*01f4*/ 	.short	0x010a
        /*01f6*/ 	.byte	0x3f
	.zero		1


	//   ....[20]....
        /*01f8*/ 	.word	0x000068a0
        /*01fc*/ 	.word	0x0000000b
        /*0200*/ 	.word	0x00030848
        /*0204*/ 	.short	0x010a
        /*0206*/ 	.byte	0x3f
	.zero		1


	//   ....[21]....
        /*0208*/ 	.word	0x00006b20
        /*020c*/ 	.word	0x0000000b
        /*0210*/ 	.word	0x00030820
        /*0214*/ 	.short	0x010a
        /*0216*/ 	.byte	0x3f
	.zero		1


	//   ....[22]....
        /*0218*/ 	.word	0x00006da0
        /*021c*/ 	.word	0x0000000b
        /*0220*/ 	.word	0x00030840
        /*0224*/ 	.short	0x010a
        /*0226*/ 	.byte	0x3f
	.zero		1


	//   ....[23]....
        /*0228*/ 	.word	0x00007010
        /*022c*/ 	.word	0x0000000b
        /*0230*/ 	.word	0x00030828
        /*0234*/ 	.short	0x010a
        /*0236*/ 	.byte	0x3f
	.zero		1


	//   ....[24]....
        /*0238*/ 	.word	0x00007260
        /*023c*/ 	.word	0x00000004
        /*0240*/ 	.word	0x00030840
        /*0244*/ 	.short	0x010a
        /*0246*/ 	.byte	0x3f
	.zero		1


	//   ....[25]....
        /*0248*/ 	.word	0x000076b0
        /*024c*/ 	.word	0x00000006
        /*0250*/ 	.word	0x00000000
        /*0254*/ 	.short	0x010a
        /*0256*/ 	.byte	0x3f
	.zero		1


	//   ....[26]....
        /*0258*/ 	.word	0x00007710
        /*025c*/ 	.word	0x00000003
        /*0260*/ 	.word	0x00000000
        /*0264*/ 	.short	0x010a
        /*0266*/ 	.byte	0x3f
	.zero		1


	//   ....[27]....
        /*0268*/ 	.word	0x00007770
        /*026c*/ 	.word	0x00000000
        /*0270*/ 	.word	0x00000000
        /*0274*/ 	.short	0x010a
        /*0276*/ 	.byte	0x3f
	.zero		1


	//   ....[28]....
        /*0278*/ 	.word	0x000077a0
        /*027c*/ 	.word	0x00000003
        /*0280*/ 	.word	0x00000000
        /*0284*/ 	.short	0x010a
        /*0286*/ 	.byte	0x3f
	.zero		1


	//   ....[29]....
        /*0288*/ 	.word	0x00007870
        /*028c*/ 	.word	0x00000010
        /*0290*/ 	.word	0x00030800
        /*0294*/ 	.short	0x010a
        /*0296*/ 	.byte	0x3f
	.zero		1


	//   ....[30]....
        /*0298*/ 	.word	0x000078c0
        /*029c*/ 	.word	0x00000002
        /*02a0*/ 	.word	0x00030810
        /*02a4*/ 	.short	0x010a
        /*02a6*/ 	.byte	0x3f
	.zero		1


	//   ....[31]....
        /*02a8*/ 	.word	0x00007910
        /*02ac*/ 	.word	0x00000002
        /*02b0*/ 	.word	0x00030830
        /*02b4*/ 	.short	0x010a
        /*02b6*/ 	.byte	0x3f
	.zero		1


	//   ....[32]....
        /*02b8*/ 	.word	0x00007960
        /*02bc*/ 	.word	0x0000000b
        /*02c0*/ 	.word	0x00030820
        /*02c4*/ 	.short	0x010a
        /*02c6*/ 	.byte	0x3f
	.zero		1


	//   ....[33]....
        /*02c8*/ 	.word	0x000079b0
        /*02cc*/ 	.word	0x0000000b
        /*02d0*/ 	.word	0x00030840
        /*02d4*/ 	.short	0x010a
        /*02d6*/ 	.byte	0x3f
	.zero		1


	//   ....[34]....
        /*02d8*/ 	.word	0x00007a00
        /*02dc*/ 	.word	0x0000000b
        /*02e0*/ 	.word	0x00030828
        /*02e4*/ 	.short	0x010a
        /*02e6*/ 	.byte	0x3f
	.zero		1


	//   ....[35]....
        /*02e8*/ 	.word	0x00007a50
        /*02ec*/ 	.word	0x0000000b
        /*02f0*/ 	.word	0x00030848
        /*02f4*/ 	.short	0x010a
        /*02f6*/ 	.byte	0x3f
	.zero		1


	//   ....[36]....
        /*02f8*/ 	.word	0x00007ab0
        /*02fc*/ 	.word	0x0000000b
        /*0300*/ 	.word	0x00030820
        /*0304*/ 	.short	0x010a
        /*0306*/ 	.byte	0x3f
	.zero		1


	//   ....[37]....
        /*0308*/ 	.word	0x00007b00
        /*030c*/ 	.word	0x0000000b
        /*0310*/ 	.word	0x00030840
        /*0314*/ 	.short	0x010a
        /*0316*/ 	.byte	0x3f
	.zero		1


	//   ....[38]....
        /*0318*/ 	.word	0x00007b50
        /*031c*/ 	.word	0x0000000b
        /*0320*/ 	.word	0x00030828
        /*0324*/ 	.short	0x010a
        /*0326*/ 	.byte	0x3f
	.zero		1


	//   ....[39]....
        /*0328*/ 	.word	0x00007ba0
        /*032c*/ 	.word	0x00000004
        /*0330*/ 	.word	0x00030840
        /*0334*/ 	.short	0x010a
        /*0336*/ 	.byte	0x3f
	.zero		1


	//   ....[40]....
        /*0338*/ 	.word	0x00007c80
        /*033c*/ 	.word	0x00000006
        /*0340*/ 	.word	0x00000000
        /*0344*/ 	.short	0x010a
        /*0346*/ 	.byte	0x3f
	.zero		1


	//   ....[41]....
        /*0348*/ 	.word	0x00007cd0
        /*034c*/ 	.word	0x00000003
        /*0350*/ 	.word	0x00000000
        /*0354*/ 	.short	0x010a
        /*0356*/ 	.byte	0x3f
	.zero		1


	//   ....[42]....
        /*0358*/ 	.word	0x00007d20
        /*035c*/ 	.word	0x00000000
        /*0360*/ 	.word	0x00000000
        /*0364*/ 	.short	0x010a
        /*0366*/ 	.byte	0x3f
	.zero		1


	//----- nvinfo : EIATTR_NUM_MBARRIERS
	.align		4
.L_364:
        /*0368*/ 	.byte	0x03, 0x38
        /*036a*/ 	.short	0x0009


	//----- nvinfo : EIATTR_EXIT_INSTR_OFFSETS
	.align		4
        /*036c*/ 	.byte	0x04, 0x1c
        /*036e*/ 	.short	(.L_366 - .L_365)


	//   ....[0]....
.L_365:
        /*0370*/ 	.word	0x000077f0


	//----- nvinfo : EIATTR_MAX_THREADS
	.align		4
.L_366:
        /*0374*/ 	.byte	0x04, 0x05
        /*0376*/ 	.short	(.L_368 - .L_367)
.L_367:
        /*0378*/ 	.word	0x00000180
        /*037c*/ 	.word	0x00000001
        /*0380*/ 	.word	0x00000001


	//----- nvinfo : EIATTR_CRS_STACK_SIZE
	.align		4
.L_368:
        /*0384*/ 	.byte	0x04, 0x1e
        /*0386*/ 	.short	(.L_370 - .L_369)
.L_369:
        /*0388*/ 	.word	0x00000000


	//----- nvinfo : EIATTR_CBANK_PARAM_SIZE
	.align		4
.L_370:
        /*038c*/ 	.byte	0x03, 0x19
        /*038e*/ 	.short	0x0970


	//----- nvinfo : EIATTR_PARAM_CBANK
	.align		4
        /*0390*/ 	.byte	0x04, 0x0a
        /*0392*/ 	.short	(.L_372 - .L_371)
	.align		4
.L_371:
        /*0394*/ 	.word	index@(.nv.constant0._ZN7cutlass13device_kernelIN5flash11enable_sm90INS1_16FlashAttnBwdSm90INS1_25CollectiveMainloopBwdSm90ILi2ELi2ELi2EN4cute5tupleIJNS5_1CILi1EEES8_S8_EEENS6_IJNS7_ILi64EEENS7_ILi128EEESB_EEENS_10bfloat16_tEfNS_4arch4Sm90ELb0ELb0ELb1ELb0ELb0ELb1ELb0ELb0ELi2ELi1ELi2ELi1ELb0EEENS1_21CollectiveEpilogueBwdISC_SD_SF_Li256ELb0ELb0ELi1EEENS1_19SingleTileSchedulerILb0ELb0ELb0ELi128EEEEEEEEEvNT_6ParamsE)
        /*0398*/ 	.short	0x0210
        /*039a*/ 	.short	0x0970


	//----- nvinfo : EIATTR_SW_WAR
	.align		4
.L_372:
        /*039c*/ 	.byte	0x04, 0x36
        /*039e*/ 	.short	(.L_374 - .L_373)
.L_373:
        /*03a0*/ 	.word	0x00000008
.L_374:


//--------------------- .nv.info._ZN7cutlass13device_kernelIN5flash11enable_sm90INS1_16FlashAttnBwdSm90INS1_25CollectiveMainloopBwdSm90ILi2ELi2ELi2EN4cute5tupleIJNS5_1CILi1EEES8_S8_EEENS6_IJNS7_ILi64EEENS7_ILi128EEESB_EEENS_10bfloat16_tEfNS_4arch4Sm90ELb0ELb0ELb1ELb0ELb1ELb1ELb0ELb0ELi2ELi1ELi2ELi1ELb0EEENS1_21CollectiveEpilogueBwdISC_SD_SF_Li256ELb0ELb0ELi1EEENS1_19SingleTileSchedulerILb0ELb0ELb0ELi128EEEEEEEEEvNT_6ParamsE --------------------------
	.section	.nv.info._ZN7cutlass13device_kernelIN5flash11enable_sm90INS1_16FlashAttnBwdSm90INS1_25CollectiveMainloopBwdSm90ILi2ELi2ELi2EN4cute5tupleIJNS5_1CILi1EEES8_S8_EEENS6_IJNS7_ILi64EEENS7_ILi128EEESB_EEENS_10bfloat16_tEfNS_4arch4Sm90ELb0ELb0ELb1ELb0ELb1ELb1ELb0ELb0ELi2ELi1ELi2ELi1ELb0EEENS1_21CollectiveEpilogueBwdISC_SD_SF_Li256ELb0ELb0ELi1EEENS1_19SingleTileSchedulerILb0ELb0ELb0ELi128EEEEEEEEEvNT_6ParamsE,"",@"SHT_CUDA_INFO"
	.sectionflags	@""
	.align	4


	//----- nvinfo : EIATTR_CUDA_API_VERSION
	.align		4
        /*0000*/ 	.byte	0x04, 0x37
        /*0002*/ 	.short	(.L_376 - .L_375)
.L_375:
        /*0004*/ 	.word	0x00000082


	//----- nvinfo : EIATTR_KPARAM_INFO
	.align		4
.L_376:
        /*0008*/ 	.byte	0x04, 0x17
        /*000a*/ 	.short	(.L_378 - .L_377)
.L_377:
        /*000c*/ 	.word	0x00000000
        /*0010*/ 	.short	0x0000
        /*0012*/ 	.short	0x0070
        /*0014*/ 	.byte	0x00, 0xf0, 0x01, 0x24


	//----- nvinfo : EIATTR_SPARSE_MMA_MASK
	.align		4
.L_378:
        /*0018*/ 	.byte	0x03, 0x50
        /*001a*/ 	.short	0x0000


	//----- nvinfo : EIATTR_MAXREG_COUNT
	.align		4
        /*001c*/ 	.byte	0x03, 0x1b
        /*001e*/ 	.short	0x00a8


	//----- nvinfo : EIATTR_NUM_BARRIERS
	.align		4
        /*0020*/ 	.byte	0x02, 0x4c
        /*0022*/ 	.byte	0x10
	.zero		1


	//----- nvinfo : EIATTR_EXTERNS
	.align		4
        /*0024*/ 	.byte	0x04, 0x0f
        /*0026*/ 	.short	(.L_380 - .L_379)


	//   ....[0]....
	.align		4
.L_379:
        /*0028*/ 	.word	index@(__assertfail)


	//----- nvinfo : EIATTR_MERCURY_ISA_VERSION
	.align		4
.L_380:
        /*002c*/ 	.byte	0x03, 0x5f
        /*002e*/ 	.short	0x0101


	//----- nvinfo : EIATTR_INT_WARP_WIDE_INSTR_OFFSETS
	.align		4
        /*0030*/ 	.byte	0x04, 0x31
        /*0032*/ 	.short	(.L_382 - .L_381)


	//   ....[0]....
.L_381:
        /*0034*/ 	.word	0x000001d0


	//   ....[1]....
        /*0038*/ 	.word	0x00000290


	//   ....[2]....
        /*003c*/ 	.word	0x00005820


	//   ....[3]....
        /*0040*/ 	.word	0x00005c90


	//   ....[4]....
        /*0044*/ 	.word	0x00006260


	//----- nvinfo : EIATTR_COOP_GROUP_MASK_REGIDS
	.align		4
.L_382:
        /*0048*/ 	.byte	0x04, 0x29
        /*004a*/ 	.short	(.L_384 - .L_383)


	//   ....[0]....
.L_383:
        /*004c*/ 	.word	0xffffffff


	//   ....[1]....
        /*0050*/ 	.word	0xffffffff


	//   ....[2]....
        /*0054*/ 	.word	0xffffffff


	//   ....[3]....
        /*0058*/ 	.word	0xffffffff


	//   ....[4]....
        /*005c*/ 	.word	0xffffffff


	//   ....[5]....
        /*0060*/ 	.word	0xffffffff


	//   ....[6]....
        /*0064*/ 	.word	0xffffffff


	//   ....[7]....
        /*0068*/ 	.word	0xffffffff


	//   ....[8]....
        /*006c*/ 	.word	0xffffffff


	//   ....[9]....
        /*0070*/ 	.word	0xffffffff


	//   ....[10]....
        /*0074*/ 	.word	0xffffffff


	//   ....[11]....
        /*0078*/ 	.word	0xffffffff


	//   ....[12]....
        /*007c*/ 	.word	0xffffffff


	//   ....[13]....
        /*0080*/ 	.word	0xffffffff


	//   ....[14]....
        /*0084*/ 	.word	0x0500000f


	//   ....[15]....
        /*0088*/ 	.word	0x0500000f


	//   ....[16]....
        /*008c*/ 	.word	0x0500000f


	//   ....[17]....
        /*0090*/ 	.word	0x0500000f


	//----- nvinfo : EIATTR_COOP_GROUP_INSTR_OFFSETS
	.align		4
.L_384:
        /*0094*/ 	.byte	0x04, 0x28
        /*0096*/ 	.short	(.L_386 - .L_385)


	//   ....[0]....
.L_385:
        /*0098*/ 	.word	0x00000050


	//   ....[1]....
        /*009c*/ 	.word	0x000001e0


	//   ....[2]....
        /*00a0*/ 	.word	0x00000270


	//   ....[3]....
        /*00a4*/ 	.word	0x000003f0


	//   ....[4]....
        /*00a8*/ 	.word	0x00000630


	//   ....[5]....
        /*00ac*/ 	.word	0x00000b80


	//   ....[6]....
        /*00b0*/ 	.word	0x00004860


	//   ....[7]....
        /*00b4*/ 	.word	0x00004fb0


	//   ....[8]....
        /*00b8*/ 	.word	0x000054c0


	//   ....[9]....
        /*00bc*/ 	.word	0x00005750


	//   ....[10]....
        /*00c0*/ 	.word	0x00005990


	//   ....[11]....
        /*00c4*/ 	.word	0x00005bc0


	//   ....[12]....
        /*00c8*/ 	.word	0x00005e70


	//   ....[13]....
        /*00cc*/ 	.word	0x000061a0


	//   ....[14]....
        /*00d0*/ 	.word	0x00008060


	//   ....[15]....
        /*00d4*/ 	.word	0x000081b0


	//   ....[16]....
        /*00d8*/ 	.word	0x00008220


	//   ....[17]....
        /*00dc*/ 	.word	0x00008290


	//----- nvinfo : EIATTR_REG_RECONFIG
	.align		4
.L_386:
        /*00e0*/ 	.byte	0x01, 0x54
	.zero		2


	//----- nvinfo : EIATTR_SYSCALL_OFFSETS
	.align		4
        /*00e4*/ 	.byte	0x04, 0x46
        /*00e6*/ 	.short	(.L_388 - .L_387)


	//   ....[0]....
.L_387:
        /*00e8*/ 	.word	0x000007c0


	//   ....[1]....
        /*00ec*/ 	.word	0x000008b0


	//   ....[2]....
        /*00f0*/ 	.word	0x00000a10


	//   ....[3]....
        /*00f4*/ 	.word	0x00000b00


	//   ....[4]....
        /*00f8*/ 	.word	0x000041b0


	//   ....[5]....
        /*00fc*/ 	.word	0x000042e0


	//   ....[6]....
        /*0100*/ 	.word	0x00004400


	//   ....[7]....
        /*0104*/ 	.word	0x00004520


	//----- nvinfo : EIATTR_MBARRIER_INSTR_OFFSETS
	.align		4
.L_388:
        /*0108*/ 	.byte	0x04, 0x39
        /*010a*/ 	.short	(.L_390 - .L_389)


	//   ....[0]....
.L_389:
        /*010c*/ 	.word	0x000002b0
        /*0110*/ 	.word	0x000000ff
        /*0114*/ 	.word	0x00030800
        /*0118*/ 	.short	0x0100
        /*011a*/ 	.byte	0x06
	.zero		1


	//   ....[1]....
        /*011c*/ 	.word	0x000003a0
        /*0120*/ 	.word	0x000000ff
        /*0124*/ 	.word	0x00030810
        /*0128*/ 	.short	0x0100
        /*012a*/ 	.byte	0x08
	.zero		1


	//   ....[2]....
        /*012c*/ 	.word	0x000003b0
        /*0130*/ 	.word	0x000000ff
        /*0134*/ 	.word	0x00030820
        /*0138*/ 	.short	0x0100
        /*013a*/ 	.byte	0x08
	.zero		1


	//   ....[3]....
        /*013c*/ 	.word	0x000003c0
        /*0140*/ 	.word	0x000000ff
        /*0144*/ 	.word	0x00030818
        /*0148*/ 	.short	0x0100
        /*014a*/ 	.byte	0x08
	.zero		1


	//   ....[4]....
        /*014c*/ 	.word	0x000003d0
        /*0150*/ 	.word	0x000000ff
        /*0154*/ 	.word	0x00030828
        /*0158*/ 	.short	0x0100
        /*015a*/ 	.byte	0x08
	.zero		1


	//   ....[5]....
        /*015c*/ 	.word	0x00000500
        /*0160*/ 	.word	0x000000ff
        /*0164*/ 	.word	0x00030830
        /*0168*/ 	.short	0x0100
        /*016a*/ 	.byte	0x08
	.zero		1


	//   ....[6]....
        /*016c*/ 	.word	0x00000510
        /*0170*/ 	.word	0x000000ff
        /*0174*/ 	.word	0x00030840
        /*0178*/ 	.short	0x0100
        /*017a*/ 	.byte	0x08
	.zero		1


	//   ....[7]....
        /*017c*/ 	.word	0x00000520
        /*0180*/ 	.word	0x000000ff
        /*0184*/ 	.word	0x00030838
        /*0188*/ 	.short	0x0100
        /*018a*/ 	.byte	0x08
	.zero		1


	//   ....[8]....
        /*018c*/ 	.word	0x00000530
        /*0190*/ 	.word	0x000000ff
        /*0194*/ 	.word	0x00030848
        /*0198*/ 	.short	0x0100
        /*019a*/ 	.byte	0x08
	.zero		1


	//   ....[9]....
        /*019c*/ 	.word	0x00000bb0
        /*01a0*/ 	.word	0x00000010
        /*01a4*/ 	.word	0x00030800
        /*01a8*/ 	.short	0x010a
        /*01aa*/ 	.byte	0x3f
	.zero		1


	//   ....[10]....
        /*01ac*/ 	.word	0x00000c40
        /*01b0*/ 	.word	0x00000010
        /*01b4*/ 	.word	0x00030800
        /*01b8*/ 	.short	0x010a
        /*01ba*/ 	.byte	0x3f
	.zero		1


	//   ....[11]....
        /*01bc*/ 	.word	0x000013b0
        /*01c0*/ 	.word	0x00000002
        /*01c4*/ 	.word	0x00030810
        /*01c8*/ 	.short	0x010a
        /*01ca*/ 	.byte	0x3f
	.zero		1


	//   ....[12]....
        /*01cc*/ 	.word	0x000013f0
        /*01d0*/ 	.word	0x00000002
        /*01d4*/ 	.word	0x00030810
        /*01d8*/ 	.short	0x010a
        /*01da*/ 	.byte	0x3f
	.zero		1


	//   ....[13]....
        /*01dc*/ 	.word	0x00001920
        /*01e0*/ 	.word	0x00000002
        /*01e4*/ 	.word	0x00030830
        /*01e8*/ 	.short	0x010a
        /*01ea*/ 	.byte	0x3f
	.zero		1


	//   ....[14]....
        /*01ec*/ 	.word	0x000019a0
        /*01f0*/ 	.word	0x00000002
        /*01f4*/ 	.word	0x00030830
        /*01f8*/ 	.short	0x010a
        /*01fa*/ 	.byte	0x3f
	.zero		1


	//   ....[15]....
        /*01fc*/ 	.word	0x00003940
        /*0200*/ 	.word	0x00000000
        /*0204*/ 	.word	0x00000000
        /*0208*/ 	.short	0x0101
        /*020a*/ 	.byte	0x3f
	.zero		1


	//   ....[16]....
        /*020c*/ 	.word	0x00003c50
        /*0210*/ 	.word	0x00000002
        /*0214*/ 	.word	0x00000000
        /*0218*/ 	.short	0x0101
        /*021a*/ 	.byte	0x3f
	.zero		1


	//   ....[17]....
        /*021c*/ 	.word	0x00006610
        /*0220*/ 	.word	0x0000000b
        /*0224*/ 	.word	0x00030820
        /*0228*/ 	.short	0x010a
        /*022a*/ 	.byte	0x3f
	.zero		1


	//   ....[18]....
        /*022c*/ 	.word	0x00006c10
        /*0230*/ 	.word	0x0000000b
        /*0234*/ 	.word	0x00030840
        /*0238*/ 	.short	0x010a
        /*023a*/ 	.byte	0x3f
	.zero		1


	//   ....[19]....
        /*023c*/ 	.word	0x00006eb0
        /*0240*/ 	.word	0x0000000b
        /*0244*/ 	.word	0x00030828
        /*0248*/ 	.short	0x010a
        /*024a*/ 	.byte	0x3f
	.zero		1


	//   ....[20]....
        /*024c*/ 	.word	0x000070c0
        /*0250*/ 	.word	0x0000000b
        /*0254*/ 	.word	0x00030848
        /*0258*/ 	.short	0x010a
        /*025a*/ 	.byte	0x3f
	.zero		1


	//   ....[21]....
        /*025c*/ 	.word	0x00007340
        /*0260*/ 	.word	0x0000000b
        /*0264*/ 	.word	0x00030820
        /*0268*/ 	.short	0x010a
        /*026a*/ 	.byte	0x3f
	.zero		1


	//   ....[22]....
        /*026c*/ 	.word	0x000075c0
        /*0270*/ 	.word	0x0000000b
        /*0274*/ 	.word	0x00030840
        /*0278*/ 	.short	0x010a
        /*027a*/ 	.byte	0x3f
	.zero		1


	//   ....[23]....
        /*027c*/ 	.word	0x00007830
        /*0280*/ 	.word	0x0000000b
        /*0284*/ 	.word	0x00030828
        /*0288*/ 	.short	0x010a
        /*028a*/ 	.byte	0x3f
	.zero		1


	//   ....[24]....
        /*028c*/ 	.word	0x00007a80
        /*0290*/ 	.word	0x00000004
        /*0294*/ 	.word	0x00030840
        /*0298*/ 	.short	0x010a
        /*029a*/ 	.byte	0x3f
	.zero		1


	//   ....[25]....
        /*029c*/ 	.word	0x00007ed0
        /*02a0*/ 	.word	0x00000006
        /*02a4*/ 	.word	0x00000000
        /*02a8*/ 	.short	0x010a
        /*02aa*/ 	.byte	0x3f
	.zero		1


	//   ....[26]....
        /*02ac*/ 	.word	0x00007f30
        /*02b0*/ 	.word	0x00000003
        /*02b4*/ 	.word	0x00000000
        /*02b8*/ 	.short	0x010a
        /*02ba*/ 	.byte	0x3f
	.zero		1


	//   ....[27]....
        /*02bc*/ 	.word	0x00007f90
        /*02c0*/ 	.word	0x00000000
        /*02c4*/ 	.word	0x00000000
        /*02c8*/ 	.short	0x010a
        /*02ca*/ 	.byte	0x3f
	.zero		1


	//   ....[28]....
        /*02cc*/ 	.word	0x00007fc0
        /*02d0*/ 	.word	0x00000003
        /*02d4*/ 	.word	0x00000000
        /*02d8*/ 	.short	0x010a
        /*02da*/ 	.byte	0x3f
	.zero		1


	//   ....[29]....
        /*02dc*/ 	.word	0x00008090
        /*02e0*/ 	.word	0x00000010
        /*02e4*/ 	.word	0x00030800
        /*02e8*/ 	.short	0x010a
        /*02ea*/ 	.byte	0x3f
	.zero		1


	//   ....[30]....
        /*02ec*/ 	.word	0x000080e0
        /*02f0*/ 	.word	0x00000002
        /*02f4*/ 	.word	0x00030810
        /*02f8*/ 	.short	0x010a
        /*02fa*/ 	.byte	0x3f
	.zero		1


	//   ....[31]....
        /*02fc*/ 	.word	0x00008130
        /*0300*/ 	.word	0x00000002
        /*0304*/ 	.word	0x00030830
        /*0308*/ 	.short	0x010a
        /*030a*/ 	.byte	0x3f
	.zero		1


	//   ....[32]....
        /*030c*/ 	.word	0x000082d0
        /*0310*/ 	.word	0x0000000b
        /*0314*/ 	.word	0x00030820
        /*0318*/ 	.short	0x010a
        /*031a*/ 	.byte	0x3f
	.zero		1


	//   ....[33]....
        /*031c*/ 	.word	0x00008320
        /*0320*/ 	.word	0x0000000b
        /*0324*/ 	.word	0x00030840
        /*0328*/ 	.short	0x010a
        /*032a*/ 	.byte	0x3f
	.zero		1


	//   ....[34]....
        /*032c*/ 	.word	0x00008370
        /*0330*/ 	.word	0x0000000b
        /*0334*/ 	.word	0x00030828
        /*0338*/ 	.short	0x010a
        /*033a*/ 	.byte	0x3f
	.zero		1


	//   ....[35]....
        /*033c*/ 	.word	0x000083c0
        /*0340*/ 	.word	0x0000000b
        /*0344*/ 	.word	0x00030848
        /*0348*/ 	.short	0x010a
        /*034a*/ 	.byte	0x3f
	.zero		1


	//   ....[36]....
        /*034c*/ 	.word	0x00008420
        /*0350*/ 	.word	0x0000000b
        /*0354*/ 	.word	0x00030820
        /*0358*/ 	.short	0x010a
        /*035a*/ 	.byte	0x3f
	.zero		1


	//   ....[37]....
        /*035c*/ 	.word	0x00008470
        /*0360*/ 	.word	0x0000000b
        /*0364*/ 	.word	0x00030840
        /*0368*/ 	.short	0x010a
        /*036a*/ 	.byte	0x3f
	.zero		1


	//   ....[38]....
        /*036c*/ 	.word	0x000084c0
        /*0370*/ 	.word	0x0000000b
        /*0374*/ 	.word	0x00030828
        /*0378*/ 	.short	0x010a
        /*037a*/ 	.byte	0x3f
	.zero		1


	//   ....[39]....
        /*037c*/ 	.word	0x00008510
        /*0380*/ 	.word	0x00000004
        /*0384*/ 	.word	0x00030840
        /*0388*/ 	.short	0x010a
        /*038a*/ 	.byte	0x3f
	.zero		1


	//   ....[40]....
        /*038c*/ 	.word	0x000085f0
        /*0390*/ 	.word	0x00000006
        /*0394*/ 	.word	0x00000000
        /*0398*/ 	.short	0x010a
        /*039a*/ 	.byte	0x3f
	.zero		1


	//   ....[41]....
        /*039c*/ 	.word	0x00008640
        /*03a0*/ 	.word	0x00000003
        /*03a4*/ 	.word	0x00000000
        /*03a8*/ 	.short	0x010a
        /*03aa*/ 	.byte	0x3f
	.zero		1


	//   ....[42]....
        /*03ac*/ 	.word	0x00008690
        /*03b0*/ 	.word	0x00000000
        /*03b4*/ 	.word	0x00000000
        /*03b8*/ 	.short	0x010a
        /*03ba*/ 	.byte	0x3f
	.zero		1


	//----- nvinfo : EIATTR_NUM_MBARRIERS
	.align		4
.L_390:
        /*03bc*/ 	.byte	0x03, 0x38
        /*03be*/ 	.short	0x0009


	//----- nvinfo : EIATTR_EXIT_INSTR_OFFSETS
	.align		4
        /*03c0*/ 	.byte	0x04, 0x1c
        /*03c2*/ 	.short	(.L_392 - .L_391)


	//   ....[0]....
.L_391:
        /*03c4*/ 	.word	0x00008010


	//----- nvinfo : EIATTR_MAX_THREADS
	.align		4
.L_392:
        /*03c8*/ 	.byte	0x04, 0x05
        /*03ca*/ 	.short	(.L_394 - .L_393)
.L_393:
        /*03cc*/ 	.word	0x00000180
        /*03d0*/ 	.word	0x00000001
        /*03d4*/ 	.word	0x00000001


	//----- nvinfo : EIATTR_CRS_STACK_SIZE
	.align		4
.L_394:
        /*03d8*/ 	.byte	0x04, 0x1e
        /*03da*/ 	.short	(.L_396 - .L_395)
.L_395:
        /*03dc*/ 	.word	0x00000000


	//----- nvinfo : EIATTR_CBANK_PARAM_SIZE
	.align		4
.L_396:
        /*03e0*/ 	.byte	0x03, 0x19
        /*03e2*/ 	.short	0x0970


	//----- nvinfo : EIATTR_PARAM_CBANK
	.align		4
        /*03e4*/ 	.byte	0x04, 0x0a
        /*03e6*/ 	.short	(.L_398 - .L_397)
	.align		4
.L_397:
        /*03e8*/ 	.word	index@(.nv.constant0._ZN7cutlass13device_kernelIN5flash11enable_sm90INS1_16FlashAttnBwdSm90INS1_25CollectiveMainloopBwdSm90ILi2ELi2ELi2EN4cute5tupleIJNS5_1CILi1EEES8_S8_EEENS6_IJNS7_ILi64EEENS7_ILi128EEESB_EEENS_10bfloat16_tEfNS_4arch4Sm90ELb0ELb0ELb1ELb0ELb1ELb1ELb0ELb0ELi2ELi1ELi2ELi1ELb0EEENS1_21CollectiveEpilogueBwdISC_SD_SF_Li256ELb0ELb0ELi1EEENS1_19SingleTileSchedulerILb0ELb0ELb0ELi128EEEEEEEEEvNT_6ParamsE)
        /*03ec*/ 	.short	0x0210
        /*03ee*/ 	.short	0x0970


	//----- nvinfo : EIATTR_SW_WAR
	.align		4
.L_398:
        /*03f0*/ 	.byte	0x04, 0x36
        /*03f2*/ 	.short	(.L_400 - .L_399)
.L_399:
        /*03f4*/ 	.word	0x00000008
.L_400:


//--------------------- .nv.info._ZN7cutlass13device_kernelIN5flash11enable_sm90INS1_16FlashAttnBwdSm90INS1_25CollectiveMainloopBwdSm90ILi2ELi2ELi2EN4cute5tupleIJNS5_1CILi1EEES8_S8_EEENS6_IJNS7_ILi64EEENS7_ILi128EEESB_EEENS_10bfloat16_tEfNS_4arch4Sm90ELb0ELb0ELb1ELb0ELb0ELb1ELb0ELb0ELi2ELi1ELi2ELi1ELb0EEENS1_24CollectiveEpilogueBwdGQAISC_fSF_Li256ELb0ELb0EEENS1_19SingleTileSchedulerILb0ELb0ELb0ELi128EEEEEEEEEvNT_6ParamsE --------------------------
	.section	.nv.info._ZN7cutlass13device_kernelIN5flash11enable_sm90INS1_16FlashAttnBwdSm90INS1_25CollectiveMainloopBwdSm90ILi2ELi2ELi2EN4cute5tupleIJNS5_1CILi1EEES8_S8_EEENS6_IJNS7_ILi64EEENS7_ILi128EEESB_EEENS_10bfloat16_tEfNS_4arch4Sm90ELb0ELb0ELb1ELb0ELb0ELb1ELb0ELb0ELi2ELi1ELi2ELi1ELb0EEENS1_24CollectiveEpilogueBwdGQAISC_fSF_Li256ELb0ELb0EEENS1_19SingleTileSchedulerILb0ELb0ELb0ELi128EEEEEEEEEvNT_6ParamsE,"",@"SHT_CUDA_INFO"
	.sectionflags	@""
	.align	4


	//----- nvinfo : EIATTR_CUDA_API_VERSION
	.align		4
        /*0000*/ 	.byte	0x04, 0x37
        /*0002*/ 	.short	(.L_402 - .L_401)
.L_401:
        /*0004*/ 	.word	0x00000082


	//----- nvinfo : EIATTR_KPARAM_INFO
	.align		4
.L_402:
        /*0008*/ 	.byte	0x04, 0x17
        /*000a*/ 	.short	(.L_404 - .L_403)
.L_403:
        /*000c*/ 	.word	0x00000000
        /*0010*/ 	.short	0x0000
        /*0012*/ 	.short	0x0070
        /*0014*/ 	.byte	0x00, 0xf0, 0x01, 0x1a


	//----- nvinfo : EIATTR_SPARSE_MMA_MASK
	.align		4
.L_404:
        /*0018*/ 	.byte	0x03, 0x50
        /*001a*/ 	.short	0x0000


	//----- nvinfo : EIATTR_MAXREG_COUNT
	.align		4
        /*001c*/ 	.byte	0x03, 0x1b
        /*001e*/ 	.short	0x00a8


	//----- nvinfo : EIATTR_NUM_BARRIERS
	.align		4
        /*0020*/ 	.byte	0x02, 0x4c
        /*0022*/ 	.byte	0x10
	.zero		1


	//----- nvinfo : EIATTR_EXTERNS
	.align		4
        /*0024*/ 	.byte	0x04, 0x0f
        /*0026*/ 	.short	(.L_406 - .L_405)


	//   ....[0]....
	.align		4
.L_405:
        /*0028*/ 	.word	index@(__assertfail)


	//----- nvinfo : EIATTR_MERCURY_ISA_VERSION
	.align		4
.L_406:
        /*002c*/ 	.byte	0x03, 0x5f
        /*002e*/ 	.short	0x0101


	//----- nvinfo : EIATTR_INT_WARP_WIDE_INSTR_OFFSETS
	.align		4
        /*0030*/ 	.byte	0x04, 0x31
        /*0032*/ 	.short	(.L_408 - .L_407)


	//   ....[0]....
.L_407:
        /*0034*/ 	.word	0x00000170


	//   ....[1]....
        /*0038*/ 	.word	0x00000230


	//----- nvinfo : EIATTR_COOP_GROUP_MASK_REGIDS
	.align		4
.L_408:
        /*003c*/ 	.byte	0x04, 0x29
        /*003e*/ 	.short	(.L_410 - .L_409)


	//   ....[0]....
.L_409:
        /*0040*/ 	.word	0xffffffff


	//   ....[1]....
        /*0044*/ 	.word	0xffffffff


	//   ....[2]....
        /*0048*/ 	.word	0xffffffff


	//   ....[3]....
        /*004c*/ 	.word	0xffffffff


	//   ....[4]....
        /*0050*/ 	.word	0xffffffff


	//   ....[5]....
        /*0054*/ 	.word	0xffffffff


	//   ....[6]....
        /*0058*/ 	.word	0xffffffff


	//   ....[7]....
        /*005c*/ 	.word	0x0500000f


	//----- nvinfo : EIATTR_COOP_GROUP_INSTR_OFFSETS
	.align		4
.L_410:
        /*0060*/ 	.byte	0x04, 0x28
        /*0062*/ 	.short	(.L_412 - .L_411)


	//   ....[0]....
.L_411:
        /*0064*/ 	.word	0x00000050


	//   ....[1]....
        /*0068*/ 	.word	0x00000180


	//   ....[2]....
        /*006c*/ 	.word	0x00000210


	//   ....[3]....
        /*0070*/ 	.word	0x00000390


	//   ....[4]....
        /*0074*/ 	.word	0x000005d0


	//   ....[5]....
        /*0078*/ 	.word	0x00000b20


	//   ....[6]....
        /*007c*/ 	.word	0x00004ce0


	//   ....[7]....
        /*0080*/ 	.word	0x00007570


	//----- nvinfo : EIATTR_REG_RECONFIG
	.align		4
.L_412:
        /*0084*/ 	.byte	0x01, 0x54
	.zero		2


	//----- nvinfo : EIATTR_SYSCALL_OFFSETS
	.align		4
        /*0088*/ 	.byte	0x04, 0x46
        /*008a*/ 	.short	(.L_414 - .L_413)


	//   ....[0]....
.L_413:
        /*008c*/ 	.word	0x00000760


	//   ....[1]....
        /*0090*/ 	.word	0x00000850


	//   ....[2]....
        /*0094*/ 	.word	0x000009b0


	//   ....[3]....
        /*0098*/ 	.word	0x00000aa0


	//----- nvinfo : EIATTR_MBARRIER_INSTR_OFFSETS
	.align		4
.L_414:
        /*009c*/ 	.byte	0x04, 0x39
        /*009e*/ 	.short	(.L_416 - .L_415)


	//   ....[0]....
.L_415:
        /*00a0*/ 	.word	0x00000250
        /*00a4*/ 	.word	0x000000ff
        /*00a8*/ 	.word	0x00030800
        /*00ac*/ 	.short	0x0100
        /*00ae*/ 	.byte	0x06
	.zero		1


	//   ....[1]....
        /*00b0*/ 	.word	0x00000340
        /*00b4*/ 	.word	0x000000ff
        /*00b8*/ 	.word	0x00030810
        /*00bc*/ 	.short	0x0100
        /*00be*/ 	.byte	0x08
	.zero		1


	//   ....[2]....
        /*00c0*/ 	.word	0x00000350
        /*00c4*/ 	.word	0x000000ff
        /*00c8*/ 	.word	0x00030820
        /*00cc*/ 	.short	0x0100
        /*00ce*/ 	.byte	0x08
	.zero		1


	//   ....[3]....
        /*00d0*/ 	.word	0x00000360
        /*00d4*/ 	.word	0x000000ff
        /*00d8*/ 	.word	0x00030818
        /*00dc*/ 	.short	0x0100
        /*00de*/ 	.byte	0x08
	.zero		1


	//   ....[4]....
        /*00e0*/ 	.word	0x00000370
        /*00e4*/ 	.word	0x000000ff
        /*00e8*/ 	.word	0x00030828
        /*00ec*/ 	.short	0x0100
        /*00ee*/ 	.byte	0x08
	.zero		1


	//   ....[5]....
        /*00f0*/ 	.word	0x000004a0
        /*00f4*/ 	.word	0x000000ff
        /*00f8*/ 	.word	0x00030830
        /*00fc*/ 	.short	0x0100
        /*00fe*/ 	.byte	0x08
	.zero		1


	//   ....[6]....
        /*0100*/ 	.word	0x000004b0
        /*0104*/ 	.word	0x000000ff
        /*0108*/ 	.word	0x00030840
        /*010c*/ 	.short	0x0100
        /*010e*/ 	.byte	0x08
	.zero		1


	//   ....[7]....
        /*0110*/ 	.word	0x000004c0
        /*0114*/ 	.word	0x000000ff
        /*0118*/ 	.word	0x00030838
        /*011c*/ 	.short	0x0100
        /*011e*/ 	.byte	0x08
	.zero		1


	//   ....[8]....
        /*0120*/ 	.word	0x000004d0
        /*0124*/ 	.word	0x000000ff
        /*0128*/ 	.word	0x00030848
        /*012c*/ 	.short	0x0100
        /*012e*/ 	.byte	0x08
	.zero		1


	//   ....[9]....
        /*0130*/ 	.word	0x00000b70
        /*0134*/ 	.word	0x00000010
        /*0138*/ 	.word	0x00030800
        /*013c*/ 	.short	0x010a
        /*013e*/ 	.byte	0x3f
	.zero		1


	//   ....[10]....
        /*0140*/ 	.word	0x00000cc0
        /*0144*/ 	.word	0x00000010
        /*0148*/ 	.word	0x00030800
        /*014c*/ 	.short	0x010a
        /*014e*/ 	.byte	0x3f
	.zero		1


	//   ....[11]....
        /*0150*/ 	.word	0x00001720
        /*0154*/ 	.word	0x00000002
        /*0158*/ 	.word	0x00030810
        /*015c*/ 	.short	0x010a
        /*015e*/ 	.byte	0x3f
	.zero		1


	//   ....[12]....
        /*0160*/ 	.word	0x00001760
        /*0164*/ 	.word	0x00000002
        /*0168*/ 	.word	0x00030810
        /*016c*/ 	.short	0x010a
        /*016e*/ 	.byte	0x3f
	.zero		1


	//   ....[13]....
        /*0170*/ 	.word	0x00001c90
        /*0174*/ 	.word	0x00000002
        /*0178*/ 	.word	0x00030830
        /*017c*/ 	.short	0x010a
        /*017e*/ 	.byte	0x3f
	.zero		1


	//   ....[14]....
        /*0180*/ 	.word	0x00001d10
        /*0184*/ 	.word	0x00000002
        /*0188*/ 	.word	0x00030830
        /*018c*/ 	.short	0x010a
        /*018e*/ 	.byte	0x3f
	.zero		1


	//   ....[15]....
        /*0190*/ 	.word	0x00003cb0
        /*0194*/ 	.word	0x00000000
        /*0198*/ 	.word	0x00000000
        /*019c*/ 	.short	0x0101
        /*019e*/ 	.byte	0x3f
	.zero		1


	//   ....[16]....
        /*01a0*/ 	.word	0x00003fe0
        /*01a4*/ 	.word	0x00000002
        /*01a8*/ 	.word	0x00000000
        /*01ac*/ 	.short	0x0101
        /*01ae*/ 	.byte	0x3f
	.zero		1


	//   ....[17]....
        /*01b0*/ 	.word	0x00005b20
        /*01b4*/ 	.word	0x0000000b
        /*01b8*/ 	.word	0x00030820
        /*01bc*/ 	.short	0x010a
        /*01be*/ 	.byte	0x3f
	.zero		1


	//   ....[18]....
        /*01c0*/ 	.word	0x00006120
        /*01c4*/ 	.word	0x0000000b
        /*01c8*/ 	.word	0x00030840
        /*01cc*/ 	.short	0x010a
        /*01ce*/ 	.byte	0x3f
	.zero		1


	//   ....[19]....
        /*01d0*/ 	.word	0x000063c0
        /*01d4*/ 	.word	0x0000000b
        /*01d8*/ 	.word	0x00030828
        /*01dc*/ 	.short	0x010a
        /*01de*/ 	.byte	0x3f
	.zero		1


	//   ....[20]....
        /*01e0*/ 	.word	0x000065d0
        /*01e4*/ 	.word	0x0000000b
        /*01e8*/ 	.word	0x00030848
        /*01ec*/ 	.short	0x010a
        /*01ee*/ 	.byte	0x3f
	.zero		1


	//   ....[21]....
        /*01f0*/ 	.word	0x00006850
        /*01f4*/ 	.word	0x0000000b
        /*01f8*/ 	.word	0x00030820
        /*01fc*/ 	.short	0x010a
        /*01fe*/ 	.byte	0x3f
	.zero		1


	//   ....[22]....
        /*0200*/ 	.word	0x00006ad0
        /*0204*/ 	.word	0x0000000b
        /*0208*/ 	.word	0x00030840
        /*020c*/ 	.short	0x010a
        /*020e*/ 	.byte	0x3f
	.zero		1


	//   ....[23]....
        /*0210*/ 	.word	0x00006d40
        /*0214*/ 	.word	0x0000000b
        /*0218*/ 	.word	0x00030828
        /*021c*/ 	.short	0x010a
        /*021e*/ 	.byte	0x3f
	.zero		1


	//   ....[24]....
        /*0220*/ 	.word	0x00006f90
        /*0224*/ 	.word	0x00000004
        /*0228*/ 	.word	0x00030840
        /*022c*/ 	.short	0x010a
        /*022e*/ 	.byte	0x3f
	.zero		1


	//   ....[25]....
        /*0230*/ 	.word	0x000073e0
        /*0234*/ 	.word	0x00000006
        /*0238*/ 	.word	0x00000000
        /*023c*/ 	.short	0x010a
        /*023e*/ 	.byte	0x3f
	.zero		1


	//   ....[26]....
        /*0240*/ 	.word	0x00007440
        /*0244*/ 	.word	0x00000003
        /*0248*/ 	.word	0x00000000
        /*024c*/ 	.short	0x010a
        /*024e*/ 	.byte	0x3f
	.zero		1


	//   ....[27]....
        /*0250*/ 	.word	0x000074a0
        /*0254*/ 	.word	0x00000000
        /*0258*/ 	.word	0x00000000
        /*025c*/ 	.short	0x010a
        /*025e*/ 	.byte	0x3f
	.zero		1


	//   ....[28]....
        /*0260*/ 	.word	0x000074d0
        /*0264*/ 	.word	0x00000003
        /*0268*/ 	.word	0x00000000
        /*026c*/ 	.short	0x010a
        /*026e*/ 	.byte	0x3f
	.zero		1


	//   ....[29]....
        /*0270*/ 	.word	0x000075a0
        /*0274*/ 	.word	0x00000010
        /*0278*/ 	.word	0x00030800
        /*027c*/ 	.short	0x010a
        /*027e*/ 	.byte	0x3f
	.zero		1


	//   ....[30]....
        /*0280*/ 	.word	0x000075f0
        /*0284*/ 	.word	0x00000002
        /*0288*/ 	.word	0x00030810
        /*028c*/ 	.short	0x010a
        /*028e*/ 	.byte	0x3f
	.zero		1


	//   ....[31]....
        /*0290*/ 	.word	0x00007640
        /*0294*/ 	.word	0x00000002
        /*0298*/ 	.word	0x00030830
        /*029c*/ 	.short	0x010a
        /*029e*/ 	.byte	0x3f
	.zero		1


	//   ....[32]....
        /*02a0*/ 	.word	0x00007690
        /*02a4*/ 	.word	0x0000000b
        /*02a8*/ 	.word	0x00030820
        /*02ac*/ 	.short	0x010a
        /*02ae*/ 	.byte	0x3f
	.zero		1


	//   ....[33]....
        /*02b0*/ 	.word	0x000076e0
        /*02b4*/ 	.word	0x0000000b
        /*02b8*/ 	.word	0x00030840
        /*02bc*/ 	.short	0x010a
        /*02be*/ 	.byte	0x3f
	.zero		1


	//   ....[34]....
        /*02c0*/ 	.word	0x00007730
        /*02c4*/ 	.word	0x0000000b
        /*02c8*/ 	.word	0x00030828
        /*02cc*/ 	.short	0x010a
        /*02ce*/ 	.byte	0x3f
	.zero		1


	//   ....[35]....
        /*02d0*/ 	.word	0x00007780
        /*02d4*/ 	.word	0x0000000b
        /*02d8*/ 	.word	0x00030848
        /*02dc*/ 	.short	0x010a
        /*02de*/ 	.byte	0x3f
	.zero		1


	//   ....[36]....
        /*02e0*/ 	.word	0x000077e0
        /*02e4*/ 	.word	0x0000000b
        /*02e8*/ 	.word	0x00030820
        /*02ec*/ 	.short	0x010a
        /*02ee*/ 	.byte	0x3f
	.zero		1


	//   ....[37]....
        /*02f0*/ 	.word	0x00007830
        /*02f4*/ 	.word	0x0000000b
        /*02f8*/ 	.word	0x00030840
        /*02fc*/ 	.short	0x010a
        /*02fe*/ 	.byte	0x3f
	.zero		1


	//   ....[38]....
        /*0300*/ 	.word	0x00007880
        /*0304*/ 	.word	0x0000000b
        /*0308*/ 	.word	0x00030828
        /*030c*/ 	.short	0x010a
        /*030e*/ 	.byte	0x3f
	.zero		1


	//   ....[39]....
        /*0310*/ 	.word	0x000078d0
        /*0314*/ 	.word	0x00000004
        /*0318*/ 	.word	0x00030840
        /*031c*/ 	.short	0x010a
        /*031e*/ 	.byte	0x3f
	.zero		1


	//   ....[40]....
        /*0320*/ 	.word	0x000079b0
        /*0324*/ 	.word	0x00000006
        /*0328*/ 	.word	0x00000000
        /*032c*/ 	.short	0x010a
        /*032e*/ 	.byte	0x3f
	.zero		1


	//   ....[41]....
        /*0330*/ 	.word	0x00007a00
        /*0334*/ 	.word	0x00000003
        /*0338*/ 	.word	0x00000000
        /*033c*/ 	.short	0x010a
        /*033e*/ 	.byte	0x3f
	.zero		1


	//   ....[42]....
        /*0340*/ 	.word	0x00007a50
        /*0344*/ 	.word	0x00000000
        /*0348*/ 	.word	0x00000000
        /*034c*/ 	.short	0x010a
        /*034e*/ 	.byte	0x3f
	.zero		1


	//----- nvinfo : EIATTR_NUM_MBARRIERS
	.align		4
.L_416:
        /*0350*/ 	.byte	0x03, 0x38
        /*0352*/ 	.short	0x0009


	//----- nvinfo : EIATTR_EXIT_INSTR_OFFSETS
	.align		4
        /*0354*/ 	.byte	0x04, 0x1c
        /*0356*/ 	.short	(.L_418 - .L_417)


	//   ....[0]....
.L_417:
        /*0358*/ 	.word	0x00007520


	//----- nvinfo : EIATTR_MAX_THREADS
	.align		4
.L_418:
        /*035c*/ 	.byte	0x04, 0x05
        /*035e*/ 	.short	(.L_420 - .L_419)
.L_419:
        /*0360*/ 	.word	0x00000180
        /*0364*/ 	.word	0x00000001
        /*0368*/ 	.word	0x00000001


	//----- nvinfo : EIATTR_CRS_STACK_SIZE
	.align		4
.L_420:
        /*036c*/ 	.byte	0x04, 0x1e
        /*036e*/ 	.short	(.L_422 - .L_421)
.L_421:
        /*0370*/ 	.word	0x00000000


	//----- nvinfo : EIATTR_CBANK_PARAM_SIZE
	.align		4
.L_422:
        /*0374*/ 	.byte	0x03, 0x19
        /*0376*/ 	.short	0x06f0


	//----- nvinfo : EIATTR_PARAM_CBANK
	.align		4
        /*0378*/ 	.byte	0x04, 0x0a
        /*037a*/ 	.short	(.L_424 - .L_423)
	.align		4
.L_423:
        /*037c*/ 	.word	index@(.nv.constant0._ZN7cutlass13device_kernelIN5flash11enable_sm90INS1_16FlashAttnBwdSm90INS1_25CollectiveMainloopBwdSm90ILi2ELi2ELi2EN4cute5tupleIJNS5_1CILi1EEES8_S8_EEENS6_IJNS7_ILi64EEENS7_ILi128EEESB_EEENS_10bfloat16_tEfNS_4arch4Sm90ELb0ELb0ELb1ELb0ELb0ELb1ELb0ELb0ELi2ELi1ELi2ELi1ELb0EEENS1_24CollectiveEpilogueBwdGQAISC_fSF_Li256ELb0ELb0EEENS1_19SingleTileSchedulerILb0ELb0ELb0ELi128EEEEEEEEEvNT_6ParamsE)
        /*0380*/ 	.short	0x0210
        /*0382*/ 	.short	0x06f0


	//----- nvinfo : EIATTR_SW_WAR
	.align		4
.L_424:
        /*0384*/ 	.byte	0x04, 0x36
        /*0386*/ 	.short	(.L_426 - .L_425)
.L_425:
        /*0388*/ 	.word	0x00000008
.L_426:


//--------------------- .nv.info._ZN7cutlass13device_kernelIN5flash11enable_sm90INS1_16FlashAttnBwdSm90INS1_25CollectiveMainloopBwdSm90ILi2ELi2ELi2EN4cute5tupleIJNS5_1CILi1EEES8_S8_EEENS6_IJNS7_ILi64EEENS7_ILi128EEESB_EEENS_10bfloat16_tEfNS_4arch4Sm90ELb0ELb0ELb1ELb0ELb1ELb1ELb0ELb0ELi2ELi1ELi2ELi1ELb0EEENS1_24CollectiveEpilogueBwdGQAISC_fSF_Li256ELb0ELb1EEENS1_19SingleTileSchedulerILb0ELb0ELb0ELi128EEEEEEEEEvNT_6ParamsE --------------------------
	.section	.nv.info._ZN7cutlass13device_kernelIN5flash11enable_sm90INS1_16FlashAttnBwdSm90INS1_25CollectiveMainloopBwdSm90ILi2ELi2ELi2EN4cute5tupleIJNS5_1CILi1EEES8_S8_EEENS6_IJNS7_ILi64EEENS7_ILi128EEESB_EEENS_10bfloat16_tEfNS_4arch4Sm90ELb0ELb0ELb1ELb0ELb1ELb1ELb0ELb0ELi2ELi1ELi2ELi1ELb0EEENS1_24CollectiveEpilogueBwdGQAISC_fSF_Li256ELb0ELb1EEENS1_19SingleTileSchedulerILb0ELb0ELb0ELi128EEEEEEEEEvNT_6ParamsE,"",@"SHT_CUDA_INFO"
	.sectionflags	@""
	.align	4


	//----- nvinfo : EIATTR_CUDA_API_VERSION
	.align		4
        /*0000*/ 	.byte	0x04, 0x37
        /*0002*/ 	.short	(.L_428 - .L_427)
.L_427:
        /*0004*/ 	.word	0x00000082


	//----- nvinfo : EIATTR_KPARAM_INFO
	.align		4
.L_428:
        /*0008*/ 	.byte	0x04, 0x17
        /*000a*/ 	.short	(.L_430 - .L_429)
.L_429:
        /*000c*/ 	.word	0x00000000
        /*0010*/ 	.short	0x0000
        /*0012*/ 	.short	0x0070
        /*0014*/ 	.byte	0x00, 0xf0, 0x01, 0x1a


	//----- nvinfo : EIATTR_SPARSE_MMA_MASK
	.align		4
.L_430:
        /*0018*/ 	.byte	0x03, 0x50
        /*001a*/ 	.short	0x0000


	//----- nvinfo : EIATTR_MAXREG_COUNT
	.align		4
        /*001c*/ 	.byte	0x03, 0x1b
        /*001e*/ 	.short	0x00a8


	//----- nvinfo : EIATTR_NUM_BARRIERS
	.align		4
        /*0020*/ 	.byte	0x02, 0x4c
        /*0022*/ 	.byte	0x10
	.zero		1


	//----- nvinfo : EIATTR_EXTERNS
	.align		4
        /*0024*/ 	.byte	0x04, 0x0f
        /*0026*/ 	.short	(.L_432 - .L_431)


	//   ....[0]....
	.align		4
.L_431:
        /*0028*/ 	.word	index@(__assertfail)


	//----- nvinfo : EIATTR_MERCURY_ISA_VERSION
	.align		4
.L_432:
        /*002c*/ 	.byte	0x03, 0x5f
        /*002e*/ 	.short	0x0101


	//----- nvinfo : EIATTR_INT_WARP_WIDE_INSTR_OFFSETS
	.align		4
        /*0030*/ 	.byte	0x04, 0x31
        /*0032*/ 	.short	(.L_434 - .L_433)


	//   ....[0]....
.L_433:
        /*0034*/ 	.word	0x00000170


	//   ....[1]....
        /*0038*/ 	.word	0x00000230


	//   ....[2]....
        /*003c*/ 	.word	0x00005990


	//   ....[3]....
        /*0040*/ 	.word	0x00005e00


	//   ....[4]....
        /*0044*/ 	.word	0x000063d0


	//----- nvinfo : EIATTR_COOP_GROUP_MASK_REGIDS
	.align		4
.L_434:
        /*0048*/ 	.byte	0x04, 0x29
        /*004a*/ 	.short	(.L_436 - .L_435)


	//   ....[0]....
.L_435:
        /*004c*/ 	.word	0xffffffff


	//   ....[1]....
        /*0050*/ 	.word	0xffffffff


	//   ....[2]....
        /*0054*/ 	.word	0xffffffff


	//   ....[3]....
        /*0058*/ 	.word	0xffffffff


	//   ....[4]....
        /*005c*/ 	.word	0xffffffff


	//   ....[5]....
        /*0060*/ 	.word	0xffffffff


	//   ....[6]....
        /*0064*/ 	.word	0xffffffff


	//   ....[7]....
        /*0068*/ 	.word	0xffffffff


	//   ....[8]....
        /*006c*/ 	.word	0xffffffff


	//   ....[9]....
        /*0070*/ 	.word	0xffffffff


	//   ....[10]....
        /*0074*/ 	.word	0xffffffff


	//   ....[11]....
        /*0078*/ 	.word	0xffffffff


	//   ....[12]....
        /*007c*/ 	.word	0xffffffff


	//   ....[13]....
        /*0080*/ 	.word	0xffffffff


	//   ....[14]....
        /*0084*/ 	.word	0xffffffff


	//   ....[15]....
        /*0088*/ 	.word	0xffffffff


	//   ....[16]....
        /*008c*/ 	.word	0xffffffff


	//   ....[17]....
        /*0090*/ 	.word	0x0500000f


	//   ....[18]....
        /*0094*/ 	.word	0x0500000f


	//   ....[19]....
        /*0098*/ 	.word	0x0500000f


	//   ....[20]....
        /*009c*/ 	.word	0x0500000f


	//   ....[21]....
        /*00a0*/ 	.word	0x0500000f


	//   ....[22]....
        /*00a4*/ 	.word	0x0500000f


	//----- nvinfo : EIATTR_COOP_GROUP_INSTR_OFFSETS
	.align		4
.L_436:
        /*00a8*/ 	.byte	0x04, 0x28
        /*00aa*/ 	.short	(.L_438 - .L_437)


	//   ....[0]....
.L_437:
        /*00ac*/ 	.word	0x00000050


	//   ....[1]....
        /*00b0*/ 	.word	0x00000180


	//   ....[2]....
        /*00b4*/ 	.word	0x00000210


	//   ....[3]....
        /*00b8*/ 	.word	0x00000390


	//   ....[4]....
        /*00bc*/ 	.word	0x000005e0


	//   ....[5]....
        /*00c0*/ 	.word	0x00000b30


	//   ....[6]....
        /*00c4*/ 	.word	0x00004a00


	//   ....[7]....
        /*00c8*/ 	.word	0x00004ba0


	//   ....[8]....
        /*00cc*/ 	.word	0x00004e70


	//   ....[9]....
        /*00d0*/ 	.word	0x00005010


	//   ....[10]....
        /*00d4*/ 	.word	0x00005130


	//   ....[11]....
        /*00d8*/ 	.word	0x00005630


	//   ....[12]....
        /*00dc*/ 	.word	0x000058c0


	//   ....[13]....
        /*00e0*/ 	.word	0x00005b00


	//   ....[14]....
        /*00e4*/ 	.word	0x00005d30


	//   ....[15]....
        /*00e8*/ 	.word	0x00005fe0


	//   ....[16]....
        /*00ec*/ 	.word	0x00006310


	//   ....[17]....
        /*00f0*/ 	.word	0x000081d0


	//   ....[18]....
        /*00f4*/ 	.word	0x00008320


	//   ....[19]....
        /*00f8*/ 	.word	0x00008390


	//   ....[20]....
        /*00fc*/ 	.word	0x00008400


	//   ....[21]....
        /*0100*/ 	.word	0x00008470


	//   ....[22]....
        /*0104*/ 	.word	0x000084e0


	//----- nvinfo : EIATTR_REG_RECONFIG
	.align		4
.L_438:
        /*0108*/ 	.byte	0x01, 0x54
	.zero		2


	//----- nvinfo : EIATTR_SYSCALL_OFFSETS
	.align		4
        /*010c*/ 	.byte	0x04, 0x46
        /*010e*/ 	.short	(.L_440 - .L_439)


	//   ....[0]....
.L_439:
        /*0110*/ 	.word	0x00000770


	//   ....[1]....
        /*0114*/ 	.word	0x00000860


	//   ....[2]....
        /*0118*/ 	.word	0x000009c0


	//   ....[3]....
        /*011c*/ 	.word	0x00000ab0


	//----- nvinfo : EIATTR_MBARRIER_INSTR_OFFSETS
	.align		4
.L_440:
        /*0120*/ 	.byte	0x04, 0x39
        /*0122*/ 	.short	(.L_442 - .L_441)


	//   ....[0]....
.L_441:
        /*0124*/ 	.word	0x00000250
        /*0128*/ 	.word	0x000000ff
        /*012c*/ 	.word	0x00030800
        /*0130*/ 	.short	0x0100
        /*0132*/ 	.byte	0x06
	.zero		1


	//   ....[1]....
        /*0134*/ 	.word	0x00000340
        /*0138*/ 	.word	0x000000ff
        /*013c*/ 	.word	0x00030810
        /*0140*/ 	.short	0x0100
        /*0142*/ 	.byte	0x08
	.zero		1


	//   ....[2]....
        /*0144*/ 	.word	0x00000350
        /*0148*/ 	.word	0x000000ff
        /*014c*/ 	.word	0x00030820
        /*0150*/ 	.short	0x0100
        /*0152*/ 	.byte	0x08
	.zero		1


	//   ....[3]....
        /*0154*/ 	.word	0x00000360
        /*0158*/ 	.word	0x000000ff
        /*015c*/ 	.word	0x00030818
        /*0160*/ 	.short	0x0100
        /*0162*/ 	.byte	0x08
	.zero		1


	//   ....[4]....
        /*0164*/ 	.word	0x00000370
        /*0168*/ 	.word	0x000000ff
        /*016c*/ 	.word	0x00030828
        /*0170*/ 	.short	0x0100
        /*0172*/ 	.byte	0x08
	.zero		1


	//   ....[5]....
        /*0174*/ 	.word	0x000004a0
        /*0178*/ 	.word	0x000000ff
        /*017c*/ 	.word	0x00030830
        /*0180*/ 	.short	0x0100
        /*0182*/ 	.byte	0x08
	.zero		1


	//   ....[6]....
        /*0184*/ 	.word	0x000004b0
        /*0188*/ 	.word	0x000000ff
        /*018c*/ 	.word	0x00030840
        /*0190*/ 	.short	0x0100
        /*0192*/ 	.byte	0x08
	.zero		1


	//   ....[7]....
        /*0194*/ 	.word	0x000004c0
        /*0198*/ 	.word	0x000000ff
        /*019c*/ 	.word	0x00030838
        /*01a0*/ 	.short	0x0100
        /*01a2*/ 	.byte	0x08
	.zero		1


	//   ....[8]....
        /*01a4*/ 	.word	0x000004d0
        /*01a8*/ 	.word	0x000000ff
        /*01ac*/ 	.word	0x00030848
        /*01b0*/ 	.short	0x0100
        /*01b2*/ 	.byte	0x08
	.zero		1


	//   ....[9]....
        /*01b4*/ 	.word	0x00000b80
        /*01b8*/ 	.word	0x00000010
        /*01bc*/ 	.word	0x00030800
        /*01c0*/ 	.short	0x010a
        /*01c2*/ 	.byte	0x3f
	.zero		1


	//   ....[10]....
        /*01c4*/ 	.word	0x00000cd0
        /*01c8*/ 	.word	0x00000010
        /*01cc*/ 	.word	0x00030800
        /*01d0*/ 	.short	0x010a
        /*01d2*/ 	.byte	0x3f
	.zero		1


	//   ....[11]....
        /*01d4*/ 	.word	0x00001730
        /*01d8*/ 	.word	0x00000002
        /*01dc*/ 	.word	0x00030810
        /*01e0*/ 	.short	0x010a
        /*01e2*/ 	.byte	0x3f
	.zero		1


	//   ....[12]....
        /*01e4*/ 	.word	0x00001770
        /*01e8*/ 	.word	0x00000002
        /*01ec*/ 	.word	0x00030810
        /*01f0*/ 	.short	0x010a
        /*01f2*/ 	.byte	0x3f
	.zero		1


	//   ....[13]....
        /*01f4*/ 	.word	0x00001ca0
        /*01f8*/ 	.word	0x00000002
        /*01fc*/ 	.word	0x00030830
        /*0200*/ 	.short	0x010a
        /*0202*/ 	.byte	0x3f
	.zero		1


	//   ....[14]....
        /*0204*/ 	.word	0x00001d20
        /*0208*/ 	.word	0x00000002
        /*020c*/ 	.word	0x00030830
        /*0210*/ 	.short	0x010a
        /*0212*/ 	.byte	0x3f
	.zero		1


	//   ....[15]....
        /*0214*/ 	.word	0x00003cc0
        /*0218*/ 	.word	0x00000000
        /*021c*/ 	.word	0x00000000
        /*0220*/ 	.short	0x0101
        /*0222*/ 	.byte	0x3f
	.zero		1


	//   ....[16]....
        /*0224*/ 	.word	0x00003ff0
        /*0228*/ 	.word	0x00000002
        /*022c*/ 	.word	0x00000000
        /*0230*/ 	.short	0x0101
        /*0232*/ 	.byte	0x3f
	.zero		1


	//   ....[17]....
        /*0234*/ 	.word	0x00006780
        /*0238*/ 	.word	0x0000000b
        /*023c*/ 	.word	0x00030820
        /*0240*/ 	.short	0x010a
        /*0242*/ 	.byte	0x3f
	.zero		1


	//   ....[18]....
        /*0244*/ 	.word	0x00006d80
        /*0248*/ 	.word	0x0000000b
        /*024c*/ 	.word	0x00030840
        /*0250*/ 	.short	0x010a
        /*0252*/ 	.byte	0x3f
	.zero		1


	//   ....[19]....
        /*0254*/ 	.word	0x00007020
        /*0258*/ 	.word	0x0000000b
        /*025c*/ 	.word	0x00030828
        /*0260*/ 	.short	0x010a
        /*0262*/ 	.byte	0x3f
	.zero		1


	//   ....[20]....
        /*0264*/ 	.word	0x00007230
        /*0268*/ 	.word	0x0000000b
        /*026c*/ 	.word	0x00030848
        /*0270*/ 	.short	0x010a
        /*0272*/ 	.byte	0x3f
	.zero		1


	//   ....[21]....
        /*0274*/ 	.word	0x000074b0
        /*0278*/ 	.word	0x0000000b
        /*027c*/ 	.word	0x00030820
        /*0280*/ 	.short	0x010a
        /*0282*/ 	.byte	0x3f
	.zero		1


	//   ....[22]....
        /*0284*/ 	.word	0x00007730
        /*0288*/ 	.word	0x0000000b
        /*028c*/ 	.word	0x00030840
        /*0290*/ 	.short	0x010a
        /*0292*/ 	.byte	0x3f
	.zero		1


	//   ....[23]....
        /*0294*/ 	.word	0x000079a0
        /*0298*/ 	.word	0x0000000b
        /*029c*/ 	.word	0x00030828
        /*02a0*/ 	.short	0x010a
        /*02a2*/ 	.byte	0x3f
	.zero		1


	//   ....[24]....
        /*02a4*/ 	.word	0x00007bf0
        /*02a8*/ 	.word	0x00000004
        /*02ac*/ 	.word	0x00030840
        /*02b0*/ 	.short	0x010a
        /*02b2*/ 	.byte	0x3f
	.zero		1


	//   ....[25]....
        /*02b4*/ 	.word	0x00008040
        /*02b8*/ 	.word	0x00000006
        /*02bc*/ 	.word	0x00000000
        /*02c0*/ 	.short	0x010a
        /*02c2*/ 	.byte	0x3f
	.zero		1


	//   ....[26]....
        /*02c4*/ 	.word	0x000080a0
        /*02c8*/ 	.word	0x00000003
        /*02cc*/ 	.word	0x00000000
        /*02d0*/ 	.short	0x010a
        /*02d2*/ 	.byte	0x3f
	.zero		1


	//   ....[27]....
        /*02d4*/ 	.word	0x00008100
        /*02d8*/ 	.word	0x00000000
        /*02dc*/ 	.word	0x00000000
        /*02e0*/ 	.short	0x010a
        /*02e2*/ 	.byte	0x3f
	.zero		1


	//   ....[28]....
        /*02e4*/ 	.word	0x00008130
        /*02e8*/ 	.word	0x00000003
        /*02ec*/ 	.word	0x00000000
        /*02f0*/ 	.short	0x010a
        /*02f2*/ 	.byte	0x3f
	.zero		1


	//   ....[29]....
        /*02f4*/ 	.word	0x00008200
        /*02f8*/ 	.word	0x00000010
        /*02fc*/ 	.word	0x00030800
        /*0300*/ 	.short	0x010a
        /*0302*/ 	.byte	0x3f
	.zero		1


	//   ....[30]....
        /*0304*/ 	.word	0x00008250
        /*0308*/ 	.word	0x00000002
        /*030c*/ 	.word	0x00030810
        /*0310*/ 	.short	0x010a
        /*0312*/ 	.byte	0x3f
	.zero		1


	//   ....[31]....
        /*0314*/ 	.word	0x000082a0
        /*0318*/ 	.word	0x00000002
        /*031c*/ 	.word	0x00030830
        /*0320*/ 	.short	0x010a
        /*0322*/ 	.byte	0x3f
	.zero		1


	//   ....[32]....
        /*0324*/ 	.word	0x00008520
        /*0328*/ 	.word	0x0000000b
        /*032c*/ 	.word	0x00030820
        /*0330*/ 	.short	0x010a
        /*0332*/ 	.byte	0x3f
	.zero		1


	//   ....[33]....
        /*0334*/ 	.word	0x00008570
        /*0338*/ 	.word	0x0000000b
        /*033c*/ 	.word	0x00030840
        /*0340*/ 	.short	0x010a
        /*0342*/ 	.byte	0x3f
	.zero		1


	//   ....[34]....
        /*0344*/ 	.word	0x000085c0
        /*0348*/ 	.word	0x0000000b
        /*034c*/ 	.word	0x00030828
        /*0350*/ 	.short	0x010a
        /*0352*/ 	.byte	0x3f
	.zero		1


	//   ....[35]....
        /*0354*/ 	.word	0x00008610
        /*0358*/ 	.word	0x0000000b
        /*035c*/ 	.word	0x00030848
        /*0360*/ 	.short	0x010a
        /*0362*/ 	.byte	0x3f
	.zero		1


	//   ....[36]....
        /*0364*/ 	.word	0x00008670
        /*0368*/ 	.word	0x0000000b
        /*036c*/ 	.word	0x00030820
        /*0370*/ 	.short	0x010a
        /*0372*/ 	.byte	0x3f
	.zero		1


	//   ....[37]....
        /*0374*/ 	.word	0x000086c0
        /*0378*/ 	.word	0x0000000b
        /*037c*/ 	.word	0x00030840
        /*0380*/ 	.short	0x010a
        /*0382*/ 	.byte	0x3f
	.zero		1


	//   ....[38]....
        /*0384*/ 	.word	0x00008710
        /*0388*/ 	.word	0x0000000b
        /*038c*/ 	.word	0x00030828
        /*0390*/ 	.short	0x010a
        /*0392*/ 	.byte	0x3f
	.zero		1


	//   ....[39]....
        /*0394*/ 	.word	0x00008760
        /*0398*/ 	.word	0x00000004
        /*039c*/ 	.word	0x00030840
        /*03a0*/ 	.short	0x010a
        /*03a2*/ 	.byte	0x3f
	.zero		1


	//   ....[40]....
        /*03a4*/ 	.word	0x00008840
        /*03a8*/ 	.word	0x00000006
        /*03ac*/ 	.word	0x00000000
        /*03b0*/ 	.short	0x010a
        /*03b2*/ 	.byte	0x3f
	.zero		1


	//   ....[41]....
        /*03b4*/ 	.word	0x00008890
        /*03b8*/ 	.word	0x00000003
        /*03bc*/ 	.word	0x00000000
        /*03c0*/ 	.short	0x010a
        /*03c2*/ 	.byte	0x3f
	.zero		1


	//   ....[42]....
        /*03c4*/ 	.word	0x000088e0
        /*03c8*/ 	.word	0x00000000
        /*03cc*/ 	.word	0x00000000
        /*03d0*/ 	.short	0x010a
        /*03d2*/ 	.byte	0x3f
	.zero		1


	//----- nvinfo : EIATTR_NUM_MBARRIERS
	.align		4
.L_442:
        /*03d4*/ 	.byte	0x03, 0x38
        /*03d6*/ 	.short	0x0009


	//----- nvinfo : EIATTR_EXIT_INSTR_OFFSETS
	.align		4
        /*03d8*/ 	.byte	0x04, 0x1c
        /*03da*/ 	.short	(.L_444 - .L_443)


	//   ....[0]....
.L_443:
        /*03dc*/ 	.word	0x00008180


	//----- nvinfo : EIATTR_MAX_THREADS
	.align		4
.L_444:
        /*03e0*/ 	.byte	0x04, 0x05
        /*03e2*/ 	.short	(.L_446 - .L_445)
.L_445:
        /*03e4*/ 	.word	0x00000180
        /*03e8*/ 	.word	0x00000001
        /*03ec*/ 	.word	0x00000001


	//----- nvinfo : EIATTR_CRS_STACK_SIZE
	.align		4
.L_446:
        /*03f0*/ 	.byte	0x04, 0x1e
        /*03f2*/ 	.short	(.L_448 - .L_447)
.L_447:
        /*03f4*/ 	.word	0x00000000


	//----- nvinfo : EIATTR_CBANK_PARAM_SIZE
	.align		4
.L_448:
        /*03f8*/ 	.byte	0x03, 0x19
        /*03fa*/ 	.short	0x06f0


	//----- nvinfo : EIATTR_PARAM_CBANK
	.align		4
        /*03fc*/ 	.byte	0x04, 0x0a
        /*03fe*/ 	.short	(.L_450 - .L_449)
	.align		4
.L_449:
        /*0400*/ 	.word	index@(.nv.constant0._ZN7cutlass13device_kernelIN5flash11enable_sm90INS1_16FlashAttnBwdSm90INS1_25CollectiveMainloopBwdSm90ILi2ELi2ELi2EN4cute5tupleIJNS5_1CILi1EEES8_S8_EEENS6_IJNS7_ILi64EEENS7_ILi128EEESB_EEENS_10bfloat16_tEfNS_4arch4Sm90ELb0ELb0ELb1ELb0ELb1ELb1ELb0ELb0ELi2ELi1ELi2ELi1ELb0EEENS1_24CollectiveEpilogueBwdGQAISC_fSF_Li256ELb0ELb1EEENS1_19SingleTileSchedulerILb0ELb0ELb0ELi128EEEEEEEEEvNT_6ParamsE)
        /*0404*/ 	.short	0x0210
        /*0406*/ 	.short	0x06f0


	//----- nvinfo : EIATTR_SW_WAR
	.align		4
.L_450:
        /*0408*/ 	.byte	0x04, 0x36
        /*040a*/ 	.short	(.L_452 - .L_451)
.L_451:
        /*040c*/ 	.word	0x00000008
.L_452:


//--------------------- .nv.info._ZN7cutlass13device_kernelIN5flash11enable_sm90INS1_16FlashAttnBwdSm90INS1_25CollectiveMainloopBwdSm90ILi2ELi2ELi2EN4cute5tupleIJNS5_1CILi1EEES8_S8_EEENS6_IJNS7_ILi64EEENS7_ILi128EEESB_EEENS_10bfloat16_tEfNS_4arch4Sm90ELb0ELb0ELb1ELb1ELb0ELb1ELb0ELb0ELi2ELi1ELi2ELi1ELb0EEENS1_21CollectiveEpilogueBwdISC_SD_SF_Li256ELb1ELb0ELi1EEENS1_19SingleTileSchedulerILb1ELb0ELb0ELi128EEEEEEEEEvNT_6ParamsE --------------------------
	.section	.nv.info._ZN7cutlass13device_kernelIN5flash11enable_sm90INS1_16FlashAttnBwdSm90INS1_25CollectiveMainloopBwdSm90ILi2ELi2ELi2EN4cute5tupleIJNS5_1CILi1EEES8_S8_EEENS6_IJNS7_ILi64EEENS7_ILi128EEESB_EEENS_10bfloat16_tEfNS_4arch4Sm90ELb0ELb0ELb1ELb1ELb0ELb1ELb0ELb0ELi2ELi1ELi2ELi1ELb0EEENS1_21CollectiveEpilogueBwdISC_SD_SF_Li256ELb1ELb0ELi1EEENS1_19SingleTileSchedulerILb1ELb0ELb0ELi128EEEEEEEEEvNT_6ParamsE,"",@"SHT_CUDA_INFO"
	.sectionflags	@""
	.align	4


	//----- nvinfo : EIATTR_CUDA_API_VERSION
	.align		4
        /*0000*/ 	.byte	0x04, 0x37
        /*0002*/ 	.short	(.L_454 - .L_453)
.L_453:
        /*0004*/ 	.word	0x00000082


	//----- nvinfo : EIATTR_KPARAM_INFO
	.align		4
.L_454:
        /*0008*/ 	.byte	0x04, 0x17
        /*000a*/ 	.short	(.L_456 - .L_455)
.L_455:
        /*000c*/ 	.word	0x00000000
        /*0010*/ 	.short	0x0000
        /*0012*/ 	.short	0x0070
        /*0014*/ 	.byte	0x00, 0xf0, 0x01, 0x1a


	//----- nvinfo : EIATTR_SPARSE_MMA_MASK
	.align		4
.L_456:
        /*0018*/ 	.byte	0x03, 0x50
        /*001a*/ 	.short	0x0000


	//----- nvinfo : EIATTR_MAXREG_COUNT
	.align		4
        /*001c*/ 	.byte	0x03, 0x1b
        /*001e*/ 	.short	0x00a8


	//----- nvinfo : EIATTR_NUM_BARRIERS
	.align		4
        /*0020*/ 	.byte	0x02, 0x4c
        /*0022*/ 	.byte	0x10
	.zero		1


	//----- nvinfo : EIATTR_EXTERNS
	.align		4
        /*0024*/ 	.byte	0x04, 0x0f
        /*0026*/ 	.short	(.L_458 - .L_457)


	//   ....[0]....
	.align		4
.L_457:
        /*0028*/ 	.word	index@(__assertfail)


	//----- nvinfo : EIATTR_ANNOTATIONS
	.align		4
.L_458:
        /*002c*/ 	.byte	0x04, 0x55
        /*002e*/ 	.short	(.L_460 - .L_459)


	//   ....[0]....
.L_459:
        /*0030*/ 	.word	0x00000001
        /*0034*/ 	.byte	0x60, 0x05, 0x00, 0x00, 0x01, 0x00, 0x00, 0x00, 0x60, 0x16, 0x00, 0x00, 0x01, 0x00, 0x00, 0x00
        /*0044*/ 	.byte	0xb0, 0x9f, 0x00, 0x00, 0x01, 0x00, 0x00, 0x00, 0xe0, 0x9f, 0x00, 0x00, 0x01, 0x00, 0x00, 0x00
        /*0054*/ 	.byte	0xf0, 0xac, 0x00, 0x00


	//----- nvinfo : EIATTR_MERCURY_ISA_VERSION
	.align		4
.L_460:
        /*0058*/ 	.byte	0x03, 0x5f
        /*005a*/ 	.short	0x0101


	//----- nvinfo : EIATTR_INT_WARP_WIDE_INSTR_OFFSETS
	.align		4
        /*005c*/ 	.byte	0x04, 0x31
        /*005e*/ 	.short	(.L_462 - .L_461)


	//   ....[0]....
.L_461:
        /*0060*/ 	.word	0x00000180


	//   ....[1]....
        /*0064*/ 	.word	0x00000240


	//   ....[2]....
        /*0068*/ 	.word	0x00008fb0


	//----- nvinfo : EIATTR_COOP_GROUP_MASK_REGIDS
	.align		4
.L_462:
        /*006c*/ 	.byte	0x04, 0x29
        /*006e*/ 	.short	(.L_464 - .L_463)


	//   ....[0]....
.L_463:
        /*0070*/ 	.word	0xffffffff


	//   ....[1]....
        /*0074*/ 	.word	0xffffffff


	//   ....[2]....
        /*0078*/ 	.word	0xffffffff


	//   ....[3]....
        /*007c*/ 	.word	0xffffffff


	//   ....[4]....
        /*0080*/ 	.word	0xffffffff


	//   ....[5]....
        /*0084*/ 	.word	0xffffffff


	//   ....[6]....
        /*0088*/ 	.word	0xffffffff


	//   ....[7]....
        /*008c*/ 	.word	0x0500000f


	//----- nvinfo : EIATTR_COOP_GROUP_INSTR_OFFSETS
	.align		4
.L_464:
        /*0090*/ 	.byte	0x04, 0x28
        /*0092*/ 	.short	(.L_466 - .L_465)


	//   ....[0]....
.L_465:
        /*0094*/ 	.word	0x00000060


	//   ....[1]....
        /*0098*/ 	.word	0x00000190


	//   ....[2]....
        /*009c*/ 	.word	0x00000220


	//   ....[3]....
        /*00a0*/ 	.word	0x000003a0


	//   ....[4]....
        /*00a4*/ 	.word	0x00000610


	//   ....[5]....
        /*00a8*/ 	.word	0x00001380


	//   ....[6]....
        /*00ac*/ 	.word	0x00007d10


	//   ....[7]....
        /*00b0*/ 	.word	0x0000af60


	//----- nvinfo : EIATTR_REG_RECONFIG
	.align		4
.L_466:
        /*00b4*/ 	.byte	0x01, 0x54
	.zero		2


	//----- nvinfo : EIATTR_SYSCALL_OFFSETS
	.align		4
        /*00b8*/ 	.byte	0x04, 0x46
        /*00ba*/ 	.short	(.L_468 - .L_467)


	//   ....[0]....
.L_467:
        /*00bc*/ 	.word	0x00000fc0


	//   ....[1]....
        /*00c0*/ 	.word	0x000010b0


	//   ....[2]....
        /*00c4*/ 	.word	0x00001210


	//   ....[3]....
        /*00c8*/ 	.word	0x00001300


	//----- nvinfo : EIATTR_MBARRIER_INSTR_OFFSETS
	.align		4
.L_468:
        /*00cc*/ 	.byte	0x04, 0x39
        /*00ce*/ 	.short	(.L_470 - .L_469)


	//   ....[0]....
.L_469:
        /*00d0*/ 	.word	0x00000260
        /*00d4*/ 	.word	0x000000ff
        /*00d8*/ 	.word	0x00030800
        /*00dc*/ 	.short	0x0100
        /*00de*/ 	.byte	0x06
	.zero		1


	//   ....[1]....
        /*00e0*/ 	.word	0x00000350
        /*00e4*/ 	.word	0x000000ff
        /*00e8*/ 	.word	0x00030810
        /*00ec*/ 	.short	0x0100
        /*00ee*/ 	.byte	0x08
	.zero		1


	//   ....[2]....
        /*00f0*/ 	.word	0x00000360
        /*00f4*/ 	.word	0x000000ff
        /*00f8*/ 	.word	0x00030820
        /*00fc*/ 	.short	0x0100
        /*00fe*/ 	.byte	0x08
	.zero		1


	//   ....[3]....
        /*0100*/ 	.word	0x00000370
        /*0104*/ 	.word	0x000000ff
        /*0108*/ 	.word	0x00030818
        /*010c*/ 	.short	0x0100
        /*010e*/ 	.byte	0x08
	.zero		1


	//   ....[4]....
        /*0110*/ 	.word	0x00000380
        /*0114*/ 	.word	0x000000ff
        /*0118*/ 	.word	0x00030828
        /*011c*/ 	.short	0x0100
        /*011e*/ 	.byte	0x08
	.zero		1


	//   ....[5]....
        /*0120*/ 	.word	0x000004b0
        /*0124*/ 	.word	0x000000ff
        /*0128*/ 	.word	0x00030830
        /*012c*/ 	.short	0x0100
        /*012e*/ 	.byte	0x08
	.zero		1


	//   ....[6]....
        /*0130*/ 	.word	0x000004c0
        /*0134*/ 	.word	0x000000ff
        /*0138*/ 	.word	0x00030840
        /*013c*/ 	.short	0x0100
        /*013e*/ 	.byte	0x08
	.zero		1


	//   ....[7]....
        /*0140*/ 	.word	0x000004d0
        /*0144*/ 	.word	0x000000ff
        /*0148*/ 	.word	0x00030838
        /*014c*/ 	.short	0x0100
        /*014e*/ 	.byte	0x08
	.zero		1


	//   ....[8]....
        /*0150*/ 	.word	0x000004e0
        /*0154*/ 	.word	0x000000ff
        /*0158*/ 	.word	0x00030848
        /*015c*/ 	.short	0x0100
        /*015e*/ 	.byte	0x08
	.zero		1


	//   ....[9]....
        /*0160*/ 	.word	0x000013d0
        /*0164*/ 	.word	0x00000010
        /*0168*/ 	.word	0x00030800
        /*016c*/ 	.short	0x010a
        /*016e*/ 	.byte	0x3f
	.zero		1


	//   ....[10]....
        /*0170*/ 	.word	0x00001640
        /*0174*/ 	.word	0x00000010
        /*0178*/ 	.word	0x00030800
        /*017c*/ 	.short	0x010a
        /*017e*/ 	.byte	0x3f
	.zero		1


	//   ....[11]....
        /*0180*/ 	.word	0x00001b50
        /*0184*/ 	.word	0x00000002
        /*0188*/ 	.word	0x00030810
        /*018c*/ 	.short	0x010a
        /*018e*/ 	.byte	0x3f
	.zero		1


	//   ....[12]....
        /*0190*/ 	.word	0x00001b90
        /*0194*/ 	.word	0x00000002
        /*0198*/ 	.word	0x00030810
        /*019c*/ 	.short	0x010a
        /*019e*/ 	.byte	0x3f
	.zero		1


	//   ....[13]....
        /*01a0*/ 	.word	0x000020c0
        /*01a4*/ 	.word	0x00000002
        /*01a8*/ 	.word	0x00030830
        /*01ac*/ 	.short	0x010a
        /*01ae*/ 	.byte	0x3f
	.zero		1


	//   ....[14]....
        /*01b0*/ 	.word	0x00002140
        /*01b4*/ 	.word	0x00000002
        /*01b8*/ 	.word	0x00030830
        /*01bc*/ 	.short	0x010a
        /*01be*/ 	.byte	0x3f
	.zero		1


	//   ....[15]....
        /*01c0*/ 	.word	0x000040c0
        /*01c4*/ 	.word	0x00000000
        /*01c8*/ 	.word	0x00000000
        /*01cc*/ 	.short	0x0101
        /*01ce*/ 	.byte	0x3f
	.zero		1


	//   ....[16]....
        /*01d0*/ 	.word	0x000043d0
        /*01d4*/ 	.word	0x00000002
        /*01d8*/ 	.word	0x00000000
        /*01dc*/ 	.short	0x0101
        /*01de*/ 	.byte	0x3f
	.zero		1


	//   ....[17]....
        /*01e0*/ 	.word	0x000094b0
        /*01e4*/ 	.word	0x0000000c
        /*01e8*/ 	.word	0x00030820
        /*01ec*/ 	.short	0x010a
        /*01ee*/ 	.byte	0x3f
	.zero		1


	//   ....[18]....
        /*01f0*/ 	.word	0x00009a90
        /*01f4*/ 	.word	0x0000000c
        /*01f8*/ 	.word	0x00030840
        /*01fc*/ 	.short	0x010a
        /*01fe*/ 	.byte	0x3f
	.zero		1


	//   ....[19]....
        /*0200*/ 	.word	0x00009d40
        /*0204*/ 	.word	0x0000000c
        /*0208*/ 	.word	0x00030828
        /*020c*/ 	.short	0x010a
        /*020e*/ 	.byte	0x3f
	.zero		1


	//   ....[20]....
        /*0210*/ 	.word	0x00009f70
        /*0214*/ 	.word	0x0000000c
        /*0218*/ 	.word	0x00030848
        /*021c*/ 	.short	0x010a
        /*021e*/ 	.byte	0x3f
	.zero		1


	//   ....[21]....
        /*0220*/ 	.word	0x0000a1f0
        /*0224*/ 	.word	0x0000000c
        /*0228*/ 	.word	0x00030820
        /*022c*/ 	.short	0x010a
        /*022e*/ 	.byte	0x3f
	.zero		1


	//   ....[22]....
        /*0230*/ 	.word	0x0000a480
        /*0234*/ 	.word	0x0000000c
        /*0238*/ 	.word	0x00030840
        /*023c*/ 	.short	0x010a
        /*023e*/ 	.byte	0x3f
	.zero		1


	//   ....[23]....
        /*0240*/ 	.word	0x0000a700
        /*0244*/ 	.word	0x0000000c
        /*0248*/ 	.word	0x00030828
        /*024c*/ 	.short	0x010a
        /*024e*/ 	.byte	0x3f
	.zero		1


	//   ....[24]....
        /*0250*/ 	.word	0x0000a960
        /*0254*/ 	.word	0x00000004
        /*0258*/ 	.word	0x00030840
        /*025c*/ 	.short	0x010a
        /*025e*/ 	.byte	0x3f
	.zero		1


	//   ....[25]....
        /*0260*/ 	.word	0x0000ade0
        /*0264*/ 	.word	0x00000007
        /*0268*/ 	.word	0x00000000
        /*026c*/ 	.short	0x010a
        /*026e*/ 	.byte	0x3f
	.zero		1


	//   ....[26]....
        /*0270*/ 	.word	0x0000ae30
        /*0274*/ 	.word	0x0000000b
        /*0278*/ 	.word	0x00000000
        /*027c*/ 	.short	0x010a
        /*027e*/ 	.byte	0x3f
	.zero		1


	//   ....[27]....
        /*0280*/ 	.word	0x0000ae90
        /*0284*/ 	.word	0x00000009
        /*0288*/ 	.word	0x00000000
        /*028c*/ 	.short	0x010a
        /*028e*/ 	.byte	0x3f
	.zero		1


	//   ....[28]....
        /*0290*/ 	.word	0x0000aec0
        /*0294*/ 	.word	0x00000003
        /*0298*/ 	.word	0x00000000
        /*029c*/ 	.short	0x010a
        /*029e*/ 	.byte	0x3f
	.zero		1


	//   ....[29]....
        /*02a0*/ 	.word	0x0000af90
        /*02a4*/ 	.word	0x00000010
        /*02a8*/ 	.word	0x00030800
        /*02ac*/ 	.short	0x010a
        /*02ae*/ 	.byte	0x3f
	.zero		1


	//   ....[30]....
        /*02b0*/ 	.word	0x0000afe0
        /*02b4*/ 	.word	0x00000002
        /*02b8*/ 	.word	0x00030810
        /*02bc*/ 	.short	0x010a
        /*02be*/ 	.byte	0x3f
	.zero		1


	//   ....[31]....
        /*02c0*/ 	.word	0x0000b030
        /*02c4*/ 	.word	0x00000002
        /*02c8*/ 	.word	0x00030830
        /*02cc*/ 	.short	0x010a
        /*02ce*/ 	.byte	0x3f
	.zero		1


	//   ....[32]....
        /*02d0*/ 	.word	0x0000b080
        /*02d4*/ 	.word	0x0000000c
        /*02d8*/ 	.word	0x00030820
        /*02dc*/ 	.short	0x010a
        /*02de*/ 	.byte	0x3f
	.zero		1


	//   ....[33]....
        /*02e0*/ 	.word	0x0000b0d0
        /*02e4*/ 	.word	0x0000000c
        /*02e8*/ 	.word	0x00030840
        /*02ec*/ 	.short	0x010a
        /*02ee*/ 	.byte	0x3f
	.zero		1


	//   ....[34]....
        /*02f0*/ 	.word	0x0000b120
        /*02f4*/ 	.word	0x0000000c
        /*02f8*/ 	.word	0x00030828
        /*02fc*/ 	.short	0x010a
        /*02fe*/ 	.byte	0x3f
	.zero		1


	//   ....[35]....
        /*0300*/ 	.word	0x0000b170
        /*0304*/ 	.word	0x0000000c
        /*0308*/ 	.word	0x00030848
        /*030c*/ 	.short	0x010a
        /*030e*/ 	.byte	0x3f
	.zero		1


	//   ....[36]....
        /*0310*/ 	.word	0x0000b1d0
        /*0314*/ 	.word	0x0000000c
        /*0318*/ 	.word	0x00030820
        /*031c*/ 	.short	0x010a
        /*031e*/ 	.byte	0x3f
	.zero		1


	//   ....[37]....
        /*0320*/ 	.word	0x0000b220
        /*0324*/ 	.word	0x0000000c
        /*0328*/ 	.word	0x00030840
        /*032c*/ 	.short	0x010a
        /*032e*/ 	.byte	0x3f
	.zero		1


	//   ....[38]....
        /*0330*/ 	.word	0x0000b270
        /*0334*/ 	.word	0x0000000c
        /*0338*/ 	.word	0x00030828
        /*033c*/ 	.short	0x010a
        /*033e*/ 	.byte	0x3f
	.zero		1


	//   ....[39]....
        /*0340*/ 	.word	0x0000b2c0
        /*0344*/ 	.word	0x00000004
        /*0348*/ 	.word	0x00030840
        /*034c*/ 	.short	0x010a
        /*034e*/ 	.byte	0x3f
	.zero		1


	//   ....[40]....
        /*0350*/ 	.word	0x0000b390
        /*0354*/ 	.word	0x00000007
        /*0358*/ 	.word	0x00000000
        /*035c*/ 	.short	0x010a
        /*035e*/ 	.byte	0x3f
	.zero		1


	//   ....[41]....
        /*0360*/ 	.word	0x0000b3e0
        /*0364*/ 	.word	0x0000000b
        /*0368*/ 	.word	0x00000000
        /*036c*/ 	.short	0x010a
        /*036e*/ 	.byte	0x3f
	.zero		1


	//   ....[42]....
        /*0370*/ 	.word	0x0000b430
        /*0374*/ 	.word	0x00000009
        /*0378*/ 	.word	0x00000000
        /*037c*/ 	.short	0x010a
        /*037e*/ 	.byte	0x3f
	.zero		1


	//----- nvinfo : EIATTR_NUM_MBARRIERS
	.align		4
.L_470:
        /*0380*/ 	.byte	0x03, 0x38
        /*0382*/ 	.short	0x0009


	//----- nvinfo : EIATTR_EXIT_INSTR_OFFSETS
	.align		4
        /*0384*/ 	.byte	0x04, 0x1c
        /*0386*/ 	.short	(.L_472 - .L_471)


	//   ....[0]....
.L_471:
        /*0388*/ 	.word	0x0000af10


	//----- nvinfo : EIATTR_MAX_THREADS
	.align		4
.L_472:
        /*038c*/ 	.byte	0x04, 0x05
        /*038e*/ 	.short	(.L_474 - .L_473)
.L_473:
        /*0390*/ 	.word	0x00000180
        /*0394*/ 	.word	0x00000001
        /*0398*/ 	.word	0x00000001


	//----- nvinfo : EIATTR_CRS_STACK_SIZE
	.align		4
.L_474:
        /*039c*/ 	.byte	0x04, 0x1e
        /*039e*/ 	.short	(.L_476 - .L_475)
.L_475:
        /*03a0*/ 	.word	0x00000000


	//----- nvinfo : EIATTR_CBANK_PARAM_SIZE
	.align		4
.L_476:
        /*03a4*/ 	.byte	0x03, 0x19
        /*03a6*/ 	.short	0x06f0


	//----- nvinfo : EIATTR_PARAM_CBANK
	.align		4
        /*03a8*/ 	.byte	0x04, 0x0a
        /*03aa*/ 	.short	(.L_478 - .L_477)
	.align		4
.L_477:
        /*03ac*/ 	.word	index@(.nv.constant0._ZN7cutlass13device_kernelIN5flash11enable_sm90INS1_16FlashAttnBwdSm90INS1_25CollectiveMainloopBwdSm90ILi2ELi2ELi2EN4cute5tupleIJNS5_1CILi1EEES8_S8_EEENS6_IJNS7_ILi64EEENS7_ILi128EEESB_EEENS_10bfloat16_tEfNS_4arch4Sm90ELb0ELb0ELb1ELb1ELb0ELb1ELb0ELb0ELi2ELi1ELi2ELi1ELb0EEENS1_21CollectiveEpilogueBwdISC_SD_SF_Li256ELb1ELb0ELi1EEENS1_19SingleTileSchedulerILb1ELb0ELb0ELi128EEEEEEEEEvNT_6ParamsE)
        /*03b0*/ 	.short	0x0210
        /*03b2*/ 	.short	0x06f0


	//----- nvinfo : EIATTR_SW_WAR
	.align		4
.L_478:
        /*03b4*/ 	.byte	0x04, 0x36
        /*03b6*/ 	.short	(.L_480 - .L_479)
.L_479:
        /*03b8*/ 	.word	0x00000008
.L_480:


//--------------------- .nv.info._ZN7cutlass13device_kernelIN5flash11enable_sm90INS1_16FlashAttnBwdSm90INS1_25CollectiveMainloopBwdSm90ILi2ELi2ELi2EN4cute5tupleIJNS5_1CILi1EEES8_S8_EEENS6_IJNS7_ILi64EEENS7_ILi128EEESB_EEENS_10bfloat16_tEfNS_4arch4Sm90ELb0ELb0ELb1ELb1ELb1ELb1ELb0ELb0ELi2ELi1ELi2ELi1ELb0EEENS1_21CollectiveEpilogueBwdISC_SD_SF_Li256ELb1ELb0ELi1EEENS1_19SingleTileSchedulerILb1ELb0ELb0ELi128EEEEEEEEEvNT_6ParamsE --------------------------
	.section	.nv.info._ZN7cutlass13device_kernelIN5flash11enable_sm90INS1_16FlashAttnBwdSm90INS1_25CollectiveMainloopBwdSm90ILi2ELi2ELi2EN4cute5tupleIJNS5_1CILi1EEES8_S8_EEENS6_IJNS7_ILi64EEENS7_ILi128EEESB_EEENS_10bfloat16_tEfNS_4arch4Sm90ELb0ELb0ELb1ELb1ELb1ELb1ELb0ELb0ELi2ELi1ELi2ELi1ELb0EEENS1_21CollectiveEpilogueBwdISC_SD_SF_Li256ELb1ELb0ELi1EEENS1_19SingleTileSchedulerILb1ELb0ELb0ELi128EEEEEEEEEvNT_6ParamsE,"",@"SHT_CUDA_INFO"
	.sectionflags	@""
	.align	4


	//----- nvinfo : EIATTR_CUDA_API_VERSION
	.align		4
        /*0000*/ 	.byte	0x04, 0x37
        /*0002*/ 	.short	(.L_482 - .L_481)
.L_481:
        /*0004*/ 	.word	0x00000082


	//----- nvinfo : EIATTR_KPARAM_INFO
	.align		4
.L_482:
        /*0008*/ 	.byte	0x04, 0x17
        /*000a*/ 	.short	(.L_484 - .L_483)
.L_483:
        /*000c*/ 	.word	0x00000000
        /*0010*/ 	.short	0x0000
        /*0012*/ 	.short	0x0070
        /*0014*/ 	.byte	0x00, 0xf0, 0x01, 0x1a


	//----- nvinfo : EIATTR_SPARSE_MMA_MASK
	.align		4
.L_484:
        /*0018*/ 	.byte	0x03, 0x50
        /*001a*/ 	.short	0x0000


	//----- nvinfo : EIATTR_MAXREG_COUNT
	.align		4
        /*001c*/ 	.byte	0x03, 0x1b
        /*001e*/ 	.short	0x00a8


	//----- nvinfo : EIATTR_NUM_BARRIERS
	.align		4
        /*0020*/ 	.byte	0x02, 0x4c
        /*0022*/ 	.byte	0x10
	.zero		1


	//----- nvinfo : EIATTR_EXTERNS
	.align		4
        /*0024*/ 	.byte	0x04, 0x0f
        /*0026*/ 	.short	(.L_486 - .L_485)


	//   ....[0]....
	.align		4
.L_485:
        /*0028*/ 	.word	index@(__assertfail)


	//----- nvinfo : EIATTR_ANNOTATIONS
	.align		4
.L_486:
        /*002c*/ 	.byte	0x04, 0x55
        /*002e*/ 	.short	(.L_488 - .L_487)


	//   ....[0]....
.L_487:
        /*0030*/ 	.word	0x00000001
        /*0034*/ 	.byte	0x60, 0x05, 0x00, 0x00, 0x01, 0x00, 0x00, 0x00, 0x60, 0x16, 0x00, 0x00, 0x01, 0x00, 0x00, 0x00
        /*0044*/ 	.byte	0xb0, 0xa7, 0x00, 0x00, 0x01, 0x00, 0x00, 0x00, 0xe0, 0xa7, 0x00, 0x00, 0x01, 0x00, 0x00, 0x00
        /*0054*/ 	.byte	0xf0, 0xb4, 0x00, 0x00


	//----- nvinfo : EIATTR_MERCURY_ISA_VERSION
	.align		4
.L_488:
        /*0058*/ 	.byte	0x03, 0x5f
        /*005a*/ 	.short	0x0101


	//----- nvinfo : EIATTR_INT_WARP_WIDE_INSTR_OFFSETS
	.align		4
        /*005c*/ 	.byte	0x04, 0x31
        /*005e*/ 	.short	(.L_490 - .L_489)


	//   ....[0]....
.L_489:
        /*0060*/ 	.word	0x00000180


	//   ....[1]....
        /*0064*/ 	.word	0x00000240


	//   ....[2]....
        /*0068*/ 	.word	0x000089f0


	//   ....[3]....
        /*006c*/ 	.word	0x00008e60


	//   ....[4]....
        /*0070*/ 	.word	0x00009430


	//   ....[5]....
        /*0074*/ 	.word	0x000097b0


	//----- nvinfo : EIATTR_COOP_GROUP_MASK_REGIDS
	.align		4
.L_490:
        /*0078*/ 	.byte	0x04, 0x29
        /*007a*/ 	.short	(.L_492 - .L_491)


	//   ....[0]....
.L_491:
        /*007c*/ 	.word	0xffffffff


	//   ....[1]....
        /*0080*/ 	.word	0xffffffff


	//   ....[2]....
        /*0084*/ 	.word	0xffffffff


	//   ....[3]....
        /*0088*/ 	.word	0xffffffff


	//   ....[4]....
        /*008c*/ 	.word	0xffffffff


	//   ....[5]....
        /*0090*/ 	.word	0xffffffff


	//   ....[6]....
        /*0094*/ 	.word	0xffffffff


	//   ....[7]....
        /*0098*/ 	.word	0xffffffff


	//   ....[8]....
        /*009c*/ 	.word	0xffffffff


	//   ....[9]....
        /*00a0*/ 	.word	0xffffffff


	//   ....[10]....
        /*00a4*/ 	.word	0xffffffff


	//   ....[11]....
        /*00a8*/ 	.word	0xffffffff


	//   ....[12]....
        /*00ac*/ 	.word	0xffffffff


	//   ....[13]....
        /*00b0*/ 	.word	0x0500000f


	//   ....[14]....
        /*00b4*/ 	.word	0x0500000f


	//   ....[15]....
        /*00b8*/ 	.word	0x0500000f


	//   ....[16]....
        /*00bc*/ 	.word	0x0500000f


	//----- nvinfo : EIATTR_COOP_GROUP_INSTR_OFFSETS
	.align		4
.L_492:
        /*00c0*/ 	.byte	0x04, 0x28
        /*00c2*/ 	.short	(.L_494 - .L_493)


	//   ....[0]....
.L_493:
        /*00c4*/ 	.word	0x00000060


	//   ....[1]....
        /*00c8*/ 	.word	0x00000190


	//   ....[2]....
        /*00cc*/ 	.word	0x00000220


	//   ....[3]....
        /*00d0*/ 	.word	0x000003a0


	//   ....[4]....
        /*00d4*/ 	.word	0x00000610


	//   ....[5]....
        /*00d8*/ 	.word	0x00001380


	//   ....[6]....
        /*00dc*/ 	.word	0x00007d10


	//   ....[7]....
        /*00e0*/ 	.word	0x00008690


	//   ....[8]....
        /*00e4*/ 	.word	0x00008920


	//   ....[9]....
        /*00e8*/ 	.word	0x00008b60


	//   ....[10]....
        /*00ec*/ 	.word	0x00008d90


	//   ....[11]....
        /*00f0*/ 	.word	0x00009040


	//   ....[12]....
        /*00f4*/ 	.word	0x00009370


	//   ....[13]....
        /*00f8*/ 	.word	0x0000b760


	//   ....[14]....
        /*00fc*/ 	.word	0x0000b8b0


	//   ....[15]....
        /*0100*/ 	.word	0x0000b920


	//   ....[16]....
        /*0104*/ 	.word	0x0000b990


	//----- nvinfo : EIATTR_REG_RECONFIG
	.align		4
.L_494:
        /*0108*/ 	.byte	0x01, 0x54
	.zero		2


	//----- nvinfo : EIATTR_SYSCALL_OFFSETS
	.align		4
        /*010c*/ 	.byte	0x04, 0x46
        /*010e*/ 	.short	(.L_496 - .L_495)


	//   ....[0]....
.L_495:
        /*0110*/ 	.word	0x00000fc0


	//   ....[1]....
        /*0114*/ 	.word	0x000010b0


	//   ....[2]....
        /*0118*/ 	.word	0x00001210


	//   ....[3]....
        /*011c*/ 	.word	0x00001300


	//----- nvinfo : EIATTR_MBARRIER_INSTR_OFFSETS
	.align		4
.L_496:
        /*0120*/ 	.byte	0x04, 0x39
        /*0122*/ 	.short	(.L_498 - .L_497)


	//   ....[0]....
.L_497:
        /*0124*/ 	.word	0x00000260
        /*0128*/ 	.word	0x000000ff
        /*012c*/ 	.word	0x00030800
        /*0130*/ 	.short	0x0100
        /*0132*/ 	.byte	0x06
	.zero		1


	//   ....[1]....
        /*0134*/ 	.word	0x00000350
        /*0138*/ 	.word	0x000000ff
        /*013c*/ 	.word	0x00030810
        /*0140*/ 	.short	0x0100
        /*0142*/ 	.byte	0x08
	.zero		1


	//   ....[2]....
        /*0144*/ 	.word	0x00000360
        /*0148*/ 	.word	0x000000ff
        /*014c*/ 	.word	0x00030820
        /*0150*/ 	.short	0x0100
        /*0152*/ 	.byte	0x08
	.zero		1


	//   ....[3]....
        /*0154*/ 	.word	0x00000370
        /*0158*/ 	.word	0x000000ff
        /*015c*/ 	.word	0x00030818
        /*0160*/ 	.short	0x0100
        /*0162*/ 	.byte	0x08
	.zero		1


	//   ....[4]....
        /*0164*/ 	.word	0x00000380
        /*0168*/ 	.word	0x000000ff
        /*016c*/ 	.word	0x00030828
        /*0170*/ 	.short	0x0100
        /*0172*/ 	.byte	0x08
	.zero		1


	//   ....[5]....
        /*0174*/ 	.word	0x000004b0
        /*0178*/ 	.word	0x000000ff
        /*017c*/ 	.word	0x00030830
        /*0180*/ 	.short	0x0100
        /*0182*/ 	.byte	0x08
	.zero		1


	//   ....[6]....
        /*0184*/ 	.word	0x000004c0
        /*0188*/ 	.word	0x000000ff
        /*018c*/ 	.word	0x00030840
        /*0190*/ 	.short	0x0100
        /*0192*/ 	.byte	0x08
	.zero		1


	//   ....[7]....
        /*0194*/ 	.word	0x000004d0
        /*0198*/ 	.word	0x000000ff
        /*019c*/ 	.word	0x00030838
        /*01a0*/ 	.short	0x0100
        /*01a2*/ 	.byte	0x08
	.zero		1


	//   ....[8]....
        /*01a4*/ 	.word	0x000004e0
        /*01a8*/ 	.word	0x000000ff
        /*01ac*/ 	.word	0x00030848
        /*01b0*/ 	.short	0x0100
        /*01b2*/ 	.byte	0x08
	.zero		1


	//   ....[9]....
        /*01b4*/ 	.word	0x000013d0
        /*01b8*/ 	.word	0x00000010
        /*01bc*/ 	.word	0x00030800
        /*01c0*/ 	.short	0x010a
        /*01c2*/ 	.byte	0x3f
	.zero		1


	//   ....[10]....
        /*01c4*/ 	.word	0x00001640
        /*01c8*/ 	.word	0x00000010
        /*01cc*/ 	.word	0x00030800
        /*01d0*/ 	.short	0x010a
        /*01d2*/ 	.byte	0x3f
	.zero		1


	//   ....[11]....
        /*01d4*/ 	.word	0x00001b50
        /*01d8*/ 	.word	0x00000002
        /*01dc*/ 	.word	0x00030810
        /*01e0*/ 	.short	0x010a
        /*01e2*/ 	.byte	0x3f
	.zero		1


	//   ....[12]....
        /*01e4*/ 	.word	0x00001b90
        /*01e8*/ 	.word	0x00000002
        /*01ec*/ 	.word	0x00030810
        /*01f0*/ 	.short	0x010a
        /*01f2*/ 	.byte	0x3f
	.zero		1


	//   ....[13]....
        /*01f4*/ 	.word	0x000020c0
        /*01f8*/ 	.word	0x00000002
        /*01fc*/ 	.word	0x00030830
        /*0200*/ 	.short	0x010a
        /*0202*/ 	.byte	0x3f
	.zero		1


	//   ....[14]....
        /*0204*/ 	.word	0x00002140
        /*0208*/ 	.word	0x00000002
        /*020c*/ 	.word	0x00030830
        /*0210*/ 	.short	0x010a
        /*0212*/ 	.byte	0x3f
	.zero		1


	//   ....[15]....
        /*0214*/ 	.word	0x000040c0
        /*0218*/ 	.word	0x00000000
        /*021c*/ 	.word	0x00000000
        /*0220*/ 	.short	0x0101
        /*0222*/ 	.byte	0x3f
	.zero		1


	//   ....[16]....
        /*0224*/ 	.word	0x000043d0
        /*0228*/ 	.word	0x00000002
        /*022c*/ 	.word	0x00000000
        /*0230*/ 	.short	0x0101
        /*0232*/ 	.byte	0x3f
	.zero		1


	//   ....[17]....
        /*0234*/ 	.word	0x00009cb0
        /*0238*/ 	.word	0x0000000c
        /*023c*/ 	.word	0x00030820
        /*0240*/ 	.short	0x010a
        /*0242*/ 	.byte	0x3f
	.zero		1


	//   ....[18]....
        /*0244*/ 	.word	0x0000a290
        /*0248*/ 	.word	0x0000000c
        /*024c*/ 	.word	0x00030840
        /*0250*/ 	.short	0x010a
        /*0252*/ 	.byte	0x3f
	.zero		1


	//   ....[19]....
        /*0254*/ 	.word	0x0000a540
        /*0258*/ 	.word	0x0000000c
        /*025c*/ 	.word	0x00030828
        /*0260*/ 	.short	0x010a
        /*0262*/ 	.byte	0x3f
	.zero		1


	//   ....[20]....
        /*0264*/ 	.word	0x0000a770
        /*0268*/ 	.word	0x0000000c
        /*026c*/ 	.word	0x00030848
        /*0270*/ 	.short	0x010a
        /*0272*/ 	.byte	0x3f
	.zero		1


	//   ....[21]....
        /*0274*/ 	.word	0x0000a9f0
        /*0278*/ 	.word	0x0000000c
        /*027c*/ 	.word	0x00030820
        /*0280*/ 	.short	0x010a
        /*0282*/ 	.byte	0x3f
	.zero		1


	//   ....[22]....
        /*0284*/ 	.word	0x0000ac80
        /*0288*/ 	.word	0x0000000c
        /*028c*/ 	.word	0x00030840
        /*0290*/ 	.short	0x010a
        /*0292*/ 	.byte	0x3f
	.zero		1


	//   ....[23]....
        /*0294*/ 	.word	0x0000af00
        /*0298*/ 	.word	0x0000000c
        /*029c*/ 	.word	0x00030828
        /*02a0*/ 	.short	0x010a
        /*02a2*/ 	.byte	0x3f
	.zero		1


	//   ....[24]....
        /*02a4*/ 	.word	0x0000b160
        /*02a8*/ 	.word	0x00000004
        /*02ac*/ 	.word	0x00030840
        /*02b0*/ 	.short	0x010a
        /*02b2*/ 	.byte	0x3f
	.zero		1


	//   ....[25]....
        /*02b4*/ 	.word	0x0000b5e0
        /*02b8*/ 	.word	0x00000007
        /*02bc*/ 	.word	0x00000000
        /*02c0*/ 	.short	0x010a
        /*02c2*/ 	.byte	0x3f
	.zero		1


	//   ....[26]....
        /*02c4*/ 	.word	0x0000b630
        /*02c8*/ 	.word	0x0000000b
        /*02cc*/ 	.word	0x00000000
        /*02d0*/ 	.short	0x010a
        /*02d2*/ 	.byte	0x3f
	.zero		1


	//   ....[27]....
        /*02d4*/ 	.word	0x0000b690
        /*02d8*/ 	.word	0x00000009
        /*02dc*/ 	.word	0x00000000
        /*02e0*/ 	.short	0x010a
        /*02e2*/ 	.byte	0x3f
	.zero		1


	//   ....[28]....
        /*02e4*/ 	.word	0x0000b6c0
        /*02e8*/ 	.word	0x00000003
        /*02ec*/ 	.word	0x00000000
        /*02f0*/ 	.short	0x010a
        /*02f2*/ 	.byte	0x3f
	.zero		1


	//   ....[29]....
        /*02f4*/ 	.word	0x0000b790
        /*02f8*/ 	.word	0x00000010
        /*02fc*/ 	.word	0x00030800
        /*0300*/ 	.short	0x010a
        /*0302*/ 	.byte	0x3f
	.zero		1


	//   ....[30]....
        /*0304*/ 	.word	0x0000b7e0
        /*0308*/ 	.word	0x00000002
        /*030c*/ 	.word	0x00030810
        /*0310*/ 	.short	0x010a
        /*0312*/ 	.byte	0x3f
	.zero		1


	//   ....[31]....
        /*0314*/ 	.word	0x0000b830
        /*0318*/ 	.word	0x00000002
        /*031c*/ 	.word	0x00030830
        /*0320*/ 	.short	0x010a
        /*0322*/ 	.byte	0x3f
	.zero		1


	//   ....[32]....
        /*0324*/ 	.word	0x0000b9d0
        /*0328*/ 	.word	0x0000000c
        /*032c*/ 	.word	0x00030820
        /*0330*/ 	.short	0x010a
        /*0332*/ 	.byte	0x3f
	.zero		1


	//   ....[33]....
        /*0334*/ 	.word	0x0000ba20
        /*0338*/ 	.word	0x0000000c
        /*033c*/ 	.word	0x00030840
        /*0340*/ 	.short	0x010a
        /*0342*/ 	.byte	0x3f
	.zero		1


	//   ....[34]....
        /*0344*/ 	.word	0x0000ba70
        /*0348*/ 	.word	0x0000000c
        /*034c*/ 	.word	0x00030828
        /*0350*/ 	.short	0x010a
        /*0352*/ 	.byte	0x3f
	.zero		1


	//   ....[35]....
        /*0354*/ 	.word	0x0000bac0
        /*0358*/ 	.word	0x0000000c
        /*035c*/ 	.word	0x00030848
        /*0360*/ 	.short	0x010a
        /*0362*/ 	.byte	0x3f
	.zero		1


	//   ....[36]....
        /*0364*/ 	.word	0x0000bb20
        /*0368*/ 	.word	0x0000000c
        /*036c*/ 	.word	0x00030820
        /*0370*/ 	.short	0x010a
        /*0372*/ 	.byte	0x3f
	.zero		1


	//   ....[37]....
        /*0374*/ 	.word	0x0000bb70
        /*0378*/ 	.word	0x0000000c
        /*037c*/ 	.word	0x00030840
        /*0380*/ 	.short	0x010a
        /*0382*/ 	.byte	0x3f
	.zero		1


	//   ....[38]....
        /*0384*/ 	.word	0x0000bbc0
        /*0388*/ 	.word	0x0000000c
        /*038c*/ 	.word	0x00030828
        /*0390*/ 	.short	0x010a
        /*0392*/ 	.byte	0x3f
	.zero		1


	//   ....[39]....
        /*0394*/ 	.word	0x0000bc10
        /*0398*/ 	.word	0x00000004
        /*039c*/ 	.word	0x00030840
        /*03a0*/ 	.short	0x010a
        /*03a2*/ 	.byte	0x3f
	.zero		1


	//   ....[40]....
        /*03a4*/ 	.word	0x0000bce0
        /*03a8*/ 	.word	0x00000007
        /*03ac*/ 	.word	0x00000000
        /*03b0*/ 	.short	0x010a
        /*03b2*/ 	.byte	0x3f
	.zero		1


	//   ....[41]....
        /*03b4*/ 	.word	0x0000bd30
        /*03b8*/ 	.word	0x0000000b
        /*03bc*/ 	.word	0x00000000
        /*03c0*/ 	.short	0x010a
        /*03c2*/ 	.byte	0x3f
	.zero		1


	//   ....[42]....
        /*03c4*/ 	.word	0x0000bd80
        /*03c8*/ 	.word	0x00000009
        /*03cc*/ 	.word	0x00000000
        /*03d0*/ 	.short	0x010a
        /*03d2*/ 	.byte	0x3f
	.zero		1


	//----- nvinfo : EIATTR_NUM_MBARRIERS
	.align		4
.L_498:
        /*03d4*/ 	.byte	0x03, 0x38
        /*03d6*/ 	.short	0x0009


	//----- nvinfo : EIATTR_EXIT_INSTR_OFFSETS
	.align		4
        /*03d8*/ 	.byte	0x04, 0x1c
        /*03da*/ 	.short	(.L_500 - .L_499)


	//   ....[0]....
.L_499:
        /*03dc*/ 	.word	0x0000b710


	//----- nvinfo : EIATTR_MAX_THREADS
	.align		4
.L_500:
        /*03e0*/ 	.byte	0x04, 0x05
        /*03e2*/ 	.short	(.L_502 - .L_501)
.L_501:
        /*03e4*/ 	.word	0x00000180
        /*03e8*/ 	.word	0x00000001
        /*03ec*/ 	.word	0x00000001


	//----- nvinfo : EIATTR_CRS_STACK_SIZE
	.align		4
.L_502:
        /*03f0*/ 	.byte	0x04, 0x1e
        /*03f2*/ 	.short	(.L_504 - .L_503)
.L_503:
        /*03f4*/ 	.word	0x00000000


	//----- nvinfo : EIATTR_CBANK_PARAM_SIZE
	.align		4
.L_504:
        /*03f8*/ 	.byte	0x03, 0x19
        /*03fa*/ 	.short	0x06f0


	//----- nvinfo : EIATTR_PARAM_CBANK
	.align		4
        /*03fc*/ 	.byte	0x04, 0x0a
        /*03fe*/ 	.short	(.L_506 - .L_505)
	.align		4
.L_505:
        /*0400*/ 	.word	index@(.nv.constant0._ZN7cutlass13device_kernelIN5flash11enable_sm90INS1_16FlashAttnBwdSm90INS1_25CollectiveMainloopBwdSm90ILi2ELi2ELi2EN4cute5tupleIJNS5_1CILi1EEES8_S8_EEENS6_IJNS7_ILi64EEENS7_ILi128EEESB_EEENS_10bfloat16_tEfNS_4arch4Sm90ELb0ELb0ELb1ELb1ELb1ELb1ELb0ELb0ELi2ELi1ELi2ELi1ELb0EEENS1_21CollectiveEpilogueBwdISC_SD_SF_Li256ELb1ELb0ELi1EEENS1_19SingleTileSchedulerILb1ELb0ELb0ELi128EEEEEEEEEvNT_6ParamsE)
        /*0404*/ 	.short	0x0210
        /*0406*/ 	.short	0x06f0


	//----- nvinfo : EIATTR_SW_WAR
	.align		4
.L_506:
        /*0408*/ 	.byte	0x04, 0x36
        /*040a*/ 	.short	(.L_508 - .L_507)
.L_507:
        /*040c*/ 	.word	0x00000008
.L_508:


//--------------------- .nv.info._ZN7cutlass13device_kernelIN5flash11enable_sm90INS1_16FlashAttnBwdSm90INS1_25CollectiveMainloopBwdSm90ILi2ELi2ELi2EN4cute5tupleIJNS5_1CILi1EEES8_S8_EEENS6_IJNS7_ILi64EEENS7_ILi128EEESB_EEENS_10bfloat16_tEfNS_4arch4Sm90ELb0ELb0ELb1ELb1ELb0ELb1ELb0ELb0ELi2ELi1ELi2ELi1ELb0EEENS1_24CollectiveEpilogueBwdGQAISC_fSF_Li256ELb1ELb0EEENS1_19SingleTileSchedulerILb1ELb0ELb0ELi128EEEEEEEEEvNT_6ParamsE --------------------------
	.section	.nv.info._ZN7cutlass13device_kernelIN5flash11enable_sm90INS1_16FlashAttnBwdSm90INS1_25CollectiveMainloopBwdSm90ILi2ELi2ELi2EN4cute5tupleIJNS5_1CILi1EEES8_S8_EEENS6_IJNS7_ILi64EEENS7_ILi128EEESB_EEENS_10bfloat16_tEfNS_4arch4Sm90ELb0ELb0ELb1ELb1ELb0ELb1ELb0ELb0ELi2ELi1ELi2ELi1ELb0EEENS1_24CollectiveEpilogueBwdGQAISC_fSF_Li256ELb1ELb0EEENS1_19SingleTileSchedulerILb1ELb0ELb0ELi128EEEEEEEEEvNT_6ParamsE,"",@"SHT_CUDA_INFO"
	.sectionflags	@""
	.align	4


	//----- nvinfo : EIATTR_CUDA_API_VERSION
	.align		4
        /*0000*/ 	.byte	0x04, 0x37
        /*0002*/ 	.short	(.L_510 - .L_509)
.L_509:
        /*0004*/ 	.word	0x00000082


	//----- nvinfo : EIATTR_KPARAM_INFO
	.align		4
.L_510:
        /*0008*/ 	.byte	0x04, 0x17
        /*000a*/ 	.short	(.L_512 - .L_511)
.L_511:
        /*000c*/ 	.word	0x00000000
        /*0010*/ 	.short	0x0000
        /*0012*/ 	.short	0x0070
        /*0014*/ 	.byte	0x00, 0xf0, 0x01, 0x1a


	//----- nvinfo : EIATTR_SPARSE_MMA_MASK
	.align		4
.L_512:
        /*0018*/ 	.byte	0x03, 0x50
        /*001a*/ 	.short	0x0000


	//----- nvinfo : EIATTR_MAXREG_COUNT
	.align		4
        /*001c*/ 	.byte	0x03, 0x1b
        /*001e*/ 	.short	0x00a8


	//----- nvinfo : EIATTR_NUM_BARRIERS
	.align		4
        /*0020*/ 	.byte	0x02, 0x4c
        /*0022*/ 	.byte	0x10
	.zero		1


	//----- nvinfo : EIATTR_EXTERNS
	.align		4
        /*0024*/ 	.byte	0x04, 0x0f
        /*0026*/ 	.short	(.L_514 - .L_513)


	//   ....[0]....
	.align		4
.L_513:
        /*0028*/ 	.word	index@(__assertfail)


	//----- nvinfo : EIATTR_ANNOTATIONS
	.align		4
.L_514:
        /*002c*/ 	.byte	0x04, 0x55
        /*002e*/ 	.short	(.L_516 - .L_515)


	//   ....[0]....
.L_515:
        /*0030*/ 	.word	0x00000001
        /*0034*/ 	.byte	0x60, 0x05, 0x00, 0x00, 0x01, 0x00, 0x00, 0x00, 0x40, 0x16, 0x00, 0x00, 0x01, 0x00, 0x00, 0x00
        /*0044*/ 	.byte	0x30, 0x74, 0x00, 0x00, 0x01, 0x00, 0x00, 0x00, 0x60, 0x74, 0x00, 0x00, 0x01, 0x00, 0x00, 0x00
        /*0054*/ 	.byte	0x70, 0x81, 0x00, 0x00


	//----- nvinfo : EIATTR_MERCURY_ISA_VERSION
	.align		4
.L_516:
        /*0058*/ 	.byte	0x03, 0x5f
        /*005a*/ 	.short	0x0101


	//----- nvinfo : EIATTR_INT_WARP_WIDE_INSTR_OFFSETS
	.align		4
        /*005c*/ 	.byte	0x04, 0x31
        /*005e*/ 	.short	(.L_518 - .L_517)


	//   ....[0]....
.L_517:
        /*0060*/ 	.word	0x00000180


	//   ....[1]....
        /*0064*/ 	.word	0x00000240


	//   ....[2]....
        /*0068*/ 	.word	0x00006430


	//----- nvinfo : EIATTR_COOP_GROUP_MASK_REGIDS
	.align		4
.L_518:
        /*006c*/ 	.byte	0x04, 0x29
        /*006e*/ 	.short	(.L_520 - .L_519)


	//   ....[0]....
.L_519:
        /*0070*/ 	.word	0xffffffff


	//   ....[1]....
        /*0074*/ 	.word	0xffffffff


	//   ....[2]....
        /*0078*/ 	.word	0xffffffff


	//   ....[3]....
        /*007c*/ 	.word	0xffffffff


	//   ....[4]....
        /*0080*/ 	.word	0xffffffff


	//   ....[5]....
        /*0084*/ 	.word	0xffffffff


	//   ....[6]....
        /*0088*/ 	.word	0xffffffff


	//   ....[7]....
        /*008c*/ 	.word	0x0500000f


	//----- nvinfo : EIATTR_COOP_GROUP_INSTR_OFFSETS
	.align		4
.L_520:
        /*0090*/ 	.byte	0x04, 0x28
        /*0092*/ 	.short	(.L_522 - .L_521)


	//   ....[0]....
.L_521:
        /*0094*/ 	.word	0x00000060


	//   ....[1]....
        /*0098*/ 	.word	0x00000190


	//   ....[2]....
        /*009c*/ 	.word	0x00000220


	//   ....[3]....
        /*00a0*/ 	.word	0x000003a0


	//   ....[4]....
        /*00a4*/ 	.word	0x00000610


	//   ....[5]....
        /*00a8*/ 	.word	0x00001360


	//   ....[6]....
        /*00ac*/ 	.word	0x00005190


	//   ....[7]....
        /*00b0*/ 	.word	0x000083e0


	//----- nvinfo : EIATTR_REG_RECONFIG
	.align		4
.L_522:
        /*00b4*/ 	.byte	0x01, 0x54
	.zero		2


	//----- nvinfo : EIATTR_SYSCALL_OFFSETS
	.align		4
        /*00b8*/ 	.byte	0x04, 0x46
        /*00ba*/ 	.short	(.L_524 - .L_523)


	//   ....[0]....
.L_523:
        /*00bc*/ 	.word	0x00000fa0


	//   ....[1]....
        /*00c0*/ 	.word	0x00001090


	//   ....[2]....
        /*00c4*/ 	.word	0x000011f0


	//   ....[3]....
        /*00c8*/ 	.word	0x000012e0


	//----- nvinfo : EIATTR_MBARRIER_INSTR_OFFSETS
	.align		4
.L_524:
        /*00cc*/ 	.byte	0x04, 0x39
        /*00ce*/ 	.short	(.L_526 - .L_525)


	//   ....[0]....
.L_525:
        /*00d0*/ 	.word	0x00000260
        /*00d4*/ 	.word	0x000000ff
        /*00d8*/ 	.word	0x00030800
        /*00dc*/ 	.short	0x0100
        /*00de*/ 	.byte	0x06
	.zero		1


	//   ....[1]....
        /*00e0*/ 	.word	0x00000350
        /*00e4*/ 	.word	0x000000ff
        /*00e8*/ 	.word	0x00030810
        /*00ec*/ 	.short	0x0100
        /*00ee*/ 	.byte	0x08
	.zero		1


	//   ....[2]....
        /*00f0*/ 	.word	0x00000360
        /*00f4*/ 	.word	0x000000ff
        /*00f8*/ 	.word	0x00030820
        /*00fc*/ 	.short	0x0100
        /*00fe*/ 	.byte	0x08
	.zero		1


	//   ....[3]....
        /*0100*/ 	.word	0x00000370
        /*0104*/ 	.word	0x000000ff
        /*0108*/ 	.word	0x00030818
        /*010c*/ 	.short	0x0100
        /*010e*/ 	.byte	0x08
	.zero		1


	//   ....[4]....
        /*0110*/ 	.word	0x00000380
        /*0114*/ 	.word	0x000000ff
        /*0118*/ 	.word	0x00030828
        /*011c*/ 	.short	0x0100
        /*011e*/ 	.byte	0x08
	.zero		1


	//   ....[5]....
        /*0120*/ 	.word	0x000004b0
        /*0124*/ 	.word	0x000000ff
        /*0128*/ 	.word	0x00030830
        /*012c*/ 	.short	0x0100
        /*012e*/ 	.byte	0x08
	.zero		1


	//   ....[6]....
        /*0130*/ 	.word	0x000004c0
        /*0134*/ 	.word	0x000000ff
        /*0138*/ 	.word	0x00030840
        /*013c*/ 	.short	0x0100
        /*013e*/ 	.byte	0x08
	.zero		1


	//   ....[7]....
        /*0140*/ 	.word	0x000004d0
        /*0144*/ 	.word	0x000000ff
        /*0148*/ 	.word	0x00030838
        /*014c*/ 	.short	0x0100
        /*014e*/ 	.byte	0x08
	.zero		1


	//   ....[8]....
        /*0150*/ 	.word	0x000004e0
        /*0154*/ 	.word	0x000000ff
        /*0158*/ 	.word	0x00030848
        /*015c*/ 	.short	0x0100
        /*015e*/ 	.byte	0x08
	.zero		1


	//   ....[9]....
        /*0160*/ 	.word	0x000013b0
        /*0164*/ 	.word	0x00000010
        /*0168*/ 	.word	0x00030800
        /*016c*/ 	.short	0x010a
        /*016e*/ 	.byte	0x3f
	.zero		1


	//   ....[10]....
        /*0170*/ 	.word	0x00001620
        /*0174*/ 	.word	0x00000010
        /*0178*/ 	.word	0x00030800
        /*017c*/ 	.short	0x010a
        /*017e*/ 	.byte	0x3f
	.zero		1


	//   ....[11]....
        /*0180*/ 	.word	0x00001b30
        /*0184*/ 	.word	0x00000002
        /*0188*/ 	.word	0x00030810
        /*018c*/ 	.short	0x010a
        /*018e*/ 	.byte	0x3f
	.zero		1


	//   ....[12]....
        /*0190*/ 	.word	0x00001b70
        /*0194*/ 	.word	0x00000002
        /*0198*/ 	.word	0x00030810
        /*019c*/ 	.short	0x010a
        /*019e*/ 	.byte	0x3f
	.zero		1


	//   ....[13]....
        /*01a0*/ 	.word	0x000020a0
        /*01a4*/ 	.word	0x00000002
        /*01a8*/ 	.word	0x00030830
        /*01ac*/ 	.short	0x010a
        /*01ae*/ 	.byte	0x3f
	.zero		1


	//   ....[14]....
        /*01b0*/ 	.word	0x00002120
        /*01b4*/ 	.word	0x00000002
        /*01b8*/ 	.word	0x00030830
        /*01bc*/ 	.short	0x010a
        /*01be*/ 	.byte	0x3f
	.zero		1


	//   ....[15]....
        /*01c0*/ 	.word	0x000040a0
        /*01c4*/ 	.word	0x00000000
        /*01c8*/ 	.word	0x00000000
        /*01cc*/ 	.short	0x0101
        /*01ce*/ 	.byte	0x3f
	.zero		1


	//   ....[16]....
        /*01d0*/ 	.word	0x000043b0
        /*01d4*/ 	.word	0x00000002
        /*01d8*/ 	.word	0x00000000
        /*01dc*/ 	.short	0x0101
        /*01de*/ 	.byte	0x3f
	.zero		1


	//   ....[17]....
        /*01e0*/ 	.word	0x00006930
        /*01e4*/ 	.word	0x0000000c
        /*01e8*/ 	.word	0x00030820
        /*01ec*/ 	.short	0x010a
        /*01ee*/ 	.byte	0x3f
	.zero		1


	//   ....[18]....
        /*01f0*/ 	.word	0x00006f10
        /*01f4*/ 	.word	0x0000000c
        /*01f8*/ 	.word	0x00030840
        /*01fc*/ 	.short	0x010a
        /*01fe*/ 	.byte	0x3f
	.zero		1


	//   ....[19]....
        /*0200*/ 	.word	0x000071c0
        /*0204*/ 	.word	0x0000000c
        /*0208*/ 	.word	0x00030828
        /*020c*/ 	.short	0x010a
        /*020e*/ 	.byte	0x3f
	.zero		1


	//   ....[20]....
        /*0210*/ 	.word	0x000073f0
        /*0214*/ 	.word	0x0000000c
        /*0218*/ 	.word	0x00030848
        /*021c*/ 	.short	0x010a
        /*021e*/ 	.byte	0x3f
	.zero		1


	//   ....[21]....
        /*0220*/ 	.word	0x00007670
        /*0224*/ 	.word	0x0000000c
        /*0228*/ 	.word	0x00030820
        /*022c*/ 	.short	0x010a
        /*022e*/ 	.byte	0x3f
	.zero		1


	//   ....[22]....
        /*0230*/ 	.word	0x00007900
        /*0234*/ 	.word	0x0000000c
        /*0238*/ 	.word	0x00030840
        /*023c*/ 	.short	0x010a
        /*023e*/ 	.byte	0x3f
	.zero		1


	//   ....[23]....
        /*0240*/ 	.word	0x00007b80
        /*0244*/ 	.word	0x0000000c
        /*0248*/ 	.word	0x00030828
        /*024c*/ 	.short	0x010a
        /*024e*/ 	.byte	0x3f
	.zero		1


	//   ....[24]....
        /*0250*/ 	.word	0x00007de0
        /*0254*/ 	.word	0x00000004
        /*0258*/ 	.word	0x00030840
        /*025c*/ 	.short	0x010a
        /*025e*/ 	.byte	0x3f
	.zero		1


	//   ....[25]....
        /*0260*/ 	.word	0x00008260
        /*0264*/ 	.word	0x00000007
        /*0268*/ 	.word	0x00000000
        /*026c*/ 	.short	0x010a
        /*026e*/ 	.byte	0x3f
	.zero		1


	//   ....[26]....
        /*0270*/ 	.word	0x000082b0
        /*0274*/ 	.word	0x0000000b
        /*0278*/ 	.word	0x00000000
        /*027c*/ 	.short	0x010a
        /*027e*/ 	.byte	0x3f
	.zero		1


	//   ....[27]....
        /*0280*/ 	.word	0x00008310
        /*0284*/ 	.word	0x00000009
        /*0288*/ 	.word	0x00000000
        /*028c*/ 	.short	0x010a
        /*028e*/ 	.byte	0x3f
	.zero		1


	//   ....[28]....
        /*0290*/ 	.word	0x00008340
        /*0294*/ 	.word	0x00000003
        /*0298*/ 	.word	0x00000000
        /*029c*/ 	.short	0x010a
        /*029e*/ 	.byte	0x3f
	.zero		1


	//   ....[29]....
        /*02a0*/ 	.word	0x00008410
        /*02a4*/ 	.word	0x00000010
        /*02a8*/ 	.word	0x00030800
        /*02ac*/ 	.short	0x010a
        /*02ae*/ 	.byte	0x3f
	.zero		1


	//   ....[30]....
        /*02b0*/ 	.word	0x00008460
        /*02b4*/ 	.word	0x00000002
        /*02b8*/ 	.word	0x00030810
        /*02bc*/ 	.short	0x010a
        /*02be*/ 	.byte	0x3f
	.zero		1


	//   ....[31]....
        /*02c0*/ 	.word	0x000084b0
        /*02c4*/ 	.word	0x00000002
        /*02c8*/ 	.word	0x00030830
        /*02cc*/ 	.short	0x010a
        /*02ce*/ 	.byte	0x3f
	.zero		1


	//   ....[32]....
        /*02d0*/ 	.word	0x00008500
        /*02d4*/ 	.word	0x0000000c
        /*02d8*/ 	.word	0x00030820
        /*02dc*/ 	.short	0x010a
        /*02de*/ 	.byte	0x3f
	.zero		1


	//   ....[33]....
        /*02e0*/ 	.word	0x00008550
        /*02e4*/ 	.word	0x0000000c
        /*02e8*/ 	.word	0x00030840
        /*02ec*/ 	.short	0x010a
        /*02ee*/ 	.byte	0x3f
	.zero		1


	//   ....[34]....
        /*02f0*/ 	.word	0x000085a0
        /*02f4*/ 	.word	0x0000000c
        /*02f8*/ 	.word	0x00030828
        /*02fc*/ 	.short	0x010a
        /*02fe*/ 	.byte	0x3f
	.zero		1


	//   ....[35]....
        /*0300*/ 	.word	0x000085f0
        /*0304*/ 	.word	0x0000000c
        /*0308*/ 	.word	0x00030848
        /*030c*/ 	.short	0x010a
        /*030e*/ 	.byte	0x3f
	.zero		1


	//   ....[36]....
        /*0310*/ 	.word	0x00008650
        /*0314*/ 	.word	0x0000000c
        /*0318*/ 	.word	0x00030820
        /*031c*/ 	.short	0x010a
        /*031e*/ 	.byte	0x3f
	.zero		1


	//   ....[37]....
        /*0320*/ 	.word	0x000086a0
        /*0324*/ 	.word	0x0000000c
        /*0328*/ 	.word	0x00030840
        /*032c*/ 	.short	0x010a
        /*032e*/ 	.byte	0x3f
	.zero		1


	//   ....[38]....
        /*0330*/ 	.word	0x000086f0
        /*0334*/ 	.word	0x0000000c
        /*0338*/ 	.word	0x00030828
        /*033c*/ 	.short	0x010a
        /*033e*/ 	.byte	0x3f
	.zero		1


	//   ....[39]....
        /*0340*/ 	.word	0x00008740
        /*0344*/ 	.word	0x00000004
        /*0348*/ 	.word	0x00030840
        /*034c*/ 	.short	0x010a
        /*034e*/ 	.byte	0x3f
	.zero		1


	//   ....[40]....
        /*0350*/ 	.word	0x00008820
        /*0354*/ 	.word	0x00000007
        /*0358*/ 	.word	0x00000000
        /*035c*/ 	.short	0x010a
        /*035e*/ 	.byte	0x3f
	.zero		1


	//   ....[41]....
        /*0360*/ 	.word	0x00008870
        /*0364*/ 	.word	0x0000000b
        /*0368*/ 	.word	0x00000000
        /*036c*/ 	.short	0x010a
        /*036e*/ 	.byte	0x3f
	.zero		1


	//   ....[42]....
        /*0370*/ 	.word	0x000088c0
        /*0374*/ 	.word	0x00000009
        /*0378*/ 	.word	0x00000000
        /*037c*/ 	.short	0x010a
        /*037e*/ 	.byte	0x3f
	.zero		1


	//----- nvinfo : EIATTR_NUM_MBARRIERS
	.align		4
.L_526:
        /*0380*/ 	.byte	0x03, 0x38
        /*0382*/ 	.short	0x0009


	//----- nvinfo : EIATTR_EXIT_INSTR_OFFSETS
	.align		4
        /*0384*/ 	.byte	0x04, 0x1c
        /*0386*/ 	.short	(.L_528 - .L_527)


	//   ....[0]....
.L_527:
        /*0388*/ 	.word	0x00008390


	//----- nvinfo : EIATTR_MAX_THREADS
	.align		4
.L_528:
        /*038c*/ 	.byte	0x04, 0x05
        /*038e*/ 	.short	(.L_530 - .L_529)
.L_529:
        /*0390*/ 	.word	0x00000180
        /*0394*/ 	.word	0x00000001
        /*0398*/ 	.word	0x00000001


	//----- nvinfo : EIATTR_CRS_STACK_SIZE
	.align		4
.L_530:
        /*039c*/ 	.byte	0x04, 0x1e
        /*039e*/ 	.short	(.L_532 - .L_531)
.L_531:
        /*03a0*/ 	.word	0x00000000


	//----- nvinfo : EIATTR_CBANK_PARAM_SIZE
	.align		4
.L_532:
        /*03a4*/ 	.byte	0x03, 0x19
        /*03a6*/ 	.short	0x06f0


	//----- nvinfo : EIATTR_PARAM_CBANK
	.align		4
        /*03a8*/ 	.byte	0x04, 0x0a
        /*03aa*/ 	.short	(.L_534 - .L_533)
	.align		4
.L_533:
        /*03ac*/ 	.word	index@(.nv.constant0._ZN7cutlass13device_kernelIN5flash11enable_sm90INS1_16FlashAttnBwdSm90INS1_25CollectiveMainloopBwdSm90ILi2ELi2ELi2EN4cute5tupleIJNS5_1CILi1EEES8_S8_EEENS6_IJNS7_ILi64EEENS7_ILi128EEESB_EEENS_10bfloat16_tEfNS_4arch4Sm90ELb0ELb0ELb1ELb1ELb0ELb1ELb0ELb0ELi2ELi1ELi2ELi1ELb0EEENS1_24CollectiveEpilogueBwdGQAISC_fSF_Li256ELb1ELb0EEENS1_19SingleTileSchedulerILb1ELb0ELb0ELi128EEEEEEEEEvNT_6ParamsE)
        /*03b0*/ 	.short	0x0210
        /*03b2*/ 	.short	0x06f0


	//----- nvinfo : EIATTR_SW_WAR
	.align		4
.L_534:
        /*03b4*/ 	.byte	0x04, 0x36
        /*03b6*/ 	.short	(.L_536 - .L_535)
.L_535:
        /*03b8*/ 	.word	0x00000008
.L_536:


//--------------------- .nv.info._ZN7cutlass13device_kernelIN5flash11enable_sm90INS1_16FlashAttnBwdSm90INS1_25CollectiveMainloopBwdSm90ILi2ELi2ELi2EN4cute5tupleIJNS5_1CILi1EEES8_S8_EEENS6_IJNS7_ILi64EEENS7_ILi128EEESB_EEENS_10bfloat16_tEfNS_4arch4Sm90ELb0ELb0ELb1ELb1ELb1ELb1ELb0ELb0ELi2ELi1ELi2ELi1ELb0EEENS1_24CollectiveEpilogueBwdGQAISC_fSF_Li256ELb1ELb1EEENS1_19SingleTileSchedulerILb1ELb0ELb0ELi128EEEEEEEEEvNT_6ParamsE --------------------------
	.section	.nv.info._ZN7cutlass13device_kernelIN5flash11enable_sm90INS1_16FlashAttnBwdSm90INS1_25CollectiveMainloopBwdSm90ILi2ELi2ELi2EN4cute5tupleIJNS5_1CILi1EEES8_S8_EEENS6_IJNS7_ILi64EEENS7_ILi128EEESB_EEENS_10bfloat16_tEfNS_4arch4Sm90ELb0ELb0ELb1ELb1ELb1ELb1ELb0ELb0ELi2ELi1ELi2ELi1ELb0EEENS1_24CollectiveEpilogueBwdGQAISC_fSF_Li256ELb1ELb1EEENS1_19SingleTileSchedulerILb1ELb0ELb0ELi128EEEEEEEEEvNT_6ParamsE,"",@"SHT_CUDA_INFO"
	.sectionflags	@""
	.align	4


	//----- nvinfo : EIATTR_CUDA_API_VERSION
	.align		4
        /*0000*/ 	.byte	0x04, 0x37
        /*0002*/ 	.short	(.L_538 - .L_537)
.L_537:
        /*0004*/ 	.word	0x00000082


	//----- nvinfo : EIATTR_KPARAM_INFO
	.align		4
.L_538:
        /*0008*/ 	.byte	0x04, 0x17
        /*000a*/ 	.short	(.L_540 - .L_539)
.L_539:
        /*000c*/ 	.word	0x00000000
        /*0010*/ 	.short	0x0000
        /*0012*/ 	.short	0x0070
        /*0014*/ 	.byte	0x00, 0xf0, 0x01, 0x1a


	//----- nvinfo : EIATTR_SPARSE_MMA_MASK
	.align		4
.L_540:
        /*0018*/ 	.byte	0x03, 0x50
        /*001a*/ 	.short	0x0000


	//----- nvinfo : EIATTR_MAXREG_COUNT
	.align		4
        /*001c*/ 	.byte	0x03, 0x1b
        /*001e*/ 	.short	0x00a8


	//----- nvinfo : EIATTR_NUM_BARRIERS
	.align		4
        /*0020*/ 	.byte	0x02, 0x4c
        /*0022*/ 	.byte	0x10
	.zero		1


	//----- nvinfo : EIATTR_EXTERNS
	.align		4
        /*0024*/ 	.byte	0x04, 0x0f
        /*0026*/ 	.short	(.L_542 - .L_541)


	//   ....[0]....
	.align		4
.L_541:
        /*0028*/ 	.word	index@(__assertfail)


	//----- nvinfo : EIATTR_ANNOTATIONS
	.align		4
.L_542:
        /*002c*/ 	.byte	0x04, 0x55
        /*002e*/ 	.short	(.L_544 - .L_543)


	//   ....[0]....
.L_543:
        /*0030*/ 	.word	0x00000001
        /*0034*/ 	.byte	0x60, 0x05, 0x00, 0x00, 0x01, 0x00, 0x00, 0x00, 0x40, 0x16, 0x00, 0x00, 0x01, 0x00, 0x00, 0x00
        /*0044*/ 	.byte	0xd0, 0x80, 0x00, 0x00, 0x01, 0x00, 0x00, 0x00, 0x00, 0x81, 0x00, 0x00, 0x01, 0x00, 0x00, 0x00
        /*0054*/ 	.byte	0x10, 0x8e, 0x00, 0x00


	//----- nvinfo : EIATTR_MERCURY_ISA_VERSION
	.align		4
.L_544:
        /*0058*/ 	.byte	0x03, 0x5f
        /*005a*/ 	.short	0x0101


	//----- nvinfo : EIATTR_INT_WARP_WIDE_INSTR_OFFSETS
	.align		4
        /*005c*/ 	.byte	0x04, 0x31
        /*005e*/ 	.short	(.L_546 - .L_545)


	//   ....[0]....
.L_545:
        /*0060*/ 	.word	0x00000180


	//   ....[1]....
        /*0064*/ 	.word	0x00000240


	//   ....[2]....
        /*0068*/ 	.word	0x00006310


	//   ....[3]....
        /*006c*/ 	.word	0x00006780


	//   ....[4]....
        /*0070*/ 	.word	0x00006d50


	//   ....[5]....
        /*0074*/ 	.word	0x000070d0


	//----- nvinfo : EIATTR_COOP_GROUP_MASK_REGIDS
	.align		4
.L_546:
        /*0078*/ 	.byte	0x04, 0x29
        /*007a*/ 	.short	(.L_548 - .L_547)


	//   ....[0]....
.L_547:
        /*007c*/ 	.word	0xffffffff


	//   ....[1]....
        /*0080*/ 	.word	0xffffffff


	//   ....[2]....
        /*0084*/ 	.word	0xffffffff


	//   ....[3]....
        /*0088*/ 	.word	0xffffffff


	//   ....[4]....
        /*008c*/ 	.word	0xffffffff


	//   ....[5]....
        /*0090*/ 	.word	0xffffffff


	//   ....[6]....
        /*0094*/ 	.word	0xffffffff


	//   ....[7]....
        /*0098*/ 	.word	0xffffffff


	//   ....[8]....
        /*009c*/ 	.word	0xffffffff


	//   ....[9]....
        /*00a0*/ 	.word	0xffffffff


	//   ....[10]....
        /*00a4*/ 	.word	0xffffffff


	//   ....[11]....
        /*00a8*/ 	.word	0xffffffff


	//   ....[12]....
        /*00ac*/ 	.word	0xffffffff


	//   ....[13]....
        /*00b0*/ 	.word	0xffffffff


	//   ....[14]....
        /*00b4*/ 	.word	0xffffffff


	//   ....[15]....
        /*00b8*/ 	.word	0xffffffff


	//   ....[16]....
        /*00bc*/ 	.word	0xffffffff


	//   ....[17]....
        /*00c0*/ 	.word	0x0500000f


	//   ....[18]....
        /*00c4*/ 	.word	0x0500000f


	//   ....[19]....
        /*00c8*/ 	.word	0x0500000f


	//   ....[20]....
        /*00cc*/ 	.word	0x0500000f


	//   ....[21]....
        /*00d0*/ 	.word	0x0500000f


	//   ....[22]....
        /*00d4*/ 	.word	0x0500000f


	//----- nvinfo : EIATTR_COOP_GROUP_INSTR_OFFSETS
	.align		4
.L_548:
        /*00d8*/ 	.byte	0x04, 0x28
        /*00da*/ 	.short	(.L_550 - .L_549)


	//   ....[0]....
.L_549:
        /*00dc*/ 	.word	0x00000060


	//   ....[1]....
        /*00e0*/ 	.word	0x00000190


	//   ....[2]....
        /*00e4*/ 	.word	0x00000220


	//   ....[3]....
        /*00e8*/ 	.word	0x000003a0


	//   ....[4]....
        /*00ec*/ 	.word	0x00000610


	//   ....[5]....
        /*00f0*/ 	.word	0x00001360


	//   ....[6]....
        /*00f4*/ 	.word	0x00004f30


	//   ....[7]....
        /*00f8*/ 	.word	0x000050c0


	//   ....[8]....
        /*00fc*/ 	.word	0x00005390


	//   ....[9]....
        /*0100*/ 	.word	0x00005520


	//   ....[10]....
        /*0104*/ 	.word	0x00005630


	//   ....[11]....
        /*0108*/ 	.word	0x00005fb0


	//   ....[12]....
        /*010c*/ 	.word	0x00006240


	//   ....[13]....
        /*0110*/ 	.word	0x00006480


	//   ....[14]....
        /*0114*/ 	.word	0x000066b0


	//   ....[15]....
        /*0118*/ 	.word	0x00006960


	//   ....[16]....
        /*011c*/ 	.word	0x00006c90


	//   ....[17]....
        /*0120*/ 	.word	0x00009080


	//   ....[18]....
        /*0124*/ 	.word	0x000091d0


	//   ....[19]....
        /*0128*/ 	.word	0x00009240


	//   ....[20]....
        /*012c*/ 	.word	0x000092b0


	//   ....[21]....
        /*0130*/ 	.word	0x00009320


	//   ....[22]....
        /*0134*/ 	.word	0x00009390


	//----- nvinfo : EIATTR_REG_RECONFIG
	.align		4
.L_550:
        /*0138*/ 	.byte	0x01, 0x54
	.zero		2


	//----- nvinfo : EIATTR_SYSCALL_OFFSETS
	.align		4
        /*013c*/ 	.byte	0x04, 0x46
        /*013e*/ 	.short	(.L_552 - .L_551)


	//   ....[0]....
.L_551:
        /*0140*/ 	.word	0x00000fa0


	//   ....[1]....
        /*0144*/ 	.word	0x00001090


	//   ....[2]....
        /*0148*/ 	.word	0x000011f0


	//   ....[3]....
        /*014c*/ 	.word	0x000012e0


	//----- nvinfo : EIATTR_MBARRIER_INSTR_OFFSETS
	.align		4
.L_552:
        /*0150*/ 	.byte	0x04, 0x39
        /*0152*/ 	.short	(.L_554 - .L_553)


	//   ....[0]....
.L_553:
        /*0154*/ 	.word	0x00000260
        /*0158*/ 	.word	0x000000ff
        /*015c*/ 	.word	0x00030800
        /*0160*/ 	.short	0x0100
        /*0162*/ 	.byte	0x06
	.zero		1


	//   ....[1]....
        /*0164*/ 	.word	0x00000350
        /*0168*/ 	.word	0x000000ff
        /*016c*/ 	.word	0x00030810
        /*0170*/ 	.short	0x0100
        /*0172*/ 	.byte	0x08
	.zero		1


	//   ....[2]....
        /*0174*/ 	.word	0x00000360
        /*0178*/ 	.word	0x000000ff
        /*017c*/ 	.word	0x00030820
        /*0180*/ 	.short	0x0100
        /*0182*/ 	.byte	0x08
	.zero		1


	//   ....[3]....
        /*0184*/ 	.word	0x00000370
        /*0188*/ 	.word	0x000000ff
        /*018c*/ 	.word	0x00030818
        /*0190*/ 	.short	0x0100
        /*0192*/ 	.byte	0x08
	.zero		1


	//   ....[4]....
        /*0194*/ 	.word	0x00000380
        /*0198*/ 	.word	0x000000ff
        /*019c*/ 	.word	0x00030828
        /*01a0*/ 	.short	0x0100
        /*01a2*/ 	.byte	0x08
	.zero		1


	//   ....[5]....
        /*01a4*/ 	.word	0x000004b0
        /*01a8*/ 	.word	0x000000ff
        /*01ac*/ 	.word	0x00030830
        /*01b0*/ 	.short	0x0100
        /*01b2*/ 	.byte	0x08
	.zero		1


	//   ....[6]....
        /*01b4*/ 	.word	0x000004c0
        /*01b8*/ 	.word	0x000000ff
        /*01bc*/ 	.word	0x00030840
        /*01c0*/ 	.short	0x0100
        /*01c2*/ 	.byte	0x08
	.zero		1


	//   ....[7]....
        /*01c4*/ 	.word	0x000004d0
        /*01c8*/ 	.word	0x000000ff
        /*01cc*/ 	.word	0x00030838
        /*01d0*/ 	.short	0x0100
        /*01d2*/ 	.byte	0x08
	.zero		1


	//   ....[8]....
        /*01d4*/ 	.word	0x000004e0
        /*01d8*/ 	.word	0x000000ff
        /*01dc*/ 	.word	0x00030848
        /*01e0*/ 	.short	0x0100
        /*01e2*/ 	.byte	0x08
	.zero		1


	//   ....[9]....
        /*01e4*/ 	.word	0x000013b0
        /*01e8*/ 	.word	0x00000010
        /*01ec*/ 	.word	0x00030800
        /*01f0*/ 	.short	0x010a
        /*01f2*/ 	.byte	0x3f
	.zero		1


	//   ....[10]....
        /*01f4*/ 	.word	0x00001620
        /*01f8*/ 	.word	0x00000010
        /*01fc*/ 	.word	0x00030800
        /*0200*/ 	.short	0x010a
        /*0202*/ 	.byte	0x3f
	.zero		1


	//   ....[11]....
        /*0204*/ 	.word	0x00001b30
        /*0208*/ 	.word	0x00000002
        /*020c*/ 	.word	0x00030810
        /*0210*/ 	.short	0x010a
        /*0212*/ 	.byte	0x3f
	.zero		1


	//   ....[12]....
        /*0214*/ 	.word	0x00001b70
        /*0218*/ 	.word	0x00000002
        /*021c*/ 	.word	0x00030810
        /*0220*/ 	.short	0x010a
        /*0222*/ 	.byte	0x3f
	.zero		1


	//   ....[13]....
        /*0224*/ 	.word	0x000020a0
        /*0228*/ 	.word	0x00000002
        /*022c*/ 	.word	0x00030830
        /*0230*/ 	.short	0x010a
        /*0232*/ 	.byte	0x3f
	.zero		1


	//   ....[14]....
        /*0234*/ 	.word	0x00002120
        /*0238*/ 	.word	0x00000002
        /*023c*/ 	.word	0x00030830
        /*0240*/ 	.short	0x010a
        /*0242*/ 	.byte	0x3f
	.zero		1


	//   ....[15]....
        /*0244*/ 	.word	0x000040a0
        /*0248*/ 	.word	0x00000000
        /*024c*/ 	.word	0x00000000
        /*0250*/ 	.short	0x0101
        /*0252*/ 	.byte	0x3f
	.zero		1


	//   ....[16]....
        /*0254*/ 	.word	0x000043b0
        /*0258*/ 	.word	0x00000002
        /*025c*/ 	.word	0x00000000
        /*0260*/ 	.short	0x0101
        /*0262*/ 	.byte	0x3f
	.zero		1


	//   ....[17]....
        /*0264*/ 	.word	0x000075d0
        /*0268*/ 	.word	0x0000000c
        /*026c*/ 	.word	0x00030820
        /*0270*/ 	.short	0x010a
        /*0272*/ 	.byte	0x3f
	.zero		1


	//   ....[18]....
        /*0274*/ 	.word	0x00007bb0
        /*0278*/ 	.word	0x0000000c
        /*027c*/ 	.word	0x00030840
        /*0280*/ 	.short	0x010a
        /*0282*/ 	.byte	0x3f
	.zero		1


	//   ....[19]....
        /*0284*/ 	.word	0x00007e60
        /*0288*/ 	.word	0x0000000c
        /*028c*/ 	.word	0x00030828
        /*0290*/ 	.short	0x010a
        /*0292*/ 	.byte	0x3f
	.zero		1


	//   ....[20]....
        /*0294*/ 	.word	0x00008090
        /*0298*/ 	.word	0x0000000c
        /*029c*/ 	.word	0x00030848
        /*02a0*/ 	.short	0x010a
        /*02a2*/ 	.byte	0x3f
	.zero		1


	//   ....[21]....
        /*02a4*/ 	.word	0x00008310
        /*02a8*/ 	.word	0x0000000c
        /*02ac*/ 	.word	0x00030820
        /*02b0*/ 	.short	0x010a
        /*02b2*/ 	.byte	0x3f
	.zero		1


	//   ....[22]....
        /*02b4*/ 	.word	0x000085a0
        /*02b8*/ 	.word	0x0000000c
        /*02bc*/ 	.word	0x00030840
        /*02c0*/ 	.short	0x010a
        /*02c2*/ 	.byte	0x3f
	.zero		1


	//   ....[23]....
        /*02c4*/ 	.word	0x00008820
        /*02c8*/ 	.word	0x0000000c
        /*02cc*/ 	.word	0x00030828
        /*02d0*/ 	.short	0x010a
        /*02d2*/ 	.byte	0x3f
	.zero		1


	//   ....[24]....
        /*02d4*/ 	.word	0x00008a80
        /*02d8*/ 	.word	0x00000004
        /*02dc*/ 	.word	0x00030840
        /*02e0*/ 	.short	0x010a
        /*02e2*/ 	.byte	0x3f
	.zero		1


	//   ....[25]....
        /*02e4*/ 	.word	0x00008f00
        /*02e8*/ 	.word	0x00000007
        /*02ec*/ 	.word	0x00000000
        /*02f0*/ 	.short	0x010a
        /*02f2*/ 	.byte	0x3f
	.zero		1


	//   ....[26]....
        /*02f4*/ 	.word	0x00008f50
        /*02f8*/ 	.word	0x0000000b
        /*02fc*/ 	.word	0x00000000
        /*0300*/ 	.short	0x010a
        /*0302*/ 	.byte	0x3f
	.zero		1


	//   ....[27]....
        /*0304*/ 	.word	0x00008fb0
        /*0308*/ 	.word	0x00000009
        /*030c*/ 	.word	0x00000000
        /*0310*/ 	.short	0x010a
        /*0312*/ 	.byte	0x3f
	.zero		1


	//   ....[28]....
        /*0314*/ 	.word	0x00008fe0
        /*0318*/ 	.word	0x00000003
        /*031c*/ 	.word	0x00000000
        /*0320*/ 	.short	0x010a
        /*0322*/ 	.byte	0x3f
	.zero		1


	//   ....[29]....
        /*0324*/ 	.word	0x000090b0
        /*0328*/ 	.word	0x00000010
        /*032c*/ 	.word	0x00030800
        /*0330*/ 	.short	0x010a
        /*0332*/ 	.byte	0x3f
	.zero		1


	//   ....[30]....
        /*0334*/ 	.word	0x00009100
        /*0338*/ 	.word	0x00000002
        /*033c*/ 	.word	0x00030810
        /*0340*/ 	.short	0x010a
        /*0342*/ 	.byte	0x3f
	.zero		1


	//   ....[31]....
        /*0344*/ 	.word	0x00009150
        /*0348*/ 	.word	0x00000002
        /*034c*/ 	.word	0x00030830
        /*0350*/ 	.short	0x010a
        /*0352*/ 	.byte	0x3f
	.zero		1


	//   ....[32]....
        /*0354*/ 	.word	0x000093d0
        /*0358*/ 	.word	0x0000000c
        /*035c*/ 	.word	0x00030820
        /*0360*/ 	.short	0x010a
        /*0362*/ 	.byte	0x3f
	.zero		1


	//   ....[33]....
        /*0364*/ 	.word	0x00009420
        /*0368*/ 	.word	0x0000000c
        /*036c*/ 	.word	0x00030840
        /*0370*/ 	.short	0x010a
        /*0372*/ 	.byte	0x3f
	.zero		1


	//   ....[34]....
        /*0374*/ 	.word	0x00009470
        /*0378*/ 	.word	0x0000000c
        /*037c*/ 	.word	0x00030828
        /*0380*/ 	.short	0x010a
        /*0382*/ 	.byte	0x3f
	.zero		1


	//   ....[35]....
        /*0384*/ 	.word	0x000094c0
        /*0388*/ 	.word	0x0000000c
        /*038c*/ 	.word	0x00030848
        /*0390*/ 	.short	0x010a
        /*0392*/ 	.byte	0x3f
	.zero		1


	//   ....[36]....
        /*0394*/ 	.word	0x00009520
        /*0398*/ 	.word	0x0000000c
        /*039c*/ 	.word	0x00030820
        /*03a0*/ 	.short	0x010a
        /*03a2*/ 	.byte	0x3f
	.zero		1


	//   ....[37]....
        /*03a4*/ 	.word	0x00009570
        /*03a8*/ 	.word	0x0000000c
        /*03ac*/ 	.word	0x00030840
        /*03b0*/ 	.short	0x010a
        /*03b2*/ 	.byte	0x3f
	.zero		1


	//   ....[38]....
        /*03b4*/ 	.word	0x000095c0
        /*03b8*/ 	.word	0x0000000c
        /*03bc*/ 	.word	0x00030828
        /*03c0*/ 	.short	0x010a
        /*03c2*/ 	.byte	0x3f
	.zero		1


	//   ....[39]....
        /*03c4*/ 	.word	0x00009610
        /*03c8*/ 	.word	0x00000004
        /*03cc*/ 	.word	0x00030840
        /*03d0*/ 	.short	0x010a
        /*03d2*/ 	.byte	0x3f
	.zero		1


	//   ....[40]....
        /*03d4*/ 	.word	0x000096f0
        /*03d8*/ 	.word	0x00000007
        /*03dc*/ 	.word	0x00000000
        /*03e0*/ 	.short	0x010a
        /*03e2*/ 	.byte	0x3f
	.zero		1


	//   ....[41]....
        /*03e4*/ 	.word	0x00009740
        /*03e8*/ 	.word	0x0000000b
        /*03ec*/ 	.word	0x00000000
        /*03f0*/ 	.short	0x010a
        /*03f2*/ 	.byte	0x3f
	.zero		1


	//   ....[42]....
        /*03f4*/ 	.word	0x00009790
        /*03f8*/ 	.word	0x00000009
        /*03fc*/ 	.word	0x00000000
        /*0400*/ 	.short	0x010a
        /*0402*/ 	.byte	0x3f
	.zero		1


	//----- nvinfo : EIATTR_NUM_MBARRIERS
	.align		4
.L_554:
        /*0404*/ 	.byte	0x03, 0x38
        /*0406*/ 	.short	0x0009


	//----- nvinfo : EIATTR_EXIT_INSTR_OFFSETS
	.align		4
        /*0408*/ 	.byte	0x04, 0x1c
        /*040a*/ 	.short	(.L_556 - .L_555)


	//   ....[0]....
.L_555:
        /*040c*/ 	.word	0x00009030


	//----- nvinfo : EIATTR_MAX_THREADS
	.align		4
.L_556:
        /*0410*/ 	.byte	0x04, 0x05
        /*0412*/ 	.short	(.L_558 - .L_557)
.L_557:
        /*0414*/ 	.word	0x00000180
        /*0418*/ 	.word	0x00000001
        /*041c*/ 	.word	0x00000001


	//----- nvinfo : EIATTR_CRS_STACK_SIZE
	.align		4
.L_558:
        /*0420*/ 	.byte	0x04, 0x1e
        /*0422*/ 	.short	(.L_560 - .L_559)
.L_559:
        /*0424*/ 	.word	0x00000000


	//----- nvinfo : EIATTR_CBANK_PARAM_SIZE
	.align		4
.L_560:
        /*0428*/ 	.byte	0x03, 0x19
        /*042a*/ 	.short	0x06f0


	//----- nvinfo : EIATTR_PARAM_CBANK
	.align		4
        /*042c*/ 	.byte	0x04, 0x0a
        /*042e*/ 	.short	(.L_562 - .L_561)
	.align		4
.L_561:
        /*0430*/ 	.word	index@(.nv.constant0._ZN7cutlass13device_kernelIN5flash11enable_sm90INS1_16FlashAttnBwdSm90INS1_25CollectiveMainloopBwdSm90ILi2ELi2ELi2EN4cute5tupleIJNS5_1CILi1EEES8_S8_EEENS6_IJNS7_ILi64EEENS7_ILi128EEESB_EEENS_10bfloat16_tEfNS_4arch4Sm90ELb0ELb0ELb1ELb1ELb1ELb1ELb0ELb0ELi2ELi1ELi2ELi1ELb0EEENS1_24CollectiveEpilogueBwdGQAISC_fSF_Li256ELb1ELb1EEENS1_19SingleTileSchedulerILb1ELb0ELb0ELi128EEEEEEEEEvNT_6ParamsE)
        /*0434*/ 	.short	0x0210
        /*0436*/ 	.short	0x06f0


	//----- nvinfo : EIATTR_SW_WAR
	.align		4
.L_562:
        /*0438*/ 	.byte	0x04, 0x36
        /*043a*/ 	.short	(.L_564 - .L_563)
.L_563:
        /*043c*/ 	.word	0x00000008
.L_564:


//--------------------- .nv.info._ZN7cutlass13device_kernelIN5flash11enable_sm90INS1_16FlashAttnBwdSm90INS1_25CollectiveMainloopBwdSm90ILi2ELi2ELi2EN4cute5tupleIJNS5_1CILi1EEES8_S8_EEENS6_IJNS7_ILi64EEENS7_ILi128EEESB_EEENS_10bfloat16_tEfNS_4arch4Sm90ELb0ELb1ELb1ELb0ELb0ELb1ELb0ELb0ELi2ELi1ELi2ELi1ELb0EEENS1_21CollectiveEpilogueBwdISC_SD_SF_Li256ELb0ELb0ELi1EEENS1_19SingleTileSchedulerILb0ELb0ELb0ELi128EEEEEEEEEvNT_6ParamsE --------------------------
	.section	.nv.info._ZN7cutlass13device_kernelIN5flash11enable_sm90INS1_16FlashAttnBwdSm90INS1_25CollectiveMainloopBwdSm90ILi2ELi2ELi2EN4cute5tupleIJNS5_1CILi1EEES8_S8_EEENS6_IJNS7_ILi64EEENS7_ILi128EEESB_EEENS_10bfloat16_tEfNS_4arch4Sm90ELb0ELb1ELb1ELb0ELb0ELb1ELb0ELb0ELi2ELi1ELi2ELi1ELb0EEENS1_21CollectiveEpilogueBwdISC_SD_SF_Li256ELb0ELb0ELi1EEENS1_19SingleTileSchedulerILb0ELb0ELb0ELi128EEEEEEEEEvNT_6ParamsE,"",@"SHT_CUDA_INFO"
	.sectionflags	@""
	.align	4


	//----- nvinfo : EIATTR_CUDA_API_VERSION
	.align		4
        /*0000*/ 	.byte	0x04, 0x37
        /*0002*/ 	.short	(.L_566 - .L_565)
.L_565:
        /*0004*/ 	.word	0x00000082


	//----- nvinfo : EIATTR_KPARAM_INFO
	.align		4
.L_566:
        /*0008*/ 	.byte	0x04, 0x17
        /*000a*/ 	.short	(.L_568 - .L_567)
.L_567:
        /*000c*/ 	.word	0x00000000
        /*0010*/ 	.short	0x0000
        /*0012*/ 	.short	0x0070
        /*0014*/ 	.byte	0x00, 0xf0, 0x01, 0x24


	//----- nvinfo : EIATTR_SPARSE_MMA_MASK
	.align		4
.L_568:
        /*0018*/ 	.byte	0x03, 0x50
        /*001a*/ 	.short	0x0000


	//----- nvinfo : EIATTR_MAXREG_COUNT
	.align		4
        /*001c*/ 	.byte	0x03, 0x1b
        /*001e*/ 	.short	0x00a8


	//----- nvinfo : EIATTR_NUM_BARRIERS
	.align		4
        /*0020*/ 	.byte	0x02, 0x4c
        /*0022*/ 	.byte	0x10
	.zero		1


	//----- nvinfo : EIATTR_EXTERNS
	.align		4
        /*0024*/ 	.byte	0x04, 0x0f
        /*0026*/ 	.short	(.L_570 - .L_569)


	//   ....[0]....
	.align		4
.L_569:
        /*0028*/ 	.word	index@(__assertfail)


	//----- nvinfo : EIATTR_ANNOTATIONS
	.align		4
.L_570:
        /*002c*/ 	.byte	0x04, 0x55
        /*002e*/ 	.short	(.L_572 - .L_571)


	//   ....[0]....
.L_571:
        /*0030*/ 	.word	0x00000001
        /*0034*/ 	.byte	0x60, 0x15, 0x00, 0x00, 0x01, 0x00, 0x00, 0x00, 0x30, 0x24, 0x00, 0x00, 0x01, 0x00, 0x00, 0x00
        /*0044*/ 	.byte	0x00, 0x37, 0x00, 0x00, 0x01, 0x00, 0x00, 0x00, 0x90, 0x37, 0x00, 0x00, 0x01, 0x00, 0x00, 0x00
        /*0054*/ 	.byte	0x30, 0x86, 0x00, 0x00, 0x01, 0x00, 0x00, 0x00, 0x20, 0x88, 0x00, 0x00, 0x01, 0x00, 0x00, 0x00
        /*0064*/ 	.byte	0x10, 0x93, 0x00, 0x00, 0x01, 0x00, 0x00, 0x00, 0x30, 0x93, 0x00, 0x00, 0x01, 0x00, 0x00, 0x00
        /*0074*/ 	.byte	0xd0, 0x97, 0x00, 0x00


	//----- nvinfo : EIATTR_MERCURY_ISA_VERSION
	.align		4
.L_572:
        /*0078*/ 	.byte	0x03, 0x5f
        /*007a*/ 	.short	0x0101


	//----- nvinfo : EIATTR_INT_WARP_WIDE_INSTR_OFFSETS
	.align		4
        /*007c*/ 	.byte	0x04, 0x31
        /*007e*/ 	.short	(.L_574 - .L_573)


	//   ....[0]....
.L_573:
        /*0080*/ 	.word	0x000001f0


	//   ....[1]....
        /*0084*/ 	.word	0x00000220


	//----- nvinfo : EIATTR_COOP_GROUP_MASK_REGIDS
	.align		4
.L_574:
        /*0088*/ 	.byte	0x04, 0x29
        /*008a*/ 	.short	(.L_576 - .L_575)


	//   ....[0]....
.L_575:
        /*008c*/ 	.word	0xffffffff


	//   ....[1]....
        /*0090*/ 	.word	0xffffffff


	//   ....[2]....
        /*0094*/ 	.word	0xffffffff


	//   ....[3]....
        /*0098*/ 	.word	0xffffffff


	//   ....[4]....
        /*009c*/ 	.word	0xffffffff


	//   ....[5]....
        /*00a0*/ 	.word	0xffffffff


	//   ....[6]....
        /*00a4*/ 	.word	0xffffffff


	//   ....[7]....
        /*00a8*/ 	.word	0xffffffff


	//   ....[8]....
        /*00ac*/ 	.word	0x0500000f


	//----- nvinfo : EIATTR_COOP_GROUP_INSTR_OFFSETS
	.align		4
.L_576:
        /*00b0*/ 	.byte	0x04, 0x28
        /*00b2*/ 	.short	(.L_578 - .L_577)


	//   ....[0]....
.L_577:
        /*00b4*/ 	.word	0x00000070


	//   ....[1]....
        /*00b8*/ 	.word	0x00000200


	//   ....[2]....
        /*00bc*/ 	.word	0x00000250


	//   ....[3]....
        /*00c0*/ 	.word	0x00000440


	//   ....[4]....
        /*00c4*/ 	.word	0x00000660


	//   ....[5]....
        /*00c8*/ 	.word	0x000011e0


	//   ....[6]....
        /*00cc*/ 	.word	0x000054d0


	//   ....[7]....
        /*00d0*/ 	.word	0x00007020


	//   ....[8]....
        /*00d4*/ 	.word	0x00009e90


	//----- nvinfo : EIATTR_REG_RECONFIG
	.align		4
.L_578:
        /*00d8*/ 	.byte	0x01, 0x54
	.zero		2


	//----- nvinfo : EIATTR_SYSCALL_OFFSETS
	.align		4
        /*00dc*/ 	.byte	0x04, 0x46
        /*00de*/ 	.short	(.L_580 - .L_579)


	//   ....[0]....
.L_579:
        /*00e0*/ 	.word	0x00000e20


	//   ....[1]....
        /*00e4*/ 	.word	0x00000f10


	//   ....[2]....
        /*00e8*/ 	.word	0x00001070


	//   ....[3]....
        /*00ec*/ 	.word	0x00001160


	//   ....[4]....
        /*00f0*/ 	.word	0x00004e40


	//   ....[5]....
        /*00f4*/ 	.word	0x00004f80


	//   ....[6]....
        /*00f8*/ 	.word	0x000050a0


	//   ....[7]....
        /*00fc*/ 	.word	0x000051c0


	//----- nvinfo : EIATTR_MBARRIER_INSTR_OFFSETS
	.align		4
.L_580:
        /*0100*/ 	.byte	0x04, 0x39
        /*0102*/ 	.short	(.L_582 - .L_581)


	//   ....[0]....
.L_581:
        /*0104*/ 	.word	0x000002f0
        /*0108*/ 	.word	0x000000ff
        /*010c*/ 	.word	0x00030800
        /*0110*/ 	.short	0x0100
        /*0112*/ 	.byte	0x06
	.zero		1


	//   ....[1]....
        /*0114*/ 	.word	0x000003f0
        /*0118*/ 	.word	0x000000ff
        /*011c*/ 	.word	0x00030810
        /*0120*/ 	.short	0x0100
        /*0122*/ 	.byte	0x08
	.zero		1


	//   ....[2]....
        /*0124*/ 	.word	0x00000400
        /*0128*/ 	.word	0x000000ff
        /*012c*/ 	.word	0x00030820
        /*0130*/ 	.short	0x0100
        /*0132*/ 	.byte	0x08
	.zero		1


	//   ....[3]....
        /*0134*/ 	.word	0x00000410
        /*0138*/ 	.word	0x000000ff
        /*013c*/ 	.word	0x00030818
        /*0140*/ 	.short	0x0100
        /*0142*/ 	.byte	0x08
	.zero		1


	//   ....[4]....
        /*0144*/ 	.word	0x00000420
        /*0148*/ 	.word	0x000000ff
        /*014c*/ 	.word	0x00030828
        /*0150*/ 	.short	0x0100
        /*0152*/ 	.byte	0x08
	.zero		1


	//   ....[5]....
        /*0154*/ 	.word	0x00000550
        /*0158*/ 	.word	0x000000ff
        /*015c*/ 	.word	0x00030830
        /*0160*/ 	.short	0x0100
        /*0162*/ 	.byte	0x08
	.zero		1


	//   ....[6]....
        /*0164*/ 	.word	0x00000560
        /*0168*/ 	.word	0x000000ff
        /*016c*/ 	.word	0x00030840
        /*0170*/ 	.short	0x0100
        /*0172*/ 	.byte	0x08
	.zero		1


	//   ....[7]....
        /*0174*/ 	.word	0x00000570
        /*0178*/ 	.word	0x000000ff
        /*017c*/ 	.word	0x00030838
        /*0180*/ 	.short	0x0100
        /*0182*/ 	.byte	0x08
	.zero		1


	//   ....[8]....
        /*0184*/ 	.word	0x00000580
        /*0188*/ 	.word	0x000000ff
        /*018c*/ 	.word	0x00030848
        /*0190*/ 	.short	0x0100
        /*0192*/ 	.byte	0x08
	.zero		1


	//   ....[9]....
        /*0194*/ 	.word	0x00001210
        /*0198*/ 	.word	0x00000010
        /*019c*/ 	.word	0x00030800
        /*01a0*/ 	.short	0x010a
        /*01a2*/ 	.byte	0x3f
	.zero		1


	//   ....[10]....
        /*01a4*/ 	.word	0x00001340
        /*01a8*/ 	.word	0x00000010
        /*01ac*/ 	.word	0x00030800
        /*01b0*/ 	.short	0x010a
        /*01b2*/ 	.byte	0x3f
	.zero		1


	//   ....[11]....
        /*01b4*/ 	.word	0x00001a30
        /*01b8*/ 	.word	0x00000000
        /*01bc*/ 	.word	0x00030810
        /*01c0*/ 	.short	0x010a
        /*01c2*/ 	.byte	0x3f
	.zero		1


	//   ....[12]....
        /*01c4*/ 	.word	0x00001a70
        /*01c8*/ 	.word	0x00000000
        /*01cc*/ 	.word	0x00030810
        /*01d0*/ 	.short	0x010a
        /*01d2*/ 	.byte	0x3f
	.zero		1


	//   ....[13]....
        /*01d4*/ 	.word	0x00001fd0
        /*01d8*/ 	.word	0x00000000
        /*01dc*/ 	.word	0x00030830
        /*01e0*/ 	.short	0x010a
        /*01e2*/ 	.byte	0x3f
	.zero		1


	//   ....[14]....
        /*01e4*/ 	.word	0x00002320
        /*01e8*/ 	.word	0x00000000
        /*01ec*/ 	.word	0x00030830
        /*01f0*/ 	.short	0x010a
        /*01f2*/ 	.byte	0x3f
	.zero		1


	//   ....[15]....
        /*01f4*/ 	.word	0x00004550
        /*01f8*/ 	.word	0x00000006
        /*01fc*/ 	.word	0x00000000
        /*0200*/ 	.short	0x0101
        /*0202*/ 	.byte	0x3f
	.zero		1


	//   ....[16]....
        /*0204*/ 	.word	0x00004870
        /*0208*/ 	.word	0x00000000
        /*020c*/ 	.word	0x00000000
        /*0210*/ 	.short	0x0101
        /*0212*/ 	.byte	0x3f
	.zero		1


	//   ....[17]....
        /*0214*/ 	.word	0x00008170
        /*0218*/ 	.word	0x00000010
        /*021c*/ 	.word	0x00030820
        /*0220*/ 	.short	0x010a
        /*0222*/ 	.byte	0x3f
	.zero		1


	//   ....[18]....
        /*0224*/ 	.word	0x000088b0
        /*0228*/ 	.word	0x00000010
        /*022c*/ 	.word	0x00030840
        /*0230*/ 	.short	0x010a
        /*0232*/ 	.byte	0x3f
	.zero		1


	//   ....[19]....
        /*0234*/ 	.word	0x00008b50
        /*0238*/ 	.word	0x00000010
        /*023c*/ 	.word	0x00030828
        /*0240*/ 	.short	0x010a
        /*0242*/ 	.byte	0x3f
	.zero		1


	//   ....[20]....
        /*0244*/ 	.word	0x00008df0
        /*0248*/ 	.word	0x00000010
        /*024c*/ 	.word	0x00030848
        /*0250*/ 	.short	0x010a
        /*0252*/ 	.byte	0x3f
	.zero		1


	//   ....[21]....
        /*0254*/ 	.word	0x00009040
        /*0258*/ 	.word	0x00000010
        /*025c*/ 	.word	0x00030820
        /*0260*/ 	.short	0x010a
        /*0262*/ 	.byte	0x3f
	.zero		1


	//   ....[22]....
        /*0264*/ 	.word	0x00009360
        /*0268*/ 	.word	0x00000010
        /*026c*/ 	.word	0x00030840
        /*0270*/ 	.short	0x010a
        /*0272*/ 	.byte	0x3f
	.zero		1


	//   ....[23]....
        /*0274*/ 	.word	0x000095d0
        /*0278*/ 	.word	0x00000010
        /*027c*/ 	.word	0x00030828
        /*0280*/ 	.short	0x010a
        /*0282*/ 	.byte	0x3f
	.zero		1


	//   ....[24]....
        /*0284*/ 	.word	0x000098c0
        /*0288*/ 	.word	0x00000003
        /*028c*/ 	.word	0x00030840
        /*0290*/ 	.short	0x010a
        /*0292*/ 	.byte	0x3f
	.zero		1


	//   ....[25]....
        /*0294*/ 	.word	0x00009d00
        /*0298*/ 	.word	0x00000006
        /*029c*/ 	.word	0x00000000
        /*02a0*/ 	.short	0x010a
        /*02a2*/ 	.byte	0x3f
	.zero		1


	//   ....[26]....
        /*02a4*/ 	.word	0x00009d60
        /*02a8*/ 	.word	0x00000003
        /*02ac*/ 	.word	0x00000000
        /*02b0*/ 	.short	0x010a
        /*02b2*/ 	.byte	0x3f
	.zero		1


	//   ....[27]....
        /*02b4*/ 	.word	0x00009dc0
        /*02b8*/ 	.word	0x00000000
        /*02bc*/ 	.word	0x00000000
        /*02c0*/ 	.short	0x010a
        /*02c2*/ 	.byte	0x3f
	.zero		1


	//   ....[28]....
        /*02c4*/ 	.word	0x00009df0
        /*02c8*/ 	.word	0x00000003
        /*02cc*/ 	.word	0x00000000
        /*02d0*/ 	.short	0x010a
        /*02d2*/ 	.byte	0x3f
	.zero		1


	//   ....[29]....
        /*02d4*/ 	.word	0x00009ef0
        /*02d8*/ 	.word	0x0000000c
        /*02dc*/ 	.word	0x00030800
        /*02e0*/ 	.short	0x010a
        /*02e2*/ 	.byte	0x3f
	.zero		1


	//   ....[30]....
        /*02e4*/ 	.word	0x00009f40
        /*02e8*/ 	.word	0x00000000
        /*02ec*/ 	.word	0x00030810
        /*02f0*/ 	.short	0x010a
        /*02f2*/ 	.byte	0x3f
	.zero		1


	//   ....[31]....
        /*02f4*/ 	.word	0x00009f90
        /*02f8*/ 	.word	0x00000000
        /*02fc*/ 	.word	0x00030830
        /*0300*/ 	.short	0x010a
        /*0302*/ 	.byte	0x3f
	.zero		1


	//   ....[32]....
        /*0304*/ 	.word	0x00009fe0
        /*0308*/ 	.word	0x00000010
        /*030c*/ 	.word	0x00030820
        /*0310*/ 	.short	0x010a
        /*0312*/ 	.byte	0x3f
	.zero		1


	//   ....[33]....
        /*0314*/ 	.word	0x0000a030
        /*0318*/ 	.word	0x00000010
        /*031c*/ 	.word	0x00030840
        /*0320*/ 	.short	0x010a
        /*0322*/ 	.byte	0x3f
	.zero		1


	//   ....[34]....
        /*0324*/ 	.word	0x0000a080
        /*0328*/ 	.word	0x00000010
        /*032c*/ 	.word	0x00030828
        /*0330*/ 	.short	0x010a
        /*0332*/ 	.byte	0x3f
	.zero		1


	//   ....[35]....
        /*0334*/ 	.word	0x0000a0d0
        /*0338*/ 	.word	0x00000010
        /*033c*/ 	.word	0x00030848
        /*0340*/ 	.short	0x010a
        /*0342*/ 	.byte	0x3f
	.zero		1


	//   ....[36]....
        /*0344*/ 	.word	0x0000a130
        /*0348*/ 	.word	0x00000010
        /*034c*/ 	.word	0x00030820
        /*0350*/ 	.short	0x010a
        /*0352*/ 	.byte	0x3f
	.zero		1


	//   ....[37]....
        /*0354*/ 	.word	0x0000a180
        /*0358*/ 	.word	0x00000010
        /*035c*/ 	.word	0x00030840
        /*0360*/ 	.short	0x010a
        /*0362*/ 	.byte	0x3f
	.zero		1


	//   ....[38]....
        /*0364*/ 	.word	0x0000a1d0
        /*0368*/ 	.word	0x00000010
        /*036c*/ 	.word	0x00030828
        /*0370*/ 	.short	0x010a
        /*0372*/ 	.byte	0x3f
	.zero		1


	//   ....[39]....
        /*0374*/ 	.word	0x0000a220
        /*0378*/ 	.word	0x00000003
        /*037c*/ 	.word	0x00030840
        /*0380*/ 	.short	0x010a
        /*0382*/ 	.byte	0x3f
	.zero		1


	//   ....[40]....
        /*0384*/ 	.word	0x0000a2f0
        /*0388*/ 	.word	0x00000006
        /*038c*/ 	.word	0x00000000
        /*0390*/ 	.short	0x010a
        /*0392*/ 	.byte	0x3f
	.zero		1


	//   ....[41]....
        /*0394*/ 	.word	0x0000a340
        /*0398*/ 	.word	0x00000003
        /*039c*/ 	.word	0x00000000
        /*03a0*/ 	.short	0x010a
        /*03a2*/ 	.byte	0x3f
	.zero		1


	//   ....[42]....
        /*03a4*/ 	.word	0x0000a390
        /*03a8*/ 	.word	0x00000000
        /*03ac*/ 	.word	0x00000000
        /*03b0*/ 	.short	0x010a
        /*03b2*/ 	.byte	0x3f
	.zero		1


	//----- nvinfo : EIATTR_NUM_MBARRIERS
	.align		4
.L_582:
        /*03b4*/ 	.byte	0x03, 0x38
        /*03b6*/ 	.short	0x0009


	//----- nvinfo : EIATTR_EXIT_INSTR_OFFSETS
	.align		4
        /*03b8*/ 	.byte	0x04, 0x1c
        /*03ba*/ 	.short	(.L_584 - .L_583)


	//   ....[0]....
.L_583:
        /*03bc*/ 	.word	0x00009e40


	//----- nvinfo : EIATTR_MAX_THREADS
	.align		4
.L_584:
        /*03c0*/ 	.byte	0x04, 0x05
        /*03c2*/ 	.short	(.L_586 - .L_585)
.L_585:
        /*03c4*/ 	.word	0x00000180
        /*03c8*/ 	.word	0x00000001
        /*03cc*/ 	.word	0x00000001


	//----- nvinfo : EIATTR_CRS_STACK_SIZE
	.align		4
.L_586:
        /*03d0*/ 	.byte	0x04, 0x1e
        /*03d2*/ 	.short	(.L_588 - .L_587)
.L_587:
        /*03d4*/ 	.word	0x00000000


	//----- nvinfo : EIATTR_CBANK_PARAM_SIZE
	.align		4
.L_588:
        /*03d8*/ 	.byte	0x03, 0x19
        /*03da*/ 	.short	0x0970


	//----- nvinfo : EIATTR_PARAM_CBANK
	.align		4
        /*03dc*/ 	.byte	0x04, 0x0a
        /*03de*/ 	.short	(.L_590 - .L_589)
	.align		4
.L_589:
        /*03e0*/ 	.word	index@(.nv.constant0._ZN7cutlass13device_kernelIN5flash11enable_sm90INS1_16FlashAttnBwdSm90INS1_25CollectiveMainloopBwdSm90ILi2ELi2ELi2EN4cute5tupleIJNS5_1CILi1EEES8_S8_EEENS6_IJNS7_ILi64EEENS7_ILi128EEESB_EEENS_10bfloat16_tEfNS_4arch4Sm90ELb0ELb1ELb1ELb0ELb0ELb1ELb0ELb0ELi2ELi1ELi2ELi1ELb0EEENS1_21CollectiveEpilogueBwdISC_SD_SF_Li256ELb0ELb0ELi1EEENS1_19SingleTileSchedulerILb0ELb0ELb0ELi128EEEEEEEEEvNT_6ParamsE)
        /*03e4*/ 	.short	0x0210
        /*03e6*/ 	.short	0x0970


	//----- nvinfo : EIATTR_SW_WAR
	.align		4
.L_590:
        /*03e8*/ 	.byte	0x04, 0x36
        /*03ea*/ 	.short	(.L_592 - .L_591)
.L_591:
        /*03ec*/ 	.word	0x00000008
.L_592:


//--------------------- .nv.info._ZN7cutlass13device_kernelIN5flash11enable_sm90INS1_16FlashAttnBwdSm90INS1_25CollectiveMainloopBwdSm90ILi2ELi2ELi2EN4cute5tupleIJNS5_1CILi1EEES8_S8_EEENS6_IJNS7_ILi64EEENS7_ILi128EEESB_EEENS_10bfloat16_tEfNS_4arch4Sm90ELb0ELb1ELb1ELb0ELb1ELb1ELb0ELb0ELi2ELi1ELi2ELi1ELb0EEENS1_21CollectiveEpilogueBwdISC_SD_SF_Li256ELb0ELb0ELi1EEENS1_19SingleTileSchedulerILb0ELb0ELb0ELi128EEEEEEEEEvNT_6ParamsE --------------------------
	.section	.nv.info._ZN7cutlass13device_kernelIN5flash11enable_sm90INS1_16FlashAttnBwdSm90INS1_25CollectiveMainloopBwdSm90ILi2ELi2ELi2EN4cute5tupleIJNS5_1CILi1EEES8_S8_EEENS6_IJNS7_ILi64EEENS7_ILi128EEESB_EEENS_10bfloat16_tEfNS_4arch4Sm90ELb0ELb1ELb1ELb0ELb1ELb1ELb0ELb0ELi2ELi1ELi2ELi1ELb0EEENS1_21CollectiveEpilogueBwdISC_SD_SF_Li256ELb0ELb0ELi1EEENS1_19SingleTileSchedulerILb0ELb0ELb0ELi128EEEEEEEEEvNT_6ParamsE,"",@"SHT_CUDA_INFO"
	.sectionflags	@""
	.align	4


	//----- nvinfo : EIATTR_CUDA_API_VERSION
	.align		4
        /*0000*/ 	.byte	0x04, 0x37
        /*0002*/ 	.short	(.L_594 - .L_593)
.L_593:
        /*0004*/ 	.word	0x00000082


	//----- nvinfo : EIATTR_KPARAM_INFO
	.align		4
.L_594:
        /*0008*/ 	.byte	0x04, 0x17
        /*000a*/ 	.short	(.L_596 - .L_595)
.L_595:
        /*000c*/ 	.word	0x00000000
        /*0010*/ 	.short	0x0000
        /*0012*/ 	.short	0x0070
        /*0014*/ 	.byte	0x00, 0xf0, 0x01, 0x24


	//----- nvinfo : EIATTR_SPARSE_MMA_MASK
	.align		4
.L_596:
        /*0018*/ 	.byte	0x03, 0x50
        /*001a*/ 	.short	0x0000


	//----- nvinfo : EIATTR_MAXREG_COUNT
	.align		4
        /*001c*/ 	.byte	0x03, 0x1b
        /*001e*/ 	.short	0x00a8


	//----- nvinfo : EIATTR_NUM_BARRIERS
	.align		4
        /*0020*/ 	.byte	0x02, 0x4c
        /*0022*/ 	.byte	0x10
	.zero		1


	//----- nvinfo : EIATTR_EXTERNS
	.align		4
        /*0024*/ 	.byte	0x04, 0x0f
        /*0026*/ 	.short	(.L_598 - .L_597)


	//   ....[0]....
	.align		4
.L_597:
        /*0028*/ 	.word	index@(__assertfail)


	//----- nvinfo : EIATTR_ANNOTATIONS
	.align		4
.L_598:
        /*002c*/ 	.byte	0x04, 0x55
        /*002e*/ 	.short	(.L_600 - .L_599)


	//   ....[0]....
.L_599:
        /*0030*/ 	.word	0x00000001
        /*0034*/ 	.byte	0x70, 0x15, 0x00, 0x00, 0x01, 0x00, 0x00, 0x00, 0x40, 0x24, 0x00, 0x00, 0x01, 0x00, 0x00, 0x00
        /*0044*/ 	.byte	0x10, 0x37, 0x00, 0x00, 0x01, 0x00, 0x00, 0x00, 0xa0, 0x37, 0x00, 0x00, 0x01, 0x00, 0x00, 0x00
        /*0054*/ 	.byte	0x30, 0x95, 0x00, 0x00, 0x01, 0x00, 0x00, 0x00, 0x20, 0x97, 0x00, 0x00, 0x01, 0x00, 0x00, 0x00
        /*0064*/ 	.byte	0x10, 0xa2, 0x00, 0x00, 0x01, 0x00, 0x00, 0x00, 0x30, 0xa2, 0x00, 0x00, 0x01, 0x00, 0x00, 0x00
        /*0074*/ 	.byte	0xd0, 0xa6, 0x00, 0x00


	//----- nvinfo : EIATTR_MERCURY_ISA_VERSION
	.align		4
.L_600:
        /*0078*/ 	.byte	0x03, 0x5f
        /*007a*/ 	.short	0x0101


	//----- nvinfo : EIATTR_INT_WARP_WIDE_INSTR_OFFSETS
	.align		4
        /*007c*/ 	.byte	0x04, 0x31
        /*007e*/ 	.short	(.L_602 - .L_601)


	//   ....[0]....
.L_601:
        /*0080*/ 	.word	0x000001f0


	//   ....[1]....
        /*0084*/ 	.word	0x00000220


	//   ....[2]....
        /*0088*/ 	.word	0x00007980


	//   ....[3]....
        /*008c*/ 	.word	0x00007f80


	//   ....[4]....
        /*0090*/ 	.word	0x00008430


	//   ....[5]....
        /*0094*/ 	.word	0x00008700


	//   ....[6]....
        /*0098*/ 	.word	0x00008960


	//   ....[7]....
        /*009c*/ 	.word	0x00008af0


	//----- nvinfo : EIATTR_COOP_GROUP_MASK_REGIDS
	.align		4
.L_602:
        /*00a0*/ 	.byte	0x04, 0x29
        /*00a2*/ 	.short	(.L_604 - .L_603)


	//   ....[0]....
.L_603:
        /*00a4*/ 	.word	0xffffffff


	//   ....[1]....
        /*00a8*/ 	.word	0xffffffff


	//   ....[2]....
        /*00ac*/ 	.word	0xffffffff


	//   ....[3]....
        /*00b0*/ 	.word	0xffffffff


	//   ....[4]....
        /*00b4*/ 	.word	0xffffffff


	//   ....[5]....
        /*00b8*/ 	.word	0xffffffff


	//   ....[6]....
        /*00bc*/ 	.word	0xffffffff


	//   ....[7]....
        /*00c0*/ 	.word	0xffffffff


	//   ....[8]....
        /*00c4*/ 	.word	0xffffffff


	//   ....[9]....
        /*00c8*/ 	.word	0xffffffff


	//   ....[10]....
        /*00cc*/ 	.word	0xffffffff


	//   ....[11]....
        /*00d0*/ 	.word	0xffffffff


	//   ....[12]....
        /*00d4*/ 	.word	0xffffffff


	//   ....[13]....
        /*00d8*/ 	.word	0xffffffff


	//   ....[14]....
        /*00dc*/ 	.word	0xffffffff


	//   ....[15]....
        /*00e0*/ 	.word	0xffffffff


	//   ....[16]....
        /*00e4*/ 	.word	0xffffffff


	//   ....[17]....
        /*00e8*/ 	.word	0x0500000f


	//   ....[18]....
        /*00ec*/ 	.word	0x0500000f


	//   ....[19]....
        /*00f0*/ 	.word	0x0500000f


	//   ....[20]....
        /*00f4*/ 	.word	0x0500000f


	//----- nvinfo : EIATTR_COOP_GROUP_INSTR_OFFSETS
	.align		4
.L_604:
        /*00f8*/ 	.byte	0x04, 0x28
        /*00fa*/ 	.short	(.L_606 - .L_605)


	//   ....[0]....
.L_605:
        /*00fc*/ 	.word	0x00000070


	//   ....[1]....
        /*0100*/ 	.word	0x00000200


	//   ....[2]....
        /*0104*/ 	.word	0x00000250


	//   ....[3]....
        /*0108*/ 	.word	0x00000440


	//   ....[4]....
        /*010c*/ 	.word	0x00000670


	//   ....[5]....
        /*0110*/ 	.word	0x000011f0


	//   ....[6]....
        /*0114*/ 	.word	0x000054e0


	//   ....[7]....
        /*0118*/ 	.word	0x00007020


	//   ....[8]....
        /*011c*/ 	.word	0x00007580


	//   ....[9]....
        /*0120*/ 	.word	0x000078b0


	//   ....[10]....
        /*0124*/ 	.word	0x00007c00


	//   ....[11]....
        /*0128*/ 	.word	0x00007eb0


	//   ....[12]....
        /*012c*/ 	.word	0x000080f0


	//   ....[13]....
        /*0130*/ 	.word	0x00008360


	//   ....[14]....
        /*0134*/ 	.word	0x00008640


	//   ....[15]....
        /*0138*/ 	.word	0x00008860


	//   ....[16]....
        /*013c*/ 	.word	0x000089f0


	//   ....[17]....
        /*0140*/ 	.word	0x0000ad90


	//   ....[18]....
        /*0144*/ 	.word	0x0000af10


	//   ....[19]....
        /*0148*/ 	.word	0x0000af80


	//   ....[20]....
        /*014c*/ 	.word	0x0000aff0


	//----- nvinfo : EIATTR_REG_RECONFIG
	.align		4
.L_606:
        /*0150*/ 	.byte	0x01, 0x54
	.zero		2


	//----- nvinfo : EIATTR_SYSCALL_OFFSETS
	.align		4
        /*0154*/ 	.byte	0x04, 0x46
        /*0156*/ 	.short	(.L_608 - .L_607)


	//   ....[0]....
.L_607:
        /*0158*/ 	.word	0x00000e30


	//   ....[1]....
        /*015c*/ 	.word	0x00000f20


	//   ....[2]....
        /*0160*/ 	.word	0x00001080


	//   ....[3]....
        /*0164*/ 	.word	0x00001170


	//   ....[4]....
        /*0168*/ 	.word	0x00004e50


	//   ....[5]....
        /*016c*/ 	.word	0x00004f90


	//   ....[6]....
        /*0170*/ 	.word	0x000050b0


	//   ....[7]....
        /*0174*/ 	.word	0x000051d0


	//----- nvinfo : EIATTR_MBARRIER_INSTR_OFFSETS
	.align		4
.L_608:
        /*0178*/ 	.byte	0x04, 0x39
        /*017a*/ 	.short	(.L_610 - .L_609)


	//   ....[0]....
.L_609:
        /*017c*/ 	.word	0x000002f0
        /*0180*/ 	.word	0x000000ff
        /*0184*/ 	.word	0x00030800
        /*0188*/ 	.short	0x0100
        /*018a*/ 	.byte	0x06
	.zero		1


	//   ....[1]....
        /*018c*/ 	.word	0x000003f0
        /*0190*/ 	.word	0x000000ff
        /*0194*/ 	.word	0x00030810
        /*0198*/ 	.short	0x0100
        /*019a*/ 	.byte	0x08
	.zero		1


	//   ....[2]....
        /*019c*/ 	.word	0x00000400
        /*01a0*/ 	.word	0x000000ff
        /*01a4*/ 	.word	0x00030820
        /*01a8*/ 	.short	0x0100
        /*01aa*/ 	.byte	0x08
	.zero		1


	//   ....[3]....
        /*01ac*/ 	.word	0x00000410
        /*01b0*/ 	.word	0x000000ff
        /*01b4*/ 	.word	0x00030818
        /*01b8*/ 	.short	0x0100
        /*01ba*/ 	.byte	0x08
	.zero		1


	//   ....[4]....
        /*01bc*/ 	.word	0x00000420
        /*01c0*/ 	.word	0x000000ff
        /*01c4*/ 	.word	0x00030828
        /*01c8*/ 	.short	0x0100
        /*01ca*/ 	.byte	0x08
	.zero		1


	//   ....[5]....
        /*01cc*/ 	.word	0x00000550
        /*01d0*/ 	.word	0x000000ff
        /*01d4*/ 	.word	0x00030830
        /*01d8*/ 	.short	0x0100
        /*01da*/ 	.byte	0x08
	.zero		1


	//   ....[6]....
        /*01dc*/ 	.word	0x00000560
        /*01e0*/ 	.word	0x000000ff
        /*01e4*/ 	.word	0x00030840
        /*01e8*/ 	.short	0x0100
        /*01ea*/ 	.byte	0x08
	.zero		1


	//   ....[7]....
        /*01ec*/ 	.word	0x00000570
        /*01f0*/ 	.word	0x000000ff
        /*01f4*/ 	.word	0x00030838
        /*01f8*/ 	.short	0x0100
        /*01fa*/ 	.byte	0x08
	.zero		1


	//   ....[8]....
        /*01fc*/ 	.word	0x00000580
        /*0200*/ 	.word	0x000000ff
        /*0204*/ 	.word	0x00030848
        /*0208*/ 	.short	0x0100
        /*020a*/ 	.byte	0x08
	.zero		1


	//   ....[9]....
        /*020c*/ 	.word	0x00001220
        /*0210*/ 	.word	0x00000010
        /*0214*/ 	.word	0x00030800
        /*0218*/ 	.short	0x010a
        /*021a*/ 	.byte	0x3f
	.zero		1


	//   ....[10]....
        /*021c*/ 	.word	0x00001350
        /*0220*/ 	.word	0x00000010
        /*0224*/ 	.word	0x00030800
        /*0228*/ 	.short	0x010a
        /*022a*/ 	.byte	0x3f
	.zero		1


	//   ....[11]....
        /*022c*/ 	.word	0x00001a40
        /*0230*/ 	.word	0x00000000
        /*0234*/ 	.word	0x00030810
        /*0238*/ 	.short	0x010a
        /*023a*/ 	.byte	0x3f
	.zero		1


	//   ....[12]....
        /*023c*/ 	.word	0x00001a80
        /*0240*/ 	.word	0x00000000
        /*0244*/ 	.word	0x00030810
        /*0248*/ 	.short	0x010a
        /*024a*/ 	.byte	0x3f
	.zero		1


	//   ....[13]....
        /*024c*/ 	.word	0x00001fe0
        /*0250*/ 	.word	0x00000000
        /*0254*/ 	.word	0x00030830
        /*0258*/ 	.short	0x010a
        /*025a*/ 	.byte	0x3f
	.zero		1


	//   ....[14]....
        /*025c*/ 	.word	0x00002330
        /*0260*/ 	.word	0x00000000
        /*0264*/ 	.word	0x00030830
        /*0268*/ 	.short	0x010a
        /*026a*/ 	.byte	0x3f
	.zero		1


	//   ....[15]....
        /*026c*/ 	.word	0x00004560
        /*0270*/ 	.word	0x00000006
        /*0274*/ 	.word	0x00000000
        /*0278*/ 	.short	0x0101
        /*027a*/ 	.byte	0x3f
	.zero		1


	//   ....[16]....
        /*027c*/ 	.word	0x00004880
        /*0280*/ 	.word	0x00000000
        /*0284*/ 	.word	0x00000000
        /*0288*/ 	.short	0x0101
        /*028a*/ 	.byte	0x3f
	.zero		1


	//   ....[17]....
        /*028c*/ 	.word	0x00009070
        /*0290*/ 	.word	0x00000010
        /*0294*/ 	.word	0x00030820
        /*0298*/ 	.short	0x010a
        /*029a*/ 	.byte	0x3f
	.zero		1


	//   ....[18]....
        /*029c*/ 	.word	0x000097b0
        /*02a0*/ 	.word	0x00000010
        /*02a4*/ 	.word	0x00030840
        /*02a8*/ 	.short	0x010a
        /*02aa*/ 	.byte	0x3f
	.zero		1


	//   ....[19]....
        /*02ac*/ 	.word	0x00009a50
        /*02b0*/ 	.word	0x00000010
        /*02b4*/ 	.word	0x00030828
        /*02b8*/ 	.short	0x010a
        /*02ba*/ 	.byte	0x3f
	.zero		1


	//   ....[20]....
        /*02bc*/ 	.word	0x00009cf0
        /*02c0*/ 	.word	0x00000010
        /*02c4*/ 	.word	0x00030848
        /*02c8*/ 	.short	0x010a
        /*02ca*/ 	.byte	0x3f
	.zero		1


	//   ....[21]....
        /*02cc*/ 	.word	0x00009f40
        /*02d0*/ 	.word	0x00000010
        /*02d4*/ 	.word	0x00030820
        /*02d8*/ 	.short	0x010a
        /*02da*/ 	.byte	0x3f
	.zero		1


	//   ....[22]....
        /*02dc*/ 	.word	0x0000a260
        /*02e0*/ 	.word	0x00000010
        /*02e4*/ 	.word	0x00030840
        /*02e8*/ 	.short	0x010a
        /*02ea*/ 	.byte	0x3f
	.zero		1


	//   ....[23]....
        /*02ec*/ 	.word	0x0000a4d0
        /*02f0*/ 	.word	0x00000010
        /*02f4*/ 	.word	0x00030828
        /*02f8*/ 	.short	0x010a
        /*02fa*/ 	.byte	0x3f
	.zero		1


	//   ....[24]....
        /*02fc*/ 	.word	0x0000a7c0
        /*0300*/ 	.word	0x00000003
        /*0304*/ 	.word	0x00030840
        /*0308*/ 	.short	0x010a
        /*030a*/ 	.byte	0x3f
	.zero		1


	//   ....[25]....
        /*030c*/ 	.word	0x0000ac00
        /*0310*/ 	.word	0x00000006
        /*0314*/ 	.word	0x00000000
        /*0318*/ 	.short	0x010a
        /*031a*/ 	.byte	0x3f
	.zero		1


	//   ....[26]....
        /*031c*/ 	.word	0x0000ac60
        /*0320*/ 	.word	0x00000003
        /*0324*/ 	.word	0x00000000
        /*0328*/ 	.short	0x010a
        /*032a*/ 	.byte	0x3f
	.zero		1


	//   ....[27]....
        /*032c*/ 	.word	0x0000acc0
        /*0330*/ 	.word	0x00000000
        /*0334*/ 	.word	0x00000000
        /*0338*/ 	.short	0x010a
        /*033a*/ 	.byte	0x3f
	.zero		1


	//   ....[28]....
        /*033c*/ 	.word	0x0000acf0
        /*0340*/ 	.word	0x00000003
        /*0344*/ 	.word	0x00000000
        /*0348*/ 	.short	0x010a
        /*034a*/ 	.byte	0x3f
	.zero		1


	//   ....[29]....
        /*034c*/ 	.word	0x0000adf0
        /*0350*/ 	.word	0x0000000c
        /*0354*/ 	.word	0x00030800
        /*0358*/ 	.short	0x010a
        /*035a*/ 	.byte	0x3f
	.zero		1


	//   ....[30]....
        /*035c*/ 	.word	0x0000ae40
        /*0360*/ 	.word	0x00000000
        /*0364*/ 	.word	0x00030810
        /*0368*/ 	.short	0x010a
        /*036a*/ 	.byte	0x3f
	.zero		1


	//   ....[31]....
        /*036c*/ 	.word	0x0000ae90
        /*0370*/ 	.word	0x00000000
        /*0374*/ 	.word	0x00030830
        /*0378*/ 	.short	0x010a
        /*037a*/ 	.byte	0x3f
	.zero		1


	//   ....[32]....
        /*037c*/ 	.word	0x0000b030
        /*0380*/ 	.word	0x00000010
        /*0384*/ 	.word	0x00030820
        /*0388*/ 	.short	0x010a
        /*038a*/ 	.byte	0x3f
	.zero		1


	//   ....[33]....
        /*038c*/ 	.word	0x0000b080
        /*0390*/ 	.word	0x00000010
        /*0394*/ 	.word	0x00030840
        /*0398*/ 	.short	0x010a
        /*039a*/ 	.byte	0x3f
	.zero		1


	//   ....[34]....
        /*039c*/ 	.word	0x0000b0d0
        /*03a0*/ 	.word	0x00000010
        /*03a4*/ 	.word	0x00030828
        /*03a8*/ 	.short	0x010a
        /*03aa*/ 	.byte	0x3f
	.zero		1


	//   ....[35]....
        /*03ac*/ 	.word	0x0000b120
        /*03b0*/ 	.word	0x00000010
        /*03b4*/ 	.word	0x00030848
        /*03b8*/ 	.short	0x010a
        /*03ba*/ 	.byte	0x3f
	.zero		1


	//   ....[36]....
        /*03bc*/ 	.word	0x0000b180
        /*03c0*/ 	.word	0x00000010
        /*03c4*/ 	.word	0x00030820
        /*03c8*/ 	.short	0x010a
        /*03ca*/ 	.byte	0x3f
	.zero		1


	//   ....[37]....
        /*03cc*/ 	.word	0x0000b1d0
        /*03d0*/ 	.word	0x00000010
        /*03d4*/ 	.word	0x00030840
        /*03d8*/ 	.short	0x010a
        /*03da*/ 	.byte	0x3f
	.zero		1


	//   ....[38]....
        /*03dc*/ 	.word	0x0000b220
        /*03e0*/ 	.word	0x00000010
        /*03e4*/ 	.word	0x00030828
        /*03e8*/ 	.short	0x010a
        /*03ea*/ 	.byte	0x3f
	.zero		1


	//   ....[39]....
        /*03ec*/ 	.word	0x0000b270
        /*03f0*/ 	.word	0x00000003
        /*03f4*/ 	.word	0x00030840
        /*03f8*/ 	.short	0x010a
        /*03fa*/ 	.byte	0x3f
	.zero		1


	//   ....[40]....
        /*03fc*/ 	.word	0x0000b340
        /*0400*/ 	.word	0x00000006
        /*0404*/ 	.word	0x00000000
        /*0408*/ 	.short	0x010a
        /*040a*/ 	.byte	0x3f
	.zero		1


	//   ....[41]....
        /*040c*/ 	.word	0x0000b390
        /*0410*/ 	.word	0x00000003
        /*0414*/ 	.word	0x00000000
        /*0418*/ 	.short	0x010a
        /*041a*/ 	.byte	0x3f
	.zero		1


	//   ....[42]....
        /*041c*/ 	.word	0x0000b3e0
        /*0420*/ 	.word	0x00000000
        /*0424*/ 	.word	0x00000000
        /*0428*/ 	.short	0x010a
        /*042a*/ 	.byte	0x3f
	.zero		1


	//----- nvinfo : EIATTR_NUM_MBARRIERS
	.align		4
.L_610:
        /*042c*/ 	.byte	0x03, 0x38
        /*042e*/ 	.short	0x0009


	//----- nvinfo : EIATTR_EXIT_INSTR_OFFSETS
	.align		4
        /*0430*/ 	.byte	0x04, 0x1c
        /*0432*/ 	.short	(.L_612 - .L_611)


	//   ....[0]....
.L_611:
        /*0434*/ 	.word	0x0000ad40


	//----- nvinfo : EIATTR_MAX_THREADS
	.align		4
.L_612:
        /*0438*/ 	.byte	0x04, 0x05
        /*043a*/ 	.short	(.L_614 - .L_613)
.L_613:
        /*043c*/ 	.word	0x00000180
        /*0440*/ 	.word	0x00000001
        /*0444*/ 	.word	0x00000001


	//----- nvinfo : EIATTR_CRS_STACK_SIZE
	.align		4
.L_614:
        /*0448*/ 	.byte	0x04, 0x1e
        /*044a*/ 	.short	(.L_616 - .L_615)
.L_615:
        /*044c*/ 	.word	0x00000000


	//----- nvinfo : EIATTR_CBANK_PARAM_SIZE
	.align		4
.L_616:
        /*0450*/ 	.byte	0x03, 0x19
        /*0452*/ 	.short	0x0970


	//----- nvinfo : EIATTR_PARAM_CBANK
	.align		4
        /*0454*/ 	.byte	0x04, 0x0a
        /*0456*/ 	.short	(.L_618 - .L_617)
	.align		4
.L_617:
        /*0458*/ 	.word	index@(.nv.constant0._ZN7cutlass13device_kernelIN5flash11enable_sm90INS1_16FlashAttnBwdSm90INS1_25CollectiveMainloopBwdSm90ILi2ELi2ELi2EN4cute5tupleIJNS5_1CILi1EEES8_S8_EEENS6_IJNS7_ILi64EEENS7_ILi128EEESB_EEENS_10bfloat16_tEfNS_4arch4Sm90ELb0ELb1ELb1ELb0ELb1ELb1ELb0ELb0ELi2ELi1ELi2ELi1ELb0EEENS1_21CollectiveEpilogueBwdISC_SD_SF_Li256ELb0ELb0ELi1EEENS1_19SingleTileSchedulerILb0ELb0ELb0ELi128EEEEEEEEEvNT_6ParamsE)
        /*045c*/ 	.short	0x0210
        /*045e*/ 	.short	0x0970


	//----- nvinfo : EIATTR_SW_WAR
	.align		4
.L_618:
        /*0460*/ 	.byte	0x04, 0x36
        /*0462*/ 	.short	(.L_620 - .L_619)
.L_619:
        /*0464*/ 	.word	0x00000008
.L_620:


//--------------------- .nv.info._ZN7cutlass13device_kernelIN5flash11enable_sm90INS1_16FlashAttnBwdSm90INS1_25CollectiveMainloopBwdSm90ILi2ELi2ELi2EN4cute5tupleIJNS5_1CILi1EEES8_S8_EEENS6_IJNS7_ILi64EEENS7_ILi128EEESB_EEENS_10bfloat16_tEfNS_4arch4Sm90ELb0ELb1ELb1ELb0ELb0ELb1ELb0ELb0ELi2ELi1ELi2ELi1ELb0EEENS1_24CollectiveEpilogueBwdGQAISC_fSF_Li256ELb0ELb0EEENS1_19SingleTileSchedulerILb0ELb0ELb0ELi128EEEEEEEEEvNT_6ParamsE --------------------------
	.section	.nv.info._ZN7cutlass13device_kernelIN5flash11enable_sm90INS1_16FlashAttnBwdSm90INS1_25CollectiveMainloopBwdSm90ILi2ELi2ELi2EN4cute5tupleIJNS5_1CILi1EEES8_S8_EEENS6_IJNS7_ILi64EEENS7_ILi128EEESB_EEENS_10bfloat16_tEfNS_4arch4Sm90ELb0ELb1ELb1ELb0ELb0ELb1ELb0ELb0ELi2ELi1ELi2ELi1ELb0EEENS1_24CollectiveEpilogueBwdGQAISC_fSF_Li256ELb0ELb0EEENS1_19SingleTileSchedulerILb0ELb0ELb0ELi128EEEEEEEEEvNT_6ParamsE,"",@"SHT_CUDA_INFO"
	.sectionflags	@""
	.align	4


	//----- nvinfo : EIATTR_CUDA_API_VERSION
	.align		4
        /*0000*/ 	.byte	0x04, 0x37
        /*0002*/ 	.short	(.L_622 - .L_621)
.L_621:
        /*0004*/ 	.word	0x00000082


	//----- nvinfo : EIATTR_KPARAM_INFO
	.align		4
.L_622:
        /*0008*/ 	.byte	0x04, 0x17
        /*000a*/ 	.short	(.L_624 - .L_623)
.L_623:
        /*000c*/ 	.word	0x00000000
        /*0010*/ 	.short	0x0000
        /*0012*/ 	.short	0x0070
        /*0014*/ 	.byte	0x00, 0xf0, 0x01, 0x1a


	//----- nvinfo : EIATTR_SPARSE_MMA_MASK
	.align		4
.L_624:
        /*0018*/ 	.byte	0x03, 0x50
        /*001a*/ 	.short	0x0000


	//----- nvinfo : EIATTR_MAXREG_COUNT
	.align		4
        /*001c*/ 	.byte	0x03, 0x1b
        /*001e*/ 	.short	0x00a8


	//----- nvinfo : EIATTR_NUM_BARRIERS
	.align		4
        /*0020*/ 	.byte	0x02, 0x4c
        /*0022*/ 	.byte	0x10
	.zero		1


	//----- nvinfo : EIATTR_EXTERNS
	.align		4
        /*0024*/ 	.byte	0x04, 0x0f
        /*0026*/ 	.short	(.L_626 - .L_625)


	//   ....[0]....
	.align		4
.L_625:
        /*0028*/ 	.word	index@(__assertfail)


	//----- nvinfo : EIATTR_ANNOTATIONS
	.align		4
.L_626:
        /*002c*/ 	.byte	0x04, 0x55
        /*002e*/ 	.short	(.L_628 - .L_627)


	//   ....[0]....
.L_627:
        /*0030*/ 	.word	0x00000001
        /*0034*/ 	.byte	0x00, 0x15, 0x00, 0x00, 0x01, 0x00, 0x00, 0x00, 0xc0, 0x23, 0x00, 0x00, 0x01, 0x00, 0x00, 0x00
        /*0044*/ 	.byte	0x90, 0x36, 0x00, 0x00, 0x01, 0x00, 0x00, 0x00, 0x20, 0x37, 0x00, 0x00, 0x01, 0x00, 0x00, 0x00
        /*0054*/ 	.byte	0x10, 0x6b, 0x00, 0x00, 0x01, 0x00, 0x00, 0x00, 0x00, 0x6d, 0x00, 0x00, 0x01, 0x00, 0x00, 0x00
        /*0064*/ 	.byte	0xf0, 0x77, 0x00, 0x00, 0x01, 0x00, 0x00, 0x00, 0x10, 0x78, 0x00, 0x00, 0x01, 0x00, 0x00, 0x00
        /*0074*/ 	.byte	0xb0, 0x7c, 0x00, 0x00


	//----- nvinfo : EIATTR_MERCURY_ISA_VERSION
	.align		4
.L_628:
        /*0078*/ 	.byte	0x03, 0x5f
        /*007a*/ 	.short	0x0101


	//----- nvinfo : EIATTR_INT_WARP_WIDE_INSTR_OFFSETS
	.align		4
        /*007c*/ 	.byte	0x04, 0x31
        /*007e*/ 	.short	(.L_630 - .L_629)


	//   ....[0]....
.L_629:
        /*0080*/ 	.word	0x00000190


	//   ....[1]....
        /*0084*/ 	.word	0x000001c0


	//----- nvinfo : EIATTR_COOP_GROUP_MASK_REGIDS
	.align		4
.L_630:
        /*0088*/ 	.byte	0x04, 0x29
        /*008a*/ 	.short	(.L_632 - .L_631)


	//   ....[0]....
.L_631:
        /*008c*/ 	.word	0xffffffff


	//   ....[1]....
        /*0090*/ 	.word	0xffffffff


	//   ....[2]....
        /*0094*/ 	.word	0xffffffff


	//   ....[3]....
        /*0098*/ 	.word	0xffffffff


	//   ....[4]....
        /*009c*/ 	.word	0xffffffff


	//   ....[5]....
        /*00a0*/ 	.word	0xffffffff


	//   ....[6]....
        /*00a4*/ 	.word	0xffffffff


	//   ....[7]....
        /*00a8*/ 	.word	0x0500000f


	//----- nvinfo : EIATTR_COOP_GROUP_INSTR_OFFSETS
	.align		4
.L_632:
        /*00ac*/ 	.byte	0x04, 0x28
        /*00ae*/ 	.short	(.L_634 - .L_633)


	//   ....[0]....
.L_633:
        /*00b0*/ 	.word	0x00000070


	//   ....[1]....
        /*00b4*/ 	.word	0x000001a0


	//   ....[2]....
        /*00b8*/ 	.word	0x000001f0


	//   ....[3]....
        /*00bc*/ 	.word	0x000003e0


	//   ....[4]....
        /*00c0*/ 	.word	0x00000600


	//   ....[5]....
        /*00c4*/ 	.word	0x00001180


	//   ....[6]....
        /*00c8*/ 	.word	0x00005500


	//   ....[7]....
        /*00cc*/ 	.word	0x00008370


	//----- nvinfo : EIATTR_REG_RECONFIG
	.align		4
.L_634:
        /*00d0*/ 	.byte	0x01, 0x54
	.zero		2


	//----- nvinfo : EIATTR_SYSCALL_OFFSETS
	.align		4
        /*00d4*/ 	.byte	0x04, 0x46
        /*00d6*/ 	.short	(.L_636 - .L_635)


	//   ....[0]....
.L_635:
        /*00d8*/ 	.word	0x00000dc0


	//   ....[1]....
        /*00dc*/ 	.word	0x00000eb0


	//   ....[2]....
        /*00e0*/ 	.word	0x00001010


	//   ....[3]....
        /*00e4*/ 	.word	0x00001100


	//----- nvinfo : EIATTR_MBARRIER_INSTR_OFFSETS
	.align		4
.L_636:
        /*00e8*/ 	.byte	0x04, 0x39
        /*00ea*/ 	.short	(.L_638 - .L_637)


	//   ....[0]....
.L_637:
        /*00ec*/ 	.word	0x00000290
        /*00f0*/ 	.word	0x000000ff
        /*00f4*/ 	.word	0x00030800
        /*00f8*/ 	.short	0x0100
        /*00fa*/ 	.byte	0x06
	.zero		1


	//   ....[1]....
        /*00fc*/ 	.word	0x00000390
        /*0100*/ 	.word	0x000000ff
        /*0104*/ 	.word	0x00030810
        /*0108*/ 	.short	0x0100
        /*010a*/ 	.byte	0x08
	.zero		1


	//   ....[2]....
        /*010c*/ 	.word	0x000003a0
        /*0110*/ 	.word	0x000000ff
        /*0114*/ 	.word	0x00030820
        /*0118*/ 	.short	0x0100
        /*011a*/ 	.byte	0x08
	.zero		1


	//   ....[3]....
        /*011c*/ 	.word	0x000003b0
        /*0120*/ 	.word	0x000000ff
        /*0124*/ 	.word	0x00030818
        /*0128*/ 	.short	0x0100
        /*012a*/ 	.byte	0x08
	.zero		1


	//   ....[4]....
        /*012c*/ 	.word	0x000003c0
        /*0130*/ 	.word	0x000000ff
        /*0134*/ 	.word	0x00030828
        /*0138*/ 	.short	0x0100
        /*013a*/ 	.byte	0x08
	.zero		1


	//   ....[5]....
        /*013c*/ 	.word	0x000004f0
        /*0140*/ 	.word	0x000000ff
        /*0144*/ 	.word	0x00030830
        /*0148*/ 	.short	0x0100
        /*014a*/ 	.byte	0x08
	.zero		1


	//   ....[6]....
        /*014c*/ 	.word	0x00000500
        /*0150*/ 	.word	0x000000ff
        /*0154*/ 	.word	0x00030840
        /*0158*/ 	.short	0x0100
        /*015a*/ 	.byte	0x08
	.zero		1


	//   ....[7]....
        /*015c*/ 	.word	0x00000510
        /*0160*/ 	.word	0x000000ff
        /*0164*/ 	.word	0x00030838
        /*0168*/ 	.short	0x0100
        /*016a*/ 	.byte	0x08
	.zero		1


	//   ....[8]....
        /*016c*/ 	.word	0x00000520
        /*0170*/ 	.word	0x000000ff
        /*0174*/ 	.word	0x00030848
        /*0178*/ 	.short	0x0100
        /*017a*/ 	.byte	0x08
	.zero		1


	//   ....[9]....
        /*017c*/ 	.word	0x000011b0
        /*0180*/ 	.word	0x00000010
        /*0184*/ 	.word	0x00030800
        /*0188*/ 	.short	0x010a
        /*018a*/ 	.byte	0x3f
	.zero		1


	//   ....[10]....
        /*018c*/ 	.word	0x000012e0
        /*0190*/ 	.word	0x00000010
        /*0194*/ 	.word	0x00030800
        /*0198*/ 	.short	0x010a
        /*019a*/ 	.byte	0x3f
	.zero		1


	//   ....[11]....
        /*019c*/ 	.word	0x000019c0
        /*01a0*/ 	.word	0x00000000
        /*01a4*/ 	.word	0x00030810
        /*01a8*/ 	.short	0x010a
        /*01aa*/ 	.byte	0x3f
	.zero		1


	//   ....[12]....
        /*01ac*/ 	.word	0x00001a00
        /*01b0*/ 	.word	0x00000000
        /*01b4*/ 	.word	0x00030810
        /*01b8*/ 	.short	0x010a
        /*01ba*/ 	.byte	0x3f
	.zero		1


	//   ....[13]....
        /*01bc*/ 	.word	0x00001f60
        /*01c0*/ 	.word	0x00000000
        /*01c4*/ 	.word	0x00030830
        /*01c8*/ 	.short	0x010a
        /*01ca*/ 	.byte	0x3f
	.zero		1


	//   ....[14]....
        /*01cc*/ 	.word	0x000022b0
        /*01d0*/ 	.word	0x00000000
        /*01d4*/ 	.word	0x00030830
        /*01d8*/ 	.short	0x010a
        /*01da*/ 	.byte	0x3f
	.zero		1


	//   ....[15]....
        /*01dc*/ 	.word	0x000044e0
        /*01e0*/ 	.word	0x00000006
        /*01e4*/ 	.word	0x00000000
        /*01e8*/ 	.short	0x0101
        /*01ea*/ 	.byte	0x3f
	.zero		1


	//   ....[16]....
        /*01ec*/ 	.word	0x00004800
        /*01f0*/ 	.word	0x00000000
        /*01f4*/ 	.word	0x00000000
        /*01f8*/ 	.short	0x0101
        /*01fa*/ 	.byte	0x3f
	.zero		1


	//   ....[17]....
        /*01fc*/ 	.word	0x00006650
        /*0200*/ 	.word	0x00000010
        /*0204*/ 	.word	0x00030820
        /*0208*/ 	.short	0x010a
        /*020a*/ 	.byte	0x3f
	.zero		1


	//   ....[18]....
        /*020c*/ 	.word	0x00006d90
        /*0210*/ 	.word	0x00000010
        /*0214*/ 	.word	0x00030840
        /*0218*/ 	.short	0x010a
        /*021a*/ 	.byte	0x3f
	.zero		1


	//   ....[19]....
        /*021c*/ 	.word	0x00007030
        /*0220*/ 	.word	0x00000010
        /*0224*/ 	.word	0x00030828
        /*0228*/ 	.short	0x010a
        /*022a*/ 	.byte	0x3f
	.zero		1


	//   ....[20]....
        /*022c*/ 	.word	0x000072d0
        /*0230*/ 	.word	0x00000010
        /*0234*/ 	.word	0x00030848
        /*0238*/ 	.short	0x010a
        /*023a*/ 	.byte	0x3f
	.zero		1


	//   ....[21]....
        /*023c*/ 	.word	0x00007520
        /*0240*/ 	.word	0x00000010
        /*0244*/ 	.word	0x00030820
        /*0248*/ 	.short	0x010a
        /*024a*/ 	.byte	0x3f
	.zero		1


	//   ....[22]....
        /*024c*/ 	.word	0x00007840
        /*0250*/ 	.word	0x00000010
        /*0254*/ 	.word	0x00030840
        /*0258*/ 	.short	0x010a
        /*025a*/ 	.byte	0x3f
	.zero		1


	//   ....[23]....
        /*025c*/ 	.word	0x00007ab0
        /*0260*/ 	.word	0x00000010
        /*0264*/ 	.word	0x00030828
        /*0268*/ 	.short	0x010a
        /*026a*/ 	.byte	0x3f
	.zero		1


	//   ....[24]....
        /*026c*/ 	.word	0x00007da0
        /*0270*/ 	.word	0x00000003
        /*0274*/ 	.word	0x00030840
        /*0278*/ 	.short	0x010a
        /*027a*/ 	.byte	0x3f
	.zero		1


	//   ....[25]....
        /*027c*/ 	.word	0x000081e0
        /*0280*/ 	.word	0x00000006
        /*0284*/ 	.word	0x00000000
        /*0288*/ 	.short	0x010a
        /*028a*/ 	.byte	0x3f
	.zero		1


	//   ....[26]....
        /*028c*/ 	.word	0x00008240
        /*0290*/ 	.word	0x00000003
        /*0294*/ 	.word	0x00000000
        /*0298*/ 	.short	0x010a
        /*029a*/ 	.byte	0x3f
	.zero		1


	//   ....[27]....
        /*029c*/ 	.word	0x000082a0
        /*02a0*/ 	.word	0x00000000
        /*02a4*/ 	.word	0x00000000
        /*02a8*/ 	.short	0x010a
        /*02aa*/ 	.byte	0x3f
	.zero		1


	//   ....[28]....
        /*02ac*/ 	.word	0x000082d0
        /*02b0*/ 	.word	0x00000003
        /*02b4*/ 	.word	0x00000000
        /*02b8*/ 	.short	0x010a
        /*02ba*/ 	.byte	0x3f
	.zero		1


	//   ....[29]....
        /*02bc*/ 	.word	0x000083d0
        /*02c0*/ 	.word	0x0000000c
        /*02c4*/ 	.word	0x00030800
        /*02c8*/ 	.short	0x010a
        /*02ca*/ 	.byte	0x3f
	.zero		1


	//   ....[30]....
        /*02cc*/ 	.word	0x00008420
        /*02d0*/ 	.word	0x00000000
        /*02d4*/ 	.word	0x00030810
        /*02d8*/ 	.short	0x010a
        /*02da*/ 	.byte	0x3f
	.zero		1


	//   ....[31]....
        /*02dc*/ 	.word	0x00008470
        /*02e0*/ 	.word	0x00000000
        /*02e4*/ 	.word	0x00030830
        /*02e8*/ 	.short	0x010a
        /*02ea*/ 	.byte	0x3f
	.zero		1


	//   ....[32]....
        /*02ec*/ 	.word	0x000084c0
        /*02f0*/ 	.word	0x00000010
        /*02f4*/ 	.word	0x00030820
        /*02f8*/ 	.short	0x010a
        /*02fa*/ 	.byte	0x3f
	.zero		1


	//   ....[33]....
        /*02fc*/ 	.word	0x00008510
        /*0300*/ 	.word	0x00000010
        /*0304*/ 	.word	0x00030840
        /*0308*/ 	.short	0x010a
        /*030a*/ 	.byte	0x3f
	.zero		1


	//   ....[34]....
        /*030c*/ 	.word	0x00008560
        /*0310*/ 	.word	0x00000010
        /*0314*/ 	.word	0x00030828
        /*0318*/ 	.short	0x010a
        /*031a*/ 	.byte	0x3f
	.zero		1


	//   ....[35]....
        /*031c*/ 	.word	0x000085b0
        /*0320*/ 	.word	0x00000010
        /*0324*/ 	.word	0x00030848
        /*0328*/ 	.short	0x010a
        /*032a*/ 	.byte	0x3f
	.zero		1


	//   ....[36]....
        /*032c*/ 	.word	0x00008610
        /*0330*/ 	.word	0x00000010
        /*0334*/ 	.word	0x00030820
        /*0338*/ 	.short	0x010a
        /*033a*/ 	.byte	0x3f
	.zero		1


	//   ....[37]....
        /*033c*/ 	.word	0x00008660
        /*0340*/ 	.word	0x00000010
        /*0344*/ 	.word	0x00030840
        /*0348*/ 	.short	0x010a
        /*034a*/ 	.byte	0x3f
	.zero		1


	//   ....[38]....
        /*034c*/ 	.word	0x000086b0
        /*0350*/ 	.word	0x00000010
        /*0354*/ 	.word	0x00030828
        /*0358*/ 	.short	0x010a
        /*035a*/ 	.byte	0x3f
	.zero		1


	//   ....[39]....
        /*035c*/ 	.word	0x00008700
        /*0360*/ 	.word	0x00000003
        /*0364*/ 	.word	0x00030840
        /*0368*/ 	.short	0x010a
        /*036a*/ 	.byte	0x3f
	.zero		1


	//   ....[40]....
        /*036c*/ 	.word	0x000087d0
        /*0370*/ 	.word	0x00000006
        /*0374*/ 	.word	0x00000000
        /*0378*/ 	.short	0x010a
        /*037a*/ 	.byte	0x3f
	.zero		1


	//   ....[41]....
        /*037c*/ 	.word	0x00008820
        /*0380*/ 	.word	0x00000003
        /*0384*/ 	.word	0x00000000
        /*0388*/ 	.short	0x010a
        /*038a*/ 	.byte	0x3f
	.zero		1


	//   ....[42]....
        /*038c*/ 	.word	0x00008870
        /*0390*/ 	.word	0x00000000
        /*0394*/ 	.word	0x00000000
        /*0398*/ 	.short	0x010a
        /*039a*/ 	.byte	0x3f
	.zero		1


	//----- nvinfo : EIATTR_NUM_MBARRIERS
	.align		4
.L_638:
        /*039c*/ 	.byte	0x03, 0x38
        /*039e*/ 	.short	0x0009


	//----- nvinfo : EIATTR_EXIT_INSTR_OFFSETS
	.align		4
        /*03a0*/ 	.byte	0x04, 0x1c
        /*03a2*/ 	.short	(.L_640 - .L_639)


	//   ....[0]....
.L_639:
        /*03a4*/ 	.word	0x00008320


	//----- nvinfo : EIATTR_MAX_THREADS
	.align		4
.L_640:
        /*03a8*/ 	.byte	0x04, 0x05
        /*03aa*/ 	.short	(.L_642 - .L_641)
.L_641:
        /*03ac*/ 	.word	0x00000180
        /*03b0*/ 	.word	0x00000001
        /*03b4*/ 	.word	0x00000001


	//----- nvinfo : EIATTR_CRS_STACK_SIZE
	.align		4
.L_642:
        /*03b8*/ 	.byte	0x04, 0x1e
        /*03ba*/ 	.short	(.L_644 - .L_643)
.L_643:
        /*03bc*/ 	.word	0x00000000


	//----- nvinfo : EIATTR_CBANK_PARAM_SIZE
	.align		4
.L_644:
        /*03c0*/ 	.byte	0x03, 0x19
        /*03c2*/ 	.short	0x06f0


	//----- nvinfo : EIATTR_PARAM_CBANK
	.align		4
        /*03c4*/ 	.byte	0x04, 0x0a
        /*03c6*/ 	.short	(.L_646 - .L_645)
	.align		4
.L_645:
        /*03c8*/ 	.word	index@(.nv.constant0._ZN7cutlass13device_kernelIN5flash11enable_sm90INS1_16FlashAttnBwdSm90INS1_25CollectiveMainloopBwdSm90ILi2ELi2ELi2EN4cute5tupleIJNS5_1CILi1EEES8_S8_EEENS6_IJNS7_ILi64EEENS7_ILi128EEESB_EEENS_10bfloat16_tEfNS_4arch4Sm90ELb0ELb1ELb1ELb0ELb0ELb1ELb0ELb0ELi2ELi1ELi2ELi1ELb0EEENS1_24CollectiveEpilogueBwdGQAISC_fSF_Li256ELb0ELb0EEENS1_19SingleTileSchedulerILb0ELb0ELb0ELi128EEEEEEEEEvNT_6ParamsE)
        /*03cc*/ 	.short	0x0210
        /*03ce*/ 	.short	0x06f0


	//----- nvinfo : EIATTR_SW_WAR
	.align		4
.L_646:
        /*03d0*/ 	.byte	0x04, 0x36
        /*03d2*/ 	.short	(.L_648 - .L_647)
.L_647:
        /*03d4*/ 	.word	0x00000008
.L_648:


//--------------------- .nv.info._ZN7cutlass13device_kernelIN5flash11enable_sm90INS1_16FlashAttnBwdSm90INS1_25CollectiveMainloopBwdSm90ILi2ELi2ELi2EN4cute5tupleIJNS5_1CILi1EEES8_S8_EEENS6_IJNS7_ILi64EEENS7_ILi128EEESB_EEENS_10bfloat16_tEfNS_4arch4Sm90ELb0ELb1ELb1ELb0ELb1ELb1ELb0ELb0ELi2ELi1ELi2ELi1ELb0EEENS1_24CollectiveEpilogueBwdGQAISC_fSF_Li256ELb0ELb1EEENS1_19SingleTileSchedulerILb0ELb0ELb0ELi128EEEEEEEEEvNT_6ParamsE --------------------------
	.section	.nv.info._ZN7cutlass13device_kernelIN5flash11enable_sm90INS1_16FlashAttnBwdSm90INS1_25CollectiveMainloopBwdSm90ILi2ELi2ELi2EN4cute5tupleIJNS5_1CILi1EEES8_S8_EEENS6_IJNS7_ILi64EEENS7_ILi128EEESB_EEENS_10bfloat16_tEfNS_4arch4Sm90ELb0ELb1ELb1ELb0ELb1ELb1ELb0ELb0ELi2ELi1ELi2ELi1ELb0EEENS1_24CollectiveEpilogueBwdGQAISC_fSF_Li256ELb0ELb1EEENS1_19SingleTileSchedulerILb0ELb0ELb0ELi128EEEEEEEEEvNT_6ParamsE,"",@"SHT_CUDA_INFO"
	.sectionflags	@""
	.align	4


	//----- nvinfo : EIATTR_CUDA_API_VERSION
	.align		4
        /*0000*/ 	.byte	0x04, 0x37
        /*0002*/ 	.short	(.L_650 - .L_649)
.L_649:
        /*0004*/ 	.word	0x00000082


	//----- nvinfo : EIATTR_KPARAM_INFO
	.align		4
.L_650:
        /*0008*/ 	.byte	0x04, 0x17
        /*000a*/ 	.short	(.L_652 - .L_651)
.L_651:
        /*000c*/ 	.word	0x00000000
        /*0010*/ 	.short	0x0000
        /*0012*/ 	.short	0x0070
        /*0014*/ 	.byte	0x00, 0xf0, 0x01, 0x1a


	//----- nvinfo : EIATTR_SPARSE_MMA_MASK
	.align		4
.L_652:
        /*0018*/ 	.byte	0x03, 0x50
        /*001a*/ 	.short	0x0000


	//----- nvinfo : EIATTR_MAXREG_COUNT
	.align		4
        /*001c*/ 	.byte	0x03, 0x1b
        /*001e*/ 	.short	0x00a8


	//----- nvinfo : EIATTR_NUM_BARRIERS
	.align		4
        /*0020*/ 	.byte	0x02, 0x4c
        /*0022*/ 	.byte	0x10
	.zero		1


	//----- nvinfo : EIATTR_EXTERNS
	.align		4
        /*0024*/ 	.byte	0x04, 0x0f
        /*0026*/ 	.short	(.L_654 - .L_653)


	//   ....[0]....
	.align		4
.L_653:
        /*0028*/ 	.word	index@(__assertfail)


	//----- nvinfo : EIATTR_ANNOTATIONS
	.align		4
.L_654:
        /*002c*/ 	.byte	0x04, 0x55
        /*002e*/ 	.short	(.L_656 - .L_655)


	//   ....[0]....
.L_655:
        /*0030*/ 	.word	0x00000001
        /*0034*/ 	.byte	0x10, 0x15, 0x00, 0x00, 0x01, 0x00, 0x00, 0x00, 0xd0, 0x23, 0x00, 0x00, 0x01, 0x00, 0x00, 0x00
        /*0044*/ 	.byte	0xa0, 0x36, 0x00, 0x00, 0x01, 0x00, 0x00, 0x00, 0x30, 0x37, 0x00, 0x00, 0x01, 0x00, 0x00, 0x00
        /*0054*/ 	.byte	0x00, 0x7f, 0x00, 0x00, 0x01, 0x00, 0x00, 0x00, 0xf0, 0x80, 0x00, 0x00, 0x01, 0x00, 0x00, 0x00
        /*0064*/ 	.byte	0xe0, 0x8b, 0x00, 0x00, 0x01, 0x00, 0x00, 0x00, 0x00, 0x8c, 0x00, 0x00, 0x01, 0x00, 0x00, 0x00
        /*0074*/ 	.byte	0xa0, 0x90, 0x00, 0x00


	//----- nvinfo : EIATTR_MERCURY_ISA_VERSION
	.align		4
.L_656:
        /*0078*/ 	.byte	0x03, 0x5f
        /*007a*/ 	.short	0x0101


	//----- nvinfo : EIATTR_INT_WARP_WIDE_INSTR_OFFSETS
	.align		4
        /*007c*/ 	.byte	0x04, 0x31
        /*007e*/ 	.short	(.L_658 - .L_657)


	//   ....[0]....
.L_657:
        /*0080*/ 	.word	0x00000190


	//   ....[1]....
        /*0084*/ 	.word	0x000001c0


	//   ....[2]....
        /*0088*/ 	.word	0x00006350


	//   ....[3]....
        /*008c*/ 	.word	0x00006950


	//   ....[4]....
        /*0090*/ 	.word	0x00006e00


	//   ....[5]....
        /*0094*/ 	.word	0x000070d0


	//   ....[6]....
        /*0098*/ 	.word	0x00007330


	//   ....[7]....
        /*009c*/ 	.word	0x000074c0


	//----- nvinfo : EIATTR_COOP_GROUP_MASK_REGIDS
	.align		4
.L_658:
        /*00a0*/ 	.byte	0x04, 0x29
        /*00a2*/ 	.short	(.L_660 - .L_659)


	//   ....[0]....
.L_659:
        /*00a4*/ 	.word	0xffffffff


	//   ....[1]....
        /*00a8*/ 	.word	0xffffffff


	//   ....[2]....
        /*00ac*/ 	.word	0xffffffff


	//   ....[3]....
        /*00b0*/ 	.word	0xffffffff


	//   ....[4]....
        /*00b4*/ 	.word	0xffffffff


	//   ....[5]....
        /*00b8*/ 	.word	0xffffffff


	//   ....[6]....
        /*00bc*/ 	.word	0xffffffff


	//   ....[7]....
        /*00c0*/ 	.word	0xffffffff


	//   ....[8]....
        /*00c4*/ 	.word	0xffffffff


	//   ....[9]....
        /*00c8*/ 	.word	0xffffffff


	//   ....[10]....
        /*00cc*/ 	.word	0xffffffff


	//   ....[11]....
        /*00d0*/ 	.word	0xffffffff


	//   ....[12]....
        /*00d4*/ 	.word	0xffffffff


	//   ....[13]....
        /*00d8*/ 	.word	0xffffffff


	//   ....[14]....
        /*00dc*/ 	.word	0xffffffff


	//   ....[15]....
        /*00e0*/ 	.word	0xffffffff


	//   ....[16]....
        /*00e4*/ 	.word	0xffffffff


	//   ....[17]....
        /*00e8*/ 	.word	0xffffffff


	//   ....[18]....
        /*00ec*/ 	.word	0xffffffff


	//   ....[19]....
        /*00f0*/ 	.word	0xffffffff


	//   ....[20]....
        /*00f4*/ 	.word	0x0500000f


	//   ....[21]....
        /*00f8*/ 	.word	0x0500000f


	//   ....[22]....
        /*00fc*/ 	.word	0x0500000f


	//   ....[23]....
        /*0100*/ 	.word	0x0500000f


	//   ....[24]....
        /*0104*/ 	.word	0x0500000f


	//   ....[25]....
        /*0108*/ 	.word	0x0500000f


	//----- nvinfo : EIATTR_COOP_GROUP_INSTR_OFFSETS
	.align		4
.L_660:
        /*010c*/ 	.byte	0x04, 0x28
        /*010e*/ 	.short	(.L_662 - .L_661)


	//   ....[0]....
.L_661:
        /*0110*/ 	.word	0x00000070


	//   ....[1]....
        /*0114*/ 	.word	0x000001a0


	//   ....[2]....
        /*0118*/ 	.word	0x000001f0


	//   ....[3]....
        /*011c*/ 	.word	0x000003e0


	//   ....[4]....
        /*0120*/ 	.word	0x00000610


	//   ....[5]....
        /*0124*/ 	.word	0x00001190


	//   ....[6]....
        /*0128*/ 	.word	0x000052d0


	//   ....[7]....
        /*012c*/ 	.word	0x00005450


	//   ....[8]....
        /*0130*/ 	.word	0x00005740


	//   ....[9]....
        /*0134*/ 	.word	0x000058d0


	//   ....[10]....
        /*0138*/ 	.word	0x000059f0


	//   ....[11]....
        /*013c*/ 	.word	0x00005f50


	//   ....[12]....
        /*0140*/ 	.word	0x00006280


	//   ....[13]....
        /*0144*/ 	.word	0x000065d0


	//   ....[14]....
        /*0148*/ 	.word	0x00006880


	//   ....[15]....
        /*014c*/ 	.word	0x00006ac0


	//   ....[16]....
        /*0150*/ 	.word	0x00006d30


	//   ....[17]....
        /*0154*/ 	.word	0x00007010


	//   ....[18]....
        /*0158*/ 	.word	0x00007230


	//   ....[19]....
        /*015c*/ 	.word	0x000073c0


	//   ....[20]....
        /*0160*/ 	.word	0x00009760


	//   ....[21]....
        /*0164*/ 	.word	0x000098e0


	//   ....[22]....
        /*0168*/ 	.word	0x00009950


	//   ....[23]....
        /*016c*/ 	.word	0x000099c0


	//   ....[24]....
        /*0170*/ 	.word	0x00009a30


	//   ....[25]....
        /*0174*/ 	.word	0x00009aa0


	//----- nvinfo : EIATTR_REG_RECONFIG
	.align		4
.L_662:
        /*0178*/ 	.byte	0x01, 0x54
	.zero		2


	//----- nvinfo : EIATTR_SYSCALL_OFFSETS
	.align		4
        /*017c*/ 	.byte	0x04, 0x46
        /*017e*/ 	.short	(.L_664 - .L_663)


	//   ....[0]....
.L_663:
        /*0180*/ 	.word	0x00000dd0


	//   ....[1]....
        /*0184*/ 	.word	0x00000ec0


	//   ....[2]....
        /*0188*/ 	.word	0x00001020


	//   ....[3]....
        /*018c*/ 	.word	0x00001110


	//----- nvinfo : EIATTR_MBARRIER_INSTR_OFFSETS
	.align		4
.L_664:
        /*0190*/ 	.byte	0x04, 0x39
        /*0192*/ 	.short	(.L_666 - .L_665)


	//   ....[0]....
.L_665:
        /*0194*/ 	.word	0x00000290
        /*0198*/ 	.word	0x000000ff
        /*019c*/ 	.word	0x00030800
        /*01a0*/ 	.short	0x0100
        /*01a2*/ 	.byte	0x06
	.zero		1


	//   ....[1]....
        /*01a4*/ 	.word	0x00000390
        /*01a8*/ 	.word	0x000000ff
        /*01ac*/ 	.word	0x00030810
        /*01b0*/ 	.short	0x0100
        /*01b2*/ 	.byte	0x08
	.zero		1


	//   ....[2]....
        /*01b4*/ 	.word	0x000003a0
        /*01b8*/ 	.word	0x000000ff
        /*01bc*/ 	.word	0x00030820
        /*01c0*/ 	.short	0x0100
        /*01c2*/ 	.byte	0x08
	.zero		1


	//   ....[3]....
        /*01c4*/ 	.word	0x000003b0
        /*01c8*/ 	.word	0x000000ff
        /*01cc*/ 	.word	0x00030818
        /*01d0*/ 	.short	0x0100
        /*01d2*/ 	.byte	0x08
	.zero		1


	//   ....[4]....
        /*01d4*/ 	.word	0x000003c0
        /*01d8*/ 	.word	0x000000ff
        /*01dc*/ 	.word	0x00030828
        /*01e0*/ 	.short	0x0100
        /*01e2*/ 	.byte	0x08
	.zero		1


	//   ....[5]....
        /*01e4*/ 	.word	0x000004f0
        /*01e8*/ 	.word	0x000000ff
        /*01ec*/ 	.word	0x00030830
        /*01f0*/ 	.short	0x0100
        /*01f2*/ 	.byte	0x08
	.zero		1


	//   ....[6]....
        /*01f4*/ 	.word	0x00000500
        /*01f8*/ 	.word	0x000000ff
        /*01fc*/ 	.word	0x00030840
        /*0200*/ 	.short	0x0100
        /*0202*/ 	.byte	0x08
	.zero		1


	//   ....[7]....
        /*0204*/ 	.word	0x00000510
        /*0208*/ 	.word	0x000000ff
        /*020c*/ 	.word	0x00030838
        /*0210*/ 	.short	0x0100
        /*0212*/ 	.byte	0x08
	.zero		1


	//   ....[8]....
        /*0214*/ 	.word	0x00000520
        /*0218*/ 	.word	0x000000ff
        /*021c*/ 	.word	0x00030848
        /*0220*/ 	.short	0x0100
        /*0222*/ 	.byte	0x08
	.zero		1


	//   ....[9]....
        /*0224*/ 	.word	0x000011c0
        /*0228*/ 	.word	0x00000010
        /*022c*/ 	.word	0x00030800
        /*0230*/ 	.short	0x010a
        /*0232*/ 	.byte	0x3f
	.zero		1


	//   ....[10]....
        /*0234*/ 	.word	0x000012f0
        /*0238*/ 	.word	0x00000010
        /*023c*/ 	.word	0x00030800
        /*0240*/ 	.short	0x010a
        /*0242*/ 	.byte	0x3f
	.zero		1


	//   ....[11]....
        /*0244*/ 	.word	0x000019d0
        /*0248*/ 	.word	0x00000000
        /*024c*/ 	.word	0x00030810
        /*0250*/ 	.short	0x010a
        /*0252*/ 	.byte	0x3f
	.zero		1


	//   ....[12]....
        /*0254*/ 	.word	0x00001a10
        /*0258*/ 	.word	0x00000000
        /*025c*/ 	.word	0x00030810
        /*0260*/ 	.short	0x010a
        /*0262*/ 	.byte	0x3f
	.zero		1


	//   ....[13]....
        /*0264*/ 	.word	0x00001f70
        /*0268*/ 	.word	0x00000000
        /*026c*/ 	.word	0x00030830
        /*0270*/ 	.short	0x010a
        /*0272*/ 	.byte	0x3f
	.zero		1


	//   ....[14]....
        /*0274*/ 	.word	0x000022c0
        /*0278*/ 	.word	0x00000000
        /*027c*/ 	.word	0x00030830
        /*0280*/ 	.short	0x010a
        /*0282*/ 	.byte	0x3f
	.zero		1


	//   ....[15]....
        /*0284*/ 	.word	0x000044f0
        /*0288*/ 	.word	0x00000006
        /*028c*/ 	.word	0x00000000
        /*0290*/ 	.short	0x0101
        /*0292*/ 	.byte	0x3f
	.zero		1


	//   ....[16]....
        /*0294*/ 	.word	0x00004810
        /*0298*/ 	.word	0x00000000
        /*029c*/ 	.word	0x00000000
        /*02a0*/ 	.short	0x0101
        /*02a2*/ 	.byte	0x3f
	.zero		1


	//   ....[17]....
        /*02a4*/ 	.word	0x00007a40
        /*02a8*/ 	.word	0x00000010
        /*02ac*/ 	.word	0x00030820
        /*02b0*/ 	.short	0x010a
        /*02b2*/ 	.byte	0x3f
	.zero		1


	//   ....[18]....
        /*02b4*/ 	.word	0x00008180
        /*02b8*/ 	.word	0x00000010
        /*02bc*/ 	.word	0x00030840
        /*02c0*/ 	.short	0x010a
        /*02c2*/ 	.byte	0x3f
	.zero		1


	//   ....[19]....
        /*02c4*/ 	.word	0x00008420
        /*02c8*/ 	.word	0x00000010
        /*02cc*/ 	.word	0x00030828
        /*02d0*/ 	.short	0x010a
        /*02d2*/ 	.byte	0x3f
	.zero		1


	//   ....[20]....
        /*02d4*/ 	.word	0x000086c0
        /*02d8*/ 	.word	0x00000010
        /*02dc*/ 	.word	0x00030848
        /*02e0*/ 	.short	0x010a
        /*02e2*/ 	.byte	0x3f
	.zero		1


	//   ....[21]....
        /*02e4*/ 	.word	0x00008910
        /*02e8*/ 	.word	0x00000010
        /*02ec*/ 	.word	0x00030820
        /*02f0*/ 	.short	0x010a
        /*02f2*/ 	.byte	0x3f
	.zero		1


	//   ....[22]....
        /*02f4*/ 	.word	0x00008c30
        /*02f8*/ 	.word	0x00000010
        /*02fc*/ 	.word	0x00030840
        /*0300*/ 	.short	0x010a
        /*0302*/ 	.byte	0x3f
	.zero		1


	//   ....[23]....
        /*0304*/ 	.word	0x00008ea0
        /*0308*/ 	.word	0x00000010
        /*030c*/ 	.word	0x00030828
        /*0310*/ 	.short	0x010a
        /*0312*/ 	.byte	0x3f
	.zero		1


	//   ....[24]....
        /*0314*/ 	.word	0x00009190
        /*0318*/ 	.word	0x00000003
        /*031c*/ 	.word	0x00030840
        /*0320*/ 	.short	0x010a
        /*0322*/ 	.byte	0x3f
	.zero		1


	//   ....[25]....
        /*0324*/ 	.word	0x000095d0
        /*0328*/ 	.word	0x00000006
        /*032c*/ 	.word	0x00000000
        /*0330*/ 	.short	0x010a
        /*0332*/ 	.byte	0x3f
	.zero		1


	//   ....[26]....
        /*0334*/ 	.word	0x00009630
        /*0338*/ 	.word	0x00000003
        /*033c*/ 	.word	0x00000000
        /*0340*/ 	.short	0x010a
        /*0342*/ 	.byte	0x3f
	.zero		1


	//   ....[27]....
        /*0344*/ 	.word	0x00009690
        /*0348*/ 	.word	0x00000000
        /*034c*/ 	.word	0x00000000
        /*0350*/ 	.short	0x010a
        /*0352*/ 	.byte	0x3f
	.zero		1


	//   ....[28]....
        /*0354*/ 	.word	0x000096c0
        /*0358*/ 	.word	0x00000003
        /*035c*/ 	.word	0x00000000
        /*0360*/ 	.short	0x010a
        /*0362*/ 	.byte	0x3f
	.zero		1


	//   ....[29]....
        /*0364*/ 	.word	0x000097c0
        /*0368*/ 	.word	0x0000000c
        /*036c*/ 	.word	0x00030800
        /*0370*/ 	.short	0x010a
        /*0372*/ 	.byte	0x3f
	.zero		1


	//   ....[30]....
        /*0374*/ 	.word	0x00009810
        /*0378*/ 	.word	0x00000000
        /*037c*/ 	.word	0x00030810
        /*0380*/ 	.short	0x010a
        /*0382*/ 	.byte	0x3f
	.zero		1


	//   ....[31]....
        /*0384*/ 	.word	0x00009860
        /*0388*/ 	.word	0x00000000
        /*038c*/ 	.word	0x00030830
        /*0390*/ 	.short	0x010a
        /*0392*/ 	.byte	0x3f
	.zero		1


	//   ....[32]....
        /*0394*/ 	.word	0x00009ae0
        /*0398*/ 	.word	0x00000010
        /*039c*/ 	.word	0x00030820
        /*03a0*/ 	.short	0x010a
        /*03a2*/ 	.byte	0x3f
	.zero		1


	//   ....[33]....
        /*03a4*/ 	.word	0x00009b30
        /*03a8*/ 	.word	0x00000010
        /*03ac*/ 	.word	0x00030840
        /*03b0*/ 	.short	0x010a
        /*03b2*/ 	.byte	0x3f
	.zero		1


	//   ....[34]....
        /*03b4*/ 	.word	0x00009b80
        /*03b8*/ 	.word	0x00000010
        /*03bc*/ 	.word	0x00030828
        /*03c0*/ 	.short	0x010a
        /*03c2*/ 	.byte	0x3f
	.zero		1


	//   ....[35]....
        /*03c4*/ 	.word	0x00009bd0
        /*03c8*/ 	.word	0x00000010
        /*03cc*/ 	.word	0x00030848
        /*03d0*/ 	.short	0x010a
        /*03d2*/ 	.byte	0x3f
	.zero		1


	//   ....[36]....
        /*03d4*/ 	.word	0x00009c30
        /*03d8*/ 	.word	0x00000010
        /*03dc*/ 	.word	0x00030820
        /*03e0*/ 	.short	0x010a
        /*03e2*/ 	.byte	0x3f
	.zero		1


	//   ....[37]....
        /*03e4*/ 	.word	0x00009c80
        /*03e8*/ 	.word	0x00000010
        /*03ec*/ 	.word	0x00030840
        /*03f0*/ 	.short	0x010a
        /*03f2*/ 	.byte	0x3f
	.zero		1


	//   ....[38]....
        /*03f4*/ 	.word	0x00009cd0
        /*03f8*/ 	.word	0x00000010
        /*03fc*/ 	.word	0x00030828
        /*0400*/ 	.short	0x010a
        /*0402*/ 	.byte	0x3f
	.zero		1


	//   ....[39]....
        /*0404*/ 	.word	0x00009d20
        /*0408*/ 	.word	0x00000003
        /*040c*/ 	.word	0x00030840
        /*0410*/ 	.short	0x010a
        /*0412*/ 	.byte	0x3f
	.zero		1


	//   ....[40]....
        /*0414*/ 	.word	0x00009df0
        /*0418*/ 	.word	0x00000006
        /*041c*/ 	.word	0x00000000
        /*0420*/ 	.short	0x010a
        /*0422*/ 	.byte	0x3f
	.zero		1


	//   ....[41]....
        /*0424*/ 	.word	0x00009e40
        /*0428*/ 	.word	0x00000003
        /*042c*/ 	.word	0x00000000
        /*0430*/ 	.short	0x010a
        /*0432*/ 	.byte	0x3f
	.zero		1


	//   ....[42]....
        /*0434*/ 	.word	0x00009e90
        /*0438*/ 	.word	0x00000000
        /*043c*/ 	.word	0x00000000
        /*0440*/ 	.short	0x010a
        /*0442*/ 	.byte	0x3f
	.zero		1


	//----- nvinfo : EIATTR_NUM_MBARRIERS
	.align		4
.L_666:
        /*0444*/ 	.byte	0x03, 0x38
        /*0446*/ 	.short	0x0009


	//----- nvinfo : EIATTR_EXIT_INSTR_OFFSETS
	.align		4
        /*0448*/ 	.byte	0x04, 0x1c
        /*044a*/ 	.short	(.L_668 - .L_667)


	//   ....[0]....
.L_667:
        /*044c*/ 	.word	0x00009710


	//----- nvinfo : EIATTR_MAX_THREADS
	.align		4
.L_668:
        /*0450*/ 	.byte	0x04, 0x05
        /*0452*/ 	.short	(.L_670 - .L_669)
.L_669:
        /*0454*/ 	.word	0x00000180
        /*0458*/ 	.word	0x00000001
        /*045c*/ 	.word	0x00000001


	//----- nvinfo : EIATTR_CRS_STACK_SIZE
	.align		4
.L_670:
        /*0460*/ 	.byte	0x04, 0x1e
        /*0462*/ 	.short	(.L_672 - .L_671)
.L_671:
        /*0464*/ 	.word	0x00000000


	//----- nvinfo : EIATTR_CBANK_PARAM_SIZE
	.align		4
.L_672:
        /*0468*/ 	.byte	0x03, 0x19
        /*046a*/ 	.short	0x06f0


	//----- nvinfo : EIATTR_PARAM_CBANK
	.align		4
        /*046c*/ 	.byte	0x04, 0x0a
        /*046e*/ 	.short	(.L_674 - .L_673)
	.align		4
.L_673:
        /*0470*/ 	.word	index@(.nv.constant0._ZN7cutlass13device_kernelIN5flash11enable_sm90INS1_16FlashAttnBwdSm90INS1_25CollectiveMainloopBwdSm90ILi2ELi2ELi2EN4cute5tupleIJNS5_1CILi1EEES8_S8_EEENS6_IJNS7_ILi64EEENS7_ILi128EEESB_EEENS_10bfloat16_tEfNS_4arch4Sm90ELb0ELb1ELb1ELb0ELb1ELb1ELb0ELb0ELi2ELi1ELi2ELi1ELb0EEENS1_24CollectiveEpilogueBwdGQAISC_fSF_Li256ELb0ELb1EEENS1_19SingleTileSchedulerILb0ELb0ELb0ELi128EEEEEEEEEvNT_6ParamsE)
        /*0474*/ 	.short	0x0210
        /*0476*/ 	.short	0x06f0


	//----- nvinfo : EIATTR_SW_WAR
	.align		4
.L_674:
        /*0478*/ 	.byte	0x04, 0x36
        /*047a*/ 	.short	(.L_676 - .L_675)
.L_675:
        /*047c*/ 	.word	0x00000008
.L_676:


//--------------------- .nv.info._ZN7cutlass13device_kernelIN5flash11enable_sm90INS1_16FlashAttnBwdSm90INS1_25CollectiveMainloopBwdSm90ILi2ELi2ELi2EN4cute5tupleIJNS5_1CILi1EEES8_S8_EEENS6_IJNS7_ILi64EEENS7_ILi128EEESB_EEENS_10bfloat16_tEfNS_4arch4Sm90ELb0ELb1ELb1ELb1ELb0ELb1ELb0ELb0ELi2ELi1ELi2ELi1ELb0EEENS1_21CollectiveEpilogueBwdISC_SD_SF_Li256ELb1ELb0ELi1EEENS1_19SingleTileSchedulerILb1ELb0ELb0ELi128EEEEEEEEEvNT_6ParamsE --------------------------
	.section	.nv.info._ZN7cutlass13device_kernelIN5flash11enable_sm90INS1_16FlashAttnBwdSm90INS1_25CollectiveMainloopBwdSm90ILi2ELi2ELi2EN4cute5tupleIJNS5_1CILi1EEES8_S8_EEENS6_IJNS7_ILi64EEENS7_ILi128EEESB_EEENS_10bfloat16_tEfNS_4arch4Sm90ELb0ELb1ELb1ELb1ELb0ELb1ELb0ELb0ELi2ELi1ELi2ELi1ELb0EEENS1_21CollectiveEpilogueBwdISC_SD_SF_Li256ELb1ELb0ELi1EEENS1_19SingleTileSchedulerILb1ELb0ELb0ELi128EEEEEEEEEvNT_6ParamsE,"",@"SHT_CUDA_INFO"
	.sectionflags	@""
	.align	4


	//----- nvinfo : EIATTR_CUDA_API_VERSION
	.align		4
        /*0000*/ 	.byte	0x04, 0x37
        /*0002*/ 	.short	(.L_678 - .L_677)
.L_677:
        /*0004*/ 	.word	0x00000082


	//----- nvinfo : EIATTR_KPARAM_INFO
	.align		4
.L_678:
        /*0008*/ 	.byte	0x04, 0x17
        /*000a*/ 	.short	(.L_680 - .L_679)
.L_679:
        /*000c*/ 	.word	0x00000000
        /*0010*/ 	.short	0x0000
        /*0012*/ 	.short	0x0070
        /*0014*/ 	.byte	0x00, 0xf0, 0x01, 0x1a


	//----- nvinfo : EIATTR_SPARSE_MMA_MASK
	.align		4
.L_680:
        /*0018*/ 	.byte	0x03, 0x50
        /*001a*/ 	.short	0x0000


	//----- nvinfo : EIATTR_MAXREG_COUNT
	.align		4
        /*001c*/ 	.byte	0x03, 0x1b
        /*001e*/ 	.short	0x00a8


	//----- nvinfo : EIATTR_NUM_BARRIERS
	.align		4
        /*0020*/ 	.byte	0x02, 0x4c
        /*0022*/ 	.byte	0x10
	.zero		1


	//----- nvinfo : EIATTR_EXTERNS
	.align		4
        /*0024*/ 	.byte	0x04, 0x0f
        /*0026*/ 	.short	(.L_682 - .L_681)


	//   ....[0]....
	.align		4
.L_681:
        /*0028*/ 	.word	index@(__assertfail)


	//----- nvinfo : EIATTR_ANNOTATIONS
	.align		4
.L_682:
        /*002c*/ 	.byte	0x04, 0x55
        /*002e*/ 	.short	(.L_684 - .L_683)


	//   ....[0]....
.L_683:
        /*0030*/ 	.word	0x00000001
        /*0034*/ 	.byte	0xa0, 0x19, 0x00, 0x00, 0x01, 0x00, 0x00, 0x00, 0x70, 0x28, 0x00, 0x00, 0x01, 0x00, 0x00, 0x00
        /*0044*/ 	.byte	0x40, 0x3b, 0x00, 0x00, 0x01, 0x00, 0x00, 0x00, 0xd0, 0x3b, 0x00, 0x00, 0x01, 0x00, 0x00, 0x00
        /*0054*/ 	.byte	0x10, 0xaa, 0x00, 0x00, 0x01, 0x00, 0x00, 0x00, 0xb0, 0xab, 0x00, 0x00, 0x01, 0x00, 0x00, 0x00
        /*0064*/ 	.byte	0x30, 0xb7, 0x00, 0x00, 0x01, 0x00, 0x00, 0x00, 0x50, 0xb7, 0x00, 0x00, 0x01, 0x00, 0x00, 0x00
        /*0074*/ 	.byte	0xc0, 0xba, 0x00, 0x00


	//----- nvinfo : EIATTR_MERCURY_ISA_VERSION
	.align		4
.L_684:
        /*0078*/ 	.byte	0x03, 0x5f
        /*007a*/ 	.short	0x0101


	//----- nvinfo : EIATTR_INT_WARP_WIDE_INSTR_OFFSETS
	.align		4
        /*007c*/ 	.byte	0x04, 0x31
        /*007e*/ 	.short	(.L_686 - .L_685)


	//   ....[0]....
.L_685:
        /*0080*/ 	.word	0x00000190


	//   ....[1]....
        /*0084*/ 	.word	0x000001c0


	//----- nvinfo : EIATTR_COOP_GROUP_MASK_REGIDS
	.align		4
.L_686:
        /*0088*/ 	.byte	0x04, 0x29
        /*008a*/ 	.short	(.L_688 - .L_687)


	//   ....[0]....
.L_687:
        /*008c*/ 	.word	0xffffffff


	//   ....[1]....
        /*0090*/ 	.word	0xffffffff


	//   ....[2]....
        /*0094*/ 	.word	0xffffffff


	//   ....[3]....
        /*0098*/ 	.word	0xffffffff


	//   ....[4]....
        /*009c*/ 	.word	0xffffffff


	//   ....[5]....
        /*00a0*/ 	.word	0xffffffff


	//   ....[6]....
        /*00a4*/ 	.word	0xffffffff


	//   ....[7]....
        /*00a8*/ 	.word	0x0500000f


	//----- nvinfo : EIATTR_COOP_GROUP_INSTR_OFFSETS
	.align		4
.L_688:
        /*00ac*/ 	.byte	0x04, 0x28
        /*00ae*/ 	.short	(.L_690 - .L_689)


	//   ....[0]....
.L_689:
        /*00b0*/ 	.word	0x00000070


	//   ....[1]....
        /*00b4*/ 	.word	0x000001a0


	//   ....[2]....
        /*00b8*/ 	.word	0x000001f0


	//   ....[3]....
        /*00bc*/ 	.word	0x000003e0


	//   ....[4]....
        /*00c0*/ 	.word	0x00000620


	//   ....[5]....
        /*00c4*/ 	.word	0x00001650


	//   ....[6]....
        /*00c8*/ 	.word	0x00008780


	//   ....[7]....
        /*00cc*/ 	.word	0x0000c310


	//----- nvinfo : EIATTR_REG_RECONFIG
	.align		4
.L_690:
        /*00d0*/ 	.byte	0x01, 0x54
	.zero		2


	//----- nvinfo : EIATTR_SYSCALL_OFFSETS
	.align		4
        /*00d4*/ 	.byte	0x04, 0x46
        /*00d6*/ 	.short	(.L_692 - .L_691)


	//   ....[0]....
.L_691:
        /*00d8*/ 	.word	0x00001290


	//   ....[1]....
        /*00dc*/ 	.word	0x00001380


	//   ....[2]....
        /*00e0*/ 	.word	0x000014e0


	//   ....[3]....
        /*00e4*/ 	.word	0x000015d0


	//----- nvinfo : EIATTR_MBARRIER_INSTR_OFFSETS
	.align		4
.L_692:
        /*00e8*/ 	.byte	0x04, 0x39
        /*00ea*/ 	.short	(.L_694 - .L_693)


	//   ....[0]....
.L_693:
        /*00ec*/ 	.word	0x00000290
        /*00f0*/ 	.word	0x000000ff
        /*00f4*/ 	.word	0x00030800
        /*00f8*/ 	.short	0x0100
        /*00fa*/ 	.byte	0x06
	.zero		1


	//   ....[1]....
        /*00fc*/ 	.word	0x00000390
        /*0100*/ 	.word	0x000000ff
        /*0104*/ 	.word	0x00030810
        /*0108*/ 	.short	0x0100
        /*010a*/ 	.byte	0x08
	.zero		1


	//   ....[2]....
        /*010c*/ 	.word	0x000003a0
        /*0110*/ 	.word	0x000000ff
        /*0114*/ 	.word	0x00030820
        /*0118*/ 	.short	0x0100
        /*011a*/ 	.byte	0x08
	.zero		1


	//   ....[3]....
        /*011c*/ 	.word	0x000003b0
        /*0120*/ 	.word	0x000000ff
        /*0124*/ 	.word	0x00030818
        /*0128*/ 	.short	0x0100
        /*012a*/ 	.byte	0x08
	.zero		1


	//   ....[4]....
        /*012c*/ 	.word	0x000003c0
        /*0130*/ 	.word	0x000000ff
        /*0134*/ 	.word	0x00030828
        /*0138*/ 	.short	0x0100
        /*013a*/ 	.byte	0x08
	.zero		1


	//   ....[5]....
        /*013c*/ 	.word	0x000004f0
        /*0140*/ 	.word	0x000000ff
        /*0144*/ 	.word	0x00030830
        /*0148*/ 	.short	0x0100
        /*014a*/ 	.byte	0x08
	.zero		1


	//   ....[6]....
        /*014c*/ 	.word	0x00000500
        /*0150*/ 	.word	0x000000ff
        /*0154*/ 	.word	0x00030840
        /*0158*/ 	.short	0x0100
        /*015a*/ 	.byte	0x08
	.zero		1


	//   ....[7]....
        /*015c*/ 	.word	0x00000510
        /*0160*/ 	.word	0x000000ff
        /*0164*/ 	.word	0x00030838
        /*0168*/ 	.short	0x0100
        /*016a*/ 	.byte	0x08
	.zero		1


	//   ....[8]....
        /*016c*/ 	.word	0x00000520
        /*0170*/ 	.word	0x000000ff
        /*0174*/ 	.word	0x00030848
        /*0178*/ 	.short	0x0100
        /*017a*/ 	.byte	0x08
	.zero		1


	//   ....[9]....
        /*017c*/ 	.word	0x00001680
        /*0180*/ 	.word	0x00000010
        /*0184*/ 	.word	0x00030800
        /*0188*/ 	.short	0x010a
        /*018a*/ 	.byte	0x3f
	.zero		1


	//   ....[10]....
        /*018c*/ 	.word	0x000017b0
        /*0190*/ 	.word	0x00000010
        /*0194*/ 	.word	0x00030800
        /*0198*/ 	.short	0x010a
        /*019a*/ 	.byte	0x3f
	.zero		1


	//   ....[11]....
        /*019c*/ 	.word	0x00001e70
        /*01a0*/ 	.word	0x00000000
        /*01a4*/ 	.word	0x00030810
        /*01a8*/ 	.short	0x010a
        /*01aa*/ 	.byte	0x3f
	.zero		1


	//   ....[12]....
        /*01ac*/ 	.word	0x00001eb0
        /*01b0*/ 	.word	0x00000000
        /*01b4*/ 	.word	0x00030810
        /*01b8*/ 	.short	0x010a
        /*01ba*/ 	.byte	0x3f
	.zero		1


	//   ....[13]....
        /*01bc*/ 	.word	0x00002410
        /*01c0*/ 	.word	0x00000000
        /*01c4*/ 	.word	0x00030830
        /*01c8*/ 	.short	0x010a
        /*01ca*/ 	.byte	0x3f
	.zero		1


	//   ....[14]....
        /*01cc*/ 	.word	0x00002760
        /*01d0*/ 	.word	0x00000000
        /*01d4*/ 	.word	0x00030830
        /*01d8*/ 	.short	0x010a
        /*01da*/ 	.byte	0x3f
	.zero		1


	//   ....[15]....
        /*01dc*/ 	.word	0x00004990
        /*01e0*/ 	.word	0x00000006
        /*01e4*/ 	.word	0x00000000
        /*01e8*/ 	.short	0x0101
        /*01ea*/ 	.byte	0x3f
	.zero		1


	//   ....[16]....
        /*01ec*/ 	.word	0x00004cb0
        /*01f0*/ 	.word	0x00000000
        /*01f4*/ 	.word	0x00000000
        /*01f8*/ 	.short	0x0101
        /*01fa*/ 	.byte	0x3f
	.zero		1


	//   ....[17]....
        /*01fc*/ 	.word	0x0000a500
        /*0200*/ 	.word	0x0000000f
        /*0204*/ 	.word	0x00030820
        /*0208*/ 	.short	0x010a
        /*020a*/ 	.byte	0x3f
	.zero		1


	//   ....[18]....
        /*020c*/ 	.word	0x0000ac30
        /*0210*/ 	.word	0x0000000f
        /*0214*/ 	.word	0x00030840
        /*0218*/ 	.short	0x010a
        /*021a*/ 	.byte	0x3f
	.zero		1


	//   ....[19]....
        /*021c*/ 	.word	0x0000af00
        /*0220*/ 	.word	0x0000000f
        /*0224*/ 	.word	0x00030828
        /*0228*/ 	.short	0x010a
        /*022a*/ 	.byte	0x3f
	.zero		1


	//   ....[20]....
        /*022c*/ 	.word	0x0000b1d0
        /*0230*/ 	.word	0x0000000f
        /*0234*/ 	.word	0x00030848
        /*0238*/ 	.short	0x010a
        /*023a*/ 	.byte	0x3f
	.zero		1


	//   ....[21]....
        /*023c*/ 	.word	0x0000b440
        /*0240*/ 	.word	0x0000000f
        /*0244*/ 	.word	0x00030820
        /*0248*/ 	.short	0x010a
        /*024a*/ 	.byte	0x3f
	.zero		1


	//   ....[22]....
        /*024c*/ 	.word	0x0000b780
        /*0250*/ 	.word	0x0000000f
        /*0254*/ 	.word	0x00030840
        /*0258*/ 	.short	0x010a
        /*025a*/ 	.byte	0x3f
	.zero		1


	//   ....[23]....
        /*025c*/ 	.word	0x0000ba20
        /*0260*/ 	.word	0x0000000f
        /*0264*/ 	.word	0x00030828
        /*0268*/ 	.short	0x010a
        /*026a*/ 	.byte	0x3f
	.zero		1


	//   ....[24]....
        /*026c*/ 	.word	0x0000bd30
        /*0270*/ 	.word	0x00000003
        /*0274*/ 	.word	0x00030840
        /*0278*/ 	.short	0x010a
        /*027a*/ 	.byte	0x3f
	.zero		1


	//   ....[25]....
        /*027c*/ 	.word	0x0000c190
        /*0280*/ 	.word	0x00000007
        /*0284*/ 	.word	0x00000000
        /*0288*/ 	.short	0x010a
        /*028a*/ 	.byte	0x3f
	.zero		1


	//   ....[26]....
        /*028c*/ 	.word	0x0000c1e0
        /*0290*/ 	.word	0x00000003
        /*0294*/ 	.word	0x00000000
        /*0298*/ 	.short	0x010a
        /*029a*/ 	.byte	0x3f
	.zero		1


	//   ....[27]....
        /*029c*/ 	.word	0x0000c240
        /*02a0*/ 	.word	0x00000005
        /*02a4*/ 	.word	0x00000000
        /*02a8*/ 	.short	0x010a
        /*02aa*/ 	.byte	0x3f
	.zero		1


	//   ....[28]....
        /*02ac*/ 	.word	0x0000c270
        /*02b0*/ 	.word	0x00000003
        /*02b4*/ 	.word	0x00000000
        /*02b8*/ 	.short	0x010a
        /*02ba*/ 	.byte	0x3f
	.zero		1


	//   ....[29]....
        /*02bc*/ 	.word	0x0000c370
        /*02c0*/ 	.word	0x0000000c
        /*02c4*/ 	.word	0x00030800
        /*02c8*/ 	.short	0x010a
        /*02ca*/ 	.byte	0x3f
	.zero		1


	//   ....[30]....
        /*02cc*/ 	.word	0x0000c3c0
        /*02d0*/ 	.word	0x00000000
        /*02d4*/ 	.word	0x00030810
        /*02d8*/ 	.short	0x010a
        /*02da*/ 	.byte	0x3f
	.zero		1


	//   ....[31]....
        /*02dc*/ 	.word	0x0000c410
        /*02e0*/ 	.word	0x00000000
        /*02e4*/ 	.word	0x00030830
        /*02e8*/ 	.short	0x010a
        /*02ea*/ 	.byte	0x3f
	.zero		1


	//   ....[32]....
        /*02ec*/ 	.word	0x0000c460
        /*02f0*/ 	.word	0x0000000f
        /*02f4*/ 	.word	0x00030820
        /*02f8*/ 	.short	0x010a
        /*02fa*/ 	.byte	0x3f
	.zero		1


	//   ....[33]....
        /*02fc*/ 	.word	0x0000c4b0
        /*0300*/ 	.word	0x0000000f
        /*0304*/ 	.word	0x00030840
        /*0308*/ 	.short	0x010a
        /*030a*/ 	.byte	0x3f
	.zero		1


	//   ....[34]....
        /*030c*/ 	.word	0x0000c500
        /*0310*/ 	.word	0x0000000f
        /*0314*/ 	.word	0x00030828
        /*0318*/ 	.short	0x010a
        /*031a*/ 	.byte	0x3f
	.zero		1


	//   ....[35]....
        /*031c*/ 	.word	0x0000c550
        /*0320*/ 	.word	0x0000000f
        /*0324*/ 	.word	0x00030848
        /*0328*/ 	.short	0x010a
        /*032a*/ 	.byte	0x3f
	.zero		1


	//   ....[36]....
        /*032c*/ 	.word	0x0000c5b0
        /*0330*/ 	.word	0x0000000f
        /*0334*/ 	.word	0x00030820
        /*0338*/ 	.short	0x010a
        /*033a*/ 	.byte	0x3f
	.zero		1


	//   ....[37]....
        /*033c*/ 	.word	0x0000c600
        /*0340*/ 	.word	0x0000000f
        /*0344*/ 	.word	0x00030840
        /*0348*/ 	.short	0x010a
        /*034a*/ 	.byte	0x3f
	.zero		1


	//   ....[38]....
        /*034c*/ 	.word	0x0000c650
        /*0350*/ 	.word	0x0000000f
        /*0354*/ 	.word	0x00030828
        /*0358*/ 	.short	0x010a
        /*035a*/ 	.byte	0x3f
	.zero		1


	//   ....[39]....
        /*035c*/ 	.word	0x0000c6a0
        /*0360*/ 	.word	0x00000003
        /*0364*/ 	.word	0x00030840
        /*0368*/ 	.short	0x010a
        /*036a*/ 	.byte	0x3f
	.zero		1


	//   ....[40]....
        /*036c*/ 	.word	0x0000c770
        /*0370*/ 	.word	0x00000007
        /*0374*/ 	.word	0x00000000
        /*0378*/ 	.short	0x010a
        /*037a*/ 	.byte	0x3f
	.zero		1


	//   ....[41]....
        /*037c*/ 	.word	0x0000c7c0
        /*0380*/ 	.word	0x00000003
        /*0384*/ 	.word	0x00000000
        /*0388*/ 	.short	0x010a
        /*038a*/ 	.byte	0x3f
	.zero		1


	//   ....[42]....
        /*038c*/ 	.word	0x0000c810
        /*0390*/ 	.word	0x00000005
        /*0394*/ 	.word	0x00000000
        /*0398*/ 	.short	0x010a
        /*039a*/ 	.byte	0x3f
	.zero		1


	//----- nvinfo : EIATTR_NUM_MBARRIERS
	.align		4
.L_694:
        /*039c*/ 	.byte	0x03, 0x38
        /*039e*/ 	.short	0x0009


	//----- nvinfo : EIATTR_EXIT_INSTR_OFFSETS
	.align		4
        /*03a0*/ 	.byte	0x04, 0x1c
        /*03a2*/ 	.short	(.L_696 - .L_695)


	//   ....[0]....
.L_695:
        /*03a4*/ 	.word	0x0000c2c0


	//----- nvinfo : EIATTR_MAX_THREADS
	.align		4
.L_696:
        /*03a8*/ 	.byte	0x04, 0x05
        /*03aa*/ 	.short	(.L_698 - .L_697)
.L_697:
        /*03ac*/ 	.word	0x00000180
        /*03b0*/ 	.word	0x00000001
        /*03b4*/ 	.word	0x00000001


	//----- nvinfo : EIATTR_CRS_STACK_SIZE
	.align		4
.L_698:
        /*03b8*/ 	.byte	0x04, 0x1e
        /*03ba*/ 	.short	(.L_700 - .L_699)
.L_699:
        /*03bc*/ 	.word	0x00000000


	//----- nvinfo : EIATTR_CBANK_PARAM_SIZE
	.align		4
.L_700:
        /*03c0*/ 	.byte	0x03, 0x19
        /*03c2*/ 	.short	0x06f0


	//----- nvinfo : EIATTR_PARAM_CBANK
	.align		4
        /*03c4*/ 	.byte	0x04, 0x0a
        /*03c6*/ 	.short	(.L_702 - .L_701)
	.align		4
.L_701:
        /*03c8*/ 	.word	index@(.nv.constant0._ZN7cutlass13device_kernelIN5flash11enable_sm90INS1_16FlashAttnBwdSm90INS1_25CollectiveMainloopBwdSm90ILi2ELi2ELi2EN4cute5tupleIJNS5_1CILi1EEES8_S8_EEENS6_IJNS7_ILi64EEENS7_ILi128EEESB_EEENS_10bfloat16_tEfNS_4arch4Sm90ELb0ELb1ELb1ELb1ELb0ELb1ELb0ELb0ELi2ELi1ELi2ELi1ELb0EEENS1_21CollectiveEpilogueBwdISC_SD_SF_Li256ELb1ELb0ELi1EEENS1_19SingleTileSchedulerILb1ELb0ELb0ELi128EEEEEEEEEvNT_6ParamsE)
        /*03cc*/ 	.short	0x0210
        /*03ce*/ 	.short	0x06f0


	//----- nvinfo : EIATTR_SW_WAR
	.align		4
.L_702:
        /*03d0*/ 	.byte	0x04, 0x36
        /*03d2*/ 	.short	(.L_704 - .L_703)
.L_703:
        /*03d4*/ 	.word	0x00000008
.L_704:


//--------------------- .nv.info._ZN7cutlass13device_kernelIN5flash11enable_sm90INS1_16FlashAttnBwdSm90INS1_25CollectiveMainloopBwdSm90ILi2ELi2ELi2EN4cute5tupleIJNS5_1CILi1EEES8_S8_EEENS6_IJNS7_ILi64EEENS7_ILi128EEESB_EEENS_10bfloat16_tEfNS_4arch4Sm90ELb0ELb1ELb1ELb1ELb1ELb1ELb0ELb0ELi2ELi1ELi2ELi1ELb0EEENS1_21CollectiveEpilogueBwdISC_SD_SF_Li256ELb1ELb0ELi1EEENS1_19SingleTileSchedulerILb1ELb0ELb0ELi128EEEEEEEEEvNT_6ParamsE --------------------------
	.section	.nv.info._ZN7cutlass13device_kernelIN5flash11enable_sm90INS1_16FlashAttnBwdSm90INS1_25CollectiveMainloopBwdSm90ILi2ELi2ELi2EN4cute5tupleIJNS5_1CILi1EEES8_S8_EEENS6_IJNS7_ILi64EEENS7_ILi128EEESB_EEENS_10bfloat16_tEfNS_4arch4Sm90ELb0ELb1ELb1ELb1ELb1ELb1ELb0ELb0ELi2ELi1ELi2ELi1ELb0EEENS1_21CollectiveEpilogueBwdISC_SD_SF_Li256ELb1ELb0ELi1EEENS1_19SingleTileSchedulerILb1ELb0ELb0ELi128EEEEEEEEEvNT_6ParamsE,"",@"SHT_CUDA_INFO"
	.sectionflags	@""
	.align	4


	//----- nvinfo : EIATTR_CUDA_API_VERSION
	.align		4
        /*0000*/ 	.byte	0x04, 0x37
        /*0002*/ 	.short	(.L_706 - .L_705)
.L_705:
        /*0004*/ 	.word	0x00000082


	//----- nvinfo : EIATTR_KPARAM_INFO
	.align		4
.L_706:
        /*0008*/ 	.byte	0x04, 0x17
        /*000a*/ 	.short	(.L_708 - .L_707)
.L_707:
        /*000c*/ 	.word	0x00000000
        /*0010*/ 	.short	0x0000
        /*0012*/ 	.short	0x0070
        /*0014*/ 	.byte	0x00, 0xf0, 0x01, 0x1a


	//----- nvinfo : EIATTR_SPARSE_MMA_MASK
	.align		4
.L_708:
        /*0018*/ 	.byte	0x03, 0x50
        /*001a*/ 	.short	0x0000


	//----- nvinfo : EIATTR_MAXREG_COUNT
	.align		4
        /*001c*/ 	.byte	0x03, 0x1b
        /*001e*/ 	.short	0x00a8


	//----- nvinfo : EIATTR_NUM_BARRIERS
	.align		4
        /*0020*/ 	.byte	0x02, 0x4c
        /*0022*/ 	.byte	0x10
	.zero		1


	//----- nvinfo : EIATTR_EXTERNS
	.align		4
        /*0024*/ 	.byte	0x04, 0x0f
        /*0026*/ 	.short	(.L_710 - .L_709)


	//   ....[0]....
	.align		4
.L_709:
        /*0028*/ 	.word	index@(__assertfail)


	//----- nvinfo : EIATTR_ANNOTATIONS
	.align		4
.L_710:
        /*002c*/ 	.byte	0x04, 0x55
        /*002e*/ 	.short	(.L_712 - .L_711)


	//   ....[0]....
.L_711:
        /*0030*/ 	.word	0x00000001
        /*0034*/ 	.byte	0xa0, 0x19, 0x00, 0x00, 0x01, 0x00, 0x00, 0x00, 0x70, 0x28, 0x00, 0x00, 0x01, 0x00, 0x00, 0x00
        /*0044*/ 	.byte	0x40, 0x3b, 0x00, 0x00, 0x01, 0x00, 0x00, 0x00, 0xd0, 0x3b, 0x00, 0x00, 0x01, 0x00, 0x00, 0x00
        /*0054*/ 	.byte	0x20, 0xb9, 0x00, 0x00, 0x01, 0x00, 0x00, 0x00, 0xc0, 0xba, 0x00, 0x00, 0x01, 0x00, 0x00, 0x00
        /*0064*/ 	.byte	0x40, 0xc6, 0x00, 0x00, 0x01, 0x00, 0x00, 0x00, 0x60, 0xc6, 0x00, 0x00, 0x01, 0x00, 0x00, 0x00
        /*0074*/ 	.byte	0xd0, 0xc9, 0x00, 0x00


	//----- nvinfo : EIATTR_MERCURY_ISA_VERSION
	.align		4
.L_712:
        /*0078*/ 	.byte	0x03, 0x5f
        /*007a*/ 	.short	0x0101


	//----- nvinfo : EIATTR_INT_WARP_WIDE_INSTR_OFFSETS
	.align		4
        /*007c*/ 	.byte	0x04, 0x31
        /*007e*/ 	.short	(.L_714 - .L_713)


	//   ....[0]....
.L_713:
        /*0080*/ 	.word	0x00000190


	//   ....[1]....
        /*0084*/ 	.word	0x000001c0


	//   ....[2]....
        /*0088*/ 	.word	0x00009660


	//   ....[3]....
        /*008c*/ 	.word	0x00009cb0


	//   ....[4]....
        /*0090*/ 	.word	0x0000a160


	//   ....[5]....
        /*0094*/ 	.word	0x0000a420


	//   ....[6]....
        /*0098*/ 	.word	0x0000a680


	//   ....[7]....
        /*009c*/ 	.word	0x0000a810


	//----- nvinfo : EIATTR_COOP_GROUP_MASK_REGIDS
	.align		4
.L_714:
        /*00a0*/ 	.byte	0x04, 0x29
        /*00a2*/ 	.short	(.L_716 - .L_715)


	//   ....[0]....
.L_715:
        /*00a4*/ 	.word	0xffffffff


	//   ....[1]....
        /*00a8*/ 	.word	0xffffffff


	//   ....[2]....
        /*00ac*/ 	.word	0xffffffff


	//   ....[3]....
        /*00b0*/ 	.word	0xffffffff


	//   ....[4]....
        /*00b4*/ 	.word	0xffffffff


	//   ....[5]....
        /*00b8*/ 	.word	0xffffffff


	//   ....[6]....
        /*00bc*/ 	.word	0xffffffff


	//   ....[7]....
        /*00c0*/ 	.word	0xffffffff


	//   ....[8]....
        /*00c4*/ 	.word	0xffffffff


	//   ....[9]....
        /*00c8*/ 	.word	0xffffffff


	//   ....[10]....
        /*00cc*/ 	.word	0xffffffff


	//   ....[11]....
        /*00d0*/ 	.word	0xffffffff


	//   ....[12]....
        /*00d4*/ 	.word	0xffffffff


	//   ....[13]....
        /*00d8*/ 	.word	0xffffffff


	//   ....[14]....
        /*00dc*/ 	.word	0xffffffff


	//   ....[15]....
        /*00e0*/ 	.word	0xffffffff


	//   ....[16]....
        /*00e4*/ 	.word	0x0500000f


	//   ....[17]....
        /*00e8*/ 	.word	0x0500000f


	//   ....[18]....
        /*00ec*/ 	.word	0x0500000f


	//   ....[19]....
        /*00f0*/ 	.word	0x0500000f


	//----- nvinfo : EIATTR_COOP_GROUP_INSTR_OFFSETS
	.align		4
.L_716:
        /*00f4*/ 	.byte	0x04, 0x28
        /*00f6*/ 	.short	(.L_718 - .L_717)


	//   ....[0]....
.L_717:
        /*00f8*/ 	.word	0x00000070


	//   ....[1]....
        /*00fc*/ 	.word	0x000001a0


	//   ....[2]....
        /*0100*/ 	.word	0x000001f0


	//   ....[3]....
        /*0104*/ 	.word	0x000003e0


	//   ....[4]....
        /*0108*/ 	.word	0x00000620


	//   ....[5]....
        /*010c*/ 	.word	0x00001650


	//   ....[6]....
        /*0110*/ 	.word	0x00008780


	//   ....[7]....
        /*0114*/ 	.word	0x00009260


	//   ....[8]....
        /*0118*/ 	.word	0x00009590


	//   ....[9]....
        /*011c*/ 	.word	0x00009910


	//   ....[10]....
        /*0120*/ 	.word	0x00009be0


	//   ....[11]....
        /*0124*/ 	.word	0x00009e20


	//   ....[12]....
        /*0128*/ 	.word	0x0000a090


	//   ....[13]....
        /*012c*/ 	.word	0x0000a360


	//   ....[14]....
        /*0130*/ 	.word	0x0000a580


	//   ....[15]....
        /*0134*/ 	.word	0x0000a710


	//   ....[16]....
        /*0138*/ 	.word	0x0000d220


	//   ....[17]....
        /*013c*/ 	.word	0x0000d3a0


	//   ....[18]....
        /*0140*/ 	.word	0x0000d410


	//   ....[19]....
        /*0144*/ 	.word	0x0000d480


	//----- nvinfo : EIATTR_REG_RECONFIG
	.align		4
.L_718:
        /*0148*/ 	.byte	0x01, 0x54
	.zero		2


	//----- nvinfo : EIATTR_SYSCALL_OFFSETS
	.align		4
        /*014c*/ 	.byte	0x04, 0x46
        /*014e*/ 	.short	(.L_720 - .L_719)


	//   ....[0]....
.L_719:
        /*0150*/ 	.word	0x00001290


	//   ....[1]....
        /*0154*/ 	.word	0x00001380


	//   ....[2]....
        /*0158*/ 	.word	0x000014e0


	//   ....[3]....
        /*015c*/ 	.word	0x000015d0


	//----- nvinfo : EIATTR_MBARRIER_INSTR_OFFSETS
	.align		4
.L_720:
        /*0160*/ 	.byte	0x04, 0x39
        /*0162*/ 	.short	(.L_722 - .L_721)


	//   ....[0]....
.L_721:
        /*0164*/ 	.word	0x00000290
        /*0168*/ 	.word	0x000000ff
        /*016c*/ 	.word	0x00030800
        /*0170*/ 	.short	0x0100
        /*0172*/ 	.byte	0x06
	.zero		1


	//   ....[1]....
        /*0174*/ 	.word	0x00000390
        /*0178*/ 	.word	0x000000ff
        /*017c*/ 	.word	0x00030810
        /*0180*/ 	.short	0x0100
        /*0182*/ 	.byte	0x08
	.zero		1


	//   ....[2]....
        /*0184*/ 	.word	0x000003a0
        /*0188*/ 	.word	0x000000ff
        /*018c*/ 	.word	0x00030820
        /*0190*/ 	.short	0x0100
        /*0192*/ 	.byte	0x08
	.zero		1


	//   ....[3]....
        /*0194*/ 	.word	0x000003b0
        /*0198*/ 	.word	0x000000ff
        /*019c*/ 	.word	0x00030818
        /*01a0*/ 	.short	0x0100
        /*01a2*/ 	.byte	0x08
	.zero		1


	//   ....[4]....
        /*01a4*/ 	.word	0x000003c0
        /*01a8*/ 	.word	0x000000ff
        /*01ac*/ 	.word	0x00030828
        /*01b0*/ 	.short	0x0100
        /*01b2*/ 	.byte	0x08
	.zero		1


	//   ....[5]....
        /*01b4*/ 	.word	0x000004f0
        /*01b8*/ 	.word	0x000000ff
        /*01bc*/ 	.word	0x00030830
        /*01c0*/ 	.short	0x0100
        /*01c2*/ 	.byte	0x08
	.zero		1


	//   ....[6]....
        /*01c4*/ 	.word	0x00000500
        /*01c8*/ 	.word	0x000000ff
        /*01cc*/ 	.word	0x00030840
        /*01d0*/ 	.short	0x0100
        /*01d2*/ 	.byte	0x08
	.zero		1


	//   ....[7]....
        /*01d4*/ 	.word	0x00000510
        /*01d8*/ 	.word	0x000000ff
        /*01dc*/ 	.word	0x00030838
        /*01e0*/ 	.short	0x0100
        /*01e2*/ 	.byte	0x08
	.zero		1


	//   ....[8]....
        /*01e4*/ 	.word	0x00000520
        /*01e8*/ 	.word	0x000000ff
        /*01ec*/ 	.word	0x00030848
        /*01f0*/ 	.short	0x0100
        /*01f2*/ 	.byte	0x08
	.zero		1


	//   ....[9]....
        /*01f4*/ 	.word	0x00001680
        /*01f8*/ 	.word	0x00000010
        /*01fc*/ 	.word	0x00030800
        /*0200*/ 	.short	0x010a
        /*0202*/ 	.byte	0x3f
	.zero		1


	//   ....[10]....
        /*0204*/ 	.word	0x000017b0
        /*0208*/ 	.word	0x00000010
        /*020c*/ 	.word	0x00030800
        /*0210*/ 	.short	0x010a
        /*0212*/ 	.byte	0x3f
	.zero		1


	//   ....[11]....
        /*0214*/ 	.word	0x00001e70
        /*0218*/ 	.word	0x00000000
        /*021c*/ 	.word	0x00030810
        /*0220*/ 	.short	0x010a
        /*0222*/ 	.byte	0x3f
	.zero		1


	//   ....[12]....
        /*0224*/ 	.word	0x00001eb0
        /*0228*/ 	.word	0x00000000
        /*022c*/ 	.word	0x00030810
        /*0230*/ 	.short	0x010a
        /*0232*/ 	.byte	0x3f
	.zero		1


	//   ....[13]....
        /*0234*/ 	.word	0x00002410
        /*0238*/ 	.word	0x00000000
        /*023c*/ 	.word	0x00030830
        /*0240*/ 	.short	0x010a
        /*0242*/ 	.byte	0x3f
	.zero		1


	//   ....[14]....
        /*0244*/ 	.word	0x00002760
        /*0248*/ 	.word	0x00000000
        /*024c*/ 	.word	0x00030830
        /*0250*/ 	.short	0x010a
        /*0252*/ 	.byte	0x3f
	.zero		1


	//   ....[15]....
        /*0254*/ 	.word	0x00004990
        /*0258*/ 	.word	0x00000006
        /*025c*/ 	.word	0x00000000
        /*0260*/ 	.short	0x0101
        /*0262*/ 	.byte	0x3f
	.zero		1


	//   ....[16]....
        /*0264*/ 	.word	0x00004cb0
        /*0268*/ 	.word	0x00000000
        /*026c*/ 	.word	0x00000000
        /*0270*/ 	.short	0x0101
        /*0272*/ 	.byte	0x3f
	.zero		1


	//   ....[17]....
        /*0274*/ 	.word	0x0000b410
        /*0278*/ 	.word	0x0000000f
        /*027c*/ 	.word	0x00030820
        /*0280*/ 	.short	0x010a
        /*0282*/ 	.byte	0x3f
	.zero		1


	//   ....[18]....
        /*0284*/ 	.word	0x0000bb40
        /*0288*/ 	.word	0x0000000f
        /*028c*/ 	.word	0x00030840
        /*0290*/ 	.short	0x010a
        /*0292*/ 	.byte	0x3f
	.zero		1


	//   ....[19]....
        /*0294*/ 	.word	0x0000be10
        /*0298*/ 	.word	0x0000000f
        /*029c*/ 	.word	0x00030828
        /*02a0*/ 	.short	0x010a
        /*02a2*/ 	.byte	0x3f
	.zero		1


	//   ....[20]....
        /*02a4*/ 	.word	0x0000c0e0
        /*02a8*/ 	.word	0x0000000f
        /*02ac*/ 	.word	0x00030848
        /*02b0*/ 	.short	0x010a
        /*02b2*/ 	.byte	0x3f
	.zero		1


	//   ....[21]....
        /*02b4*/ 	.word	0x0000c350
        /*02b8*/ 	.word	0x0000000f
        /*02bc*/ 	.word	0x00030820
        /*02c0*/ 	.short	0x010a
        /*02c2*/ 	.byte	0x3f
	.zero		1


	//   ....[22]....
        /*02c4*/ 	.word	0x0000c690
        /*02c8*/ 	.word	0x0000000f
        /*02cc*/ 	.word	0x00030840
        /*02d0*/ 	.short	0x010a
        /*02d2*/ 	.byte	0x3f
	.zero		1


	//   ....[23]....
        /*02d4*/ 	.word	0x0000c930
        /*02d8*/ 	.word	0x0000000f
        /*02dc*/ 	.word	0x00030828
        /*02e0*/ 	.short	0x010a
        /*02e2*/ 	.byte	0x3f
	.zero		1


	//   ....[24]....
        /*02e4*/ 	.word	0x0000cc40
        /*02e8*/ 	.word	0x00000003
        /*02ec*/ 	.word	0x00030840
        /*02f0*/ 	.short	0x010a
        /*02f2*/ 	.byte	0x3f
	.zero		1


	//   ....[25]....
        /*02f4*/ 	.word	0x0000d0a0
        /*02f8*/ 	.word	0x00000007
        /*02fc*/ 	.word	0x00000000
        /*0300*/ 	.short	0x010a
        /*0302*/ 	.byte	0x3f
	.zero		1


	//   ....[26]....
        /*0304*/ 	.word	0x0000d0f0
        /*0308*/ 	.word	0x00000003
        /*030c*/ 	.word	0x00000000
        /*0310*/ 	.short	0x010a
        /*0312*/ 	.byte	0x3f
	.zero		1


	//   ....[27]....
        /*0314*/ 	.word	0x0000d150
        /*0318*/ 	.word	0x00000005
        /*031c*/ 	.word	0x00000000
        /*0320*/ 	.short	0x010a
        /*0322*/ 	.byte	0x3f
	.zero		1


	//   ....[28]....
        /*0324*/ 	.word	0x0000d180
        /*0328*/ 	.word	0x00000003
        /*032c*/ 	.word	0x00000000
        /*0330*/ 	.short	0x010a
        /*0332*/ 	.byte	0x3f
	.zero		1


	//   ....[29]....
        /*0334*/ 	.word	0x0000d280
        /*0338*/ 	.word	0x0000000c
        /*033c*/ 	.word	0x00030800
        /*0340*/ 	.short	0x010a
        /*0342*/ 	.byte	0x3f
	.zero		1


	//   ....[30]....
        /*0344*/ 	.word	0x0000d2d0
        /*0348*/ 	.word	0x00000000
        /*034c*/ 	.word	0x00030810
        /*0350*/ 	.short	0x010a
        /*0352*/ 	.byte	0x3f
	.zero		1


	//   ....[31]....
        /*0354*/ 	.word	0x0000d320
        /*0358*/ 	.word	0x00000000
        /*035c*/ 	.word	0x00030830
        /*0360*/ 	.short	0x010a
        /*0362*/ 	.byte	0x3f
	.zero		1


	//   ....[32]....
        /*0364*/ 	.word	0x0000d4c0
        /*0368*/ 	.word	0x0000000f
        /*036c*/ 	.word	0x00030820
        /*0370*/ 	.short	0x010a
        /*0372*/ 	.byte	0x3f
	.zero		1


	//   ....[33]....
        /*0374*/ 	.word	0x0000d510
        /*0378*/ 	.word	0x0000000f
        /*037c*/ 	.word	0x00030840
        /*0380*/ 	.short	0x010a
        /*0382*/ 	.byte	0x3f
	.zero		1


	//   ....[34]....
        /*0384*/ 	.word	0x0000d560
        /*0388*/ 	.word	0x0000000f
        /*038c*/ 	.word	0x00030828
        /*0390*/ 	.short	0x010a
        /*0392*/ 	.byte	0x3f
	.zero		1


	//   ....[35]....
        /*0394*/ 	.word	0x0000d5b0
        /*0398*/ 	.word	0x0000000f
        /*039c*/ 	.word	0x00030848
        /*03a0*/ 	.short	0x010a
        /*03a2*/ 	.byte	0x3f
	.zero		1


	//   ....[36]....
        /*03a4*/ 	.word	0x0000d610
        /*03a8*/ 	.word	0x0000000f
        /*03ac*/ 	.word	0x00030820
        /*03b0*/ 	.short	0x010a
        /*03b2*/ 	.byte	0x3f
	.zero		1


	//   ....[37]....
        /*03b4*/ 	.word	0x0000d660
        /*03b8*/ 	.word	0x0000000f
        /*03bc*/ 	.word	0x00030840
        /*03c0*/ 	.short	0x010a
        /*03c2*/ 	.byte	0x3f
	.zero		1


	//   ....[38]....
        /*03c4*/ 	.word	0x0000d6b0
        /*03c8*/ 	.word	0x0000000f
        /*03cc*/ 	.word	0x00030828
        /*03d0*/ 	.short	0x010a
        /*03d2*/ 	.byte	0x3f
	.zero		1


	//   ....[39]....
        /*03d4*/ 	.word	0x0000d700
        /*03d8*/ 	.word	0x00000003
        /*03dc*/ 	.word	0x00030840
        /*03e0*/ 	.short	0x010a
        /*03e2*/ 	.byte	0x3f
	.zero		1


	//   ....[40]....
        /*03e4*/ 	.word	0x0000d7d0
        /*03e8*/ 	.word	0x00000007
        /*03ec*/ 	.word	0x00000000
        /*03f0*/ 	.short	0x010a
        /*03f2*/ 	.byte	0x3f
	.zero		1


	//   ....[41]....
        /*03f4*/ 	.word	0x0000d820
        /*03f8*/ 	.word	0x00000003
        /*03fc*/ 	.word	0x00000000
        /*0400*/ 	.short	0x010a
        /*0402*/ 	.byte	0x3f
	.zero		1


	//   ....[42]....
        /*0404*/ 	.word	0x0000d870
        /*0408*/ 	.word	0x00000005
        /*040c*/ 	.word	0x00000000
        /*0410*/ 	.short	0x010a
        /*0412*/ 	.byte	0x3f
	.zero		1


	//----- nvinfo : EIATTR_NUM_MBARRIERS
	.align		4
.L_722:
        /*0414*/ 	.byte	0x03, 0x38
        /*0416*/ 	.short	0x0009


	//----- nvinfo : EIATTR_EXIT_INSTR_OFFSETS
	.align		4
        /*0418*/ 	.byte	0x04, 0x1c
        /*041a*/ 	.short	(.L_724 - .L_723)


	//   ....[0]....
.L_723:
        /*041c*/ 	.word	0x0000d1d0


	//----- nvinfo : EIATTR_MAX_THREADS
	.align		4
.L_724:
        /*0420*/ 	.byte	0x04, 0x05
        /*0422*/ 	.short	(.L_726 - .L_725)
.L_725:
        /*0424*/ 	.word	0x00000180
        /*0428*/ 	.word	0x00000001
        /*042c*/ 	.word	0x00000001


	//----- nvinfo : EIATTR_CRS_STACK_SIZE
	.align		4
.L_726:
        /*0430*/ 	.byte	0x04, 0x1e
        /*0432*/ 	.short	(.L_728 - .L_727)
.L_727:
        /*0434*/ 	.word	0x00000000


	//----- nvinfo : EIATTR_CBANK_PARAM_SIZE
	.align		4
.L_728:
        /*0438*/ 	.byte	0x03, 0x19
        /*043a*/ 	.short	0x06f0


	//----- nvinfo : EIATTR_PARAM_CBANK
	.align		4
        /*043c*/ 	.byte	0x04, 0x0a
        /*043e*/ 	.short	(.L_730 - .L_729)
	.align		4
.L_729:
        /*0440*/ 	.word	index@(.nv.constant0._ZN7cutlass13device_kernelIN5flash11enable_sm90INS1_16FlashAttnBwdSm90INS1_25CollectiveMainloopBwdSm90ILi2ELi2ELi2EN4cute5tupleIJNS5_1CILi1EEES8_S8_EEENS6_IJNS7_ILi64EEENS7_ILi128EEESB_EEENS_10bfloat16_tEfNS_4arch4Sm90ELb0ELb1ELb1ELb1ELb1ELb1ELb0ELb0ELi2ELi1ELi2ELi1ELb0EEENS1_21CollectiveEpilogueBwdISC_SD_SF_Li256ELb1ELb0ELi1EEENS1_19SingleTileSchedulerILb1ELb0ELb0ELi128EEEEEEEEEvNT_6ParamsE)
        /*0444*/ 	.short	0x0210
        /*0446*/ 	.short	0x06f0


	//----- nvinfo : EIATTR_SW_WAR
	.align		4
.L_730:
        /*0448*/ 	.byte	0x04, 0x36
        /*044a*/ 	.short	(.L_732 - .L_731)
.L_731:
        /*044c*/ 	.word	0x00000008
.L_732:


//--------------------- .nv.info._ZN7cutlass13device_kernelIN5flash11enable_sm90INS1_16FlashAttnBwdSm90INS1_25CollectiveMainloopBwdSm90ILi2ELi2ELi2EN4cute5tupleIJNS5_1CILi1EEES8_S8_EEENS6_IJNS7_ILi64EEENS7_ILi128EEESB_EEENS_10bfloat16_tEfNS_4arch4Sm90ELb0ELb1ELb1ELb1ELb0ELb1ELb0ELb0ELi2ELi1ELi2ELi1ELb0EEENS1_24CollectiveEpilogueBwdGQAISC_fSF_Li256ELb1ELb0EEENS1_19SingleTileSchedulerILb1ELb0ELb0ELi128EEEEEEEEEvNT_6ParamsE --------------------------
	.section	.nv.info._ZN7cutlass13device_kernelIN5flash11enable_sm90INS1_16FlashAttnBwdSm90INS1_25CollectiveMainloopBwdSm90ILi2ELi2ELi2EN4cute5tupleIJNS5_1CILi1EEES8_S8_EEENS6_IJNS7_ILi64EEENS7_ILi128EEESB_EEENS_10bfloat16_tEfNS_4arch4Sm90ELb0ELb1ELb1ELb1ELb0ELb1ELb0ELb0ELi2ELi1ELi2ELi1ELb0EEENS1_24CollectiveEpilogueBwdGQAISC_fSF_Li256ELb1ELb0EEENS1_19SingleTileSchedulerILb1ELb0ELb0ELi128EEEEEEEEEvNT_6ParamsE,"",@"SHT_CUDA_INFO"
	.sectionflags	@""
	.align	4


	//----- nvinfo : EIATTR_CUDA_API_VERSION
	.align		4
        /*0000*/ 	.byte	0x04, 0x37
        /*0002*/ 	.short	(.L_734 - .L_733)
.L_733:
        /*0004*/ 	.word	0x00000082


	//----- nvinfo : EIATTR_KPARAM_INFO
	.align		4
.L_734:
        /*0008*/ 	.byte	0x04, 0x17
        /*000a*/ 	.short	(.L_736 - .L_735)
.L_735:
        /*000c*/ 	.word	0x00000000
        /*0010*/ 	.short	0x0000
        /*0012*/ 	.short	0x0070
        /*0014*/ 	.byte	0x00, 0xf0, 0x01, 0x1a


	//----- nvinfo : EIATTR_SPARSE_MMA_MASK
	.align		4
.L_736:
        /*0018*/ 	.byte	0x03, 0x50
        /*001a*/ 	.short	0x0000


	//----- nvinfo : EIATTR_MAXREG_COUNT
	.align		4
        /*001c*/ 	.byte	0x03, 0x1b
        /*001e*/ 	.short	0x00a8


	//----- nvinfo : EIATTR_NUM_BARRIERS
	.align		4
        /*0020*/ 	.byte	0x02, 0x4c
        /*0022*/ 	.byte	0x10
	.zero		1


	//----- nvinfo : EIATTR_EXTERNS
	.align		4
        /*0024*/ 	.byte	0x04, 0x0f
        /*0026*/ 	.short	(.L_738 - .L_737)


	//   ....[0]....
	.align		4
.L_737:
        /*0028*/ 	.word	index@(__assertfail)


	//----- nvinfo : EIATTR_ANNOTATIONS
	.align		4
.L_738:
        /*002c*/ 	.byte	0x04, 0x55
        /*002e*/ 	.short	(.L_740 - .L_739)


	//   ....[0]....
.L_739:
        /*0030*/ 	.word	0x00000001
        /*0034*/ 	.byte	0x80, 0x19, 0x00, 0x00, 0x01, 0x00, 0x00, 0x00, 0x50, 0x28, 0x00, 0x00, 0x01, 0x00, 0x00, 0x00
        /*0044*/ 	.byte	0x20, 0x3b, 0x00, 0x00, 0x01, 0x00, 0x00, 0x00, 0xb0, 0x3b, 0x00, 0x00, 0x01, 0x00, 0x00, 0x00
        /*0054*/ 	.byte	0x50, 0x7d, 0x00, 0x00, 0x01, 0x00, 0x00, 0x00, 0xf0, 0x7e, 0x00, 0x00, 0x01, 0x00, 0x00, 0x00
        /*0064*/ 	.byte	0x70, 0x8a, 0x00, 0x00, 0x01, 0x00, 0x00, 0x00, 0x90, 0x8a, 0x00, 0x00, 0x01, 0x00, 0x00, 0x00
        /*0074*/ 	.byte	0x00, 0x8e, 0x00, 0x00


	//----- nvinfo : EIATTR_MERCURY_ISA_VERSION
	.align		4
.L_740:
        /*0078*/ 	.byte	0x03, 0x5f
        /*007a*/ 	.short	0x0101


	//----- nvinfo : EIATTR_INT_WARP_WIDE_INSTR_OFFSETS
	.align		4
        /*007c*/ 	.byte	0x04, 0x31
        /*007e*/ 	.short	(.L_742 - .L_741)


	//   ....[0]....
.L_741:
        /*0080*/ 	.word	0x00000190


	//   ....[1]....
        /*0084*/ 	.word	0x000001c0


	//----- nvinfo : EIATTR_COOP_GROUP_MASK_REGIDS
	.align		4
.L_742:
        /*0088*/ 	.byte	0x04, 0x29
        /*008a*/ 	.short	(.L_744 - .L_743)


	//   ....[0]....
.L_743:
        /*008c*/ 	.word	0xffffffff


	//   ....[1]....
        /*0090*/ 	.word	0xffffffff


	//   ....[2]....
        /*0094*/ 	.word	0xffffffff


	//   ....[3]....
        /*0098*/ 	.word	0xffffffff


	//   ....[4]....
        /*009c*/ 	.word	0xffffffff


	//   ....[5]....
        /*00a0*/ 	.word	0xffffffff


	//   ....[6]....
        /*00a4*/ 	.word	0xffffffff


	//   ....[7]....
        /*00a8*/ 	.word	0x0500000f


	//----- nvinfo : EIATTR_COOP_GROUP_INSTR_OFFSETS
	.align		4
.L_744:
        /*00ac*/ 	.byte	0x04, 0x28
        /*00ae*/ 	.short	(.L_746 - .L_745)


	//   ....[0]....
.L_745:
        /*00b0*/ 	.word	0x00000070


	//   ....[1]....
        /*00b4*/ 	.word	0x000001a0


	//   ....[2]....
        /*00b8*/ 	.word	0x000001f0


	//   ....[3]....
        /*00bc*/ 	.word	0x000003e0


	//   ....[4]....
        /*00c0*/ 	.word	0x00000620


	//   ....[5]....
        /*00c4*/ 	.word	0x00001630


	//   ....[6]....
        /*00c8*/ 	.word	0x00005ac0


	//   ....[7]....
        /*00cc*/ 	.word	0x00009650


	//----- nvinfo : EIATTR_REG_RECONFIG
	.align		4
.L_746:
        /*00d0*/ 	.byte	0x01, 0x54
	.zero		2


	//----- nvinfo : EIATTR_SYSCALL_OFFSETS
	.align		4
        /*00d4*/ 	.byte	0x04, 0x46
        /*00d6*/ 	.short	(.L_748 - .L_747)


	//   ....[0]....
.L_747:
        /*00d8*/ 	.word	0x00001270


	//   ....[1]....
        /*00dc*/ 	.word	0x00001360


	//   ....[2]....
        /*00e0*/ 	.word	0x000014c0


	//   ....[3]....
        /*00e4*/ 	.word	0x000015b0


	//----- nvinfo : EIATTR_MBARRIER_INSTR_OFFSETS
	.align		4
.L_748:
        /*00e8*/ 	.byte	0x04, 0x39
        /*00ea*/ 	.short	(.L_750 - .L_749)


	//   ....[0]....
.L_749:
        /*00ec*/ 	.word	0x00000290
        /*00f0*/ 	.word	0x000000ff
        /*00f4*/ 	.word	0x00030800
        /*00f8*/ 	.short	0x0100
        /*00fa*/ 	.byte	0x06
	.zero		1


	//   ....[1]....
        /*00fc*/ 	.word	0x00000390
        /*0100*/ 	.word	0x000000ff
        /*0104*/ 	.word	0x00030810
        /*0108*/ 	.short	0x0100
        /*010a*/ 	.byte	0x08
	.zero		1


	//   ....[2]....
        /*010c*/ 	.word	0x000003a0
        /*0110*/ 	.word	0x000000ff
        /*0114*/ 	.word	0x00030820
        /*0118*/ 	.short	0x0100
        /*011a*/ 	.byte	0x08
	.zero		1


	//   ....[3]....
        /*011c*/ 	.word	0x000003b0
        /*0120*/ 	.word	0x000000ff
        /*0124*/ 	.word	0x00030818
        /*0128*/ 	.short	0x0100
        /*012a*/ 	.byte	0x08
	.zero		1


	//   ....[4]....
        /*012c*/ 	.word	0x000003c0
        /*0130*/ 	.word	0x000000ff
        /*0134*/ 	.word	0x00030828
        /*0138*/ 	.short	0x0100
        /*013a*/ 	.byte	0x08
	.zero		1


	//   ....[5]....
        /*013c*/ 	.word	0x000004f0
        /*0140*/ 	.word	0x000000ff
        /*0144*/ 	.word	0x00030830
        /*0148*/ 	.short	0x0100
        /*014a*/ 	.byte	0x08
	.zero		1


	//   ....[6]....
        /*014c*/ 	.word	0x00000500
        /*0150*/ 	.word	0x000000ff
        /*0154*/ 	.word	0x00030840
        /*0158*/ 	.short	0x0100
        /*015a*/ 	.byte	0x08
	.zero		1


	//   ....[7]....
        /*015c*/ 	.word	0x00000510
        /*0160*/ 	.word	0x000000ff
        /*0164*/ 	.word	0x00030838
        /*0168*/ 	.short	0x0100
        /*016a*/ 	.byte	0x08
	.zero		1


	//   ....[8]....
        /*016c*/ 	.word	0x00000520
        /*0170*/ 	.word	0x000000ff
        /*0174*/ 	.word	0x00030848
        /*0178*/ 	.short	0x0100
        /*017a*/ 	.byte	0x08
	.zero		1


	//   ....[9]....
        /*017c*/ 	.word	0x00001660
        /*0180*/ 	.word	0x00000010
        /*0184*/ 	.word	0x00030800
        /*0188*/ 	.short	0x010a
        /*018a*/ 	.byte	0x3f
	.zero		1


	//   ....[10]....
        /*018c*/ 	.word	0x00001790
        /*0190*/ 	.word	0x00000010
        /*0194*/ 	.word	0x00030800
        /*0198*/ 	.short	0x010a
        /*019a*/ 	.byte	0x3f
	.zero		1


	//   ....[11]....
        /*019c*/ 	.word	0x00001e50
        /*01a0*/ 	.word	0x00000000
        /*01a4*/ 	.word	0x00030810
        /*01a8*/ 	.short	0x010a
        /*01aa*/ 	.byte	0x3f
	.zero		1


	//   ....[12]....
        /*01ac*/ 	.word	0x00001e90
        /*01b0*/ 	.word	0x00000000
        /*01b4*/ 	.word	0x00030810
        /*01b8*/ 	.short	0x010a
        /*01ba*/ 	.byte	0x3f
	.zero		1


	//   ....[13]....
        /*01bc*/ 	.word	0x000023f0
        /*01c0*/ 	.word	0x00000000
        /*01c4*/ 	.word	0x00030830
        /*01c8*/ 	.short	0x010a
        /*01ca*/ 	.byte	0x3f
	.zero		1


	//   ....[14]....
        /*01cc*/ 	.word	0x00002740
        /*01d0*/ 	.word	0x00000000
        /*01d4*/ 	.word	0x00030830
        /*01d8*/ 	.short	0x010a
        /*01da*/ 	.byte	0x3f
	.zero		1


	//   ....[15]....
        /*01dc*/ 	.word	0x00004970
        /*01e0*/ 	.word	0x00000006
        /*01e4*/ 	.word	0x00000000
        /*01e8*/ 	.short	0x0101
        /*01ea*/ 	.byte	0x3f
	.zero		1


	//   ....[16]....
        /*01ec*/ 	.word	0x00004c90
        /*01f0*/ 	.word	0x00000000
        /*01f4*/ 	.word	0x00000000
        /*01f8*/ 	.short	0x0101
        /*01fa*/ 	.byte	0x3f
	.zero		1


	//   ....[17]....
        /*01fc*/ 	.word	0x00007840
        /*0200*/ 	.word	0x0000000f
        /*0204*/ 	.word	0x00030820
        /*0208*/ 	.short	0x010a
        /*020a*/ 	.byte	0x3f
	.zero		1


	//   ....[18]....
        /*020c*/ 	.word	0x00007f70
        /*0210*/ 	.word	0x0000000f
        /*0214*/ 	.word	0x00030840
        /*0218*/ 	.short	0x010a
        /*021a*/ 	.byte	0x3f
	.zero		1


	//   ....[19]....
        /*021c*/ 	.word	0x00008240
        /*0220*/ 	.word	0x0000000f
        /*0224*/ 	.word	0x00030828
        /*0228*/ 	.short	0x010a
        /*022a*/ 	.byte	0x3f
	.zero		1


	//   ....[20]....
        /*022c*/ 	.word	0x00008510
        /*0230*/ 	.word	0x0000000f
        /*0234*/ 	.word	0x00030848
        /*0238*/ 	.short	0x010a
        /*023a*/ 	.byte	0x3f
	.zero		1


	//   ....[21]....
        /*023c*/ 	.word	0x00008780
        /*0240*/ 	.word	0x0000000f
        /*0244*/ 	.word	0x00030820
        /*0248*/ 	.short	0x010a
        /*024a*/ 	.byte	0x3f
	.zero		1


	//   ....[22]....
        /*024c*/ 	.word	0x00008ac0
        /*0250*/ 	.word	0x0000000f
        /*0254*/ 	.word	0x00030840
        /*0258*/ 	.short	0x010a
        /*025a*/ 	.byte	0x3f
	.zero		1


	//   ....[23]....
        /*025c*/ 	.word	0x00008d60
        /*0260*/ 	.word	0x0000000f
        /*0264*/ 	.word	0x00030828
        /*0268*/ 	.short	0x010a
        /*026a*/ 	.byte	0x3f
	.zero		1


	//   ....[24]....
        /*026c*/ 	.word	0x00009070
        /*0270*/ 	.word	0x00000003
        /*0274*/ 	.word	0x00030840
        /*0278*/ 	.short	0x010a
        /*027a*/ 	.byte	0x3f
	.zero		1


	//   ....[25]....
        /*027c*/ 	.word	0x000094d0
        /*0280*/ 	.word	0x00000007
        /*0284*/ 	.word	0x00000000
        /*0288*/ 	.short	0x010a
        /*028a*/ 	.byte	0x3f
	.zero		1


	//   ....[26]....
        /*028c*/ 	.word	0x00009520
        /*0290*/ 	.word	0x00000003
        /*0294*/ 	.word	0x00000000
        /*0298*/ 	.short	0x010a
        /*029a*/ 	.byte	0x3f
	.zero		1


	//   ....[27]....
        /*029c*/ 	.word	0x00009580
        /*02a0*/ 	.word	0x00000005
        /*02a4*/ 	.word	0x00000000
        /*02a8*/ 	.short	0x010a
        /*02aa*/ 	.byte	0x3f
	.zero		1


	//   ....[28]....
        /*02ac*/ 	.word	0x000095b0
        /*02b0*/ 	.word	0x00000003
        /*02b4*/ 	.word	0x00000000
        /*02b8*/ 	.short	0x010a
        /*02ba*/ 	.byte	0x3f
	.zero		1


	//   ....[29]....
        /*02bc*/ 	.word	0x000096b0
        /*02c0*/ 	.word	0x0000000c
        /*02c4*/ 	.word	0x00030800
        /*02c8*/ 	.short	0x010a
        /*02ca*/ 	.byte	0x3f
	.zero		1


	//   ....[30]....
        /*02cc*/ 	.word	0x00009700
        /*02d0*/ 	.word	0x00000000
        /*02d4*/ 	.word	0x00030810
        /*02d8*/ 	.short	0x010a
        /*02da*/ 	.byte	0x3f
	.zero		1


	//   ....[31]....
        /*02dc*/ 	.word	0x00009750
        /*02e0*/ 	.word	0x00000000
        /*02e4*/ 	.word	0x00030830
        /*02e8*/ 	.short	0x010a
        /*02ea*/ 	.byte	0x3f
	.zero		1


	//   ....[32]....
        /*02ec*/ 	.word	0x000097a0
        /*02f0*/ 	.word	0x0000000f
        /*02f4*/ 	.word	0x00030820
        /*02f8*/ 	.short	0x010a
        /*02fa*/ 	.byte	0x3f
	.zero		1


	//   ....[33]....
        /*02fc*/ 	.word	0x000097f0
        /*0300*/ 	.word	0x0000000f
        /*0304*/ 	.word	0x00030840
        /*0308*/ 	.short	0x010a
        /*030a*/ 	.byte	0x3f
	.zero		1


	//   ....[34]....
        /*030c*/ 	.word	0x00009840
        /*0310*/ 	.word	0x0000000f
        /*0314*/ 	.word	0x00030828
        /*0318*/ 	.short	0x010a
        /*031a*/ 	.byte	0x3f
	.zero		1


	//   ....[35]....
        /*031c*/ 	.word	0x00009890
        /*0320*/ 	.word	0x0000000f
        /*0324*/ 	.word	0x00030848
        /*0328*/ 	.short	0x010a
        /*032a*/ 	.byte	0x3f
	.zero		1


	//   ....[36]....
        /*032c*/ 	.word	0x000098f0
        /*0330*/ 	.word	0x0000000f
        /*0334*/ 	.word	0x00030820
        /*0338*/ 	.short	0x010a
        /*033a*/ 	.byte	0x3f
	.zero		1


	//   ....[37]....
        /*033c*/ 	.word	0x00009940
        /*0340*/ 	.word	0x0000000f
        /*0344*/ 	.word	0x00030840
        /*0348*/ 	.short	0x010a
        /*034a*/ 	.byte	0x3f
	.zero		1


	//   ....[38]....
        /*034c*/ 	.word	0x00009990
        /*0350*/ 	.word	0x0000000f
        /*0354*/ 	.word	0x00030828
        /*0358*/ 	.short	0x010a
        /*035a*/ 	.byte	0x3f
	.zero		1


	//   ....[39]....
        /*035c*/ 	.word	0x000099e0
        /*0360*/ 	.word	0x00000003
        /*0364*/ 	.word	0x00030840
        /*0368*/ 	.short	0x010a
        /*036a*/ 	.byte	0x3f
	.zero		1


	//   ....[40]....
        /*036c*/ 	.word	0x00009ab0
        /*0370*/ 	.word	0x00000007
        /*0374*/ 	.word	0x00000000
        /*0378*/ 	.short	0x010a
        /*037a*/ 	.byte	0x3f
	.zero		1


	//   ....[41]....
        /*037c*/ 	.word	0x00009b00
        /*0380*/ 	.word	0x00000003
        /*0384*/ 	.word	0x00000000
        /*0388*/ 	.short	0x010a
        /*038a*/ 	.byte	0x3f
	.zero		1


	//   ....[42]....
        /*038c*/ 	.word	0x00009b50
        /*0390*/ 	.word	0x00000005
        /*0394*/ 	.word	0x00000000
        /*0398*/ 	.short	0x010a
        /*039a*/ 	.byte	0x3f
	.zero		1


	//----- nvinfo : EIATTR_NUM_MBARRIERS
	.align		4
.L_750:
        /*039c*/ 	.byte	0x03, 0x38
        /*039e*/ 	.short	0x0009


	//----- nvinfo : EIATTR_EXIT_INSTR_OFFSETS
	.align		4
        /*03a0*/ 	.byte	0x04, 0x1c
        /*03a2*/ 	.short	(.L_752 - .L_751)


	//   ....[0]....
.L_751:
        /*03a4*/ 	.word	0x00009600


	//----- nvinfo : EIATTR_MAX_THREADS
	.align		4
.L_752:
        /*03a8*/ 	.byte	0x04, 0x05
        /*03aa*/ 	.short	(.L_754 - .L_753)
.L_753:
        /*03ac*/ 	.word	0x00000180
        /*03b0*/ 	.word	0x00000001
        /*03b4*/ 	.word	0x00000001


	//----- nvinfo : EIATTR_CRS_STACK_SIZE
	.align		4
.L_754:
        /*03b8*/ 	.byte	0x04, 0x1e
        /*03ba*/ 	.short	(.L_756 - .L_755)
.L_755:
        /*03bc*/ 	.word	0x00000000


	//----- nvinfo : EIATTR_CBANK_PARAM_SIZE
	.align		4
.L_756:
        /*03c0*/ 	.byte	0x03, 0x19
        /*03c2*/ 	.short	0x06f0


	//----- nvinfo : EIATTR_PARAM_CBANK
	.align		4
        /*03c4*/ 	.byte	0x04, 0x0a
        /*03c6*/ 	.short	(.L_758 - .L_757)
	.align		4
.L_757:
        /*03c8*/ 	.word	index@(.nv.constant0._ZN7cutlass13device_kernelIN5flash11enable_sm90INS1_16FlashAttnBwdSm90INS1_25CollectiveMainloopBwdSm90ILi2ELi2ELi2EN4cute5tupleIJNS5_1CILi1EEES8_S8_EEENS6_IJNS7_ILi64EEENS7_ILi128EEESB_EEENS_10bfloat16_tEfNS_4arch4Sm90ELb0ELb1ELb1ELb1ELb0ELb1ELb0ELb0ELi2ELi1ELi2ELi1ELb0EEENS1_24CollectiveEpilogueBwdGQAISC_fSF_Li256ELb1ELb0EEENS1_19SingleTileSchedulerILb1ELb0ELb0ELi128EEEEEEEEEvNT_6ParamsE)
        /*03cc*/ 	.short	0x0210
        /*03ce*/ 	.short	0x06f0


	//----- nvinfo : EIATTR_SW_WAR
	.align		4
.L_758:
        /*03d0*/ 	.byte	0x04, 0x36
        /*03d2*/ 	.short	(.L_760 - .L_759)
.L_759:
        /*03d4*/ 	.word	0x00000008
.L_760:


//--------------------- .nv.info._ZN7cutlass13device_kernelIN5flash11enable_sm90INS1_16FlashAttnBwdSm90INS1_25CollectiveMainloopBwdSm90ILi2ELi2ELi2EN4cute5tupleIJNS5_1CILi1EEES8_S8_EEENS6_IJNS7_ILi64EEENS7_ILi128EEESB_EEENS_10bfloat16_tEfNS_4arch4Sm90ELb0ELb1ELb1ELb1ELb1ELb1ELb0ELb0ELi2ELi1ELi2ELi1ELb0EEENS1_24CollectiveEpilogueBwdGQAISC_fSF_Li256ELb1ELb1EEENS1_19SingleTileSchedulerILb1ELb0ELb0ELi128EEEEEEEEEvNT_6ParamsE --------------------------
	.section	.nv.info._ZN7cutlass13device_kernelIN5flash11enable_sm90INS1_16FlashAttnBwdSm90INS1_25CollectiveMainloopBwdSm90ILi2ELi2ELi2EN4cute5tupleIJNS5_1CILi1EEES8_S8_EEENS6_IJNS7_ILi64EEENS7_ILi128EEESB_EEENS_10bfloat16_tEfNS_4arch4Sm90ELb0ELb1ELb1ELb1ELb1ELb1ELb0ELb0ELi2ELi1ELi2ELi1ELb0EEENS1_24CollectiveEpilogueBwdGQAISC_fSF_Li256ELb1ELb1EEENS1_19SingleTileSchedulerILb1ELb0ELb0ELi128EEEEEEEEEvNT_6ParamsE,"",@"SHT_CUDA_INFO"
	.sectionflags	@""
	.align	4


	//----- nvinfo : EIATTR_CUDA_API_VERSION
	.align		4
        /*0000*/ 	.byte	0x04, 0x37
        /*0002*/ 	.short	(.L_762 - .L_761)
.L_761:
        /*0004*/ 	.word	0x00000082


	//----- nvinfo : EIATTR_KPARAM_INFO
	.align		4
.L_762:
        /*0008*/ 	.byte	0x04, 0x17
        /*000a*/ 	.short	(.L_764 - .L_763)
.L_763:
        /*000c*/ 	.word	0x00000000
        /*0010*/ 	.short	0x0000
        /*0012*/ 	.short	0x0070
        /*0014*/ 	.byte	0x00, 0xf0, 0x01, 0x1a


	//----- nvinfo : EIATTR_SPARSE_MMA_MASK
	.align		4
.L_764:
        /*0018*/ 	.byte	0x03, 0x50
        /*001a*/ 	.short	0x0000


	//----- nvinfo : EIATTR_MAXREG_COUNT
	.align		4
        /*001c*/ 	.byte	0x03, 0x1b
        /*001e*/ 	.short	0x00a8


	//----- nvinfo : EIATTR_NUM_BARRIERS
	.align		4
        /*0020*/ 	.byte	0x02, 0x4c
        /*0022*/ 	.byte	0x10
	.zero		1


	//----- nvinfo : EIATTR_EXTERNS
	.align		4
        /*0024*/ 	.byte	0x04, 0x0f
        /*0026*/ 	.short	(.L_766 - .L_765)


	//   ....[0]....
	.align		4
.L_765:
        /*0028*/ 	.word	index@(__assertfail)


	//----- nvinfo : EIATTR_ANNOTATIONS
	.align		4
.L_766:
        /*002c*/ 	.byte	0x04, 0x55
        /*002e*/ 	.short	(.L_768 - .L_767)


	//   ....[0]....
.L_767:
        /*0030*/ 	.word	0x00000001
        /*0034*/ 	.byte	0x80, 0x19, 0x00, 0x00, 0x01, 0x00, 0x00, 0x00, 0x50, 0x28, 0x00, 0x00, 0x01, 0x00, 0x00, 0x00
        /*0044*/ 	.byte	0x20, 0x3b, 0x00, 0x00, 0x01, 0x00, 0x00, 0x00, 0xb0, 0x3b, 0x00, 0x00, 0x01, 0x00, 0x00, 0x00
        /*0054*/ 	.byte	0x80, 0x91, 0x00, 0x00, 0x01, 0x00, 0x00, 0x00, 0x20, 0x93, 0x00, 0x00, 0x01, 0x00, 0x00, 0x00
        /*0064*/ 	.byte	0xa0, 0x9e, 0x00, 0x00, 0x01, 0x00, 0x00, 0x00, 0xc0, 0x9e, 0x00, 0x00, 0x01, 0x00, 0x00, 0x00
        /*0074*/ 	.byte	0x30, 0xa2, 0x00, 0x00


	//----- nvinfo : EIATTR_MERCURY_ISA_VERSION
	.align		4
.L_768:
        /*0078*/ 	.byte	0x03, 0x5f
        /*007a*/ 	.short	0x0101


	//----- nvinfo : EIATTR_INT_WARP_WIDE_INSTR_OFFSETS
	.align		4
        /*007c*/ 	.byte	0x04, 0x31
        /*007e*/ 	.short	(.L_770 - .L_769)


	//   ....[0]....
.L_769:
        /*0080*/ 	.word	0x00000190


	//   ....[1]....
        /*0084*/ 	.word	0x000001c0


	//   ....[2]....
        /*0088*/ 	.word	0x00006ea0


	//   ....[3]....
        /*008c*/ 	.word	0x00007500


	//   ....[4]....
        /*0090*/ 	.word	0x000079b0


	//   ....[5]....
        /*0094*/ 	.word	0x00007c80


	//   ....[6]....
        /*0098*/ 	.word	0x00007ee0


	//   ....[7]....
        /*009c*/ 	.word	0x00008070


	//----- nvinfo : EIATTR_COOP_GROUP_MASK_REGIDS
	.align		4
.L_770:
        /*00a0*/ 	.byte	0x04, 0x29
        /*00a2*/ 	.short	(.L_772 - .L_771)


	//   ....[0]....
.L_771:
        /*00a4*/ 	.word	0xffffffff


	//   ....[1]....
        /*00a8*/ 	.word	0xffffffff


	//   ....[2]....
        /*00ac*/ 	.word	0xffffffff


	//   ....[3]....
        /*00b0*/ 	.word	0xffffffff


	//   ....[4]....
        /*00b4*/ 	.word	0xffffffff


	//   ....[5]....
        /*00b8*/ 	.word	0xffffffff


	//   ....[6]....
        /*00bc*/ 	.word	0xffffffff


	//   ....[7]....
        /*00c0*/ 	.word	0xffffffff


	//   ....[8]....
        /*00c4*/ 	.word	0xffffffff


	//   ....[9]....
        /*00c8*/ 	.word	0xffffffff


	//   ....[10]....
        /*00cc*/ 	.word	0xffffffff


	//   ....[11]....
        /*00d0*/ 	.word	0xffffffff


	//   ....[12]....
        /*00d4*/ 	.word	0xffffffff


	//   ....[13]....
        /*00d8*/ 	.word	0xffffffff


	//   ....[14]....
        /*00dc*/ 	.word	0xffffffff


	//   ....[15]....
        /*00e0*/ 	.word	0xffffffff


	//   ....[16]....
        /*00e4*/ 	.word	0xffffffff


	//   ....[17]....
        /*00e8*/ 	.word	0xffffffff


	//   ....[18]....
        /*00ec*/ 	.word	0xffffffff


	//   ....[19]....
        /*00f0*/ 	.word	0xffffffff


	//   ....[20]....
        /*00f4*/ 	.word	0x0500000f


	//   ....[21]....
        /*00f8*/ 	.word	0x0500000f


	//   ....[22]....
        /*00fc*/ 	.word	0x0500000f


	//   ....[23]....
        /*0100*/ 	.word	0x0500000f


	//   ....[24]....
        /*0104*/ 	.word	0x0500000f


	//   ....[25]....
        /*0108*/ 	.word	0x0500000f


	//----- nvinfo : EIATTR_COOP_GROUP_INSTR_OFFSETS
	.align		4
.L_772:
        /*010c*/ 	.byte	0x04, 0x28
        /*010e*/ 	.short	(.L_774 - .L_773)


	//   ....[0]....
.L_773:
        /*0110*/ 	.word	0x00000070


	//   ....[1]....
        /*0114*/ 	.word	0x000001a0


	//   ....[2]....
        /*0118*/ 	.word	0x000001f0


	//   ....[3]....
        /*011c*/ 	.word	0x000003e0


	//   ....[4]....
        /*0120*/ 	.word	0x00000620


	//   ....[5]....
        /*0124*/ 	.word	0x00001630


	//   ....[6]....
        /*0128*/ 	.word	0x00005890


	//   ....[7]....
        /*012c*/ 	.word	0x00005a20


	//   ....[8]....
        /*0130*/ 	.word	0x00005d10


	//   ....[9]....
        /*0134*/ 	.word	0x00005ea0


	//   ....[10]....
        /*0138*/ 	.word	0x00005fb0


	//   ....[11]....
        /*013c*/ 	.word	0x00006aa0


	//   ....[12]....
        /*0140*/ 	.word	0x00006dd0


	//   ....[13]....
        /*0144*/ 	.word	0x00007160


	//   ....[14]....
        /*0148*/ 	.word	0x00007430


	//   ....[15]....
        /*014c*/ 	.word	0x00007670


	//   ....[16]....
        /*0150*/ 	.word	0x000078e0


	//   ....[17]....
        /*0154*/ 	.word	0x00007bc0


	//   ....[18]....
        /*0158*/ 	.word	0x00007de0


	//   ....[19]....
        /*015c*/ 	.word	0x00007f70


	//   ....[20]....
        /*0160*/ 	.word	0x0000aa80


	//   ....[21]....
        /*0164*/ 	.word	0x0000ac00


	//   ....[22]....
        /*0168*/ 	.word	0x0000ac70


	//   ....[23]....
        /*016c*/ 	.word	0x0000ace0


	//   ....[24]....
        /*0170*/ 	.word	0x0000ad50


	//   ....[25]....
        /*0174*/ 	.word	0x0000adc0


	//----- nvinfo : EIATTR_REG_RECONFIG
	.align		4
.L_774:
        /*0178*/ 	.byte	0x01, 0x54
	.zero		2


	//----- nvinfo : EIATTR_SYSCALL_OFFSETS
	.align		4
        /*017c*/ 	.byte	0x04, 0x46
        /*017e*/ 	.short	(.L_776 - .L_775)


	//   ....[0]....
.L_775:
        /*0180*/ 	.word	0x00001270


	//   ....[1]....
        /*0184*/ 	.word	0x00001360


	//   ....[2]....
        /*0188*/ 	.word	0x000014c0


	//   ....[3]....
        /*018c*/ 	.word	0x000015b0


	//----- nvinfo : EIATTR_MBARRIER_INSTR_OFFSETS
	.align		4
.L_776:
        /*0190*/ 	.byte	0x04, 0x39
        /*0192*/ 	.short	(.L_778 - .L_777)


	//   ....[0]....
.L_777:
        /*0194*/ 	.word	0x00000290
        /*0198*/ 	.word	0x000000ff
        /*019c*/ 	.word	0x00030800
        /*01a0*/ 	.short	0x0100
        /*01a2*/ 	.byte	0x06
	.zero		1


	//   ....[1]....
        /*01a4*/ 	.word	0x00000390
        /*01a8*/ 	.word	0x000000ff
        /*01ac*/ 	.word	0x00030810
        /*01b0*/ 	.short	0x0100
        /*01b2*/ 	.byte	0x08
	.zero		1


	//   ....[2]....
        /*01b4*/ 	.word	0x000003a0
        /*01b8*/ 	.word	0x000000ff
        /*01bc*/ 	.word	0x00030820
        /*01c0*/ 	.short	0x0100
        /*01c2*/ 	.byte	0x08
	.zero		1


	//   ....[3]....
        /*01c4*/ 	.word	0x000003b0
        /*01c8*/ 	.word	0x000000ff
        /*01cc*/ 	.word	0x00030818
        /*01d0*/ 	.short	0x0100
        /*01d2*/ 	.byte	0x08
	.zero		1


	//   ....[4]....
        /*01d4*/ 	.word	0x000003c0
        /*01d8*/ 	.word	0x000000ff
        /*01dc*/ 	.word	0x00030828
        /*01e0*/ 	.short	0x0100
        /*01e2*/ 	.byte	0x08
	.zero		1


	//   ....[5]....
        /*01e4*/ 	.word	0x000004f0
        /*01e8*/ 	.word	0x000000ff
        /*01ec*/ 	.word	0x00030830
        /*01f0*/ 	.short	0x0100
        /*01f2*/ 	.byte	0x08
	.zero		1


	//   ....[6]....
        /*01f4*/ 	.word	0x00000500
        /*01f8*/ 	.word	0x000000ff
        /*01fc*/ 	.word	0x00030840
        /*0200*/ 	.short	0x0100
        /*0202*/ 	.byte	0x08
	.zero		1


	//   ....[7]....
        /*0204*/ 	.word	0x00000510
        /*0208*/ 	.word	0x000000ff
        /*020c*/ 	.word	0x00030838
        /*0210*/ 	.short	0x0100
        /*0212*/ 	.byte	0x08
	.zero		1


	//   ....[8]....
        /*0214*/ 	.word	0x00000520
        /*0218*/ 	.word	0x000000ff
        /*021c*/ 	.word	0x00030848
        /*0220*/ 	.short	0x0100
        /*0222*/ 	.byte	0x08
	.zero		1


	//   ....[9]....
        /*0224*/ 	.word	0x00001660
        /*0228*/ 	.word	0x00000010
        /*022c*/ 	.word	0x00030800
        /*0230*/ 	.short	0x010a
        /*0232*/ 	.byte	0x3f
	.zero		1


	//   ....[10]....
        /*0234*/ 	.word	0x00001790
        /*0238*/ 	.word	0x00000010
        /*023c*/ 	.word	0x00030800
        /*0240*/ 	.short	0x010a
        /*0242*/ 	.byte	0x3f
	.zero		1


	//   ....[11]....
        /*0244*/ 	.word	0x00001e50
        /*0248*/ 	.word	0x00000000
        /*024c*/ 	.word	0x00030810
        /*0250*/ 	.short	0x010a
        /*0252*/ 	.byte	0x3f
	.zero		1


	//   ....[12]....
        /*0254*/ 	.word	0x00001e90
        /*0258*/ 	.word	0x00000000
        /*025c*/ 	.word	0x00030810
        /*0260*/ 	.short	0x010a
        /*0262*/ 	.byte	0x3f
	.zero		1


	//   ....[13]....
        /*0264*/ 	.word	0x000023f0
        /*0268*/ 	.word	0x00000000
        /*026c*/ 	.word	0x00030830
        /*0270*/ 	.short	0x010a
        /*0272*/ 	.byte	0x3f
	.zero		1


	//   ....[14]....
        /*0274*/ 	.word	0x00002740
        /*0278*/ 	.word	0x00000000
        /*027c*/ 	.word	0x00030830
        /*0280*/ 	.short	0x010a
        /*0282*/ 	.byte	0x3f
	.zero		1


	//   ....[15]....
        /*0284*/ 	.word	0x00004970
        /*0288*/ 	.word	0x00000006
        /*028c*/ 	.word	0x00000000
        /*0290*/ 	.short	0x0101
        /*0292*/ 	.byte	0x3f
	.zero		1


	//   ....[16]....
        /*0294*/ 	.word	0x00004c90
        /*0298*/ 	.word	0x00000000
        /*029c*/ 	.word	0x00000000
        /*02a0*/ 	.short	0x0101
        /*02a2*/ 	.byte	0x3f
	.zero		1


	//   ....[17]....
        /*02a4*/ 	.word	0x00008c70
        /*02a8*/ 	.word	0x0000000f
        /*02ac*/ 	.word	0x00030820
        /*02b0*/ 	.short	0x010a
        /*02b2*/ 	.byte	0x3f
	.zero		1


	//   ....[18]....
        /*02b4*/ 	.word	0x000093a0
        /*02b8*/ 	.word	0x0000000f
        /*02bc*/ 	.word	0x00030840
        /*02c0*/ 	.short	0x010a
        /*02c2*/ 	.byte	0x3f
	.zero		1


	//   ....[19]....
        /*02c4*/ 	.word	0x00009670
        /*02c8*/ 	.word	0x0000000f
        /*02cc*/ 	.word	0x00030828
        /*02d0*/ 	.short	0x010a
        /*02d2*/ 	.byte	0x3f
	.zero		1


	//   ....[20]....
        /*02d4*/ 	.word	0x00009940
        /*02d8*/ 	.word	0x0000000f
        /*02dc*/ 	.word	0x00030848
        /*02e0*/ 	.short	0x010a
        /*02e2*/ 	.byte	0x3f
	.zero		1


	//   ....[21]....
        /*02e4*/ 	.word	0x00009bb0
        /*02e8*/ 	.word	0x0000000f
        /*02ec*/ 	.word	0x00030820
        /*02f0*/ 	.short	0x010a
        /*02f2*/ 	.byte	0x3f
	.zero		1


	//   ....[22]....
        /*02f4*/ 	.word	0x00009ef0
        /*02f8*/ 	.word	0x0000000f
        /*02fc*/ 	.word	0x00030840
        /*0300*/ 	.short	0x010a
        /*0302*/ 	.byte	0x3f
	.zero		1


	//   ....[23]....
        /*0304*/ 	.word	0x0000a190
        /*0308*/ 	.word	0x0000000f
        /*030c*/ 	.word	0x00030828
        /*0310*/ 	.short	0x010a
        /*0312*/ 	.byte	0x3f
	.zero		1


	//   ....[24]....
        /*0314*/ 	.word	0x0000a4a0
        /*0318*/ 	.word	0x00000003
        /*031c*/ 	.word	0x00030840
        /*0320*/ 	.short	0x010a
        /*0322*/ 	.byte	0x3f
	.zero		1


	//   ....[25]....
        /*0324*/ 	.word	0x0000a900
        /*0328*/ 	.word	0x00000007
        /*032c*/ 	.word	0x00000000
        /*0330*/ 	.short	0x010a
        /*0332*/ 	.byte	0x3f
	.zero		1


	//   ....[26]....
        /*0334*/ 	.word	0x0000a950
        /*0338*/ 	.word	0x00000003
        /*033c*/ 	.word	0x00000000
        /*0340*/ 	.short	0x010a
        /*0342*/ 	.byte	0x3f
	.zero		1


	//   ....[27]....
        /*0344*/ 	.word	0x0000a9b0
        /*0348*/ 	.word	0x00000005
        /*034c*/ 	.word	0x00000000
        /*0350*/ 	.short	0x010a
        /*0352*/ 	.byte	0x3f
	.zero		1


	//   ....[28]....
        /*0354*/ 	.word	0x0000a9e0
        /*0358*/ 	.word	0x00000003
        /*035c*/ 	.word	0x00000000
        /*0360*/ 	.short	0x010a
        /*0362*/ 	.byte	0x3f
	.zero		1


	//   ....[29]....
        /*0364*/ 	.word	0x0000aae0
        /*0368*/ 	.word	0x0000000c
        /*036c*/ 	.word	0x00030800
        /*0370*/ 	.short	0x010a
        /*0372*/ 	.byte	0x3f
	.zero		1


	//   ....[30]....
        /*0374*/ 	.word	0x0000ab30
        /*0378*/ 	.word	0x00000000
        /*037c*/ 	.word	0x00030810
        /*0380*/ 	.short	0x010a
        /*0382*/ 	.byte	0x3f
	.zero		1


	//   ....[31]....
        /*0384*/ 	.word	0x0000ab80
        /*0388*/ 	.word	0x00000000
        /*038c*/ 	.word	0x00030830
        /*0390*/ 	.short	0x010a
        /*0392*/ 	.byte	0x3f
	.zero		1


	//   ....[32]....
        /*0394*/ 	.word	0x0000ae00
        /*0398*/ 	.word	0x0000000f
        /*039c*/ 	.word	0x00030820
        /*03a0*/ 	.short	0x010a
        /*03a2*/ 	.byte	0x3f
	.zero		1


	//   ....[33]....
        /*03a4*/ 	.word	0x0000ae50
        /*03a8*/ 	.word	0x0000000f
        /*03ac*/ 	.word	0x00030840
        /*03b0*/ 	.short	0x010a
        /*03b2*/ 	.byte	0x3f
	.zero		1


	//   ....[34]....
        /*03b4*/ 	.word	0x0000aea0
        /*03b8*/ 	.word	0x0000000f
        /*03bc*/ 	.word	0x00030828
        /*03c0*/ 	.short	0x010a
        /*03c2*/ 	.byte	0x3f
	.zero		1


	//   ....[35]....
        /*03c4*/ 	.word	0x0000aef0
        /*03c8*/ 	.word	0x0000000f
        /*03cc*/ 	.word	0x00030848
        /*03d0*/ 	.short	0x010a
        /*03d2*/ 	.byte	0x3f
	.zero		1


	//   ....[36]....
        /*03d4*/ 	.word	0x0000af50
        /*03d8*/ 	.word	0x0000000f
        /*03dc*/ 	.word	0x00030820
        /*03e0*/ 	.short	0x010a
        /*03e2*/ 	.byte	0x3f
	.zero		1


	//   ....[37]....
        /*03e4*/ 	.word	0x0000afa0
        /*03e8*/ 	.word	0x0000000f
        /*03ec*/ 	.word	0x00030840
        /*03f0*/ 	.short	0x010a
        /*03f2*/ 	.byte	0x3f
	.zero		1


	//   ....[38]....
        /*03f4*/ 	.word	0x0000aff0
        /*03f8*/ 	.word	0x0000000f
        /*03fc*/ 	.word	0x00030828
        /*0400*/ 	.short	0x010a
        /*0402*/ 	.byte	0x3f
	.zero		1


	//   ....[39]....
        /*0404*/ 	.word	0x0000b040
        /*0408*/ 	.word	0x00000003
        /*040c*/ 	.word	0x00030840
        /*0410*/ 	.short	0x010a
        /*0412*/ 	.byte	0x3f
	.zero		1


	//   ....[40]....
        /*0414*/ 	.word	0x0000b110
        /*0418*/ 	.word	0x00000007
        /*041c*/ 	.word	0x00000000
        /*0420*/ 	.short	0x010a
        /*0422*/ 	.byte	0x3f
	.zero		1


	//   ....[41]....
        /*0424*/ 	.word	0x0000b160
        /*0428*/ 	.word	0x00000003
        /*042c*/ 	.word	0x00000000
        /*0430*/ 	.short	0x010a
        /*0432*/ 	.byte	0x3f
	.zero		1


	//   ....[42]....
        /*0434*/ 	.word	0x0000b1b0
        /*0438*/ 	.word	0x00000005
        /*043c*/ 	.word	0x00000000
        /*0440*/ 	.short	0x010a
        /*0442*/ 	.byte	0x3f
	.zero		1


	//----- nvinfo : EIATTR_NUM_MBARRIERS
	.align		4
.L_778:
        /*0444*/ 	.byte	0x03, 0x38
        /*0446*/ 	.short	0x0009


	//----- nvinfo : EIATTR_EXIT_INSTR_OFFSETS
	.align		4
        /*0448*/ 	.byte	0x04, 0x1c
        /*044a*/ 	.short	(.L_780 - .L_779)


	//   ....[0]....
.L_779:
        /*044c*/ 	.word	0x0000aa30


	//----- nvinfo : EIATTR_MAX_THREADS
	.align		4
.L_780:
        /*0450*/ 	.byte	0x04, 0x05
        /*0452*/ 	.short	(.L_782 - .L_781)
.L_781:
        /*0454*/ 	.word	0x00000180
        /*0458*/ 	.word	0x00000001
        /*045c*/ 	.word	0x00000001


	//----- nvinfo : EIATTR_CRS_STACK_SIZE
	.align		4
.L_782:
        /*0460*/ 	.byte	0x04, 0x1e
        /*0462*/ 	.short	(.L_784 - .L_783)
.L_783:
        /*0464*/ 	.word	0x00000000


	//----- nvinfo : EIATTR_CBANK_PARAM_SIZE
	.align		4
.L_784:
        /*0468*/ 	.byte	0x03, 0x19
        /*046a*/ 	.short	0x06f0


	//----- nvinfo : EIATTR_PARAM_CBANK
	.align		4
        /*046c*/ 	.byte	0x04, 0x0a
        /*046e*/ 	.short	(.L_786 - .L_785)
	.align		4
.L_785:
        /*0470*/ 	.word	index@(.nv.constant0._ZN7cutlass13device_kernelIN5flash11enable_sm90INS1_16FlashAttnBwdSm90INS1_25CollectiveMainloopBwdSm90ILi2ELi2ELi2EN4cute5tupleIJNS5_1CILi1EEES8_S8_EEENS6_IJNS7_ILi64EEENS7_ILi128EEESB_EEENS_10bfloat16_tEfNS_4arch4Sm90ELb0ELb1ELb1ELb1ELb1ELb1ELb0ELb0ELi2ELi1ELi2ELi1ELb0EEENS1_24CollectiveEpilogueBwdGQAISC_fSF_Li256ELb1ELb1EEENS1_19SingleTileSchedulerILb1ELb0ELb0ELi128EEEEEEEEEvNT_6ParamsE)
        /*0474*/ 	.short	0x0210
        /*0476*/ 	.short	0x06f0


	//----- nvinfo : EIATTR_SW_WAR
	.align		4
.L_786:
        /*0478*/ 	.byte	0x04, 0x36
        /*047a*/ 	.short	(.L_788 - .L_787)
.L_787:
        /*047c*/ 	.word	0x00000008
.L_788:


//--------------------- .nv.info._ZN7cutlass13device_kernelIN5flash11enable_sm90INS1_16FlashAttnBwdSm90INS1_25CollectiveMainloopBwdSm90ILi2ELi2ELi2EN4cute5tupleIJNS5_1CILi1EEES8_S8_EEENS6_IJNS7_ILi64EEENS7_ILi128EEESB_EEENS_10bfloat16_tEfNS_4arch4Sm90ELb1ELb0ELb1ELb0ELb0ELb1ELb0ELb0ELi2ELi1ELi2ELi1ELb0EEENS1_21CollectiveEpilogueBwdISC_SD_SF_Li256ELb0ELb0ELi1EEENS1_25SingleTileBwdLPTSchedulerILb0ELi128ELb0EEEEEEEEEvNT_6ParamsE --------------------------
	.section	.nv.info._ZN7cutlass13device_kernelIN5flash11enable_sm90INS1_16FlashAttnBwdSm90INS1_25CollectiveMainloopBwdSm90ILi2ELi2ELi2EN4cute5tupleIJNS5_1CILi1EEES8_S8_EEENS6_IJNS7_ILi64EEENS7_ILi128EEESB_EEENS_10bfloat16_tEfNS_4arch4Sm90ELb1ELb0ELb1ELb0ELb0ELb1ELb0ELb0ELi2ELi1ELi2ELi1ELb0EEENS1_21CollectiveEpilogueBwdISC_SD_SF_Li256ELb0ELb0ELi1EEENS1_25SingleTileBwdLPTSchedulerILb0ELi128ELb0EEEEEEEEEvNT_6ParamsE,"",@"SHT_CUDA_INFO"
	.sectionflags	@""
	.align	4


	//----- nvinfo : EIATTR_CUDA_API_VERSION
	.align		4
        /*0000*/ 	.byte	0x04, 0x37
        /*0002*/ 	.short	(.L_790 - .L_789)
.L_789:
        /*0004*/ 	.word	0x00000082


	//----- nvinfo : EIATTR_KPARAM_INFO
	.align		4
.L_790:
        /*0008*/ 	.byte	0x04, 0x17
        /*000a*/ 	.short	(.L_792 - .L_791)
.L_791:
        /*000c*/ 	.word	0x00000000
        /*0010*/ 	.short	0x0000
        /*0012*/ 	.short	0x0070
        /*0014*/ 	.byte	0x00, 0xf0, 0x01, 0x24


	//----- nvinfo : EIATTR_SPARSE_MMA_MASK
	.align		4
.L_792:
        /*0018*/ 	.byte	0x03, 0x50
        /*001a*/ 	.short	0x0000


	//----- nvinfo : EIATTR_MAXREG_COUNT
	.align		4
        /*001c*/ 	.byte	0x03, 0x1b
        /*001e*/ 	.short	0x00a8


	//----- nvinfo : EIATTR_NUM_BARRIERS
	.align		4
        /*0020*/ 	.byte	0x02, 0x4c
        /*0022*/ 	.byte	0x10
	.zero		1


	//----- nvinfo : EIATTR_EXTERNS
	.align		4
        /*0024*/ 	.byte	0x04, 0x0f
        /*0026*/ 	.short	(.L_794 - .L_793)


	//   ....[0]....
	.align		4
.L_793:
        /*0028*/ 	.word	index@(__assertfail)


	//----- nvinfo : EIATTR_ANNOTATIONS
	.align		4
.L_794:
        /*002c*/ 	.byte	0x04, 0x55
        /*002e*/ 	.short	(.L_796 - .L_795)


	//   ....[0]....
.L_795:
        /*0030*/ 	.word	0x00000001
        /*0034*/ 	.byte	0xe0, 0x10, 0x00, 0x00, 0x01, 0x00, 0x00, 0x00, 0x50, 0x17, 0x00, 0x00, 0x01, 0x00, 0x00, 0x00
        /*0044*/ 	.byte	0x80, 0x32, 0x00, 0x00, 0x01, 0x00, 0x00, 0x00, 0x40, 0x33, 0x00, 0x00, 0x01, 0x00, 0x00, 0x00
        /*0054*/ 	.byte	0x80, 0x89, 0x00, 0x00, 0x01, 0x00, 0x00, 0x00, 0x70, 0x94, 0x00, 0x00


	//----- nvinfo : EIATTR_MERCURY_ISA_VERSION
	.align		4
.L_796:
        /*0060*/ 	.byte	0x03, 0x5f
        /*0062*/ 	.short	0x0101


	//----- nvinfo : EIATTR_INT_WARP_WIDE_INSTR_OFFSETS
	.align		4
        /*0064*/ 	.byte	0x04, 0x31
        /*0066*/ 	.short	(.L_798 - .L_797)


	//   ....[0]....
.L_797:
        /*0068*/ 	.word	0x000001f0


	//   ....[1]....
        /*006c*/ 	.word	0x00000220


	//----- nvinfo : EIATTR_COOP_GROUP_MASK_REGIDS
	.align		4
.L_798:
        /*0070*/ 	.byte	0x04, 0x29
        /*0072*/ 	.short	(.L_800 - .L_799)


	//   ....[0]....
.L_799:
        /*0074*/ 	.word	0xffffffff


	//   ....[1]....
        /*0078*/ 	.word	0xffffffff


	//   ....[2]....
        /*007c*/ 	.word	0xffffffff


	//   ....[3]....
        /*0080*/ 	.word	0xffffffff


	//   ....[4]....
        /*0084*/ 	.word	0xffffffff


	//   ....[5]....
        /*0088*/ 	.word	0xffffffff


	//   ....[6]....
        /*008c*/ 	.word	0xffffffff


	//   ....[7]....
        /*0090*/ 	.word	0xffffffff


	//   ....[8]....
        /*0094*/ 	.word	0x0500000f


	//----- nvinfo : EIATTR_COOP_GROUP_INSTR_OFFSETS
	.align		4
.L_800:
        /*0098*/ 	.byte	0x04, 0x28
        /*009a*/ 	.short	(.L_802 - .L_801)


	//   ....[0]....
.L_801:
        /*009c*/ 	.word	0x00000070


	//   ....[1]....
        /*00a0*/ 	.word	0x00000200


	//   ....[2]....
        /*00a4*/ 	.word	0x00000250


	//   ....[3]....
        /*00a8*/ 	.word	0x00000440


	//   ....[4]....
        /*00ac*/ 	.word	0x00000680


	//   ....[5]....
        /*00b0*/ 	.word	0x00001380


	//   ....[6]....
        /*00b4*/ 	.word	0x000053a0


	//   ....[7]....
        /*00b8*/ 	.word	0x00006e90


	//   ....[8]....
        /*00bc*/ 	.word	0x0000a030


	//----- nvinfo : EIATTR_REG_RECONFIG
	.align		4
.L_802:
        /*00c0*/ 	.byte	0x01, 0x54
	.zero		2


	//----- nvinfo : EIATTR_SYSCALL_OFFSETS
	.align		4
        /*00c4*/ 	.byte	0x04, 0x46
        /*00c6*/ 	.short	(.L_804 - .L_803)


	//   ....[0]....
.L_803:
        /*00c8*/ 	.word	0x00000fb0


	//   ....[1]....
        /*00cc*/ 	.word	0x000010a0


	//   ....[2]....
        /*00d0*/ 	.word	0x00001210


	//   ....[3]....
        /*00d4*/ 	.word	0x00001300


	//   ....[4]....
        /*00d8*/ 	.word	0x00004d10


	//   ....[5]....
        /*00dc*/ 	.word	0x00004e50


	//   ....[6]....
        /*00e0*/ 	.word	0x00004f70


	//   ....[7]....
        /*00e4*/ 	.word	0x00005090


	//----- nvinfo : EIATTR_MBARRIER_INSTR_OFFSETS
	.align		4
.L_804:
        /*00e8*/ 	.byte	0x04, 0x39
        /*00ea*/ 	.short	(.L_806 - .L_805)


	//   ....[0]....
.L_805:
        /*00ec*/ 	.word	0x000002f0
        /*00f0*/ 	.word	0x000000ff
        /*00f4*/ 	.word	0x00030800
        /*00f8*/ 	.short	0x0100
        /*00fa*/ 	.byte	0x06
	.zero		1


	//   ....[1]....
        /*00fc*/ 	.word	0x000003f0
        /*0100*/ 	.word	0x000000ff
        /*0104*/ 	.word	0x00030810
        /*0108*/ 	.short	0x0100
        /*010a*/ 	.byte	0x08
	.zero		1


	//   ....[2]....
        /*010c*/ 	.word	0x00000400
        /*0110*/ 	.word	0x000000ff
        /*0114*/ 	.word	0x00030820
        /*0118*/ 	.short	0x0100
        /*011a*/ 	.byte	0x08
	.zero		1


	//   ....[3]....
        /*011c*/ 	.word	0x00000410
        /*0120*/ 	.word	0x000000ff
        /*0124*/ 	.word	0x00030818
        /*0128*/ 	.short	0x0100
        /*012a*/ 	.byte	0x08
	.zero		1


	//   ....[4]....
        /*012c*/ 	.word	0x00000420
        /*0130*/ 	.word	0x000000ff
        /*0134*/ 	.word	0x00030828
        /*0138*/ 	.short	0x0100
        /*013a*/ 	.byte	0x08
	.zero		1


	//   ....[5]....
        /*013c*/ 	.word	0x00000550
        /*0140*/ 	.word	0x000000ff
        /*0144*/ 	.word	0x00030830
        /*0148*/ 	.short	0x0100
        /*014a*/ 	.byte	0x08
	.zero		1


	//   ....[6]....
        /*014c*/ 	.word	0x00000560
        /*0150*/ 	.word	0x000000ff
        /*0154*/ 	.word	0x00030840
        /*0158*/ 	.short	0x0100
        /*015a*/ 	.byte	0x08
	.zero		1


	//   ....[7]....
        /*015c*/ 	.word	0x00000570
        /*0160*/ 	.word	0x000000ff
        /*0164*/ 	.word	0x00030838
        /*0168*/ 	.short	0x0100
        /*016a*/ 	.byte	0x08
	.zero		1


	//   ....[8]....
        /*016c*/ 	.word	0x00000580
        /*0170*/ 	.word	0x000000ff
        /*0174*/ 	.word	0x00030848
        /*0178*/ 	.short	0x0100
        /*017a*/ 	.byte	0x08
	.zero		1


	//   ....[9]....
        /*017c*/ 	.word	0x000013c0
        /*0180*/ 	.word	0x00000010
        /*0184*/ 	.word	0x00030800
        /*0188*/ 	.short	0x010a
        /*018a*/ 	.byte	0x3f
	.zero		1


	//   ....[10]....
        /*018c*/ 	.word	0x00001460
        /*0190*/ 	.word	0x00000010
        /*0194*/ 	.word	0x00030800
        /*0198*/ 	.short	0x010a
        /*019a*/ 	.byte	0x3f
	.zero		1


	//   ....[11]....
        /*019c*/ 	.word	0x00001bc0
        /*01a0*/ 	.word	0x00000000
        /*01a4*/ 	.word	0x00030810
        /*01a8*/ 	.short	0x010a
        /*01aa*/ 	.byte	0x3f
	.zero		1


	//   ....[12]....
        /*01ac*/ 	.word	0x00001c00
        /*01b0*/ 	.word	0x00000000
        /*01b4*/ 	.word	0x00030810
        /*01b8*/ 	.short	0x010a
        /*01ba*/ 	.byte	0x3f
	.zero		1


	//   ....[13]....
        /*01bc*/ 	.word	0x00002160
        /*01c0*/ 	.word	0x00000000
        /*01c4*/ 	.word	0x00030830
        /*01c8*/ 	.short	0x010a
        /*01ca*/ 	.byte	0x3f
	.zero		1


	//   ....[14]....
        /*01cc*/ 	.word	0x000024d0
        /*01d0*/ 	.word	0x00000000
        /*01d4*/ 	.word	0x00030830
        /*01d8*/ 	.short	0x010a
        /*01da*/ 	.byte	0x3f
	.zero		1


	//   ....[15]....
        /*01dc*/ 	.word	0x00004420
        /*01e0*/ 	.word	0x00000006
        /*01e4*/ 	.word	0x00000000
        /*01e8*/ 	.short	0x0101
        /*01ea*/ 	.byte	0x3f
	.zero		1


	//   ....[16]....
        /*01ec*/ 	.word	0x00004750
        /*01f0*/ 	.word	0x00000000
        /*01f4*/ 	.word	0x00000000
        /*01f8*/ 	.short	0x0101
        /*01fa*/ 	.byte	0x3f
	.zero		1


	//   ....[17]....
        /*01fc*/ 	.word	0x000082e0
        /*0200*/ 	.word	0x00000010
        /*0204*/ 	.word	0x00030820
        /*0208*/ 	.short	0x010a
        /*020a*/ 	.byte	0x3f
	.zero		1


	//   ....[18]....
        /*020c*/ 	.word	0x00008a10
        /*0210*/ 	.word	0x00000010
        /*0214*/ 	.word	0x00030840
        /*0218*/ 	.short	0x010a
        /*021a*/ 	.byte	0x3f
	.zero		1


	//   ....[19]....
        /*021c*/ 	.word	0x00008cb0
        /*0220*/ 	.word	0x00000010
        /*0224*/ 	.word	0x00030828
        /*0228*/ 	.short	0x010a
        /*022a*/ 	.byte	0x3f
	.zero		1


	//   ....[20]....
        /*022c*/ 	.word	0x00008f50
        /*0230*/ 	.word	0x00000010
        /*0234*/ 	.word	0x00030848
        /*0238*/ 	.short	0x010a
        /*023a*/ 	.byte	0x3f
	.zero		1


	//   ....[21]....
        /*023c*/ 	.word	0x000091a0
        /*0240*/ 	.word	0x00000010
        /*0244*/ 	.word	0x00030820
        /*0248*/ 	.short	0x010a
        /*024a*/ 	.byte	0x3f
	.zero		1


	//   ....[22]....
        /*024c*/ 	.word	0x000094d0
        /*0250*/ 	.word	0x00000010
        /*0254*/ 	.word	0x00030840
        /*0258*/ 	.short	0x010a
        /*025a*/ 	.byte	0x3f
	.zero		1


	//   ....[23]....
        /*025c*/ 	.word	0x00009740
        /*0260*/ 	.word	0x00000010
        /*0264*/ 	.word	0x00030828
        /*0268*/ 	.short	0x010a
        /*026a*/ 	.byte	0x3f
	.zero		1


	//   ....[24]....
        /*026c*/ 	.word	0x00009a60
        /*0270*/ 	.word	0x00000003
        /*0274*/ 	.word	0x00030840
        /*0278*/ 	.short	0x010a
        /*027a*/ 	.byte	0x3f
	.zero		1


	//   ....[25]....
        /*027c*/ 	.word	0x00009ea0
        /*0280*/ 	.word	0x00000006
        /*0284*/ 	.word	0x00000000
        /*0288*/ 	.short	0x010a
        /*028a*/ 	.byte	0x3f
	.zero		1


	//   ....[26]....
        /*028c*/ 	.word	0x00009f00
        /*0290*/ 	.word	0x00000003
        /*0294*/ 	.word	0x00000000
        /*0298*/ 	.short	0x010a
        /*029a*/ 	.byte	0x3f
	.zero		1


	//   ....[27]....
        /*029c*/ 	.word	0x00009f60
        /*02a0*/ 	.word	0x00000000
        /*02a4*/ 	.word	0x00000000
        /*02a8*/ 	.short	0x010a
        /*02aa*/ 	.byte	0x3f
	.zero		1


	//   ....[28]....
        /*02ac*/ 	.word	0x00009f90
        /*02b0*/ 	.word	0x00000003
        /*02b4*/ 	.word	0x00000000
        /*02b8*/ 	.short	0x010a
        /*02ba*/ 	.byte	0x3f
	.zero		1


	//   ....[29]....
        /*02bc*/ 	.word	0x0000a090
        /*02c0*/ 	.word	0x00000000
        /*02c4*/ 	.word	0x00030800
        /*02c8*/ 	.short	0x010a
        /*02ca*/ 	.byte	0x3f
	.zero		1


	//   ....[30]....
        /*02cc*/ 	.word	0x0000a0e0
        /*02d0*/ 	.word	0x00000000
        /*02d4*/ 	.word	0x00030810
        /*02d8*/ 	.short	0x010a
        /*02da*/ 	.byte	0x3f
	.zero		1


	//   ....[31]....
        /*02dc*/ 	.word	0x0000a130
        /*02e0*/ 	.word	0x00000000
        /*02e4*/ 	.word	0x00030830
        /*02e8*/ 	.short	0x010a
        /*02ea*/ 	.byte	0x3f
	.zero		1


	//   ....[32]....
        /*02ec*/ 	.word	0x0000a180
        /*02f0*/ 	.word	0x00000010
        /*02f4*/ 	.word	0x00030820
        /*02f8*/ 	.short	0x010a
        /*02fa*/ 	.byte	0x3f
	.zero		1


	//   ....[33]....
        /*02fc*/ 	.word	0x0000a1d0
        /*0300*/ 	.word	0x00000010
        /*0304*/ 	.word	0x00030840
        /*0308*/ 	.short	0x010a
        /*030a*/ 	.byte	0x3f
	.zero		1


	//   ....[34]....
        /*030c*/ 	.word	0x0000a220
        /*0310*/ 	.word	0x00000010
        /*0314*/ 	.word	0x00030828
        /*0318*/ 	.short	0x010a
        /*031a*/ 	.byte	0x3f
	.zero		1


	//   ....[35]....
        /*031c*/ 	.word	0x0000a270
        /*0320*/ 	.word	0x00000010
        /*0324*/ 	.word	0x00030848
        /*0328*/ 	.short	0x010a
        /*032a*/ 	.byte	0x3f
	.zero		1


	//   ....[36]....
        /*032c*/ 	.word	0x0000a2d0
        /*0330*/ 	.word	0x00000010
        /*0334*/ 	.word	0x00030820
        /*0338*/ 	.short	0x010a
        /*033a*/ 	.byte	0x3f
	.zero		1


	//   ....[37]....
        /*033c*/ 	.word	0x0000a320
        /*0340*/ 	.word	0x00000010
        /*0344*/ 	.word	0x00030840
        /*0348*/ 	.short	0x010a
        /*034a*/ 	.byte	0x3f
	.zero		1


	//   ....[38]....
        /*034c*/ 	.word	0x0000a370
        /*0350*/ 	.word	0x00000010
        /*0354*/ 	.word	0x00030828
        /*0358*/ 	.short	0x010a
        /*035a*/ 	.byte	0x3f
	.zero		1


	//   ....[39]....
        /*035c*/ 	.word	0x0000a3c0
        /*0360*/ 	.word	0x00000003
        /*0364*/ 	.word	0x00030840
        /*0368*/ 	.short	0x010a
        /*036a*/ 	.byte	0x3f
	.zero		1


	//   ....[40]....
        /*036c*/ 	.word	0x0000a490
        /*0370*/ 	.word	0x00000006
        /*0374*/ 	.word	0x00000000
        /*0378*/ 	.short	0x010a
        /*037a*/ 	.byte	0x3f
	.zero		1


	//   ....[41]....
        /*037c*/ 	.word	0x0000a4e0
        /*0380*/ 	.word	0x00000003
        /*0384*/ 	.word	0x00000000
        /*0388*/ 	.short	0x010a
        /*038a*/ 	.byte	0x3f
	.zero		1


	//   ....[42]....
        /*038c*/ 	.word	0x0000a530
        /*0390*/ 	.word	0x00000000
        /*0394*/ 	.word	0x00000000
        /*0398*/ 	.short	0x010a
        /*039a*/ 	.byte	0x3f
	.zero		1


	//----- nvinfo : EIATTR_NUM_MBARRIERS
	.align		4
.L_806:
        /*039c*/ 	.byte	0x03, 0x38
        /*039e*/ 	.short	0x0009


	//----- nvinfo : EIATTR_EXIT_INSTR_OFFSETS
	.align		4
        /*03a0*/ 	.byte	0x04, 0x1c
        /*03a2*/ 	.short	(.L_808 - .L_807)


	//   ....[0]....
.L_807:
        /*03a4*/ 	.word	0x00009fe0


	//----- nvinfo : EIATTR_MAX_THREADS
	.align		4
.L_808:
        /*03a8*/ 	.byte	0x04, 0x05
        /*03aa*/ 	.short	(.L_810 - .L_809)
.L_809:
        /*03ac*/ 	.word	0x00000180
        /*03b0*/ 	.word	0x00000001
        /*03b4*/ 	.word	0x00000001


	//----- nvinfo : EIATTR_CRS_STACK_SIZE
	.align		4
.L_810:
        /*03b8*/ 	.byte	0x04, 0x1e
        /*03ba*/ 	.short	(.L_812 - .L_811)
.L_811:
        /*03bc*/ 	.word	0x00000000


	//----- nvinfo : EIATTR_CBANK_PARAM_SIZE
	.align		4
.L_812:
        /*03c0*/ 	.byte	0x03, 0x19
        /*03c2*/ 	.short	0x0970


	//----- nvinfo : EIATTR_PARAM_CBANK
	.align		4
        /*03c4*/ 	.byte	0x04, 0x0a
        /*03c6*/ 	.short	(.L_814 - .L_813)
	.align		4
.L_813:
        /*03c8*/ 	.word	index@(.nv.constant0._ZN7cutlass13device_kernelIN5flash11enable_sm90INS1_16FlashAttnBwdSm90INS1_25CollectiveMainloopBwdSm90ILi2ELi2ELi2EN4cute5tupleIJNS5_1CILi1EEES8_S8_EEENS6_IJNS7_ILi64EEENS7_ILi128EEESB_EEENS_10bfloat16_tEfNS_4arch4Sm90ELb1ELb0ELb1ELb0ELb0ELb1ELb0ELb0ELi2ELi1ELi2ELi1ELb0EEENS1_21CollectiveEpilogueBwdISC_SD_SF_Li256ELb0ELb0ELi1EEENS1_25SingleTileBwdLPTSchedulerILb0ELi128ELb0EEEEEEEEEvNT_6ParamsE)
        /*03cc*/ 	.short	0x0210
        /*03ce*/ 	.short	0x0970


	//----- nvinfo : EIATTR_SW_WAR
	.align		4
.L_814:
        /*03d0*/ 	.byte	0x04, 0x36
        /*03d2*/ 	.short	(.L_816 - .L_815)
.L_815:
        /*03d4*/ 	.word	0x00000008
.L_816:


//--------------------- .nv.info._ZN7cutlass13device_kernelIN5flash11enable_sm90INS1_16FlashAttnBwdSm90INS1_25CollectiveMainloopBwdSm90ILi2ELi2ELi2EN4cute5tupleIJNS5_1CILi1EEES8_S8_EEENS6_IJNS7_ILi64EEENS7_ILi128EEESB_EEENS_10bfloat16_tEfNS_4arch4Sm90ELb1ELb0ELb1ELb0ELb1ELb1ELb0ELb0ELi2ELi1ELi2ELi1ELb0EEENS1_21CollectiveEpilogueBwdISC_SD_SF_Li256ELb0ELb0ELi1EEENS1_25SingleTileBwdLPTSchedulerILb0ELi128ELb1EEEEEEEEEvNT_6ParamsE --------------------------
	.section	.nv.info._ZN7cutlass13device_kernelIN5flash11enable_sm90INS1_16FlashAttnBwdSm90INS1_25CollectiveMainloopBwdSm90ILi2ELi2ELi2EN4cute5tupleIJNS5_1CILi1EEES8_S8_EEENS6_IJNS7_ILi64EEENS7_ILi128EEESB_EEENS_10bfloat16_tEfNS_4arch4Sm90ELb1ELb0ELb1ELb0ELb1ELb1ELb0ELb0ELi2ELi1ELi2ELi1ELb0EEENS1_21CollectiveEpilogueBwdISC_SD_SF_Li256ELb0ELb0ELi1EEENS1_25SingleTileBwdLPTSchedulerILb0ELi128ELb1EEEEEEEEEvNT_6ParamsE,"",@"SHT_CUDA_INFO"
	.sectionflags	@""
	.align	4


	//----- nvinfo : EIATTR_CUDA_API_VERSION
	.align		4
        /*0000*/ 	.byte	0x04, 0x37
        /*0002*/ 	.short	(.L_818 - .L_817)
.L_817:
        /*0004*/ 	.word	0x00000082


	//----- nvinfo : EIATTR_KPARAM_INFO
	.align		4
.L_818:
        /*0008*/ 	.byte	0x04, 0x17
        /*000a*/ 	.short	(.L_820 - .L_819)
.L_819:
        /*000c*/ 	.word	0x00000000
        /*0010*/ 	.short	0x0000
        /*0012*/ 	.short	0x0070
        /*0014*/ 	.byte	0x00, 0xf0, 0x01, 0x24


	//----- nvinfo : EIATTR_SPARSE_MMA_MASK
	.align		4
.L_820:
        /*0018*/ 	.byte	0x03, 0x50
        /*001a*/ 	.short	0x0000


	//----- nvinfo : EIATTR_MAXREG_COUNT
	.align		4
        /*001c*/ 	.byte	0x03, 0x1b
        /*001e*/ 	.short	0x00a8


	//----- nvinfo : EIATTR_NUM_BARRIERS
	.align		4
        /*0020*/ 	.byte	0x02, 0x4c
        /*0022*/ 	.byte	0x10
	.zero		1


	//----- nvinfo : EIATTR_EXTERNS
	.align		4
        /*0024*/ 	.byte	0x04, 0x0f
        /*0026*/ 	.short	(.L_822 - .L_821)


	//   ....[0]....
	.align		4
.L_821:
        /*0028*/ 	.word	index@(__assertfail)


	//----- nvinfo : EIATTR_ANNOTATIONS
	.align		4
.L_822:
        /*002c*/ 	.byte	0x04, 0x55
        /*002e*/ 	.short	(.L_824 - .L_823)


	//   ....[0]....
.L_823:
        /*0030*/ 	.word	0x00000001
        /*0034*/ 	.byte	0x20, 0x11, 0x00, 0x00, 0x01, 0x00, 0x00, 0x00, 0x90, 0x17, 0x00, 0x00, 0x01, 0x00, 0x00, 0x00
        /*0044*/ 	.byte	0xc0, 0x32, 0x00, 0x00, 0x01, 0x00, 0x00, 0x00, 0x80, 0x33, 0x00, 0x00, 0x01, 0x00, 0x00, 0x00
        /*0054*/ 	.byte	0x00, 0x94, 0x00, 0x00, 0x01, 0x00, 0x00, 0x00, 0xf0, 0x9e, 0x00, 0x00


	//----- nvinfo : EIATTR_MERCURY_ISA_VERSION
	.align		4
.L_824:
        /*0060*/ 	.byte	0x03, 0x5f
        /*0062*/ 	.short	0x0101


	//----- nvinfo : EIATTR_INT_WARP_WIDE_INSTR_OFFSETS
	.align		4
        /*0064*/ 	.byte	0x04, 0x31
        /*0066*/ 	.short	(.L_826 - .L_825)


	//   ....[0]....
.L_825:
        /*0068*/ 	.word	0x000001f0


	//   ....[1]....
        /*006c*/ 	.word	0x00000220


	//   ....[2]....
        /*0070*/ 	.word	0x00007ad0


	//   ....[3]....
        /*0074*/ 	.word	0x00008140


	//   ....[4]....
        /*0078*/ 	.word	0x00008670


	//----- nvinfo : EIATTR_COOP_GROUP_MASK_REGIDS
	.align		4
.L_826:
        /*007c*/ 	.byte	0x04, 0x29
        /*007e*/ 	.short	(.L_828 - .L_827)


	//   ....[0]....
.L_827:
        /*0080*/ 	.word	0xffffffff


	//   ....[1]....
        /*0084*/ 	.word	0xffffffff


	//   ....[2]....
        /*0088*/ 	.word	0xffffffff


	//   ....[3]....
        /*008c*/ 	.word	0xffffffff


	//   ....[4]....
        /*0090*/ 	.word	0xffffffff


	//   ....[5]....
        /*0094*/ 	.word	0xffffffff


	//   ....[6]....
        /*0098*/ 	.word	0xffffffff


	//   ....[7]....
        /*009c*/ 	.word	0xffffffff


	//   ....[8]....
        /*00a0*/ 	.word	0xffffffff


	//   ....[9]....
        /*00a4*/ 	.word	0xffffffff


	//   ....[10]....
        /*00a8*/ 	.word	0xffffffff


	//   ....[11]....
        /*00ac*/ 	.word	0xffffffff


	//   ....[12]....
        /*00b0*/ 	.word	0xffffffff


	//   ....[13]....
        /*00b4*/ 	.word	0xffffffff


	//   ....[14]....
        /*00b8*/ 	.word	0x0500000f


	//   ....[15]....
        /*00bc*/ 	.word	0x0500000f


	//   ....[16]....
        /*00c0*/ 	.word	0x0500000f


	//   ....[17]....
        /*00c4*/ 	.word	0x0500000f


	//----- nvinfo : EIATTR_COOP_GROUP_INSTR_OFFSETS
	.align		4
.L_828:
        /*00c8*/ 	.byte	0x04, 0x28
        /*00ca*/ 	.short	(.L_830 - .L_829)


	//   ....[0]....
.L_829:
        /*00cc*/ 	.word	0x00000070


	//   ....[1]....
        /*00d0*/ 	.word	0x00000200


	//   ....[2]....
        /*00d4*/ 	.word	0x00000250


	//   ....[3]....
        /*00d8*/ 	.word	0x00000440


	//   ....[4]....
        /*00dc*/ 	.word	0x00000690


	//   ....[5]....
        /*00e0*/ 	.word	0x000013c0


	//   ....[6]....
        /*00e4*/ 	.word	0x000053d0


	//   ....[7]....
        /*00e8*/ 	.word	0x00006f00


	//   ....[8]....
        /*00ec*/ 	.word	0x000076d0


	//   ....[9]....
        /*00f0*/ 	.word	0x00007a00


	//   ....[10]....
        /*00f4*/ 	.word	0x00007dc0


	//   ....[11]....
        /*00f8*/ 	.word	0x00008070


	//   ....[12]....
        /*00fc*/ 	.word	0x00008330


	//   ....[13]....
        /*0100*/ 	.word	0x000085a0


	//   ....[14]....
        /*0104*/ 	.word	0x0000aab0


	//   ....[15]....
        /*0108*/ 	.word	0x0000ac30


	//   ....[16]....
        /*010c*/ 	.word	0x0000aca0


	//   ....[17]....
        /*0110*/ 	.word	0x0000ad10


	//----- nvinfo : EIATTR_REG_RECONFIG
	.align		4
.L_830:
        /*0114*/ 	.byte	0x01, 0x54
	.zero		2


	//----- nvinfo : EIATTR_SYSCALL_OFFSETS
	.align		4
        /*0118*/ 	.byte	0x04, 0x46
        /*011a*/ 	.short	(.L_832 - .L_831)


	//   ....[0]....
.L_831:
        /*011c*/ 	.word	0x00000ff0


	//   ....[1]....
        /*0120*/ 	.word	0x000010e0


	//   ....[2]....
        /*0124*/ 	.word	0x00001250


	//   ....[3]....
        /*0128*/ 	.word	0x00001340


	//   ....[4]....
        /*012c*/ 	.word	0x00004d40


	//   ....[5]....
        /*0130*/ 	.word	0x00004e80


	//   ....[6]....
        /*0134*/ 	.word	0x00004fa0


	//   ....[7]....
        /*0138*/ 	.word	0x000050c0


	//----- nvinfo : EIATTR_MBARRIER_INSTR_OFFSETS
	.align		4
.L_832:
        /*013c*/ 	.byte	0x04, 0x39
        /*013e*/ 	.short	(.L_834 - .L_833)


	//   ....[0]....
.L_833:
        /*0140*/ 	.word	0x000002f0
        /*0144*/ 	.word	0x000000ff
        /*0148*/ 	.word	0x00030800
        /*014c*/ 	.short	0x0100
        /*014e*/ 	.byte	0x06
	.zero		1


	//   ....[1]....
        /*0150*/ 	.word	0x000003f0
        /*0154*/ 	.word	0x000000ff
        /*0158*/ 	.word	0x00030810
        /*015c*/ 	.short	0x0100
        /*015e*/ 	.byte	0x08
	.zero		1


	//   ....[2]....
        /*0160*/ 	.word	0x00000400
        /*0164*/ 	.word	0x000000ff
        /*0168*/ 	.word	0x00030820
        /*016c*/ 	.short	0x0100
        /*016e*/ 	.byte	0x08
	.zero		1


	//   ....[3]....
        /*0170*/ 	.word	0x00000410
        /*0174*/ 	.word	0x000000ff
        /*0178*/ 	.word	0x00030818
        /*017c*/ 	.short	0x0100
        /*017e*/ 	.byte	0x08
	.zero		1


	//   ....[4]....
        /*0180*/ 	.word	0x00000420
        /*0184*/ 	.word	0x000000ff
        /*0188*/ 	.word	0x00030828
        /*018c*/ 	.short	0x0100
        /*018e*/ 	.byte	0x08
	.zero		1


	//   ....[5]....
        /*0190*/ 	.word	0x00000550
        /*0194*/ 	.word	0x000000ff
        /*0198*/ 	.word	0x00030830
        /*019c*/ 	.short	0x0100
        /*019e*/ 	.byte	0x08
	.zero		1


	//   ....[6]....
        /*01a0*/ 	.word	0x00000560
        /*01a4*/ 	.word	0x000000ff
        /*01a8*/ 	.word	0x00030840
        /*01ac*/ 	.short	0x0100
        /*01ae*/ 	.byte	0x08
	.zero		1


	//   ....[7]....
        /*01b0*/ 	.word	0x00000570
        /*01b4*/ 	.word	0x000000ff
        /*01b8*/ 	.word	0x00030838
        /*01bc*/ 	.short	0x0100
        /*01be*/ 	.byte	0x08
	.zero		1


	//   ....[8]....
        /*01c0*/ 	.word	0x00000580
        /*01c4*/ 	.word	0x000000ff
        /*01c8*/ 	.word	0x00030848
        /*01cc*/ 	.short	0x0100
        /*01ce*/ 	.byte	0x08
	.zero		1


	//   ....[9]....
        /*01d0*/ 	.word	0x00001400
        /*01d4*/ 	.word	0x00000010
        /*01d8*/ 	.word	0x00030800
        /*01dc*/ 	.short	0x010a
        /*01de*/ 	.byte	0x3f
	.zero		1


	//   ....[10]....
        /*01e0*/ 	.word	0x000014a0
        /*01e4*/ 	.word	0x00000010
        /*01e8*/ 	.word	0x00030800
        /*01ec*/ 	.short	0x010a
        /*01ee*/ 	.byte	0x3f
	.zero		1


	//   ....[11]....
        /*01f0*/ 	.word	0x00001c00
        /*01f4*/ 	.word	0x00000000
        /*01f8*/ 	.word	0x00030810
        /*01fc*/ 	.short	0x010a
        /*01fe*/ 	.byte	0x3f
	.zero		1


	//   ....[12]....
        /*0200*/ 	.word	0x00001c40
        /*0204*/ 	.word	0x00000000
        /*0208*/ 	.word	0x00030810
        /*020c*/ 	.short	0x010a
        /*020e*/ 	.byte	0x3f
	.zero		1


	//   ....[13]....
        /*0210*/ 	.word	0x000021a0
        /*0214*/ 	.word	0x00000000
        /*0218*/ 	.word	0x00030830
        /*021c*/ 	.short	0x010a
        /*021e*/ 	.byte	0x3f
	.zero		1


	//   ....[14]....
        /*0220*/ 	.word	0x00002510
        /*0224*/ 	.word	0x00000000
        /*0228*/ 	.word	0x00030830
        /*022c*/ 	.short	0x010a
        /*022e*/ 	.byte	0x3f
	.zero		1


	//   ....[15]....
        /*0230*/ 	.word	0x00004450
        /*0234*/ 	.word	0x00000006
        /*0238*/ 	.word	0x00000000
        /*023c*/ 	.short	0x0101
        /*023e*/ 	.byte	0x3f
	.zero		1


	//   ....[16]....
        /*0240*/ 	.word	0x00004780
        /*0244*/ 	.word	0x00000000
        /*0248*/ 	.word	0x00000000
        /*024c*/ 	.short	0x0101
        /*024e*/ 	.byte	0x3f
	.zero		1


	//   ....[17]....
        /*0250*/ 	.word	0x00008d60
        /*0254*/ 	.word	0x00000010
        /*0258*/ 	.word	0x00030820
        /*025c*/ 	.short	0x010a
        /*025e*/ 	.byte	0x3f
	.zero		1


	//   ....[18]....
        /*0260*/ 	.word	0x00009490
        /*0264*/ 	.word	0x00000010
        /*0268*/ 	.word	0x00030840
        /*026c*/ 	.short	0x010a
        /*026e*/ 	.byte	0x3f
	.zero		1


	//   ....[19]....
        /*0270*/ 	.word	0x00009730
        /*0274*/ 	.word	0x00000010
        /*0278*/ 	.word	0x00030828
        /*027c*/ 	.short	0x010a
        /*027e*/ 	.byte	0x3f
	.zero		1


	//   ....[20]....
        /*0280*/ 	.word	0x000099d0
        /*0284*/ 	.word	0x00000010
        /*0288*/ 	.word	0x00030848
        /*028c*/ 	.short	0x010a
        /*028e*/ 	.byte	0x3f
	.zero		1


	//   ....[21]....
        /*0290*/ 	.word	0x00009c20
        /*0294*/ 	.word	0x00000010
        /*0298*/ 	.word	0x00030820
        /*029c*/ 	.short	0x010a
        /*029e*/ 	.byte	0x3f
	.zero		1


	//   ....[22]....
        /*02a0*/ 	.word	0x00009f50
        /*02a4*/ 	.word	0x00000010
        /*02a8*/ 	.word	0x00030840
        /*02ac*/ 	.short	0x010a
        /*02ae*/ 	.byte	0x3f
	.zero		1


	//   ....[23]....
        /*02b0*/ 	.word	0x0000a1c0
        /*02b4*/ 	.word	0x00000010
        /*02b8*/ 	.word	0x00030828
        /*02bc*/ 	.short	0x010a
        /*02be*/ 	.byte	0x3f
	.zero		1


	//   ....[24]....
        /*02c0*/ 	.word	0x0000a4e0
        /*02c4*/ 	.word	0x00000003
        /*02c8*/ 	.word	0x00030840
        /*02cc*/ 	.short	0x010a
        /*02ce*/ 	.byte	0x3f
	.zero		1


	//   ....[25]....
        /*02d0*/ 	.word	0x0000a920
        /*02d4*/ 	.word	0x00000006
        /*02d8*/ 	.word	0x00000000
        /*02dc*/ 	.short	0x010a
        /*02de*/ 	.byte	0x3f
	.zero		1


	//   ....[26]....
        /*02e0*/ 	.word	0x0000a980
        /*02e4*/ 	.word	0x00000003
        /*02e8*/ 	.word	0x00000000
        /*02ec*/ 	.short	0x010a
        /*02ee*/ 	.byte	0x3f
	.zero		1


	//   ....[27]....
        /*02f0*/ 	.word	0x0000a9e0
        /*02f4*/ 	.word	0x00000000
        /*02f8*/ 	.word	0x00000000
        /*02fc*/ 	.short	0x010a
        /*02fe*/ 	.byte	0x3f
	.zero		1


	//   ....[28]....
        /*0300*/ 	.word	0x0000aa10
        /*0304*/ 	.word	0x00000003
        /*0308*/ 	.word	0x00000000
        /*030c*/ 	.short	0x010a
        /*030e*/ 	.byte	0x3f
	.zero		1


	//   ....[29]....
        /*0310*/ 	.word	0x0000ab10
        /*0314*/ 	.word	0x00000000
        /*0318*/ 	.word	0x00030800
        /*031c*/ 	.short	0x010a
        /*031e*/ 	.byte	0x3f
	.zero		1


	//   ....[30]....
        /*0320*/ 	.word	0x0000ab60
        /*0324*/ 	.word	0x00000000
        /*0328*/ 	.word	0x00030810
        /*032c*/ 	.short	0x010a
        /*032e*/ 	.byte	0x3f
	.zero		1


	//   ....[31]....
        /*0330*/ 	.word	0x0000abb0
        /*0334*/ 	.word	0x00000000
        /*0338*/ 	.word	0x00030830
        /*033c*/ 	.short	0x010a
        /*033e*/ 	.byte	0x3f
	.zero		1


	//   ....[32]....
        /*0340*/ 	.word	0x0000ad50
        /*0344*/ 	.word	0x00000010
        /*0348*/ 	.word	0x00030820
        /*034c*/ 	.short	0x010a
        /*034e*/ 	.byte	0x3f
	.zero		1


	//   ....[33]....
        /*0350*/ 	.word	0x0000ada0
        /*0354*/ 	.word	0x00000010
        /*0358*/ 	.word	0x00030840
        /*035c*/ 	.short	0x010a
        /*035e*/ 	.byte	0x3f
	.zero		1


	//   ....[34]....
        /*0360*/ 	.word	0x0000adf0
        /*0364*/ 	.word	0x00000010
        /*0368*/ 	.word	0x00030828
        /*036c*/ 	.short	0x010a
        /*036e*/ 	.byte	0x3f
	.zero		1


	//   ....[35]....
        /*0370*/ 	.word	0x0000ae40
        /*0374*/ 	.word	0x00000010
        /*0378*/ 	.word	0x00030848
        /*037c*/ 	.short	0x010a
        /*037e*/ 	.byte	0x3f
	.zero		1


	//   ....[36]....
        /*0380*/ 	.word	0x0000aea0
        /*0384*/ 	.word	0x00000010
        /*0388*/ 	.word	0x00030820
        /*038c*/ 	.short	0x010a
        /*038e*/ 	.byte	0x3f
	.zero		1


	//   ....[37]....
        /*0390*/ 	.word	0x0000aef0
        /*0394*/ 	.word	0x00000010
        /*0398*/ 	.word	0x00030840
        /*039c*/ 	.short	0x010a
        /*039e*/ 	.byte	0x3f
	.zero		1


	//   ....[38]....
        /*03a0*/ 	.word	0x0000af40
        /*03a4*/ 	.word	0x00000010
        /*03a8*/ 	.word	0x00030828
        /*03ac*/ 	.short	0x010a
        /*03ae*/ 	.byte	0x3f
	.zero		1


	//   ....[39]....
        /*03b0*/ 	.word	0x0000af90
        /*03b4*/ 	.word	0x00000003
        /*03b8*/ 	.word	0x00030840
        /*03bc*/ 	.short	0x010a
        /*03be*/ 	.byte	0x3f
	.zero		1


	//   ....[40]....
        /*03c0*/ 	.word	0x0000b060
        /*03c4*/ 	.word	0x00000006
        /*03c8*/ 	.word	0x00000000
        /*03cc*/ 	.short	0x010a
        /*03ce*/ 	.byte	0x3f
	.zero		1


	//   ....[41]....
        /*03d0*/ 	.word	0x0000b0b0
        /*03d4*/ 	.word	0x00000003
        /*03d8*/ 	.word	0x00000000
        /*03dc*/ 	.short	0x010a
        /*03de*/ 	.byte	0x3f
	.zero		1


	//   ....[42]....
        /*03e0*/ 	.word	0x0000b100
        /*03e4*/ 	.word	0x00000000
        /*03e8*/ 	.word	0x00000000
        /*03ec*/ 	.short	0x010a
        /*03ee*/ 	.byte	0x3f
	.zero		1


	//----- nvinfo : EIATTR_NUM_MBARRIERS
	.align		4
.L_834:
        /*03f0*/ 	.byte	0x03, 0x38
        /*03f2*/ 	.short	0x0009


	//----- nvinfo : EIATTR_EXIT_INSTR_OFFSETS
	.align		4
        /*03f4*/ 	.byte	0x04, 0x1c
        /*03f6*/ 	.short	(.L_836 - .L_835)


	//   ....[0]....
.L_835:
        /*03f8*/ 	.word	0x0000aa60


	//----- nvinfo : EIATTR_MAX_THREADS
	.align		4
.L_836:
        /*03fc*/ 	.byte	0x04, 0x05
        /*03fe*/ 	.short	(.L_838 - .L_837)
.L_837:
        /*0400*/ 	.word	0x00000180
        /*0404*/ 	.word	0x00000001
        /*0408*/ 	.word	0x00000001


	//----- nvinfo : EIATTR_CRS_STACK_SIZE
	.align		4
.L_838:
        /*040c*/ 	.byte	0x04, 0x1e
        /*040e*/ 	.short	(.L_840 - .L_839)
.L_839:
        /*0410*/ 	.word	0x00000000


	//----- nvinfo : EIATTR_CBANK_PARAM_SIZE
	.align		4
.L_840:
        /*0414*/ 	.byte	0x03, 0x19
        /*0416*/ 	.short	0x0970


	//----- nvinfo : EIATTR_PARAM_CBANK
	.align		4
        /*0418*/ 	.byte	0x04, 0x0a
        /*041a*/ 	.short	(.L_842 - .L_841)
	.align		4
.L_841:
        /*041c*/ 	.word	index@(.nv.constant0._ZN7cutlass13device_kernelIN5flash11enable_sm90INS1_16FlashAttnBwdSm90INS1_25CollectiveMainloopBwdSm90ILi2ELi2ELi2EN4cute5tupleIJNS5_1CILi1EEES8_S8_EEENS6_IJNS7_ILi64EEENS7_ILi128EEESB_EEENS_10bfloat16_tEfNS_4arch4Sm90ELb1ELb0ELb1ELb0ELb1ELb1ELb0ELb0ELi2ELi1ELi2ELi1ELb0EEENS1_21CollectiveEpilogueBwdISC_SD_SF_Li256ELb0ELb0ELi1EEENS1_25SingleTileBwdLPTSchedulerILb0ELi128ELb1EEEEEEEEEvNT_6ParamsE)
        /*0420*/ 	.short	0x0210
        /*0422*/ 	.short	0x0970


	//----- nvinfo : EIATTR_SW_WAR
	.align		4
.L_842:
        /*0424*/ 	.byte	0x04, 0x36
        /*0426*/ 	.short	(.L_844 - .L_843)
.L_843:
        /*0428*/ 	.word	0x00000008
.L_844:


//--------------------- .nv.info._ZN7cutlass13device_kernelIN5flash11enable_sm90INS1_16FlashAttnBwdSm90INS1_25CollectiveMainloopBwdSm90ILi2ELi2ELi2EN4cute5tupleIJNS5_1CILi1EEES8_S8_EEENS6_IJNS7_ILi64EEENS7_ILi128EEESB_EEENS_10bfloat16_tEfNS_4arch4Sm90ELb1ELb0ELb1ELb0ELb0ELb1ELb0ELb0ELi2ELi1ELi2ELi1ELb0EEENS1_24CollectiveEpilogueBwdGQAISC_fSF_Li256ELb0ELb0EEENS1_25SingleTileBwdLPTSchedulerILb0ELi128ELb0EEEEEEEEEvNT_6ParamsE --------------------------
	.section	.nv.info._ZN7cutlass13device_kernelIN5flash11enable_sm90INS1_16FlashAttnBwdSm90INS1_25CollectiveMainloopBwdSm90ILi2ELi2ELi2EN4cute5tupleIJNS5_1CILi1EEES8_S8_EEENS6_IJNS7_ILi64EEENS7_ILi128EEESB_EEENS_10bfloat16_tEfNS_4arch4Sm90ELb1ELb0ELb1ELb0ELb0ELb1ELb0ELb0ELi2ELi1ELi2ELi1ELb0EEENS1_24CollectiveEpilogueBwdGQAISC_fSF_Li256ELb0ELb0EEENS1_25SingleTileBwdLPTSchedulerILb0ELi128ELb0EEEEEEEEEvNT_6ParamsE,"",@"SHT_CUDA_INFO"
	.sectionflags	@""
	.align	4


	//----- nvinfo : EIATTR_CUDA_API_VERSION
	.align		4
        /*0000*/ 	.byte	0x04, 0x37
        /*0002*/ 	.short	(.L_846 - .L_845)
.L_845:
        /*0004*/ 	.word	0x00000082


	//----- nvinfo : EIATTR_KPARAM_INFO
	.align		4
.L_846:
        /*0008*/ 	.byte	0x04, 0x17
        /*000a*/ 	.short	(.L_848 - .L_847)
.L_847:
        /*000c*/ 	.word	0x00000000
        /*0010*/ 	.short	0x0000
        /*0012*/ 	.short	0x0070
        /*0014*/ 	.byte	0x00, 0xf0, 0x01, 0x1c


	//----- nvinfo : EIATTR_SPARSE_MMA_MASK
	.align		4
.L_848:
        /*0018*/ 	.byte	0x03, 0x50
        /*001a*/ 	.short	0x0000


	//----- nvinfo : EIATTR_MAXREG_COUNT
	.align		4
        /*001c*/ 	.byte	0x03, 0x1b
        /*001e*/ 	.short	0x00a8


	//----- nvinfo : EIATTR_NUM_BARRIERS
	.align		4
        /*0020*/ 	.byte	0x02, 0x4c
        /*0022*/ 	.byte	0x10
	.zero		1


	//----- nvinfo : EIATTR_EXTERNS
	.align		4
        /*0024*/ 	.byte	0x04, 0x0f
        /*0026*/ 	.short	(.L_850 - .L_849)


	//   ....[0]....
	.align		4
.L_849:
        /*0028*/ 	.word	index@(__assertfail)


	//----- nvinfo : EIATTR_ANNOTATIONS
	.align		4
.L_850:
        /*002c*/ 	.byte	0x04, 0x55
        /*002e*/ 	.short	(.L_852 - .L_851)


	//   ....[0]....
.L_851:
        /*0030*/ 	.word	0x00000001
        /*0034*/ 	.byte	0x80, 0x10, 0x00, 0x00, 0x01, 0x00, 0x00, 0x00, 0xf0, 0x16, 0x00, 0x00, 0x01, 0x00, 0x00, 0x00
        /*0044*/ 	.byte	0x10, 0x32, 0x00, 0x00, 0x01, 0x00, 0x00, 0x00, 0xd0, 0x32, 0x00, 0x00, 0x01, 0x00, 0x00, 0x00
        /*0054*/ 	.byte	0x80, 0x6e, 0x00, 0x00, 0x01, 0x00, 0x00, 0x00, 0x70, 0x79, 0x00, 0x00


	//----- nvinfo : EIATTR_MERCURY_ISA_VERSION
	.align		4
.L_852:
        /*0060*/ 	.byte	0x03, 0x5f
        /*0062*/ 	.short	0x0101


	//----- nvinfo : EIATTR_INT_WARP_WIDE_INSTR_OFFSETS
	.align		4
        /*0064*/ 	.byte	0x04, 0x31
        /*0066*/ 	.short	(.L_854 - .L_853)


	//   ....[0]....
.L_853:
        /*0068*/ 	.word	0x00000190


	//   ....[1]....
        /*006c*/ 	.word	0x000001c0


	//----- nvinfo : EIATTR_COOP_GROUP_MASK_REGIDS
	.align		4
.L_854:
        /*0070*/ 	.byte	0x04, 0x29
        /*0072*/ 	.short	(.L_856 - .L_855)


	//   ....[0]....
.L_855:
        /*0074*/ 	.word	0xffffffff


	//   ....[1]....
        /*0078*/ 	.word	0xffffffff


	//   ....[2]....
        /*007c*/ 	.word	0xffffffff


	//   ....[3]....
        /*0080*/ 	.word	0xffffffff


	//   ....[4]....
        /*0084*/ 	.word	0xffffffff


	//   ....[5]....
        /*0088*/ 	.word	0xffffffff


	//   ....[6]....
        /*008c*/ 	.word	0xffffffff


	//   ....[7]....
        /*0090*/ 	.word	0x0500000f


	//----- nvinfo : EIATTR_COOP_GROUP_INSTR_OFFSETS
	.align		4
.L_856:
        /*0094*/ 	.byte	0x04, 0x28
        /*0096*/ 	.short	(.L_858 - .L_857)


	//   ....[0]....
.L_857:
        /*0098*/ 	.word	0x00000070


	//   ....[1]....
        /*009c*/ 	.word	0x000001a0


	//   ....[2]....
        /*00a0*/ 	.word	0x000001f0


	//   ....[3]....
        /*00a4*/ 	.word	0x000003e0


	//   ....[4]....
        /*00a8*/ 	.word	0x00000620


	//   ....[5]....
        /*00ac*/ 	.word	0x00001320


	//   ....[6]....
        /*00b0*/ 	.word	0x00005390


	//   ....[7]....
        /*00b4*/ 	.word	0x00008530


	//----- nvinfo : EIATTR_REG_RECONFIG
	.align		4
.L_858:
        /*00b8*/ 	.byte	0x01, 0x54
	.zero		2


	//----- nvinfo : EIATTR_SYSCALL_OFFSETS
	.align		4
        /*00bc*/ 	.byte	0x04, 0x46
        /*00be*/ 	.short	(.L_860 - .L_859)


	//   ....[0]....
.L_859:
        /*00c0*/ 	.word	0x00000f50


	//   ....[1]....
        /*00c4*/ 	.word	0x00001040


	//   ....[2]....
        /*00c8*/ 	.word	0x000011b0


	//   ....[3]....
        /*00cc*/ 	.word	0x000012a0


	//----- nvinfo : EIATTR_MBARRIER_INSTR_OFFSETS
	.align		4
.L_860:
        /*00d0*/ 	.byte	0x04, 0x39
        /*00d2*/ 	.short	(.L_862 - .L_861)


	//   ....[0]....
.L_861:
        /*00d4*/ 	.word	0x00000290
        /*00d8*/ 	.word	0x000000ff
        /*00dc*/ 	.word	0x00030800
        /*00e0*/ 	.short	0x0100
        /*00e2*/ 	.byte	0x06
	.zero		1


	//   ....[1]....
        /*00e4*/ 	.word	0x00000390
        /*00e8*/ 	.word	0x000000ff
        /*00ec*/ 	.word	0x00030810
        /*00f0*/ 	.short	0x0100
        /*00f2*/ 	.byte	0x08
	.zero		1


	//   ....[2]....
        /*00f4*/ 	.word	0x000003a0
        /*00f8*/ 	.word	0x000000ff
        /*00fc*/ 	.word	0x00030820
        /*0100*/ 	.short	0x0100
        /*0102*/ 	.byte	0x08
	.zero		1


	//   ....[3]....
        /*0104*/ 	.word	0x000003b0
        /*0108*/ 	.word	0x000000ff
        /*010c*/ 	.word	0x00030818
        /*0110*/ 	.short	0x0100
        /*0112*/ 	.byte	0x08
	.zero		1


	//   ....[4]....
        /*0114*/ 	.word	0x000003c0
        /*0118*/ 	.word	0x000000ff
        /*011c*/ 	.word	0x00030828
        /*0120*/ 	.short	0x0100
        /*0122*/ 	.byte	0x08
	.zero		1


	//   ....[5]....
        /*0124*/ 	.word	0x000004f0
        /*0128*/ 	.word	0x000000ff
        /*012c*/ 	.word	0x00030830
        /*0130*/ 	.short	0x0100
        /*0132*/ 	.byte	0x08
	.zero		1


	//   ....[6]....
        /*0134*/ 	.word	0x00000500
        /*0138*/ 	.word	0x000000ff
        /*013c*/ 	.word	0x00030840
        /*0140*/ 	.short	0x0100
        /*0142*/ 	.byte	0x08
	.zero		1


	//   ....[7]....
        /*0144*/ 	.word	0x00000510
        /*0148*/ 	.word	0x000000ff
        /*014c*/ 	.word	0x00030838
        /*0150*/ 	.short	0x0100
        /*0152*/ 	.byte	0x08
	.zero		1


	//   ....[8]....
        /*0154*/ 	.word	0x00000520
        /*0158*/ 	.word	0x000000ff
        /*015c*/ 	.word	0x00030848
        /*0160*/ 	.short	0x0100
        /*0162*/ 	.byte	0x08
	.zero		1


	//   ....[9]....
        /*0164*/ 	.word	0x00001360
        /*0168*/ 	.word	0x00000010
        /*016c*/ 	.word	0x00030800
        /*0170*/ 	.short	0x010a
        /*0172*/ 	.byte	0x3f
	.zero		1


	//   ....[10]....
        /*0174*/ 	.word	0x00001400
        /*0178*/ 	.word	0x00000010
        /*017c*/ 	.word	0x00030800
        /*0180*/ 	.short	0x010a
        /*0182*/ 	.byte	0x3f
	.zero		1


	//   ....[11]....
        /*0184*/ 	.word	0x00001b50
        /*0188*/ 	.word	0x00000000
        /*018c*/ 	.word	0x00030810
        /*0190*/ 	.short	0x010a
        /*0192*/ 	.byte	0x3f
	.zero		1


	//   ....[12]....
        /*0194*/ 	.word	0x00001b90
        /*0198*/ 	.word	0x00000000
        /*019c*/ 	.word	0x00030810
        /*01a0*/ 	.short	0x010a
        /*01a2*/ 	.byte	0x3f
	.zero		1


	//   ....[13]....
        /*01a4*/ 	.word	0x000020f0
        /*01a8*/ 	.word	0x00000000
        /*01ac*/ 	.word	0x00030830
        /*01b0*/ 	.short	0x010a
        /*01b2*/ 	.byte	0x3f
	.zero		1


	//   ....[14]....
        /*01b4*/ 	.word	0x00002460
        /*01b8*/ 	.word	0x00000000
        /*01bc*/ 	.word	0x00030830
        /*01c0*/ 	.short	0x010a
        /*01c2*/ 	.byte	0x3f
	.zero		1


	//   ....[15]....
        /*01c4*/ 	.word	0x000043b0
        /*01c8*/ 	.word	0x00000006
        /*01cc*/ 	.word	0x00000000
        /*01d0*/ 	.short	0x0101
        /*01d2*/ 	.byte	0x3f
	.zero		1


	//   ....[16]....
        /*01d4*/ 	.word	0x000046e0
        /*01d8*/ 	.word	0x00000000
        /*01dc*/ 	.word	0x00000000
        /*01e0*/ 	.short	0x0101
        /*01e2*/ 	.byte	0x3f
	.zero		1


	//   ....[17]....
        /*01e4*/ 	.word	0x000067e0
        /*01e8*/ 	.word	0x00000010
        /*01ec*/ 	.word	0x00030820
        /*01f0*/ 	.short	0x010a
        /*01f2*/ 	.byte	0x3f
	.zero		1


	//   ....[18]....
        /*01f4*/ 	.word	0x00006f10
        /*01f8*/ 	.word	0x00000010
        /*01fc*/ 	.word	0x00030840
        /*0200*/ 	.short	0x010a
        /*0202*/ 	.byte	0x3f
	.zero		1


	//   ....[19]....
        /*0204*/ 	.word	0x000071b0
        /*0208*/ 	.word	0x00000010
        /*020c*/ 	.word	0x00030828
        /*0210*/ 	.short	0x010a
        /*0212*/ 	.byte	0x3f
	.zero		1


	//   ....[20]....
        /*0214*/ 	.word	0x00007450
        /*0218*/ 	.word	0x00000010
        /*021c*/ 	.word	0x00030848
        /*0220*/ 	.short	0x010a
        /*0222*/ 	.byte	0x3f
	.zero		1


	//   ....[21]....
        /*0224*/ 	.word	0x000076a0
        /*0228*/ 	.word	0x00000010
        /*022c*/ 	.word	0x00030820
        /*0230*/ 	.short	0x010a
        /*0232*/ 	.byte	0x3f
	.zero		1


	//   ....[22]....
        /*0234*/ 	.word	0x000079d0
        /*0238*/ 	.word	0x00000010
        /*023c*/ 	.word	0x00030840
        /*0240*/ 	.short	0x010a
        /*0242*/ 	.byte	0x3f
	.zero		1


	//   ....[23]....
        /*0244*/ 	.word	0x00007c40
        /*0248*/ 	.word	0x00000010
        /*024c*/ 	.word	0x00030828
        /*0250*/ 	.short	0x010a
        /*0252*/ 	.byte	0x3f
	.zero		1


	//   ....[24]....
        /*0254*/ 	.word	0x00007f60
        /*0258*/ 	.word	0x00000003
        /*025c*/ 	.word	0x00030840
        /*0260*/ 	.short	0x010a
        /*0262*/ 	.byte	0x3f
	.zero		1


	//   ....[25]....
        /*0264*/ 	.word	0x000083a0
        /*0268*/ 	.word	0x00000006
        /*026c*/ 	.word	0x00000000
        /*0270*/ 	.short	0x010a
        /*0272*/ 	.byte	0x3f
	.zero		1


	//   ....[26]....
        /*0274*/ 	.word	0x00008400
        /*0278*/ 	.word	0x00000003
        /*027c*/ 	.word	0x00000000
        /*0280*/ 	.short	0x010a
        /*0282*/ 	.byte	0x3f
	.zero		1


	//   ....[27]....
        /*0284*/ 	.word	0x00008460
        /*0288*/ 	.word	0x00000000
        /*028c*/ 	.word	0x00000000
        /*0290*/ 	.short	0x010a
        /*0292*/ 	.byte	0x3f
	.zero		1


	//   ....[28]....
        /*0294*/ 	.word	0x00008490
        /*0298*/ 	.word	0x00000003
        /*029c*/ 	.word	0x00000000
        /*02a0*/ 	.short	0x010a
        /*02a2*/ 	.byte	0x3f
	.zero		1


	//   ....[29]....
        /*02a4*/ 	.word	0x00008590
        /*02a8*/ 	.word	0x00000000
        /*02ac*/ 	.word	0x00030800
        /*02b0*/ 	.short	0x010a
        /*02b2*/ 	.byte	0x3f
	.zero		1


	//   ....[30]....
        /*02b4*/ 	.word	0x000085e0
        /*02b8*/ 	.word	0x00000000
        /*02bc*/ 	.word	0x00030810
        /*02c0*/ 	.short	0x010a
        /*02c2*/ 	.byte	0x3f
	.zero		1


	//   ....[31]....
        /*02c4*/ 	.word	0x00008630
        /*02c8*/ 	.word	0x00000000
        /*02cc*/ 	.word	0x00030830
        /*02d0*/ 	.short	0x010a
        /*02d2*/ 	.byte	0x3f
	.zero		1


	//   ....[32]....
        /*02d4*/ 	.word	0x00008680
        /*02d8*/ 	.word	0x00000010
        /*02dc*/ 	.word	0x00030820
        /*02e0*/ 	.short	0x010a
        /*02e2*/ 	.byte	0x3f
	.zero		1


	//   ....[33]....
        /*02e4*/ 	.word	0x000086d0
        /*02e8*/ 	.word	0x00000010
        /*02ec*/ 	.word	0x00030840
        /*02f0*/ 	.short	0x010a
        /*02f2*/ 	.byte	0x3f
	.zero		1


	//   ....[34]....
        /*02f4*/ 	.word	0x00008720
        /*02f8*/ 	.word	0x00000010
        /*02fc*/ 	.word	0x00030828
        /*0300*/ 	.short	0x010a
        /*0302*/ 	.byte	0x3f
	.zero		1


	//   ....[35]....
        /*0304*/ 	.word	0x00008770
        /*0308*/ 	.word	0x00000010
        /*030c*/ 	.word	0x00030848
        /*0310*/ 	.short	0x010a
        /*0312*/ 	.byte	0x3f
	.zero		1


	//   ....[36]....
        /*0314*/ 	.word	0x000087d0
        /*0318*/ 	.word	0x00000010
        /*031c*/ 	.word	0x00030820
        /*0320*/ 	.short	0x010a
        /*0322*/ 	.byte	0x3f
	.zero		1


	//   ....[37]....
        /*0324*/ 	.word	0x00008820
        /*0328*/ 	.word	0x00000010
        /*032c*/ 	.word	0x00030840
        /*0330*/ 	.short	0x010a
        /*0332*/ 	.byte	0x3f
	.zero		1


	//   ....[38]....
        /*0334*/ 	.word	0x00008870
        /*0338*/ 	.word	0x00000010
        /*033c*/ 	.word	0x00030828
        /*0340*/ 	.short	0x010a
        /*0342*/ 	.byte	0x3f
	.zero		1


	//   ....[39]....
        /*0344*/ 	.word	0x000088c0
        /*0348*/ 	.word	0x00000003
        /*034c*/ 	.word	0x00030840
        /*0350*/ 	.short	0x010a
        /*0352*/ 	.byte	0x3f
	.zero		1


	//   ....[40]....
        /*0354*/ 	.word	0x00008990
        /*0358*/ 	.word	0x00000006
        /*035c*/ 	.word	0x00000000
        /*0360*/ 	.short	0x010a
        /*0362*/ 	.byte	0x3f
	.zero		1


	//   ....[41]....
        /*0364*/ 	.word	0x000089e0
        /*0368*/ 	.word	0x00000003
        /*036c*/ 	.word	0x00000000
        /*0370*/ 	.short	0x010a
        /*0372*/ 	.byte	0x3f
	.zero		1


	//   ....[42]....
        /*0374*/ 	.word	0x00008a30
        /*0378*/ 	.word	0x00000000
        /*037c*/ 	.word	0x00000000
        /*0380*/ 	.short	0x010a
        /*0382*/ 	.byte	0x3f
	.zero		1


	//----- nvinfo : EIATTR_NUM_MBARRIERS
	.align		4
.L_862:
        /*0384*/ 	.byte	0x03, 0x38
        /*0386*/ 	.short	0x0009


	//----- nvinfo : EIATTR_EXIT_INSTR_OFFSETS
	.align		4
        /*0388*/ 	.byte	0x04, 0x1c
        /*038a*/ 	.short	(.L_864 - .L_863)


	//   ....[0]....
.L_863:
        /*038c*/ 	.word	0x000084e0


	//----- nvinfo : EIATTR_MAX_THREADS
	.align		4
.L_864:
        /*0390*/ 	.byte	0x04, 0x05
        /*0392*/ 	.short	(.L_866 - .L_865)
.L_865:
        /*0394*/ 	.word	0x00000180
        /*0398*/ 	.word	0x00000001
        /*039c*/ 	.word	0x00000001


	//----- nvinfo : EIATTR_CRS_STACK_SIZE
	.align		4
.L_866:
        /*03a0*/ 	.byte	0x04, 0x1e
        /*03a2*/ 	.short	(.L_868 - .L_867)
.L_867:
        /*03a4*/ 	.word	0x00000000


	//----- nvinfo : EIATTR_CBANK_PARAM_SIZE
	.align		4
.L_868:
        /*03a8*/ 	.byte	0x03, 0x19
        /*03aa*/ 	.short	0x0770


	//----- nvinfo : EIATTR_PARAM_CBANK
	.align		4
        /*03ac*/ 	.byte	0x04, 0x0a
        /*03ae*/ 	.short	(.L_870 - .L_869)
	.align		4
.L_869:
        /*03b0*/ 	.word	index@(.nv.constant0._ZN7cutlass13device_kernelIN5flash11enable_sm90INS1_16FlashAttnBwdSm90INS1_25CollectiveMainloopBwdSm90ILi2ELi2ELi2EN4cute5tupleIJNS5_1CILi1EEES8_S8_EEENS6_IJNS7_ILi64EEENS7_ILi128EEESB_EEENS_10bfloat16_tEfNS_4arch4Sm90ELb1ELb0ELb1ELb0ELb0ELb1ELb0ELb0ELi2ELi1ELi2ELi1ELb0EEENS1_24CollectiveEpilogueBwdGQAISC_fSF_Li256ELb0ELb0EEENS1_25SingleTileBwdLPTSchedulerILb0ELi128ELb0EEEEEEEEEvNT_6ParamsE)
        /*03b4*/ 	.short	0x0210
        /*03b6*/ 	.short	0x0770


	//----- nvinfo : EIATTR_SW_WAR
	.align		4
.L_870:
        /*03b8*/ 	.byte	0x04, 0x36
        /*03ba*/ 	.short	(.L_872 - .L_871)
.L_871:
        /*03bc*/ 	.word	0x00000008
.L_872:


//--------------------- .nv.info._ZN7cutlass13device_kernelIN5flash11enable_sm90INS1_16FlashAttnBwdSm90INS1_25CollectiveMainloopBwdSm90ILi2ELi2ELi2EN4cute5tupleIJNS5_1CILi1EEES8_S8_EEENS6_IJNS7_ILi64EEENS7_ILi128EEESB_EEENS_10bfloat16_tEfNS_4arch4Sm90ELb1ELb0ELb1ELb0ELb1ELb1ELb0ELb0ELi2ELi1ELi2ELi1ELb0EEENS1_24CollectiveEpilogueBwdGQAISC_fSF_Li256ELb0ELb1EEENS1_25SingleTileBwdLPTSchedulerILb0ELi128ELb1EEEEEEEEEvNT_6ParamsE --------------------------
	.section	.nv.info._ZN7cutlass13device_kernelIN5flash11enable_sm90INS1_16FlashAttnBwdSm90INS1_25CollectiveMainloopBwdSm90ILi2ELi2ELi2EN4cute5tupleIJNS5_1CILi1EEES8_S8_EEENS6_IJNS7_ILi64EEENS7_ILi128EEESB_EEENS_10bfloat16_tEfNS_4arch4Sm90ELb1ELb0ELb1ELb0ELb1ELb1ELb0ELb0ELi2ELi1ELi2ELi1ELb0EEENS1_24CollectiveEpilogueBwdGQAISC_fSF_Li256ELb0ELb1EEENS1_25SingleTileBwdLPTSchedulerILb0ELi128ELb1EEEEEEEEEvNT_6ParamsE,"",@"SHT_CUDA_INFO"
	.sectionflags	@""
	.align	4


	//----- nvinfo : EIATTR_CUDA_API_VERSION
	.align		4
        /*0000*/ 	.byte	0x04, 0x37
        /*0002*/ 	.short	(.L_874 - .L_873)
.L_873:
        /*0004*/ 	.word	0x00000082


	//----- nvinfo : EIATTR_KPARAM_INFO
	.align		4
.L_874:
        /*0008*/ 	.byte	0x04, 0x17
        /*000a*/ 	.short	(.L_876 - .L_875)
.L_875:
        /*000c*/ 	.word	0x00000000
        /*0010*/ 	.short	0x0000
        /*0012*/ 	.short	0x0070
        /*0014*/ 	.byte	0x00, 0xf0, 0x01, 0x1c


	//----- nvinfo : EIATTR_SPARSE_MMA_MASK
	.align		4
.L_876:
        /*0018*/ 	.byte	0x03, 0x50
        /*001a*/ 	.short	0x0000


	//----- nvinfo : EIATTR_MAXREG_COUNT
	.align		4
        /*001c*/ 	.byte	0x03, 0x1b
        /*001e*/ 	.short	0x00a8


	//----- nvinfo : EIATTR_NUM_BARRIERS
	.align		4
        /*0020*/ 	.byte	0x02, 0x4c
        /*0022*/ 	.byte	0x10
	.zero		1


	//----- nvinfo : EIATTR_EXTERNS
	.align		4
        /*0024*/ 	.byte	0x04, 0x0f
        /*0026*/ 	.short	(.L_878 - .L_877)


	//   ....[0]....
	.align		4
.L_877:
        /*0028*/ 	.word	index@(__assertfail)


	//----- nvinfo : EIATTR_ANNOTATIONS
	.align		4
.L_878:
        /*002c*/ 	.byte	0x04, 0x55
        /*002e*/ 	.short	(.L_880 - .L_879)


	//   ....[0]....
.L_879:
        /*0030*/ 	.word	0x00000001
        /*0034*/ 	.byte	0xc0, 0x10, 0x00, 0x00, 0x01, 0x00, 0x00, 0x00, 0x30, 0x17, 0x00, 0x00, 0x01, 0x00, 0x00, 0x00
        /*0044*/ 	.byte	0x50, 0x32, 0x00, 0x00, 0x01, 0x00, 0x00, 0x00, 0x10, 0x33, 0x00, 0x00, 0x01, 0x00, 0x00, 0x00
        /*0054*/ 	.byte	0xd0, 0x7d, 0x00, 0x00, 0x01, 0x00, 0x00, 0x00, 0xc0, 0x88, 0x00, 0x00


	//----- nvinfo : EIATTR_MERCURY_ISA_VERSION
	.align		4
.L_880:
        /*0060*/ 	.byte	0x03, 0x5f
        /*0062*/ 	.short	0x0101


	//----- nvinfo : EIATTR_INT_WARP_WIDE_INSTR_OFFSETS
	.align		4
        /*0064*/ 	.byte	0x04, 0x31
        /*0066*/ 	.short	(.L_882 - .L_881)


	//   ....[0]....
.L_881:
        /*0068*/ 	.word	0x00000190


	//   ....[1]....
        /*006c*/ 	.word	0x000001c0


	//   ....[2]....
        /*0070*/ 	.word	0x000064a0


	//   ....[3]....
        /*0074*/ 	.word	0x00006b10


	//   ....[4]....
        /*0078*/ 	.word	0x00007040


	//----- nvinfo : EIATTR_COOP_GROUP_MASK_REGIDS
	.align		4
.L_882:
        /*007c*/ 	.byte	0x04, 0x29
        /*007e*/ 	.short	(.L_884 - .L_883)


	//   ....[0]....
.L_883:
        /*0080*/ 	.word	0xffffffff


	//   ....[1]....
        /*0084*/ 	.word	0xffffffff


	//   ....[2]....
        /*0088*/ 	.word	0xffffffff


	//   ....[3]....
        /*008c*/ 	.word	0xffffffff


	//   ....[4]....
        /*0090*/ 	.word	0xffffffff


	//   ....[5]....
        /*0094*/ 	.word	0xffffffff


	//   ....[6]....
        /*0098*/ 	.word	0xffffffff


	//   ....[7]....
        /*009c*/ 	.word	0xffffffff


	//   ....[8]....
        /*00a0*/ 	.word	0xffffffff


	//   ....[9]....
        /*00a4*/ 	.word	0xffffffff


	//   ....[10]....
        /*00a8*/ 	.word	0xffffffff


	//   ....[11]....
        /*00ac*/ 	.word	0xffffffff


	//   ....[12]....
        /*00b0*/ 	.word	0xffffffff


	//   ....[13]....
        /*00b4*/ 	.word	0xffffffff


	//   ....[14]....
        /*00b8*/ 	.word	0xffffffff


	//   ....[15]....
        /*00bc*/ 	.word	0xffffffff


	//   ....[16]....
        /*00c0*/ 	.word	0xffffffff


	//   ....[17]....
        /*00c4*/ 	.word	0x0500000f


	//   ....[18]....
        /*00c8*/ 	.word	0x0500000f


	//   ....[19]....
        /*00cc*/ 	.word	0x0500000f


	//   ....[20]....
        /*00d0*/ 	.word	0x0500000f


	//   ....[21]....
        /*00d4*/ 	.word	0x0500000f


	//   ....[22]....
        /*00d8*/ 	.word	0x0500000f


	//----- nvinfo : EIATTR_COOP_GROUP_INSTR_OFFSETS
	.align		4
.L_884:
        /*00dc*/ 	.byte	0x04, 0x28
        /*00de*/ 	.short	(.L_886 - .L_885)


	//   ....[0]....
.L_885:
        /*00e0*/ 	.word	0x00000070


	//   ....[1]....
        /*00e4*/ 	.word	0x000001a0


	//   ....[2]....
        /*00e8*/ 	.word	0x000001f0


	//   ....[3]....
        /*00ec*/ 	.word	0x000003e0


	//   ....[4]....
        /*00f0*/ 	.word	0x00000630


	//   ....[5]....
        /*00f4*/ 	.word	0x00001360


	//   ....[6]....
        /*00f8*/ 	.word	0x000051c0


	//   ....[7]....
        /*00fc*/ 	.word	0x00005340


	//   ....[8]....
        /*0100*/ 	.word	0x00005630


	//   ....[9]....
        /*0104*/ 	.word	0x000057c0


	//   ....[10]....
        /*0108*/ 	.word	0x000058d0


	//   ....[11]....
        /*010c*/ 	.word	0x000060a0


	//   ....[12]....
        /*0110*/ 	.word	0x000063d0


	//   ....[13]....
        /*0114*/ 	.word	0x00006790


	//   ....[14]....
        /*0118*/ 	.word	0x00006a40


	//   ....[15]....
        /*011c*/ 	.word	0x00006d00


	//   ....[16]....
        /*0120*/ 	.word	0x00006f70


	//   ....[17]....
        /*0124*/ 	.word	0x00009480


	//   ....[18]....
        /*0128*/ 	.word	0x00009600


	//   ....[19]....
        /*012c*/ 	.word	0x00009670


	//   ....[20]....
        /*0130*/ 	.word	0x000096e0


	//   ....[21]....
        /*0134*/ 	.word	0x00009750


	//   ....[22]....
        /*0138*/ 	.word	0x000097c0


	//----- nvinfo : EIATTR_REG_RECONFIG
	.align		4
.L_886:
        /*013c*/ 	.byte	0x01, 0x54
	.zero		2


	//----- nvinfo : EIATTR_SYSCALL_OFFSETS
	.align		4
        /*0140*/ 	.byte	0x04, 0x46
        /*0142*/ 	.short	(.L_888 - .L_887)


	//   ....[0]....
.L_887:
        /*0144*/ 	.word	0x00000f90


	//   ....[1]....
        /*0148*/ 	.word	0x00001080


	//   ....[2]....
        /*014c*/ 	.word	0x000011f0


	//   ....[3]....
        /*0150*/ 	.word	0x000012e0


	//----- nvinfo : EIATTR_MBARRIER_INSTR_OFFSETS
	.align		4
.L_888:
        /*0154*/ 	.byte	0x04, 0x39
        /*0156*/ 	.short	(.L_890 - .L_889)


	//   ....[0]....
.L_889:
        /*0158*/ 	.word	0x00000290
        /*015c*/ 	.word	0x000000ff
        /*0160*/ 	.word	0x00030800
        /*0164*/ 	.short	0x0100
        /*0166*/ 	.byte	0x06
	.zero		1


	//   ....[1]....
        /*0168*/ 	.word	0x00000390
        /*016c*/ 	.word	0x000000ff
        /*0170*/ 	.word	0x00030810
        /*0174*/ 	.short	0x0100
        /*0176*/ 	.byte	0x08
	.zero		1


	//   ....[2]....
        /*0178*/ 	.word	0x000003a0
        /*017c*/ 	.word	0x000000ff
        /*0180*/ 	.word	0x00030820
        /*0184*/ 	.short	0x0100
        /*0186*/ 	.byte	0x08
	.zero		1


	//   ....[3]....
        /*0188*/ 	.word	0x000003b0
        /*018c*/ 	.word	0x000000ff
        /*0190*/ 	.word	0x00030818
        /*0194*/ 	.short	0x0100
        /*0196*/ 	.byte	0x08
	.zero		1


	//   ....[4]....
        /*0198*/ 	.word	0x000003c0
        /*019c*/ 	.word	0x000000ff
        /*01a0*/ 	.word	0x00030828
        /*01a4*/ 	.short	0x0100
        /*01a6*/ 	.byte	0x08
	.zero		1


	//   ....[5]....
        /*01a8*/ 	.word	0x000004f0
        /*01ac*/ 	.word	0x000000ff
        /*01b0*/ 	.word	0x00030830
        /*01b4*/ 	.short	0x0100
        /*01b6*/ 	.byte	0x08
	.zero		1


	//   ....[6]....
        /*01b8*/ 	.word	0x00000500
        /*01bc*/ 	.word	0x000000ff
        /*01c0*/ 	.word	0x00030840
        /*01c4*/ 	.short	0x0100
        /*01c6*/ 	.byte	0x08
	.zero		1


	//   ....[7]....
        /*01c8*/ 	.word	0x00000510
        /*01cc*/ 	.word	0x000000ff
        /*01d0*/ 	.word	0x00030838
        /*01d4*/ 	.short	0x0100
        /*01d6*/ 	.byte	0x08
	.zero		1


	//   ....[8]....
        /*01d8*/ 	.word	0x00000520
        /*01dc*/ 	.word	0x000000ff
        /*01e0*/ 	.word	0x00030848
        /*01e4*/ 	.short	0x0100
        /*01e6*/ 	.byte	0x08
	.zero		1


	//   ....[9]....
        /*01e8*/ 	.word	0x000013a0
        /*01ec*/ 	.word	0x00000010
        /*01f0*/ 	.word	0x00030800
        /*01f4*/ 	.short	0x010a
        /*01f6*/ 	.byte	0x3f
	.zero		1


	//   ....[10]....
        /*01f8*/ 	.word	0x00001440
        /*01fc*/ 	.word	0x00000010
        /*0200*/ 	.word	0x00030800
        /*0204*/ 	.short	0x010a
        /*0206*/ 	.byte	0x3f
	.zero		1


	//   ....[11]....
        /*0208*/ 	.word	0x00001b90
        /*020c*/ 	.word	0x00000000
        /*0210*/ 	.word	0x00030810
        /*0214*/ 	.short	0x010a
        /*0216*/ 	.byte	0x3f
	.zero		1


	//   ....[12]....
        /*0218*/ 	.word	0x00001bd0
        /*021c*/ 	.word	0x00000000
        /*0220*/ 	.word	0x00030810
        /*0224*/ 	.short	0x010a
        /*0226*/ 	.byte	0x3f
	.zero		1


	//   ....[13]....
        /*0228*/ 	.word	0x00002130
        /*022c*/ 	.word	0x00000000
        /*0230*/ 	.word	0x00030830
        /*0234*/ 	.short	0x010a
        /*0236*/ 	.byte	0x3f
	.zero		1


	//   ....[14]....
        /*0238*/ 	.word	0x000024a0
        /*023c*/ 	.word	0x00000000
        /*0240*/ 	.word	0x00030830
        /*0244*/ 	.short	0x010a
        /*0246*/ 	.byte	0x3f
	.zero		1


	//   ....[15]....
        /*0248*/ 	.word	0x000043e0
        /*024c*/ 	.word	0x00000006
        /*0250*/ 	.word	0x00000000
        /*0254*/ 	.short	0x0101
        /*0256*/ 	.byte	0x3f
	.zero		1


	//   ....[16]....
        /*0258*/ 	.word	0x00004710
        /*025c*/ 	.word	0x00000000
        /*0260*/ 	.word	0x00000000
        /*0264*/ 	.short	0x0101
        /*0266*/ 	.byte	0x3f
	.zero		1


	//   ....[17]....
        /*0268*/ 	.word	0x00007730
        /*026c*/ 	.word	0x00000010
        /*0270*/ 	.word	0x00030820
        /*0274*/ 	.short	0x010a
        /*0276*/ 	.byte	0x3f
	.zero		1


	//   ....[18]....
        /*0278*/ 	.word	0x00007e60
        /*027c*/ 	.word	0x00000010
        /*0280*/ 	.word	0x00030840
        /*0284*/ 	.short	0x010a
        /*0286*/ 	.byte	0x3f
	.zero		1


	//   ....[19]....
        /*0288*/ 	.word	0x00008100
        /*028c*/ 	.word	0x00000010
        /*0290*/ 	.word	0x00030828
        /*0294*/ 	.short	0x010a
        /*0296*/ 	.byte	0x3f
	.zero		1


	//   ....[20]....
        /*0298*/ 	.word	0x000083a0
        /*029c*/ 	.word	0x00000010
        /*02a0*/ 	.word	0x00030848
        /*02a4*/ 	.short	0x010a
        /*02a6*/ 	.byte	0x3f
	.zero		1


	//   ....[21]....
        /*02a8*/ 	.word	0x000085f0
        /*02ac*/ 	.word	0x00000010
        /*02b0*/ 	.word	0x00030820
        /*02b4*/ 	.short	0x010a
        /*02b6*/ 	.byte	0x3f
	.zero		1


	//   ....[22]....
        /*02b8*/ 	.word	0x00008920
        /*02bc*/ 	.word	0x00000010
        /*02c0*/ 	.word	0x00030840
        /*02c4*/ 	.short	0x010a
        /*02c6*/ 	.byte	0x3f
	.zero		1


	//   ....[23]....
        /*02c8*/ 	.word	0x00008b90
        /*02cc*/ 	.word	0x00000010
        /*02d0*/ 	.word	0x00030828
        /*02d4*/ 	.short	0x010a
        /*02d6*/ 	.byte	0x3f
	.zero		1


	//   ....[24]....
        /*02d8*/ 	.word	0x00008eb0
        /*02dc*/ 	.word	0x00000003
        /*02e0*/ 	.word	0x00030840
        /*02e4*/ 	.short	0x010a
        /*02e6*/ 	.byte	0x3f
	.zero		1


	//   ....[25]....
        /*02e8*/ 	.word	0x000092f0
        /*02ec*/ 	.word	0x00000006
        /*02f0*/ 	.word	0x00000000
        /*02f4*/ 	.short	0x010a
        /*02f6*/ 	.byte	0x3f
	.zero		1


	//   ....[26]....
        /*02f8*/ 	.word	0x00009350
        /*02fc*/ 	.word	0x00000003
        /*0300*/ 	.word	0x00000000
        /*0304*/ 	.short	0x010a
        /*0306*/ 	.byte	0x3f
	.zero		1


	//   ....[27]....
        /*0308*/ 	.word	0x000093b0
        /*030c*/ 	.word	0x00000000
        /*0310*/ 	.word	0x00000000
        /*0314*/ 	.short	0x010a
        /*0316*/ 	.byte	0x3f
	.zero		1


	//   ....[28]....
        /*0318*/ 	.word	0x000093e0
        /*031c*/ 	.word	0x00000003
        /*0320*/ 	.word	0x00000000
        /*0324*/ 	.short	0x010a
        /*0326*/ 	.byte	0x3f
	.zero		1


	//   ....[29]....
        /*0328*/ 	.word	0x000094e0
        /*032c*/ 	.word	0x00000000
        /*0330*/ 	.word	0x00030800
        /*0334*/ 	.short	0x010a
        /*0336*/ 	.byte	0x3f
	.zero		1


	//   ....[30]....
        /*0338*/ 	.word	0x00009530
        /*033c*/ 	.word	0x00000000
        /*0340*/ 	.word	0x00030810
        /*0344*/ 	.short	0x010a
        /*0346*/ 	.byte	0x3f
	.zero		1


	//   ....[31]....
        /*0348*/ 	.word	0x00009580
        /*034c*/ 	.word	0x00000000
        /*0350*/ 	.word	0x00030830
        /*0354*/ 	.short	0x010a
        /*0356*/ 	.byte	0x3f
	.zero		1


	//   ....[32]....
        /*0358*/ 	.word	0x00009800
        /*035c*/ 	.word	0x00000010
        /*0360*/ 	.word	0x00030820
        /*0364*/ 	.short	0x010a
        /*0366*/ 	.byte	0x3f
	.zero		1


	//   ....[33]....
        /*0368*/ 	.word	0x00009850
        /*036c*/ 	.word	0x00000010
        /*0370*/ 	.word	0x00030840
        /*0374*/ 	.short	0x010a
        /*0376*/ 	.byte	0x3f
	.zero		1


	//   ....[34]....
        /*0378*/ 	.word	0x000098a0
        /*037c*/ 	.word	0x00000010
        /*0380*/ 	.word	0x00030828
        /*0384*/ 	.short	0x010a
        /*0386*/ 	.byte	0x3f
	.zero		1


	//   ....[35]....
        /*0388*/ 	.word	0x000098f0
        /*038c*/ 	.word	0x00000010
        /*0390*/ 	.word	0x00030848
        /*0394*/ 	.short	0x010a
        /*0396*/ 	.byte	0x3f
	.zero		1


	//   ....[36]....
        /*0398*/ 	.word	0x00009950
        /*039c*/ 	.word	0x00000010
        /*03a0*/ 	.word	0x00030820
        /*03a4*/ 	.short	0x010a
        /*03a6*/ 	.byte	0x3f
	.zero		1


	//   ....[37]....
        /*03a8*/ 	.word	0x000099a0
        /*03ac*/ 	.word	0x00000010
        /*03b0*/ 	.word	0x00030840
        /*03b4*/ 	.short	0x010a
        /*03b6*/ 	.byte	0x3f
	.zero		1


	//   ....[38]....
        /*03b8*/ 	.word	0x000099f0
        /*03bc*/ 	.word	0x00000010
        /*03c0*/ 	.word	0x00030828
        /*03c4*/ 	.short	0x010a
        /*03c6*/ 	.byte	0x3f
	.zero		1


	//   ....[39]....
        /*03c8*/ 	.word	0x00009a40
        /*03cc*/ 	.word	0x00000003
        /*03d0*/ 	.word	0x00030840
        /*03d4*/ 	.short	0x010a
        /*03d6*/ 	.byte	0x3f
	.zero		1


	//   ....[40]....
        /*03d8*/ 	.word	0x00009b10
        /*03dc*/ 	.word	0x00000006
        /*03e0*/ 	.word	0x00000000
        /*03e4*/ 	.short	0x010a
        /*03e6*/ 	.byte	0x3f
	.zero		1


	//   ....[41]....
        /*03e8*/ 	.word	0x00009b60
        /*03ec*/ 	.word	0x00000003
        /*03f0*/ 	.word	0x00000000
        /*03f4*/ 	.short	0x010a
        /*03f6*/ 	.byte	0x3f
	.zero		1


	//   ....[42]....
        /*03f8*/ 	.word	0x00009bb0
        /*03fc*/ 	.word	0x00000000
        /*0400*/ 	.word	0x00000000
        /*0404*/ 	.short	0x010a
        /*0406*/ 	.byte	0x3f
	.zero		1


	//----- nvinfo : EIATTR_NUM_MBARRIERS
	.align		4
.L_890:
        /*0408*/ 	.byte	0x03, 0x38
        /*040a*/ 	.short	0x0009


	//----- nvinfo : EIATTR_EXIT_INSTR_OFFSETS
	.align		4
        /*040c*/ 	.byte	0x04, 0x1c
        /*040e*/ 	.short	(.L_892 - .L_891)


	//   ....[0]....
.L_891:
        /*0410*/ 	.word	0x00009430


	//----- nvinfo : EIATTR_MAX_THREADS
	.align		4
.L_892:
        /*0414*/ 	.byte	0x04, 0x05
        /*0416*/ 	.short	(.L_894 - .L_893)
.L_893:
        /*0418*/ 	.word	0x00000180
        /*041c*/ 	.word	0x00000001
        /*0420*/ 	.word	0x00000001


	//----- nvinfo : EIATTR_CRS_STACK_SIZE
	.align		4
.L_894:
        /*0424*/ 	.byte	0x04, 0x1e
        /*0426*/ 	.short	(.L_896 - .L_895)
.L_895:
        /*0428*/ 	.word	0x00000000


	//----- nvinfo : EIATTR_CBANK_PARAM_SIZE
	.align		4
.L_896:
        /*042c*/ 	.byte	0x03, 0x19
        /*042e*/ 	.short	0x0770


	//----- nvinfo : EIATTR_PARAM_CBANK
	.align		4
        /*0430*/ 	.byte	0x04, 0x0a
        /*0432*/ 	.short	(.L_898 - .L_897)
	.align		4
.L_897:
        /*0434*/ 	.word	index@(.nv.constant0._ZN7cutlass13device_kernelIN5flash11enable_sm90INS1_16FlashAttnBwdSm90INS1_25CollectiveMainloopBwdSm90ILi2ELi2ELi2EN4cute5tupleIJNS5_1CILi1EEES8_S8_EEENS6_IJNS7_ILi64EEENS7_ILi128EEESB_EEENS_10bfloat16_tEfNS_4arch4Sm90ELb1ELb0ELb1ELb0ELb1ELb1ELb0ELb0ELi2ELi1ELi2ELi1ELb0EEENS1_24CollectiveEpilogueBwdGQAISC_fSF_Li256ELb0ELb1EEENS1_25SingleTileBwdLPTSchedulerILb0ELi128ELb1EEEEEEEEEvNT_6ParamsE)
        /*0438*/ 	.short	0x0210
        /*043a*/ 	.short	0x0770


	//----- nvinfo : EIATTR_SW_WAR
	.align		4
.L_898:
        /*043c*/ 	.byte	0x04, 0x36
        /*043e*/ 	.short	(.L_900 - .L_899)
.L_899:
        /*0440*/ 	.word	0x00000008
.L_900:


//--------------------- .nv.info._ZN7cutlass13device_kernelIN5flash11enable_sm90INS1_16FlashAttnBwdSm90INS1_25CollectiveMainloopBwdSm90ILi2ELi2ELi2EN4cute5tupleIJNS5_1CILi1EEES8_S8_EEENS6_IJNS7_ILi64EEENS7_ILi128EEESB_EEENS_10bfloat16_tEfNS_4arch4Sm90ELb1ELb0ELb1ELb1ELb0ELb1ELb0ELb0ELi2ELi1ELi2ELi1ELb0EEENS1_21CollectiveEpilogueBwdISC_SD_SF_Li256ELb1ELb0ELi1EEENS1_25SingleTileBwdLPTSchedulerILb1ELi128ELb0EEEEEEEEEvNT_6ParamsE --------------------------
	.section	.nv.info._ZN7cutlass13device_kernelIN5flash11enable_sm90INS1_16FlashAttnBwdSm90INS1_25CollectiveMainloopBwdSm90ILi2ELi2ELi2EN4cute5tupleIJNS5_1CILi1EEES8_S8_EEENS6_IJNS7_ILi64EEENS7_ILi128EEESB_EEENS_10bfloat16_tEfNS_4arch4Sm90ELb1ELb0ELb1ELb1ELb0ELb1ELb0ELb0ELi2ELi1ELi2ELi1ELb0EEENS1_21CollectiveEpilogueBwdISC_SD_SF_Li256ELb1ELb0ELi1EEENS1_25SingleTileBwdLPTSchedulerILb1ELi128ELb0EEEEEEEEEvNT_6ParamsE,"",@"SHT_CUDA_INFO"
	.sectionflags	@""
	.align	4


	//----- nvinfo : EIATTR_CUDA_API_VERSION
	.align		4
        /*0000*/ 	.byte	0x04, 0x37
        /*0002*/ 	.short	(.L_902 - .L_901)
.L_901:
        /*0004*/ 	.word	0x00000082


	//----- nvinfo : EIATTR_KPARAM_INFO
	.align		4
.L_902:
        /*0008*/ 	.byte	0x04, 0x17
        /*000a*/ 	.short	(.L_904 - .L_903)
.L_903:
        /*000c*/ 	.word	0x00000000
        /*0010*/ 	.short	0x0000
        /*0012*/ 	.short	0x0070
        /*0014*/ 	.byte	0x00, 0xf0, 0x01, 0x1a


	//----- nvinfo : EIATTR_SPARSE_MMA_MASK
	.align		4
.L_904:
        /*0018*/ 	.byte	0x03, 0x50
        /*001a*/ 	.short	0x0000


	//----- nvinfo : EIATTR_MAXREG_COUNT
	.align		4
        /*001c*/ 	.byte	0x03, 0x1b
        /*001e*/ 	.short	0x00a8


	//----- nvinfo : EIATTR_NUM_BARRIERS
	.align		4
        /*0020*/ 	.byte	0x02, 0x4c
        /*0022*/ 	.byte	0x10
	.zero		1


	//----- nvinfo : EIATTR_EXTERNS
	.align		4
        /*0024*/ 	.byte	0x04, 0x0f
        /*0026*/ 	.short	(.L_906 - .L_905)


	//   ....[0]....
	.align		4
.L_905:
        /*0028*/ 	.word	index@(__assertfail)


	//----- nvinfo : EIATTR_ANNOTATIONS
	.align		4
.L_906:
        /*002c*/ 	.byte	0x04, 0x55
        /*002e*/ 	.short	(.L_908 - .L_907)


	//   ....[0]....
.L_907:
        /*0030*/ 	.word	0x00000001
        /*0034*/ 	.byte	0xb0, 0x15, 0x00, 0x00, 0x01, 0x00, 0x00, 0x00, 0x20, 0x1c, 0x00, 0x00, 0x01, 0x00, 0x00, 0x00
        /*0044*/ 	.byte	0x30, 0x37, 0x00, 0x00, 0x01, 0x00, 0x00, 0x00, 0xf0, 0x37, 0x00, 0x00, 0x01, 0x00, 0x00, 0x00
        /*0054*/ 	.byte	0xe0, 0xab, 0x00, 0x00, 0x01, 0x00, 0x00, 0x00, 0xe0, 0xae, 0x00, 0x00, 0x01, 0x00, 0x00, 0x00
        /*0064*/ 	.byte	0x40, 0xba, 0x00, 0x00, 0x01, 0x00, 0x00, 0x00, 0x60, 0xba, 0x00, 0x00, 0x01, 0x00, 0x00, 0x00
        /*0074*/ 	.byte	0xd0, 0xbd, 0x00, 0x00


	//----- nvinfo : EIATTR_MERCURY_ISA_VERSION
	.align		4
.L_908:
        /*0078*/ 	.byte	0x03, 0x5f
        /*007a*/ 	.short	0x0101


	//----- nvinfo : EIATTR_INT_WARP_WIDE_INSTR_OFFSETS
	.align		4
        /*007c*/ 	.byte	0x04, 0x31
        /*007e*/ 	.short	(.L_910 - .L_909)


	//   ....[0]....
.L_909:
        /*0080*/ 	.word	0x00000190


	//   ....[1]....
        /*0084*/ 	.word	0x000001c0


	//----- nvinfo : EIATTR_COOP_GROUP_MASK_REGIDS
	.align		4
.L_910:
        /*0088*/ 	.byte	0x04, 0x29
        /*008a*/ 	.short	(.L_912 - .L_911)


	//   ....[0]....
.L_911:
        /*008c*/ 	.word	0xffffffff


	//   ....[1]....
        /*0090*/ 	.word	0xffffffff


	//   ....[2]....
        /*0094*/ 	.word	0xffffffff


	//   ....[3]....
        /*0098*/ 	.word	0xffffffff


	//   ....[4]....
        /*009c*/ 	.word	0xffffffff


	//   ....[5]....
        /*00a0*/ 	.word	0xffffffff


	//   ....[6]....
        /*00a4*/ 	.word	0xffffffff


	//   ....[7]....
        /*00a8*/ 	.word	0x0500000f


	//----- nvinfo : EIATTR_COOP_GROUP_INSTR_OFFSETS
	.align		4
.L_912:
        /*00ac*/ 	.byte	0x04, 0x28
        /*00ae*/ 	.short	(.L_914 - .L_913)


	//   ....[0]....
.L_913:
        /*00b0*/ 	.word	0x00000070


	//   ....[1]....
        /*00b4*/ 	.word	0x000001a0


	//   ....[2]....
        /*00b8*/ 	.word	0x000001f0


	//   ....[3]....
        /*00bc*/ 	.word	0x000003e0


	//   ....[4]....
        /*00c0*/ 	.word	0x00000630


	//   ....[5]....
        /*00c4*/ 	.word	0x00001850


	//   ....[6]....
        /*00c8*/ 	.word	0x00008710


	//   ....[7]....
        /*00cc*/ 	.word	0x0000c620


	//----- nvinfo : EIATTR_REG_RECONFIG
	.align		4
.L_914:
        /*00d0*/ 	.byte	0x01, 0x54
	.zero		2


	//----- nvinfo : EIATTR_SYSCALL_OFFSETS
	.align		4
        /*00d4*/ 	.byte	0x04, 0x46
        /*00d6*/ 	.short	(.L_916 - .L_915)


	//   ....[0]....
.L_915:
        /*00d8*/ 	.word	0x00001480


	//   ....[1]....
        /*00dc*/ 	.word	0x00001570


	//   ....[2]....
        /*00e0*/ 	.word	0x000016e0


	//   ....[3]....
        /*00e4*/ 	.word	0x000017d0


	//----- nvinfo : EIATTR_MBARRIER_INSTR_OFFSETS
	.align		4
.L_916:
        /*00e8*/ 	.byte	0x04, 0x39
        /*00ea*/ 	.short	(.L_918 - .L_917)


	//   ....[0]....
.L_917:
        /*00ec*/ 	.word	0x00000290
        /*00f0*/ 	.word	0x000000ff
        /*00f4*/ 	.word	0x00030800
        /*00f8*/ 	.short	0x0100
        /*00fa*/ 	.byte	0x06
	.zero		1


	//   ....[1]....
        /*00fc*/ 	.word	0x00000390
        /*0100*/ 	.word	0x000000ff
        /*0104*/ 	.word	0x00030810
        /*0108*/ 	.short	0x0100
        /*010a*/ 	.byte	0x08
	.zero		1


	//   ....[2]....
        /*010c*/ 	.word	0x000003a0
        /*0110*/ 	.word	0x000000ff
        /*0114*/ 	.word	0x00030820
        /*0118*/ 	.short	0x0100
        /*011a*/ 	.byte	0x08
	.zero		1


	//   ....[3]....
        /*011c*/ 	.word	0x000003b0
        /*0120*/ 	.word	0x000000ff
        /*0124*/ 	.word	0x00030818
        /*0128*/ 	.short	0x0100
        /*012a*/ 	.byte	0x08
	.zero		1


	//   ....[4]....
        /*012c*/ 	.word	0x000003c0
        /*0130*/ 	.word	0x000000ff
        /*0134*/ 	.word	0x00030828
        /*0138*/ 	.short	0x0100
        /*013a*/ 	.byte	0x08
	.zero		1


	//   ....[5]....
        /*013c*/ 	.word	0x000004f0
        /*0140*/ 	.word	0x000000ff
        /*0144*/ 	.word	0x00030830
        /*0148*/ 	.short	0x0100
        /*014a*/ 	.byte	0x08
	.zero		1


	//   ....[6]....
        /*014c*/ 	.word	0x00000500
        /*0150*/ 	.word	0x000000ff
        /*0154*/ 	.word	0x00030840
        /*0158*/ 	.short	0x0100
        /*015a*/ 	.byte	0x08
	.zero		1


	//   ....[7]....
        /*015c*/ 	.word	0x00000510
        /*0160*/ 	.word	0x000000ff
        /*0164*/ 	.word	0x00030838
        /*0168*/ 	.short	0x0100
        /*016a*/ 	.byte	0x08
	.zero		1


	//   ....[8]....
        /*016c*/ 	.word	0x00000520
        /*0170*/ 	.word	0x000000ff
        /*0174*/ 	.word	0x00030848
        /*0178*/ 	.short	0x0100
        /*017a*/ 	.byte	0x08
	.zero		1


	//   ....[9]....
        /*017c*/ 	.word	0x00001890
        /*0180*/ 	.word	0x00000010
        /*0184*/ 	.word	0x00030800
        /*0188*/ 	.short	0x010a
        /*018a*/ 	.byte	0x3f
	.zero		1


	//   ....[10]....
        /*018c*/ 	.word	0x00001930
        /*0190*/ 	.word	0x00000010
        /*0194*/ 	.word	0x00030800
        /*0198*/ 	.short	0x010a
        /*019a*/ 	.byte	0x3f
	.zero		1


	//   ....[11]....
        /*019c*/ 	.word	0x00002070
        /*01a0*/ 	.word	0x00000000
        /*01a4*/ 	.word	0x00030810
        /*01a8*/ 	.short	0x010a
        /*01aa*/ 	.byte	0x3f
	.zero		1


	//   ....[12]....
        /*01ac*/ 	.word	0x000020b0
        /*01b0*/ 	.word	0x00000000
        /*01b4*/ 	.word	0x00030810
        /*01b8*/ 	.short	0x010a
        /*01ba*/ 	.byte	0x3f
	.zero		1


	//   ....[13]....
        /*01bc*/ 	.word	0x00002610
        /*01c0*/ 	.word	0x00000000
        /*01c4*/ 	.word	0x00030830
        /*01c8*/ 	.short	0x010a
        /*01ca*/ 	.byte	0x3f
	.zero		1


	//   ....[14]....
        /*01cc*/ 	.word	0x00002980
        /*01d0*/ 	.word	0x00000000
        /*01d4*/ 	.word	0x00030830
        /*01d8*/ 	.short	0x010a
        /*01da*/ 	.byte	0x3f
	.zero		1


	//   ....[15]....
        /*01dc*/ 	.word	0x000048c0
        /*01e0*/ 	.word	0x00000006
        /*01e4*/ 	.word	0x00000000
        /*01e8*/ 	.short	0x0101
        /*01ea*/ 	.byte	0x3f
	.zero		1


	//   ....[16]....
        /*01ec*/ 	.word	0x00004bf0
        /*01f0*/ 	.word	0x00000000
        /*01f4*/ 	.word	0x00000000
        /*01f8*/ 	.short	0x0101
        /*01fa*/ 	.byte	0x3f
	.zero		1


	//   ....[17]....
        /*01fc*/ 	.word	0x0000a860
        /*0200*/ 	.word	0x0000000f
        /*0204*/ 	.word	0x00030820
        /*0208*/ 	.short	0x010a
        /*020a*/ 	.byte	0x3f
	.zero		1


	//   ....[18]....
        /*020c*/ 	.word	0x0000af40
        /*0210*/ 	.word	0x0000000f
        /*0214*/ 	.word	0x00030840
        /*0218*/ 	.short	0x010a
        /*021a*/ 	.byte	0x3f
	.zero		1


	//   ....[19]....
        /*021c*/ 	.word	0x0000b210
        /*0220*/ 	.word	0x0000000f
        /*0224*/ 	.word	0x00030828
        /*0228*/ 	.short	0x010a
        /*022a*/ 	.byte	0x3f
	.zero		1


	//   ....[20]....
        /*022c*/ 	.word	0x0000b4e0
        /*0230*/ 	.word	0x0000000f
        /*0234*/ 	.word	0x00030848
        /*0238*/ 	.short	0x010a
        /*023a*/ 	.byte	0x3f
	.zero		1


	//   ....[21]....
        /*023c*/ 	.word	0x0000b750
        /*0240*/ 	.word	0x0000000f
        /*0244*/ 	.word	0x00030820
        /*0248*/ 	.short	0x010a
        /*024a*/ 	.byte	0x3f
	.zero		1


	//   ....[22]....
        /*024c*/ 	.word	0x0000ba90
        /*0250*/ 	.word	0x0000000f
        /*0254*/ 	.word	0x00030840
        /*0258*/ 	.short	0x010a
        /*025a*/ 	.byte	0x3f
	.zero		1


	//   ....[23]....
        /*025c*/ 	.word	0x0000bd30
        /*0260*/ 	.word	0x0000000f
        /*0264*/ 	.word	0x00030828
        /*0268*/ 	.short	0x010a
        /*026a*/ 	.byte	0x3f
	.zero		1


	//   ....[24]....
        /*026c*/ 	.word	0x0000c040
        /*0270*/ 	.word	0x00000003
        /*0274*/ 	.word	0x00030840
        /*0278*/ 	.short	0x010a
        /*027a*/ 	.byte	0x3f
	.zero		1


	//   ....[25]....
        /*027c*/ 	.word	0x0000c4a0
        /*0280*/ 	.word	0x00000007
        /*0284*/ 	.word	0x00000000
        /*0288*/ 	.short	0x010a
        /*028a*/ 	.byte	0x3f
	.zero		1


	//   ....[26]....
        /*028c*/ 	.word	0x0000c4f0
        /*0290*/ 	.word	0x00000003
        /*0294*/ 	.word	0x00000000
        /*0298*/ 	.short	0x010a
        /*029a*/ 	.byte	0x3f
	.zero		1


	//   ....[27]....
        /*029c*/ 	.word	0x0000c550
        /*02a0*/ 	.word	0x00000005
        /*02a4*/ 	.word	0x00000000
        /*02a8*/ 	.short	0x010a
        /*02aa*/ 	.byte	0x3f
	.zero		1


	//   ....[28]....
        /*02ac*/ 	.word	0x0000c580
        /*02b0*/ 	.word	0x00000003
        /*02b4*/ 	.word	0x00000000
        /*02b8*/ 	.short	0x010a
        /*02ba*/ 	.byte	0x3f
	.zero		1


	//   ....[29]....
        /*02bc*/ 	.word	0x0000c680
        /*02c0*/ 	.word	0x00000000
        /*02c4*/ 	.word	0x00030800
        /*02c8*/ 	.short	0x010a
        /*02ca*/ 	.byte	0x3f
	.zero		1


	//   ....[30]....
        /*02cc*/ 	.word	0x0000c6d0
        /*02d0*/ 	.word	0x00000000
        /*02d4*/ 	.word	0x00030810
        /*02d8*/ 	.short	0x010a
        /*02da*/ 	.byte	0x3f
	.zero		1


	//   ....[31]....
        /*02dc*/ 	.word	0x0000c720
        /*02e0*/ 	.word	0x00000000
        /*02e4*/ 	.word	0x00030830
        /*02e8*/ 	.short	0x010a
        /*02ea*/ 	.byte	0x3f
	.zero		1


	//   ....[32]....
        /*02ec*/ 	.word	0x0000c770
        /*02f0*/ 	.word	0x0000000f
        /*02f4*/ 	.word	0x00030820
        /*02f8*/ 	.short	0x010a
        /*02fa*/ 	.byte	0x3f
	.zero		1


	//   ....[33]....
        /*02fc*/ 	.word	0x0000c7c0
        /*0300*/ 	.word	0x0000000f
        /*0304*/ 	.word	0x00030840
        /*0308*/ 	.short	0x010a
        /*030a*/ 	.byte	0x3f
	.zero		1


	//   ....[34]....
        /*030c*/ 	.word	0x0000c810
        /*0310*/ 	.word	0x0000000f
        /*0314*/ 	.word	0x00030828
        /*0318*/ 	.short	0x010a
        /*031a*/ 	.byte	0x3f
	.zero		1


	//   ....[35]....
        /*031c*/ 	.word	0x0000c860
        /*0320*/ 	.word	0x0000000f
        /*0324*/ 	.word	0x00030848
        /*0328*/ 	.short	0x010a
        /*032a*/ 	.byte	0x3f
	.zero		1


	//   ....[36]....
        /*032c*/ 	.word	0x0000c8c0
        /*0330*/ 	.word	0x0000000f
        /*0334*/ 	.word	0x00030820
        /*0338*/ 	.short	0x010a
        /*033a*/ 	.byte	0x3f
	.zero		1


	//   ....[37]....
        /*033c*/ 	.word	0x0000c910
        /*0340*/ 	.word	0x0000000f
        /*0344*/ 	.word	0x00030840
        /*0348*/ 	.short	0x010a
        /*034a*/ 	.byte	0x3f
	.zero		1


	//   ....[38]....
        /*034c*/ 	.word	0x0000c960
        /*0350*/ 	.word	0x0000000f
        /*0354*/ 	.word	0x00030828
        /*0358*/ 	.short	0x010a
        /*035a*/ 	.byte	0x3f
	.zero		1


	//   ....[39]....
        /*035c*/ 	.word	0x0000c9b0
        /*0360*/ 	.word	0x00000003
        /*0364*/ 	.word	0x00030840
        /*0368*/ 	.short	0x010a
        /*036a*/ 	.byte	0x3f
	.zero		1


	//   ....[40]....
        /*036c*/ 	.word	0x0000ca80
        /*0370*/ 	.word	0x00000007
        /*0374*/ 	.word	0x00000000
        /*0378*/ 	.short	0x010a
        /*037a*/ 	.byte	0x3f
	.zero		1


	//   ....[41]....
        /*037c*/ 	.word	0x0000cad0
        /*0380*/ 	.word	0x00000003
        /*0384*/ 	.word	0x00000000
        /*0388*/ 	.short	0x010a
        /*038a*/ 	.byte	0x3f
	.zero		1


	//   ....[42]....
        /*038c*/ 	.word	0x0000cb20
        /*0390*/ 	.word	0x00000005
        /*0394*/ 	.word	0x00000000
        /*0398*/ 	.short	0x010a
        /*039a*/ 	.byte	0x3f
	.zero		1


	//----- nvinfo : EIATTR_NUM_MBARRIERS
	.align		4
.L_918:
        /*039c*/ 	.byte	0x03, 0x38
        /*039e*/ 	.short	0x0009


	//----- nvinfo : EIATTR_EXIT_INSTR_OFFSETS
	.align		4
        /*03a0*/ 	.byte	0x04, 0x1c
        /*03a2*/ 	.short	(.L_920 - .L_919)


	//   ....[0]....
.L_919:
        /*03a4*/ 	.word	0x0000c5d0


	//----- nvinfo : EIATTR_MAX_THREADS
	.align		4
.L_920:
        /*03a8*/ 	.byte	0x04, 0x05
        /*03aa*/ 	.short	(.L_922 - .L_921)
.L_921:
        /*03ac*/ 	.word	0x00000180
        /*03b0*/ 	.word	0x00000001
        /*03b4*/ 	.word	0x00000001


	//----- nvinfo : EIATTR_CRS_STACK_SIZE
	.align		4
.L_922:
        /*03b8*/ 	.byte	0x04, 0x1e
        /*03ba*/ 	.short	(.L_924 - .L_923)
.L_923:
        /*03bc*/ 	.word	0x00000000


	//----- nvinfo : EIATTR_CBANK_PARAM_SIZE
	.align		4
.L_924:
        /*03c0*/ 	.byte	0x03, 0x19
        /*03c2*/ 	.short	0x06f0


	//----- nvinfo : EIATTR_PARAM_CBANK
	.align		4
        /*03c4*/ 	.byte	0x04, 0x0a
        /*03c6*/ 	.short	(.L_926 - .L_925)
	.align		4
.L_925:
        /*03c8*/ 	.word	index@(.nv.constant0._ZN7cutlass13device_kernelIN5flash11enable_sm90INS1_16FlashAttnBwdSm90INS1_25CollectiveMainloopBwdSm90ILi2ELi2ELi2EN4cute5tupleIJNS5_1CILi1EEES8_S8_EEENS6_IJNS7_ILi64EEENS7_ILi128EEESB_EEENS_10bfloat16_tEfNS_4arch4Sm90ELb1ELb0ELb1ELb1ELb0ELb1ELb0ELb0ELi2ELi1ELi2ELi1ELb0EEENS1_21CollectiveEpilogueBwdISC_SD_SF_Li256ELb1ELb0ELi1EEENS1_25SingleTileBwdLPTSchedulerILb1ELi128ELb0EEEEEEEEEvNT_6ParamsE)
        /*03cc*/ 	.short	0x0210
        /*03ce*/ 	.short	0x06f0


	//----- nvinfo : EIATTR_SW_WAR
	.align		4
.L_926:
        /*03d0*/ 	.byte	0x04, 0x36
        /*03d2*/ 	.short	(.L_928 - .L_927)
.L_927:
        /*03d4*/ 	.word	0x00000008
.L_928:


//--------------------- .nv.info._ZN7cutlass13device_kernelIN5flash11enable_sm90INS1_16FlashAttnBwdSm90INS1_25CollectiveMainloopBwdSm90ILi2ELi2ELi2EN4cute5tupleIJNS5_1CILi1EEES8_S8_EEENS6_IJNS7_ILi64EEENS7_ILi128EEESB_EEENS_10bfloat16_tEfNS_4arch4Sm90ELb1ELb0ELb1ELb1ELb1ELb1ELb0ELb0ELi2ELi1ELi2ELi1ELb0EEENS1_21CollectiveEpilogueBwdISC_SD_SF_Li256ELb1ELb0ELi1EEENS1_25SingleTileBwdLPTSchedulerILb1ELi128ELb1EEEEEEEEEvNT_6ParamsE --------------------------
	.section	.nv.info._ZN7cutlass13device_kernelIN5flash11enable_sm90INS1_16FlashAttnBwdSm90INS1_25CollectiveMainloopBwdSm90ILi2ELi2ELi2EN4cute5tupleIJNS5_1CILi1EEES8_S8_EEENS6_IJNS7_ILi64EEENS7_ILi128EEESB_EEENS_10bfloat16_tEfNS_4arch4Sm90ELb1ELb0ELb1ELb1ELb1ELb1ELb0ELb0ELi2ELi1ELi2ELi1ELb0EEENS1_21CollectiveEpilogueBwdISC_SD_SF_Li256ELb1ELb0ELi1EEENS1_25SingleTileBwdLPTSchedulerILb1ELi128ELb1EEEEEEEEEvNT_6ParamsE,"",@"SHT_CUDA_INFO"
	.sectionflags	@""
	.align	4


	//----- nvinfo : EIATTR_CUDA_API_VERSION
	.align		4
        /*0000*/ 	.byte	0x04, 0x37
        /*0002*/ 	.short	(.L_930 - .L_929)
.L_929:
        /*0004*/ 	.word	0x00000082


	//----- nvinfo : EIATTR_KPARAM_INFO
	.align		4
.L_930:
        /*0008*/ 	.byte	0x04, 0x17
        /*000a*/ 	.short	(.L_932 - .L_931)
.L_931:
        /*000c*/ 	.word	0x00000000
        /*0010*/ 	.short	0x0000
        /*0012*/ 	.short	0x0070
        /*0014*/ 	.byte	0x00, 0xf0, 0x01, 0x1a


	//----- nvinfo : EIATTR_SPARSE_MMA_MASK
	.align		4
.L_932:
        /*0018*/ 	.byte	0x03, 0x50
        /*001a*/ 	.short	0x0000


	//----- nvinfo : EIATTR_MAXREG_COUNT
	.align		4
        /*001c*/ 	.byte	0x03, 0x1b
        /*001e*/ 	.short	0x00a8


	//----- nvinfo : EIATTR_NUM_BARRIERS
	.align		4
        /*0020*/ 	.byte	0x02, 0x4c
        /*0022*/ 	.byte	0x10
	.zero		1


	//----- nvinfo : EIATTR_EXTERNS
	.align		4
        /*0024*/ 	.byte	0x04, 0x0f
        /*0026*/ 	.short	(.L_934 - .L_933)


	//   ....[0]....
	.align		4
.L_933:
        /*0028*/ 	.word	index@(__assertfail)


	//----- nvinfo : EIATTR_ANNOTATIONS
	.align		4
.L_934:
        /*002c*/ 	.byte	0x04, 0x55
        /*002e*/ 	.short	(.L_936 - .L_935)


	//   ....[0]....
.L_935:
        /*0030*/ 	.word	0x00000001
        /*0034*/ 	.byte	0xd0, 0x15, 0x00, 0x00, 0x01, 0x00, 0x00, 0x00, 0x40, 0x1c, 0x00, 0x00, 0x01, 0x00, 0x00, 0x00
        /*0044*/ 	.byte	0x50, 0x37, 0x00, 0x00, 0x01, 0x00, 0x00, 0x00, 0x10, 0x38, 0x00, 0x00, 0x01, 0x00, 0x00, 0x00
        /*0054*/ 	.byte	0x00, 0xb5, 0x00, 0x00, 0x01, 0x00, 0x00, 0x00, 0x00, 0xb8, 0x00, 0x00, 0x01, 0x00, 0x00, 0x00
        /*0064*/ 	.byte	0x60, 0xc3, 0x00, 0x00, 0x01, 0x00, 0x00, 0x00, 0x80, 0xc3, 0x00, 0x00, 0x01, 0x00, 0x00, 0x00
        /*0074*/ 	.byte	0xf0, 0xc6, 0x00, 0x00


	//----- nvinfo : EIATTR_MERCURY_ISA_VERSION
	.align		4
.L_936:
        /*0078*/ 	.byte	0x03, 0x5f
        /*007a*/ 	.short	0x0101


	//----- nvinfo : EIATTR_INT_WARP_WIDE_INSTR_OFFSETS
	.align		4
        /*007c*/ 	.byte	0x04, 0x31
        /*007e*/ 	.short	(.L_938 - .L_937)


	//   ....[0]....
.L_937:
        /*0080*/ 	.word	0x00000190


	//   ....[1]....
        /*0084*/ 	.word	0x000001c0


	//   ....[2]....
        /*0088*/ 	.word	0x000098e0


	//   ....[3]....
        /*008c*/ 	.word	0x00009f90


	//   ....[4]....
        /*0090*/ 	.word	0x0000a4c0


	//----- nvinfo : EIATTR_COOP_GROUP_MASK_REGIDS
	.align		4
.L_938:
        /*0094*/ 	.byte	0x04, 0x29
        /*0096*/ 	.short	(.L_940 - .L_939)


	//   ....[0]....
.L_939:
        /*0098*/ 	.word	0xffffffff


	//   ....[1]....
        /*009c*/ 	.word	0xffffffff


	//   ....[2]....
        /*00a0*/ 	.word	0xffffffff


	//   ....[3]....
        /*00a4*/ 	.word	0xffffffff


	//   ....[4]....
        /*00a8*/ 	.word	0xffffffff


	//   ....[5]....
        /*00ac*/ 	.word	0xffffffff


	//   ....[6]....
        /*00b0*/ 	.word	0xffffffff


	//   ....[7]....
        /*00b4*/ 	.word	0xffffffff


	//   ....[8]....
        /*00b8*/ 	.word	0xffffffff


	//   ....[9]....
        /*00bc*/ 	.word	0xffffffff


	//   ....[10]....
        /*00c0*/ 	.word	0xffffffff


	//   ....[11]....
        /*00c4*/ 	.word	0xffffffff


	//   ....[12]....
        /*00c8*/ 	.word	0xffffffff


	//   ....[13]....
        /*00cc*/ 	.word	0x0500000f


	//   ....[14]....
        /*00d0*/ 	.word	0x0500000f


	//   ....[15]....
        /*00d4*/ 	.word	0x0500000f


	//   ....[16]....
        /*00d8*/ 	.word	0x0500000f


	//----- nvinfo : EIATTR_COOP_GROUP_INSTR_OFFSETS
	.align		4
.L_940:
        /*00dc*/ 	.byte	0x04, 0x28
        /*00de*/ 	.short	(.L_942 - .L_941)


	//   ....[0]....
.L_941:
        /*00e0*/ 	.word	0x00000070


	//   ....[1]....
        /*00e4*/ 	.word	0x000001a0


	//   ....[2]....
        /*00e8*/ 	.word	0x000001f0


	//   ....[3]....
        /*00ec*/ 	.word	0x000003e0


	//   ....[4]....
        /*00f0*/ 	.word	0x00000630


	//   ....[5]....
        /*00f4*/ 	.word	0x00001870


	//   ....[6]....
        /*00f8*/ 	.word	0x00008730


	//   ....[7]....
        /*00fc*/ 	.word	0x000094e0


	//   ....[8]....
        /*0100*/ 	.word	0x00009810


	//   ....[9]....
        /*0104*/ 	.word	0x00009c10


	//   ....[10]....
        /*0108*/ 	.word	0x00009ec0


	//   ....[11]....
        /*010c*/ 	.word	0x0000a180


	//   ....[12]....
        /*0110*/ 	.word	0x0000a3f0


	//   ....[13]....
        /*0114*/ 	.word	0x0000cf40


	//   ....[14]....
        /*0118*/ 	.word	0x0000d0c0


	//   ....[15]....
        /*011c*/ 	.word	0x0000d130


	//   ....[16]....
        /*0120*/ 	.word	0x0000d1a0


	//----- nvinfo : EIATTR_REG_RECONFIG
	.align		4
.L_942:
        /*0124*/ 	.byte	0x01, 0x54
	.zero		2


	//----- nvinfo : EIATTR_SYSCALL_OFFSETS
	.align		4
        /*0128*/ 	.byte	0x04, 0x46
        /*012a*/ 	.short	(.L_944 - .L_943)


	//   ....[0]....
.L_943:
        /*012c*/ 	.word	0x000014a0


	//   ....[1]....
        /*0130*/ 	.word	0x00001590


	//   ....[2]....
        /*0134*/ 	.word	0x00001700


	//   ....[3]....
        /*0138*/ 	.word	0x000017f0


	//----- nvinfo : EIATTR_MBARRIER_INSTR_OFFSETS
	.align		4
.L_944:
        /*013c*/ 	.byte	0x04, 0x39
        /*013e*/ 	.short	(.L_946 - .L_945)


	//   ....[0]....
.L_945:
        /*0140*/ 	.word	0x00000290
        /*0144*/ 	.word	0x000000ff
        /*0148*/ 	.word	0x00030800
        /*014c*/ 	.short	0x0100
        /*014e*/ 	.byte	0x06
	.zero		1


	//   ....[1]....
        /*0150*/ 	.word	0x00000390
        /*0154*/ 	.word	0x000000ff
        /*0158*/ 	.word	0x00030810
        /*015c*/ 	.short	0x0100
        /*015e*/ 	.byte	0x08
	.zero		1


	//   ....[2]....
        /*0160*/ 	.word	0x000003a0
        /*0164*/ 	.word	0x000000ff
        /*0168*/ 	.word	0x00030820
        /*016c*/ 	.short	0x0100
        /*016e*/ 	.byte	0x08
	.zero		1


	//   ....[3]....
        /*0170*/ 	.word	0x000003b0
        /*0174*/ 	.word	0x000000ff
        /*0178*/ 	.word	0x00030818
        /*017c*/ 	.short	0x0100
        /*017e*/ 	.byte	0x08
	.zero		1


	//   ....[4]....
        /*0180*/ 	.word	0x000003c0
        /*0184*/ 	.word	0x000000ff
        /*0188*/ 	.word	0x00030828
        /*018c*/ 	.short	0x0100
        /*018e*/ 	.byte	0x08
	.zero		1


	//   ....[5]....
        /*0190*/ 	.word	0x000004f0
        /*0194*/ 	.word	0x000000ff
        /*0198*/ 	.word	0x00030830
        /*019c*/ 	.short	0x0100
        /*019e*/ 	.byte	0x08
	.zero		1


	//   ....[6]....
        /*01a0*/ 	.word	0x00000500
        /*01a4*/ 	.word	0x000000ff
        /*01a8*/ 	.word	0x00030840
        /*01ac*/ 	.short	0x0100
        /*01ae*/ 	.byte	0x08
	.zero		1


	//   ....[7]....
        /*01b0*/ 	.word	0x00000510
        /*01b4*/ 	.word	0x000000ff
        /*01b8*/ 	.word	0x00030838
        /*01bc*/ 	.short	0x0100
        /*01be*/ 	.byte	0x08
	.zero		1


	//   ....[8]....
        /*01c0*/ 	.word	0x00000520
        /*01c4*/ 	.word	0x000000ff
        /*01c8*/ 	.word	0x00030848
        /*01cc*/ 	.short	0x0100
        /*01ce*/ 	.byte	0x08
	.zero		1


	//   ....[9]....
        /*01d0*/ 	.word	0x000018b0
        /*01d4*/ 	.word	0x00000010
        /*01d8*/ 	.word	0x00030800
        /*01dc*/ 	.short	0x010a
        /*01de*/ 	.byte	0x3f
	.zero		1


	//   ....[10]....
        /*01e0*/ 	.word	0x00001950
        /*01e4*/ 	.word	0x00000010
        /*01e8*/ 	.word	0x00030800
        /*01ec*/ 	.short	0x010a
        /*01ee*/ 	.byte	0x3f
	.zero		1


	//   ....[11]....
        /*01f0*/ 	.word	0x00002090
        /*01f4*/ 	.word	0x00000000
        /*01f8*/ 	.word	0x00030810
        /*01fc*/ 	.short	0x010a
        /*01fe*/ 	.byte	0x3f
	.zero		1


	//   ....[12]....
        /*0200*/ 	.word	0x000020d0
        /*0204*/ 	.word	0x00000000
        /*0208*/ 	.word	0x00030810
        /*020c*/ 	.short	0x010a
        /*020e*/ 	.byte	0x3f
	.zero		1


	//   ....[13]....
        /*0210*/ 	.word	0x00002630
        /*0214*/ 	.word	0x00000000
        /*0218*/ 	.word	0x00030830
        /*021c*/ 	.short	0x010a
        /*021e*/ 	.byte	0x3f
	.zero		1


	//   ....[14]....
        /*0220*/ 	.word	0x000029a0
        /*0224*/ 	.word	0x00000000
        /*0228*/ 	.word	0x00030830
        /*022c*/ 	.short	0x010a
        /*022e*/ 	.byte	0x3f
	.zero		1


	//   ....[15]....
        /*0230*/ 	.word	0x000048e0
        /*0234*/ 	.word	0x00000006
        /*0238*/ 	.word	0x00000000
        /*023c*/ 	.short	0x0101
        /*023e*/ 	.byte	0x3f
	.zero		1


	//   ....[16]....
        /*0240*/ 	.word	0x00004c10
        /*0244*/ 	.word	0x00000000
        /*0248*/ 	.word	0x00000000
        /*024c*/ 	.short	0x0101
        /*024e*/ 	.byte	0x3f
	.zero		1


	//   ....[17]....
        /*0250*/ 	.word	0x0000b180
        /*0254*/ 	.word	0x0000000f
        /*0258*/ 	.word	0x00030820
        /*025c*/ 	.short	0x010a
        /*025e*/ 	.byte	0x3f
	.zero		1


	//   ....[18]....
        /*0260*/ 	.word	0x0000b860
        /*0264*/ 	.word	0x0000000f
        /*0268*/ 	.word	0x00030840
        /*026c*/ 	.short	0x010a
        /*026e*/ 	.byte	0x3f
	.zero		1


	//   ....[19]....
        /*0270*/ 	.word	0x0000bb30
        /*0274*/ 	.word	0x0000000f
        /*0278*/ 	.word	0x00030828
        /*027c*/ 	.short	0x010a
        /*027e*/ 	.byte	0x3f
	.zero		1


	//   ....[20]....
        /*0280*/ 	.word	0x0000be00
        /*0284*/ 	.word	0x0000000f
        /*0288*/ 	.word	0x00030848
        /*028c*/ 	.short	0x010a
        /*028e*/ 	.byte	0x3f
	.zero		1


	//   ....[21]....
        /*0290*/ 	.word	0x0000c070
        /*0294*/ 	.word	0x0000000f
        /*0298*/ 	.word	0x00030820
        /*029c*/ 	.short	0x010a
        /*029e*/ 	.byte	0x3f
	.zero		1


	//   ....[22]....
        /*02a0*/ 	.word	0x0000c3b0
        /*02a4*/ 	.word	0x0000000f
        /*02a8*/ 	.word	0x00030840
        /*02ac*/ 	.short	0x010a
        /*02ae*/ 	.byte	0x3f
	.zero		1


	//   ....[23]....
        /*02b0*/ 	.word	0x0000c650
        /*02b4*/ 	.word	0x0000000f
        /*02b8*/ 	.word	0x00030828
        /*02bc*/ 	.short	0x010a
        /*02be*/ 	.byte	0x3f
	.zero		1


	//   ....[24]....
        /*02c0*/ 	.word	0x0000c960
        /*02c4*/ 	.word	0x00000003
        /*02c8*/ 	.word	0x00030840
        /*02cc*/ 	.short	0x010a
        /*02ce*/ 	.byte	0x3f
	.zero		1


	//   ....[25]....
        /*02d0*/ 	.word	0x0000cdc0
        /*02d4*/ 	.word	0x00000007
        /*02d8*/ 	.word	0x00000000
        /*02dc*/ 	.short	0x010a
        /*02de*/ 	.byte	0x3f
	.zero		1


	//   ....[26]....
        /*02e0*/ 	.word	0x0000ce10
        /*02e4*/ 	.word	0x00000003
        /*02e8*/ 	.word	0x00000000
        /*02ec*/ 	.short	0x010a
        /*02ee*/ 	.byte	0x3f
	.zero		1


	//   ....[27]....
        /*02f0*/ 	.word	0x0000ce70
        /*02f4*/ 	.word	0x00000005
        /*02f8*/ 	.word	0x00000000
        /*02fc*/ 	.short	0x010a
        /*02fe*/ 	.byte	0x3f
	.zero		1


	//   ....[28]....
        /*0300*/ 	.word	0x0000cea0
        /*0304*/ 	.word	0x00000003
        /*0308*/ 	.word	0x00000000
        /*030c*/ 	.short	0x010a
        /*030e*/ 	.byte	0x3f
	.zero		1


	//   ....[29]....
        /*0310*/ 	.word	0x0000cfa0
        /*0314*/ 	.word	0x00000000
        /*0318*/ 	.word	0x00030800
        /*031c*/ 	.short	0x010a
        /*031e*/ 	.byte	0x3f
	.zero		1


	//   ....[30]....
        /*0320*/ 	.word	0x0000cff0
        /*0324*/ 	.word	0x00000000
        /*0328*/ 	.word	0x00030810
        /*032c*/ 	.short	0x010a
        /*032e*/ 	.byte	0x3f
	.zero		1


	//   ....[31]....
        /*0330*/ 	.word	0x0000d040
        /*0334*/ 	.word	0x00000000
        /*0338*/ 	.word	0x00030830
        /*033c*/ 	.short	0x010a
        /*033e*/ 	.byte	0x3f
	.zero		1


	//   ....[32]....
        /*0340*/ 	.word	0x0000d1e0
        /*0344*/ 	.word	0x0000000f
        /*0348*/ 	.word	0x00030820
        /*034c*/ 	.short	0x010a
        /*034e*/ 	.byte	0x3f
	.zero		1


	//   ....[33]....
        /*0350*/ 	.word	0x0000d230
        /*0354*/ 	.word	0x0000000f
        /*0358*/ 	.word	0x00030840
        /*035c*/ 	.short	0x010a
        /*035e*/ 	.byte	0x3f
	.zero		1


	//   ....[34]....
        /*0360*/ 	.word	0x0000d280
        /*0364*/ 	.word	0x0000000f
        /*0368*/ 	.word	0x00030828
        /*036c*/ 	.short	0x010a
        /*036e*/ 	.byte	0x3f
	.zero		1


	//   ....[35]....
        /*0370*/ 	.word	0x0000d2d0
        /*0374*/ 	.word	0x0000000f
        /*0378*/ 	.word	0x00030848
        /*037c*/ 	.short	0x010a
        /*037e*/ 	.byte	0x3f
	.zero		1


	//   ....[36]....
        /*0380*/ 	.word	0x0000d330
        /*0384*/ 	.word	0x0000000f
        /*0388*/ 	.word	0x00030820
        /*038c*/ 	.short	0x010a
        /*038e*/ 	.byte	0x3f
	.zero		1


	//   ....[37]....
        /*0390*/ 	.word	0x0000d380
        /*0394*/ 	.word	0x0000000f
        /*0398*/ 	.word	0x00030840
        /*039c*/ 	.short	0x010a
        /*039e*/ 	.byte	0x3f
	.zero		1


	//   ....[38]....
        /*03a0*/ 	.word	0x0000d3d0
        /*03a4*/ 	.word	0x0000000f
        /*03a8*/ 	.word	0x00030828
        /*03ac*/ 	.short	0x010a
        /*03ae*/ 	.byte	0x3f
	.zero		1


	//   ....[39]....
        /*03b0*/ 	.word	0x0000d420
        /*03b4*/ 	.word	0x00000003
        /*03b8*/ 	.word	0x00030840
        /*03bc*/ 	.short	0x010a
        /*03be*/ 	.byte	0x3f
	.zero		1


	//   ....[40]....
        /*03c0*/ 	.word	0x0000d4f0
        /*03c4*/ 	.word	0x00000007
        /*03c8*/ 	.word	0x00000000
        /*03cc*/ 	.short	0x010a
        /*03ce*/ 	.byte	0x3f
	.zero		1


	//   ....[41]....
        /*03d0*/ 	.word	0x0000d540
        /*03d4*/ 	.word	0x00000003
        /*03d8*/ 	.word	0x00000000
        /*03dc*/ 	.short	0x010a
        /*03de*/ 	.byte	0x3f
	.zero		1


	//   ....[42]....
        /*03e0*/ 	.word	0x0000d590
        /*03e4*/ 	.word	0x00000005
        /*03e8*/ 	.word	0x00000000
        /*03ec*/ 	.short	0x010a
        /*03ee*/ 	.byte	0x3f
	.zero		1


	//----- nvinfo : EIATTR_NUM_MBARRIERS
	.align		4
.L_946:
        /*03f0*/ 	.byte	0x03, 0x38
        /*03f2*/ 	.short	0x0009


	//----- nvinfo : EIATTR_EXIT_INSTR_OFFSETS
	.align		4
        /*03f4*/ 	.byte	0x04, 0x1c
        /*03f6*/ 	.short	(.L_948 - .L_947)


	//   ....[0]....
.L_947:
        /*03f8*/ 	.word	0x0000cef0


	//----- nvinfo : EIATTR_MAX_THREADS
	.align		4
.L_948:
        /*03fc*/ 	.byte	0x04, 0x05
        /*03fe*/ 	.short	(.L_950 - .L_949)
.L_949:
        /*0400*/ 	.word	0x00000180
        /*0404*/ 	.word	0x00000001
        /*0408*/ 	.word	0x00000001


	//----- nvinfo : EIATTR_CRS_STACK_SIZE
	.align		4
.L_950:
        /*040c*/ 	.byte	0x04, 0x1e
        /*040e*/ 	.short	(.L_952 - .L_951)
.L_951:
        /*0410*/ 	.word	0x00000000


	//----- nvinfo : EIATTR_CBANK_PARAM_SIZE
	.align		4
.L_952:
        /*0414*/ 	.byte	0x03, 0x19
        /*0416*/ 	.short	0x06f0


	//----- nvinfo : EIATTR_PARAM_CBANK
	.align		4
        /*0418*/ 	.byte	0x04, 0x0a
        /*041a*/ 	.short	(.L_954 - .L_953)
	.align		4
.L_953:
        /*041c*/ 	.word	index@(.nv.constant0._ZN7cutlass13device_kernelIN5flash11enable_sm90INS1_16FlashAttnBwdSm90INS1_25CollectiveMainloopBwdSm90ILi2ELi2ELi2EN4cute5tupleIJNS5_1CILi1EEES8_S8_EEENS6_IJNS7_ILi64EEENS7_ILi128EEESB_EEENS_10bfloat16_tEfNS_4arch4Sm90ELb1ELb0ELb1ELb1ELb1ELb1ELb0ELb0ELi2ELi1ELi2ELi1ELb0EEENS1_21CollectiveEpilogueBwdISC_SD_SF_Li256ELb1ELb0ELi1EEENS1_25SingleTileBwdLPTSchedulerILb1ELi128ELb1EEEEEEEEEvNT_6ParamsE)
        /*0420*/ 	.short	0x0210
        /*0422*/ 	.short	0x06f0


	//----- nvinfo : EIATTR_SW_WAR
	.align		4
.L_954:
        /*0424*/ 	.byte	0x04, 0x36
        /*0426*/ 	.short	(.L_956 - .L_955)
.L_955:
        /*0428*/ 	.word	0x00000008
.L_956:


//--------------------- .nv.info._ZN7cutlass13device_kernelIN5flash11enable_sm90INS1_16FlashAttnBwdSm90INS1_25CollectiveMainloopBwdSm90ILi2ELi2ELi2EN4cute5tupleIJNS5_1CILi1EEES8_S8_EEENS6_IJNS7_ILi64EEENS7_ILi128EEESB_EEENS_10bfloat16_tEfNS_4arch4Sm90ELb1ELb0ELb1ELb1ELb0ELb1ELb0ELb0ELi2ELi1ELi2ELi1ELb0EEENS1_24CollectiveEpilogueBwdGQAISC_fSF_Li256ELb1ELb0EEENS1_25SingleTileBwdLPTSchedulerILb1ELi128ELb0EEEEEEEEEvNT_6ParamsE --------------------------
	.section	.nv.info._ZN7cutlass13device_kernelIN5flash11enable_sm90INS1_16FlashAttnBwdSm90INS1_25CollectiveMainloopBwdSm90ILi2ELi2ELi2EN4cute5tupleIJNS5_1CILi1EEES8_S8_EEENS6_IJNS7_ILi64EEENS7_ILi128EEESB_EEENS_10bfloat16_tEfNS_4arch4Sm90ELb1ELb0ELb1ELb1ELb0ELb1ELb0ELb0ELi2ELi1ELi2ELi1ELb0EEENS1_24CollectiveEpilogueBwdGQAISC_fSF_Li256ELb1ELb0EEENS1_25SingleTileBwdLPTSchedulerILb1ELi128ELb0EEEEEEEEEvNT_6ParamsE,"",@"SHT_CUDA_INFO"
	.sectionflags	@""
	.align	4


	//----- nvinfo : EIATTR_CUDA_API_VERSION
	.align		4
        /*0000*/ 	.byte	0x04, 0x37
        /*0002*/ 	.short	(.L_958 - .L_957)
.L_957:
        /*0004*/ 	.word	0x00000082


	//----- nvinfo : EIATTR_KPARAM_INFO
	.align		4
.L_958:
        /*0008*/ 	.byte	0x04, 0x17
        /*000a*/ 	.short	(.L_960 - .L_959)
.L_959:
        /*000c*/ 	.word	0x00000000
        /*0010*/ 	.short	0x0000
        /*0012*/ 	.short	0x0070
        /*0014*/ 	.byte	0x00, 0xf0, 0x01, 0x1c


	//----- nvinfo : EIATTR_SPARSE_MMA_MASK
	.align		4
.L_960:
        /*0018*/ 	.byte	0x03, 0x50
        /*001a*/ 	.short	0x0000


	//----- nvinfo : EIATTR_MAXREG_COUNT
	.align		4
        /*001c*/ 	.byte	0x03, 0x1b
        /*001e*/ 	.short	0x00a8


	//----- nvinfo : EIATTR_NUM_BARRIERS
	.align		4
        /*0020*/ 	.byte	0x02, 0x4c
        /*0022*/ 	.byte	0x10
	.zero		1


	//----- nvinfo : EIATTR_EXTERNS
	.align		4
        /*0024*/ 	.byte	0x04, 0x0f
        /*0026*/ 	.short	(.L_962 - .L_961)


	//   ....[0]....
	.align		4
.L_961:
        /*0028*/ 	.word	index@(__assertfail)


	//----- nvinfo : EIATTR_ANNOTATIONS
	.align		4
.L_962:
        /*002c*/ 	.byte	0x04, 0x55
        /*002e*/ 	.short	(.L_964 - .L_963)


	//   ....[0]....
.L_963:
        /*0030*/ 	.word	0x00000001
        /*0034*/ 	.byte	0x90, 0x15, 0x00, 0x00, 0x01, 0x00, 0x00, 0x00, 0x00, 0x1c, 0x00, 0x00, 0x01, 0x00, 0x00, 0x00
        /*0044*/ 	.byte	0x10, 0x37, 0x00, 0x00, 0x01, 0x00, 0x00, 0x00, 0xd0, 0x37, 0x00, 0x00, 0x01, 0x00, 0x00, 0x00
        /*0054*/ 	.byte	0xa0, 0x7e, 0x00, 0x00, 0x01, 0x00, 0x00, 0x00, 0xa0, 0x81, 0x00, 0x00, 0x01, 0x00, 0x00, 0x00
        /*0064*/ 	.byte	0x00, 0x8d, 0x00, 0x00, 0x01, 0x00, 0x00, 0x00, 0x20, 0x8d, 0x00, 0x00, 0x01, 0x00, 0x00, 0x00
        /*0074*/ 	.byte	0x90, 0x90, 0x00, 0x00


	//----- nvinfo : EIATTR_MERCURY_ISA_VERSION
	.align		4
.L_964:
        /*0078*/ 	.byte	0x03, 0x5f
        /*007a*/ 	.short	0x0101


	//----- nvinfo : EIATTR_INT_WARP_WIDE_INSTR_OFFSETS
	.align		4
        /*007c*/ 	.byte	0x04, 0x31
        /*007e*/ 	.short	(.L_966 - .L_965)


	//   ....[0]....
.L_965:
        /*0080*/ 	.word	0x00000190


	//   ....[1]....
        /*0084*/ 	.word	0x000001c0


	//----- nvinfo : EIATTR_COOP_GROUP_MASK_REGIDS
	.align		4
.L_966:
        /*0088*/ 	.byte	0x04, 0x29
        /*008a*/ 	.short	(.L_968 - .L_967)


	//   ....[0]....
.L_967:
        /*008c*/ 	.word	0xffffffff


	//   ....[1]....
        /*0090*/ 	.word	0xffffffff


	//   ....[2]....
        /*0094*/ 	.word	0xffffffff


	//   ....[3]....
        /*0098*/ 	.word	0xffffffff


	//   ....[4]....
        /*009c*/ 	.word	0xffffffff


	//   ....[5]....
        /*00a0*/ 	.word	0xffffffff


	//   ....[6]....
        /*00a4*/ 	.word	0xffffffff


	//   ....[7]....
        /*00a8*/ 	.word	0x0500000f


	//----- nvinfo : EIATTR_COOP_GROUP_INSTR_OFFSETS
	.align		4
.L_968:
        /*00ac*/ 	.byte	0x04, 0x28
        /*00ae*/ 	.short	(.L_970 - .L_969)


	//   ....[0]....
.L_969:
        /*00b0*/ 	.word	0x00000070


	//   ....[1]....
        /*00b4*/ 	.word	0x000001a0


	//   ....[2]....
        /*00b8*/ 	.word	0x000001f0


	//   ....[3]....
        /*00bc*/ 	.word	0x000003e0


	//   ....[4]....
        /*00c0*/ 	.word	0x00000630


	//   ....[5]....
        /*00c4*/ 	.word	0x00001830


	//   ....[6]....
        /*00c8*/ 	.word	0x000059d0


	//   ....[7]....
        /*00cc*/ 	.word	0x000098e0


	//----- nvinfo : EIATTR_REG_RECONFIG
	.align		4
.L_970:
        /*00d0*/ 	.byte	0x01, 0x54
	.zero		2


	//----- nvinfo : EIATTR_SYSCALL_OFFSETS
	.align		4
        /*00d4*/ 	.byte	0x04, 0x46
        /*00d6*/ 	.short	(.L_972 - .L_971)


	//   ....[0]....
.L_971:
        /*00d8*/ 	.word	0x00001460


	//   ....[1]....
        /*00dc*/ 	.word	0x00001550


	//   ....[2]....
        /*00e0*/ 	.word	0x000016c0


	//   ....[3]....
        /*00e4*/ 	.word	0x000017b0


	//----- nvinfo : EIATTR_MBARRIER_INSTR_OFFSETS
	.align		4
.L_972:
        /*00e8*/ 	.byte	0x04, 0x39
        /*00ea*/ 	.short	(.L_974 - .L_973)


	//   ....[0]....
.L_973:
        /*00ec*/ 	.word	0x00000290
        /*00f0*/ 	.word	0x000000ff
        /*00f4*/ 	.word	0x00030800
        /*00f8*/ 	.short	0x0100
        /*00fa*/ 	.byte	0x06
	.zero		1


	//   ....[1]....
        /*00fc*/ 	.word	0x00000390
        /*0100*/ 	.word	0x000000ff
        /*0104*/ 	.word	0x00030810
        /*0108*/ 	.short	0x0100
        /*010a*/ 	.byte	0x08
	.zero		1


	//   ....[2]....
        /*010c*/ 	.word	0x000003a0
        /*0110*/ 	.word	0x000000ff
        /*0114*/ 	.word	0x00030820
        /*0118*/ 	.short	0x0100
        /*011a*/ 	.byte	0x08
	.zero		1


	//   ....[3]....
        /*011c*/ 	.word	0x000003b0
        /*0120*/ 	.word	0x000000ff
        /*0124*/ 	.word	0x00030818
        /*0128*/ 	.short	0x0100
        /*012a*/ 	.byte	0x08
	.zero		1


	//   ....[4]....
        /*012c*/ 	.word	0x000003c0
        /*0130*/ 	.word	0x000000ff
        /*0134*/ 	.word	0x00030828
        /*0138*/ 	.short	0x0100
        /*013a*/ 	.byte	0x08
	.zero		1


	//   ....[5]....
        /*013c*/ 	.word	0x000004f0
        /*0140*/ 	.word	0x000000ff
        /*0144*/ 	.word	0x00030830
        /*0148*/ 	.short	0x0100
        /*014a*/ 	.byte	0x08
	.zero		1


	//   ....[6]....
        /*014c*/ 	.word	0x00000500
        /*0150*/ 	.word	0x000000ff
        /*0154*/ 	.word	0x00030840
        /*0158*/ 	.short	0x0100
        /*015a*/ 	.byte	0x08
	.zero		1


	//   ....[7]....
        /*015c*/ 	.word	0x00000510
        /*0160*/ 	.word	0x000000ff
        /*0164*/ 	.word	0x00030838
        /*0168*/ 	.short	0x0100
        /*016a*/ 	.byte	0x08
	.zero		1


	//   ....[8]....
        /*016c*/ 	.word	0x00000520
        /*0170*/ 	.word	0x000000ff
        /*0174*/ 	.word	0x00030848
        /*0178*/ 	.short	0x0100
        /*017a*/ 	.byte	0x08
	.zero		1


	//   ....[9]....
        /*017c*/ 	.word	0x00001870
        /*0180*/ 	.word	0x00000010
        /*0184*/ 	.word	0x00030800
        /*0188*/ 	.short	0x010a
        /*018a*/ 	.byte	0x3f
	.zero		1


	//   ....[10]....
        /*018c*/ 	.word	0x00001910
        /*0190*/ 	.word	0x00000010
        /*0194*/ 	.word	0x00030800
        /*0198*/ 	.short	0x010a
        /*019a*/ 	.byte	0x3f
	.zero		1


	//   ....[11]....
        /*019c*/ 	.word	0x00002050
        /*01a0*/ 	.word	0x00000000
        /*01a4*/ 	.word	0x00030810
        /*01a8*/ 	.short	0x010a
        /*01aa*/ 	.byte	0x3f
	.zero		1


	//   ....[12]....
        /*01ac*/ 	.word	0x00002090
        /*01b0*/ 	.word	0x00000000
        /*01b4*/ 	.word	0x00030810
        /*01b8*/ 	.short	0x010a
        /*01ba*/ 	.byte	0x3f
	.zero		1


	//   ....[13]....
        /*01bc*/ 	.word	0x000025f0
        /*01c0*/ 	.word	0x00000000
        /*01c4*/ 	.word	0x00030830
        /*01c8*/ 	.short	0x010a
        /*01ca*/ 	.byte	0x3f
	.zero		1


	//   ....[14]....
        /*01cc*/ 	.word	0x00002960
        /*01d0*/ 	.word	0x00000000
        /*01d4*/ 	.word	0x00030830
        /*01d8*/ 	.short	0x010a
        /*01da*/ 	.byte	0x3f
	.zero		1


	//   ....[15]....
        /*01dc*/ 	.word	0x000048a0
        /*01e0*/ 	.word	0x00000006
        /*01e4*/ 	.word	0x00000000
        /*01e8*/ 	.short	0x0101
        /*01ea*/ 	.byte	0x3f
	.zero		1


	//   ....[16]....
        /*01ec*/ 	.word	0x00004bd0
        /*01f0*/ 	.word	0x00000000
        /*01f4*/ 	.word	0x00000000
        /*01f8*/ 	.short	0x0101
        /*01fa*/ 	.byte	0x3f
	.zero		1


	//   ....[17]....
        /*01fc*/ 	.word	0x00007b20
        /*0200*/ 	.word	0x0000000f
        /*0204*/ 	.word	0x00030820
        /*0208*/ 	.short	0x010a
        /*020a*/ 	.byte	0x3f
	.zero		1


	//   ....[18]....
        /*020c*/ 	.word	0x00008200
        /*0210*/ 	.word	0x0000000f
        /*0214*/ 	.word	0x00030840
        /*0218*/ 	.short	0x010a
        /*021a*/ 	.byte	0x3f
	.zero		1


	//   ....[19]....
        /*021c*/ 	.word	0x000084d0
        /*0220*/ 	.word	0x0000000f
        /*0224*/ 	.word	0x00030828
        /*0228*/ 	.short	0x010a
        /*022a*/ 	.byte	0x3f
	.zero		1


	//   ....[20]....
        /*022c*/ 	.word	0x000087a0
        /*0230*/ 	.word	0x0000000f
        /*0234*/ 	.word	0x00030848
        /*0238*/ 	.short	0x010a
        /*023a*/ 	.byte	0x3f
	.zero		1


	//   ....[21]....
        /*023c*/ 	.word	0x00008a10
        /*0240*/ 	.word	0x0000000f
        /*0244*/ 	.word	0x00030820
        /*0248*/ 	.short	0x010a
        /*024a*/ 	.byte	0x3f
	.zero		1


	//   ....[22]....
        /*024c*/ 	.word	0x00008d50
        /*0250*/ 	.word	0x0000000f
        /*0254*/ 	.word	0x00030840
        /*0258*/ 	.short	0x010a
        /*025a*/ 	.byte	0x3f
	.zero		1


	//   ....[23]....
        /*025c*/ 	.word	0x00008ff0
        /*0260*/ 	.word	0x0000000f
        /*0264*/ 	.word	0x00030828
        /*0268*/ 	.short	0x010a
        /*026a*/ 	.byte	0x3f
	.zero		1


	//   ....[24]....
        /*026c*/ 	.word	0x00009300
        /*0270*/ 	.word	0x00000003
        /*0274*/ 	.word	0x00030840
        /*0278*/ 	.short	0x010a
        /*027a*/ 	.byte	0x3f
	.zero		1


	//   ....[25]....
        /*027c*/ 	.word	0x00009760
        /*0280*/ 	.word	0x00000007
        /*0284*/ 	.word	0x00000000
        /*0288*/ 	.short	0x010a
        /*028a*/ 	.byte	0x3f
	.zero		1


	//   ....[26]....
        /*028c*/ 	.word	0x000097b0
        /*0290*/ 	.word	0x00000003
        /*0294*/ 	.word	0x00000000
        /*0298*/ 	.short	0x010a
        /*029a*/ 	.byte	0x3f
	.zero		1


	//   ....[27]....
        /*029c*/ 	.word	0x00009810
        /*02a0*/ 	.word	0x00000005
        /*02a4*/ 	.word	0x00000000
        /*02a8*/ 	.short	0x010a
        /*02aa*/ 	.byte	0x3f
	.zero		1


	//   ....[28]....
        /*02ac*/ 	.word	0x00009840
        /*02b0*/ 	.word	0x00000003
        /*02b4*/ 	.word	0x00000000
        /*02b8*/ 	.short	0x010a
        /*02ba*/ 	.byte	0x3f
	.zero		1


	//   ....[29]....
        /*02bc*/ 	.word	0x00009940
        /*02c0*/ 	.word	0x00000000
        /*02c4*/ 	.word	0x00030800
        /*02c8*/ 	.short	0x010a
        /*02ca*/ 	.byte	0x3f
	.zero		1


	//   ....[30]....
        /*02cc*/ 	.word	0x00009990
        /*02d0*/ 	.word	0x00000000
        /*02d4*/ 	.word	0x00030810
        /*02d8*/ 	.short	0x010a
        /*02da*/ 	.byte	0x3f
	.zero		1


	//   ....[31]....
        /*02dc*/ 	.word	0x000099e0
        /*02e0*/ 	.word	0x00000000
        /*02e4*/ 	.word	0x00030830
        /*02e8*/ 	.short	0x010a
        /*02ea*/ 	.byte	0x3f
	.zero		1


	//   ....[32]....
        /*02ec*/ 	.word	0x00009a30
        /*02f0*/ 	.word	0x0000000f
        /*02f4*/ 	.word	0x00030820
        /*02f8*/ 	.short	0x010a
        /*02fa*/ 	.byte	0x3f
	.zero		1


	//   ....[33]....
        /*02fc*/ 	.word	0x00009a80
        /*0300*/ 	.word	0x0000000f
        /*0304*/ 	.word	0x00030840
        /*0308*/ 	.short	0x010a
        /*030a*/ 	.byte	0x3f
	.zero		1


	//   ....[34]....
        /*030c*/ 	.word	0x00009ad0
        /*0310*/ 	.word	0x0000000f
        /*0314*/ 	.word	0x00030828
        /*0318*/ 	.short	0x010a
        /*031a*/ 	.byte	0x3f
	.zero		1


	//   ....[35]....
        /*031c*/ 	.word	0x00009b20
        /*0320*/ 	.word	0x0000000f
        /*0324*/ 	.word	0x00030848
        /*0328*/ 	.short	0x010a
        /*032a*/ 	.byte	0x3f
	.zero		1


	//   ....[36]....
        /*032c*/ 	.word	0x00009b80
        /*0330*/ 	.word	0x0000000f
        /*0334*/ 	.word	0x00030820
        /*0338*/ 	.short	0x010a
        /*033a*/ 	.byte	0x3f
	.zero		1


	//   ....[37]....
        /*033c*/ 	.word	0x00009bd0
        /*0340*/ 	.word	0x0000000f
        /*0344*/ 	.word	0x00030840
        /*0348*/ 	.short	0x010a
        /*034a*/ 	.byte	0x3f
	.zero		1


	//   ....[38]....
        /*034c*/ 	.word	0x00009c20
        /*0350*/ 	.word	0x0000000f
        /*0354*/ 	.word	0x00030828
        /*0358*/ 	.short	0x010a
        /*035a*/ 	.byte	0x3f
	.zero		1


	//   ....[39]....
        /*035c*/ 	.word	0x00009c70
        /*0360*/ 	.word	0x00000003
        /*0364*/ 	.word	0x00030840
        /*0368*/ 	.short	0x010a
        /*036a*/ 	.byte	0x3f
	.zero		1


	//   ....[40]....
        /*036c*/ 	.word	0x00009d40
        /*0370*/ 	.word	0x00000007
        /*0374*/ 	.word	0x00000000
        /*0378*/ 	.short	0x010a
        /*037a*/ 	.byte	0x3f
	.zero		1


	//   ....[41]....
        /*037c*/ 	.word	0x00009d90
        /*0380*/ 	.word	0x00000003
        /*0384*/ 	.word	0x00000000
        /*0388*/ 	.short	0x010a
        /*038a*/ 	.byte	0x3f
	.zero		1


	//   ....[42]....
        /*038c*/ 	.word	0x00009de0
        /*0390*/ 	.word	0x00000005
        /*0394*/ 	.word	0x00000000
        /*0398*/ 	.short	0x010a
        /*039a*/ 	.byte	0x3f
	.zero		1


	//----- nvinfo : EIATTR_NUM_MBARRIERS
	.align		4
.L_974:
        /*039c*/ 	.byte	0x03, 0x38
        /*039e*/ 	.short	0x0009


	//----- nvinfo : EIATTR_EXIT_INSTR_OFFSETS
	.align		4
        /*03a0*/ 	.byte	0x04, 0x1c
        /*03a2*/ 	.short	(.L_976 - .L_975)


	//   ....[0]....
.L_975:
        /*03a4*/ 	.word	0x00009890


	//----- nvinfo : EIATTR_MAX_THREADS
	.align		4
.L_976:
        /*03a8*/ 	.byte	0x04, 0x05
        /*03aa*/ 	.short	(.L_978 - .L_977)
.L_977:
        /*03ac*/ 	.word	0x00000180
        /*03b0*/ 	.word	0x00000001
        /*03b4*/ 	.word	0x00000001


	//----- nvinfo : EIATTR_CRS_STACK_SIZE
	.align		4
.L_978:
        /*03b8*/ 	.byte	0x04, 0x1e
        /*03ba*/ 	.short	(.L_980 - .L_979)
.L_979:
        /*03bc*/ 	.word	0x00000000


	//----- nvinfo : EIATTR_CBANK_PARAM_SIZE
	.align		4
.L_980:
        /*03c0*/ 	.byte	0x03, 0x19
        /*03c2*/ 	.short	0x0770


	//----- nvinfo : EIATTR_PARAM_CBANK
	.align		4
        /*03c4*/ 	.byte	0x04, 0x0a
        /*03c6*/ 	.short	(.L_982 - .L_981)
	.align		4
.L_981:
        /*03c8*/ 	.word	index@(.nv.constant0._ZN7cutlass13device_kernelIN5flash11enable_sm90INS1_16FlashAttnBwdSm90INS1_25CollectiveMainloopBwdSm90ILi2ELi2ELi2EN4cute5tupleIJNS5_1CILi1EEES8_S8_EEENS6_IJNS7_ILi64EEENS7_ILi128EEESB_EEENS_10bfloat16_tEfNS_4arch4Sm90ELb1ELb0ELb1ELb1ELb0ELb1ELb0ELb0ELi2ELi1ELi2ELi1ELb0EEENS1_24CollectiveEpilogueBwdGQAISC_fSF_Li256ELb1ELb0EEENS1_25SingleTileBwdLPTSchedulerILb1ELi128ELb0EEEEEEEEEvNT_6ParamsE)
        /*03cc*/ 	.short	0x0210
        /*03ce*/ 	.short	0x0770


	//----- nvinfo : EIATTR_SW_WAR
	.align		4
.L_982:
        /*03d0*/ 	.byte	0x04, 0x36
        /*03d2*/ 	.short	(.L_984 - .L_983)
.L_983:
        /*03d4*/ 	.word	0x00000008
.L_984:


//--------------------- .nv.info._ZN7cutlass13device_kernelIN5flash11enable_sm90INS1_16FlashAttnBwdSm90INS1_25CollectiveMainloopBwdSm90ILi2ELi2ELi2EN4cute5tupleIJNS5_1CILi1EEES8_S8_EEENS6_IJNS7_ILi64EEENS7_ILi128EEESB_EEENS_10bfloat16_tEfNS_4arch4Sm90ELb1ELb0ELb1ELb1ELb1ELb1ELb0ELb0ELi2ELi1ELi2ELi1ELb0EEENS1_24CollectiveEpilogueBwdGQAISC_fSF_Li256ELb1ELb1EEENS1_25SingleTileBwdLPTSchedulerILb1ELi128ELb1EEEEEEEEEvNT_6ParamsE --------------------------
	.section	.nv.info._ZN7cutlass13device_kernelIN5flash11enable_sm90INS1_16FlashAttnBwdSm90INS1_25CollectiveMainloopBwdSm90ILi2ELi2ELi2EN4cute5tupleIJNS5_1CILi1EEES8_S8_EEENS6_IJNS7_ILi64EEENS7_ILi128EEESB_EEENS_10bfloat16_tEfNS_4arch4Sm90ELb1ELb0ELb1ELb1ELb1ELb1ELb0ELb0ELi2ELi1ELi2ELi1ELb0EEENS1_24CollectiveEpilogueBwdGQAISC_fSF_Li256ELb1ELb1EEENS1_25SingleTileBwdLPTSchedulerILb1ELi128ELb1EEEEEEEEEvNT_6ParamsE,"",@"SHT_CUDA_INFO"
	.sectionflags	@""
	.align	4


	//----- nvinfo : EIATTR_CUDA_API_VERSION
	.align		4
        /*0000*/ 	.byte	0x04, 0x37
        /*0002*/ 	.short	(.L_986 - .L_985)
.L_985:
        /*0004*/ 	.word	0x00000082


	//----- nvinfo : EIATTR_KPARAM_INFO
	.align		4
.L_986:
        /*0008*/ 	.byte	0x04, 0x17
        /*000a*/ 	.short	(.L_988 - .L_987)
.L_987:
        /*000c*/ 	.word	0x00000000
        /*0010*/ 	.short	0x0000
        /*0012*/ 	.short	0x0070
        /*0014*/ 	.byte	0x00, 0xf0, 0x01, 0x1c


	//----- nvinfo : EIATTR_SPARSE_MMA_MASK
	.align		4
.L_988:
        /*0018*/ 	.byte	0x03, 0x50
        /*001a*/ 	.short	0x0000


	//----- nvinfo : EIATTR_MAXREG_COUNT
	.align		4
        /*001c*/ 	.byte	0x03, 0x1b
        /*001e*/ 	.short	0x00a8


	//----- nvinfo : EIATTR_NUM_BARRIERS
	.align		4
        /*0020*/ 	.byte	0x02, 0x4c
        /*0022*/ 	.byte	0x10
	.zero		1


	//----- nvinfo : EIATTR_EXTERNS
	.align		4
        /*0024*/ 	.byte	0x04, 0x0f
        /*0026*/ 	.short	(.L_990 - .L_989)


	//   ....[0]....
	.align		4
.L_989:
        /*0028*/ 	.word	index@(__assertfail)


	//----- nvinfo : EIATTR_ANNOTATIONS
	.align		4
.L_990:
        /*002c*/ 	.byte	0x04, 0x55
        /*002e*/ 	.short	(.L_992 - .L_991)


	//   ....[0]....
.L_991:
        /*0030*/ 	.word	0x00000001
        /*0034*/ 	.byte	0xb0, 0x15, 0x00, 0x00, 0x01, 0x00, 0x00, 0x00, 0x20, 0x1c, 0x00, 0x00, 0x01, 0x00, 0x00, 0x00
        /*0044*/ 	.byte	0x30, 0x37, 0x00, 0x00, 0x01, 0x00, 0x00, 0x00, 0xf0, 0x37, 0x00, 0x00, 0x01, 0x00, 0x00, 0x00
        /*0054*/ 	.byte	0xa0, 0x8c, 0x00, 0x00, 0x01, 0x00, 0x00, 0x00, 0xa0, 0x8f, 0x00, 0x00, 0x01, 0x00, 0x00, 0x00
        /*0064*/ 	.byte	0x00, 0x9b, 0x00, 0x00, 0x01, 0x00, 0x00, 0x00, 0x20, 0x9b, 0x00, 0x00, 0x01, 0x00, 0x00, 0x00
        /*0074*/ 	.byte	0x90, 0x9e, 0x00, 0x00


	//----- nvinfo : EIATTR_MERCURY_ISA_VERSION
	.align		4
.L_992:
        /*0078*/ 	.byte	0x03, 0x5f
        /*007a*/ 	.short	0x0101


	//----- nvinfo : EIATTR_INT_WARP_WIDE_INSTR_OFFSETS
	.align		4
        /*007c*/ 	.byte	0x04, 0x31
        /*007e*/ 	.short	(.L_994 - .L_993)


	//   ....[0]....
.L_993:
        /*0080*/ 	.word	0x00000190


	//   ....[1]....
        /*0084*/ 	.word	0x000001c0


	//   ....[2]....
        /*0088*/ 	.word	0x00007080


	//   ....[3]....
        /*008c*/ 	.word	0x00007730


	//   ....[4]....
        /*0090*/ 	.word	0x00007c60


	//----- nvinfo : EIATTR_COOP_GROUP_MASK_REGIDS
	.align		4
.L_994:
        /*0094*/ 	.byte	0x04, 0x29
        /*0096*/ 	.short	(.L_996 - .L_995)


	//   ....[0]....
.L_995:
        /*0098*/ 	.word	0xffffffff


	//   ....[1]....
        /*009c*/ 	.word	0xffffffff


	//   ....[2]....
        /*00a0*/ 	.word	0xffffffff


	//   ....[3]....
        /*00a4*/ 	.word	0xffffffff


	//   ....[4]....
        /*00a8*/ 	.word	0xffffffff


	//   ....[5]....
        /*00ac*/ 	.word	0xffffffff


	//   ....[6]....
        /*00b0*/ 	.word	0xffffffff


	//   ....[7]....
        /*00b4*/ 	.word	0xffffffff


	//   ....[8]....
        /*00b8*/ 	.word	0xffffffff


	//   ....[9]....
        /*00bc*/ 	.word	0xffffffff


	//   ....[10]....
        /*00c0*/ 	.word	0xffffffff


	//   ....[11]....
        /*00c4*/ 	.word	0xffffffff


	//   ....[12]....
        /*00c8*/ 	.word	0xffffffff


	//   ....[13]....
        /*00cc*/ 	.word	0xffffffff


	//   ....[14]....
        /*00d0*/ 	.word	0xffffffff


	//   ....[15]....
        /*00d4*/ 	.word	0xffffffff


	//   ....[16]....
        /*00d8*/ 	.word	0xffffffff


	//   ....[17]....
        /*00dc*/ 	.word	0x0500000f


	//   ....[18]....
        /*00e0*/ 	.word	0x0500000f


	//   ....[19]....
        /*00e4*/ 	.word	0x0500000f


	//   ....[20]....
        /*00e8*/ 	.word	0x0500000f


	//   ....[21]....
        /*00ec*/ 	.word	0x0500000f


	//   ....[22]....
        /*00f0*/ 	.word	0x0500000f


	//----- nvinfo : EIATTR_COOP_GROUP_INSTR_OFFSETS
	.align		4
.L_996:
        /*00f4*/ 	.byte	0x04, 0x28
        /*00f6*/ 	.short	(.L_998 - .L_997)


	//   ....[0]....
.L_997:
        /*00f8*/ 	.word	0x00000070


	//   ....[1]....
        /*00fc*/ 	.word	0x000001a0


	//   ....[2]....
        /*0100*/ 	.word	0x000001f0


	//   ....[3]....
        /*0104*/ 	.word	0x000003e0


	//   ....[4]....
        /*0108*/ 	.word	0x00000630


	//   ....[5]....
        /*010c*/ 	.word	0x00001850


	//   ....[6]....
        /*0110*/ 	.word	0x000057c0


	//   ....[7]....
        /*0114*/ 	.word	0x00005940


	//   ....[8]....
        /*0118*/ 	.word	0x00005c30


	//   ....[9]....
        /*011c*/ 	.word	0x00005dc0


	//   ....[10]....
        /*0120*/ 	.word	0x00005ed0


	//   ....[11]....
        /*0124*/ 	.word	0x00006c80


	//   ....[12]....
        /*0128*/ 	.word	0x00006fb0


	//   ....[13]....
        /*012c*/ 	.word	0x000073b0


	//   ....[14]....
        /*0130*/ 	.word	0x00007660


	//   ....[15]....
        /*0134*/ 	.word	0x00007920


	//   ....[16]....
        /*0138*/ 	.word	0x00007b90


	//   ....[17]....
        /*013c*/ 	.word	0x0000a6e0


	//   ....[18]....
        /*0140*/ 	.word	0x0000a860


	//   ....[19]....
        /*0144*/ 	.word	0x0000a8d0


	//   ....[20]....
        /*0148*/ 	.word	0x0000a940


	//   ....[21]....
        /*014c*/ 	.word	0x0000a9b0


	//   ....[22]....
        /*0150*/ 	.word	0x0000aa20


	//----- nvinfo : EIATTR_REG_RECONFIG
	.align		4
.L_998:
        /*0154*/ 	.byte	0x01, 0x54
	.zero		2


	//----- nvinfo : EIATTR_SYSCALL_OFFSETS
	.align		4
        /*0158*/ 	.byte	0x04, 0x46
        /*015a*/ 	.short	(.L_1000 - .L_999)


	//   ....[0]....
.L_999:
        /*015c*/ 	.word	0x00001480


	//   ....[1]....
        /*0160*/ 	.word	0x00001570


	//   ....[2]....
        /*0164*/ 	.word	0x000016e0


	//   ....[3]....
        /*0168*/ 	.word	0x000017d0


	//----- nvinfo : EIATTR_MBARRIER_INSTR_OFFSETS
	.align		4
.L_1000:
        /*016c*/ 	.byte	0x04, 0x39
        /*016e*/ 	.short	(.L_1002 - .L_1001)


	//   ....[0]....
.L_1001:
        /*0170*/ 	.word	0x00000290
        /*0174*/ 	.word	0x000000ff
        /*0178*/ 	.word	0x00030800
        /*017c*/ 	.short	0x0100
        /*017e*/ 	.byte	0x06
	.zero		1


	//   ....[1]....
        /*0180*/ 	.word	0x00000390
        /*0184*/ 	.word	0x000000ff
        /*0188*/ 	.word	0x00030810
        /*018c*/ 	.short	0x0100
        /*018e*/ 	.byte	0x08
	.zero		1


	//   ....[2]....
        /*0190*/ 	.word	0x000003a0
        /*0194*/ 	.word	0x000000ff
        /*0198*/ 	.word	0x00030820
        /*019c*/ 	.short	0x0100
        /*019e*/ 	.byte	0x08
	.zero		1


	//   ....[3]....
        /*01a0*/ 	.word	0x000003b0
        /*01a4*/ 	.word	0x000000ff
        /*01a8*/ 	.word	0x00030818
        /*01ac*/ 	.short	0x0100
        /*01ae*/ 	.byte	0x08
	.zero		1


	//   ....[4]....
        /*01b0*/ 	.word	0x000003c0
        /*01b4*/ 	.word	0x000000ff
        /*01b8*/ 	.word	0x00030828
        /*01bc*/ 	.short	0x0100
        /*01be*/ 	.byte	0x08
	.zero		1


	//   ....[5]....
        /*01c0*/ 	.word	0x000004f0
        /*01c4*/ 	.word	0x000000ff
        /*01c8*/ 	.word	0x00030830
        /*01cc*/ 	.short	0x0100
        /*01ce*/ 	.byte	0x08
	.zero		1


	//   ....[6]....
        /*01d0*/ 	.word	0x00000500
        /*01d4*/ 	.word	0x000000ff
        /*01d8*/ 	.word	0x00030840
        /*01dc*/ 	.short	0x0100
        /*01de*/ 	.byte	0x08
	.zero		1


	//   ....[7]....
        /*01e0*/ 	.word	0x00000510
        /*01e4*/ 	.word	0x000000ff
        /*01e8*/ 	.word	0x00030838
        /*01ec*/ 	.short	0x0100
        /*01ee*/ 	.byte	0x08
	.zero		1


	//   ....[8]....
        /*01f0*/ 	.word	0x00000520
        /*01f4*/ 	.word	0x000000ff
        /*01f8*/ 	.word	0x00030848
        /*01fc*/ 	.short	0x0100
        /*01fe*/ 	.byte	0x08
	.zero		1


	//   ....[9]....
        /*0200*/ 	.word	0x00001890
        /*0204*/ 	.word	0x00000010
        /*0208*/ 	.word	0x00030800
        /*020c*/ 	.short	0x010a
        /*020e*/ 	.byte	0x3f
	.zero		1


	//   ....[10]....
        /*0210*/ 	.word	0x00001930
        /*0214*/ 	.word	0x00000010
        /*0218*/ 	.word	0x00030800
        /*021c*/ 	.short	0x010a
        /*021e*/ 	.byte	0x3f
	.zero		1


	//   ....[11]....
        /*0220*/ 	.word	0x00002070
        /*0224*/ 	.word	0x00000000
        /*0228*/ 	.word	0x00030810
        /*022c*/ 	.short	0x010a
        /*022e*/ 	.byte	0x3f
	.zero		1


	//   ....[12]....
        /*0230*/ 	.word	0x000020b0
        /*0234*/ 	.word	0x00000000
        /*0238*/ 	.word	0x00030810
        /*023c*/ 	.short	0x010a
        /*023e*/ 	.byte	0x3f
	.zero		1


	//   ....[13]....
        /*0240*/ 	.word	0x00002610
        /*0244*/ 	.word	0x00000000
        /*0248*/ 	.word	0x00030830
        /*024c*/ 	.short	0x010a
        /*024e*/ 	.byte	0x3f
	.zero		1


	//   ....[14]....
        /*0250*/ 	.word	0x00002980
        /*0254*/ 	.word	0x00000000
        /*0258*/ 	.word	0x00030830
        /*025c*/ 	.short	0x010a
        /*025e*/ 	.byte	0x3f
	.zero		1


	//   ....[15]....
        /*0260*/ 	.word	0x000048c0
        /*0264*/ 	.word	0x00000006
        /*0268*/ 	.word	0x00000000
        /*026c*/ 	.short	0x0101
        /*026e*/ 	.byte	0x3f
	.zero		1


	//   ....[16]....
        /*0270*/ 	.word	0x00004bf0
        /*0274*/ 	.word	0x00000000
        /*0278*/ 	.word	0x00000000
        /*027c*/ 	.short	0x0101
        /*027e*/ 	.byte	0x3f
	.zero		1


	//   ....[17]....
        /*0280*/ 	.word	0x00008920
        /*0284*/ 	.word	0x0000000f
        /*0288*/ 	.word	0x00030820
        /*028c*/ 	.short	0x010a
        /*028e*/ 	.byte	0x3f
	.zero		1


	//   ....[18]....
        /*0290*/ 	.word	0x00009000
        /*0294*/ 	.word	0x0000000f
        /*0298*/ 	.word	0x00030840
        /*029c*/ 	.short	0x010a
        /*029e*/ 	.byte	0x3f
	.zero		1


	//   ....[19]....
        /*02a0*/ 	.word	0x000092d0
        /*02a4*/ 	.word	0x0000000f
        /*02a8*/ 	.word	0x00030828
        /*02ac*/ 	.short	0x010a
        /*02ae*/ 	.byte	0x3f
	.zero		1


	//   ....[20]....
        /*02b0*/ 	.word	0x000095a0
        /*02b4*/ 	.word	0x0000000f
        /*02b8*/ 	.word	0x00030848
        /*02bc*/ 	.short	0x010a
        /*02be*/ 	.byte	0x3f
	.zero		1


	//   ....[21]....
        /*02c0*/ 	.word	0x00009810
        /*02c4*/ 	.word	0x0000000f
        /*02c8*/ 	.word	0x00030820
        /*02cc*/ 	.short	0x010a
        /*02ce*/ 	.byte	0x3f
	.zero		1


	//   ....[22]....
        /*02d0*/ 	.word	0x00009b50
        /*02d4*/ 	.word	0x0000000f
        /*02d8*/ 	.word	0x00030840
        /*02dc*/ 	.short	0x010a
        /*02de*/ 	.byte	0x3f
	.zero		1


	//   ....[23]....
        /*02e0*/ 	.word	0x00009df0
        /*02e4*/ 	.word	0x0000000f
        /*02e8*/ 	.word	0x00030828
        /*02ec*/ 	.short	0x010a
        /*02ee*/ 	.byte	0x3f
	.zero		1


	//   ....[24]....
        /*02f0*/ 	.word	0x0000a100
        /*02f4*/ 	.word	0x00000003
        /*02f8*/ 	.word	0x00030840
        /*02fc*/ 	.short	0x010a
        /*02fe*/ 	.byte	0x3f
	.zero		1


	//   ....[25]....
        /*0300*/ 	.word	0x0000a560
        /*0304*/ 	.word	0x00000007
        /*0308*/ 	.word	0x00000000
        /*030c*/ 	.short	0x010a
        /*030e*/ 	.byte	0x3f
	.zero		1


	//   ....[26]....
        /*0310*/ 	.word	0x0000a5b0
        /*0314*/ 	.word	0x00000003
        /*0318*/ 	.word	0x00000000
        /*031c*/ 	.short	0x010a
        /*031e*/ 	.byte	0x3f
	.zero		1


	//   ....[27]....
        /*0320*/ 	.word	0x0000a610
        /*0324*/ 	.word	0x00000005
        /*0328*/ 	.word	0x00000000
        /*032c*/ 	.short	0x010a
        /*032e*/ 	.byte	0x3f
	.zero		1


	//   ....[28]....
        /*0330*/ 	.word	0x0000a640
        /*0334*/ 	.word	0x00000003
        /*0338*/ 	.word	0x00000000
        /*033c*/ 	.short	0x010a
        /*033e*/ 	.byte	0x3f
	.zero		1


	//   ....[29]....
        /*0340*/ 	.word	0x0000a740
        /*0344*/ 	.word	0x00000000
        /*0348*/ 	.word	0x00030800
        /*034c*/ 	.short	0x010a
        /*034e*/ 	.byte	0x3f
	.zero		1


	//   ....[30]....
        /*0350*/ 	.word	0x0000a790
        /*0354*/ 	.word	0x00000000
        /*0358*/ 	.word	0x00030810
        /*035c*/ 	.short	0x010a
        /*035e*/ 	.byte	0x3f
	.zero		1


	//   ....[31]....
        /*0360*/ 	.word	0x0000a7e0
        /*0364*/ 	.word	0x00000000
        /*0368*/ 	.word	0x00030830
        /*036c*/ 	.short	0x010a
        /*036e*/ 	.byte	0x3f
	.zero		1


	//   ....[32]....
        /*0370*/ 	.word	0x0000aa60
        /*0374*/ 	.word	0x0000000f
        /*0378*/ 	.word	0x00030820
        /*037c*/ 	.short	0x010a
        /*037e*/ 	.byte	0x3f
	.zero		1


	//   ....[33]....
        /*0380*/ 	.word	0x0000aab0
        /*0384*/ 	.word	0x0000000f
        /*0388*/ 	.word	0x00030840
        /*038c*/ 	.short	0x010a
        /*038e*/ 	.byte	0x3f
	.zero		1


	//   ....[34]....
        /*0390*/ 	.word	0x0000ab00
        /*0394*/ 	.word	0x0000000f
        /*0398*/ 	.word	0x00030828
        /*039c*/ 	.short	0x010a
        /*039e*/ 	.byte	0x3f
	.zero		1


	//   ....[35]....
        /*03a0*/ 	.word	0x0000ab50
        /*03a4*/ 	.word	0x0000000f
        /*03a8*/ 	.word	0x00030848
        /*03ac*/ 	.short	0x010a
        /*03ae*/ 	.byte	0x3f
	.zero		1


	//   ....[36]....
        /*03b0*/ 	.word	0x0000abb0
        /*03b4*/ 	.word	0x0000000f
        /*03b8*/ 	.word	0x00030820
        /*03bc*/ 	.short	0x010a
        /*03be*/ 	.byte	0x3f
	.zero		1


	//   ....[37]....
        /*03c0*/ 	.word	0x0000ac00
        /*03c4*/ 	.word	0x0000000f
        /*03c8*/ 	.word	0x00030840
        /*03cc*/ 	.short	0x010a
        /*03ce*/ 	.byte	0x3f
	.zero		1


	//   ....[38]....
        /*03d0*/ 	.word	0x0000ac50
        /*03d4*/ 	.word	0x0000000f
        /*03d8*/ 	.word	0x00030828
        /*03dc*/ 	.short	0x010a
        /*03de*/ 	.byte	0x3f
	.zero		1


	//   ....[39]....
        /*03e0*/ 	.word	0x0000aca0
        /*03e4*/ 	.word	0x00000003
        /*03e8*/ 	.word	0x00030840
        /*03ec*/ 	.short	0x010a
        /*03ee*/ 	.byte	0x3f
	.zero		1


	//   ....[40]....
        /*03f0*/ 	.word	0x0000ad70
        /*03f4*/ 	.word	0x00000007
        /*03f8*/ 	.word	0x00000000
        /*03fc*/ 	.short	0x010a
        /*03fe*/ 	.byte	0x3f
	.zero		1


	//   ....[41]....
        /*0400*/ 	.word	0x0000adc0
        /*0404*/ 	.word	0x00000003
        /*0408*/ 	.word	0x00000000
        /*040c*/ 	.short	0x010a
        /*040e*/ 	.byte	0x3f
	.zero		1


	//   ....[42]....
        /*0410*/ 	.word	0x0000ae10
        /*0414*/ 	.word	0x00000005
        /*0418*/ 	.word	0x00000000
        /*041c*/ 	.short	0x010a
        /*041e*/ 	.byte	0x3f
	.zero		1


	//----- nvinfo : EIATTR_NUM_MBARRIERS
	.align		4
.L_1002:
        /*0420*/ 	.byte	0x03, 0x38
        /*0422*/ 	.short	0x0009


	//----- nvinfo : EIATTR_EXIT_INSTR_OFFSETS
	.align		4
        /*0424*/ 	.byte	0x04, 0x1c
        /*0426*/ 	.short	(.L_1004 - .L_1003)


	//   ....[0]....
.L_1003:
        /*0428*/ 	.word	0x0000a690


	//----- nvinfo : EIATTR_MAX_THREADS
	.align		4
.L_1004:
        /*042c*/ 	.byte	0x04, 0x05
        /*042e*/ 	.short	(.L_1006 - .L_1005)
.L_1005:
        /*0430*/ 	.word	0x00000180
        /*0434*/ 	.word	0x00000001
        /*0438*/ 	.word	0x00000001


	//----- nvinfo : EIATTR_CRS_STACK_SIZE
	.align		4
.L_1006:
        /*043c*/ 	.byte	0x04, 0x1e
        /*043e*/ 	.short	(.L_1008 - .L_1007)
.L_1007:
        /*0440*/ 	.word	0x00000000


	//----- nvinfo : EIATTR_CBANK_PARAM_SIZE
	.align		4
.L_1008:
        /*0444*/ 	.byte	0x03, 0x19
        /*0446*/ 	.short	0x0770


	//----- nvinfo : EIATTR_PARAM_CBANK
	.align		4
        /*0448*/ 	.byte	0x04, 0x0a
        /*044a*/ 	.short	(.L_1010 - .L_1009)
	.align		4
.L_1009:
        /*044c*/ 	.word	index@(.nv.constant0._ZN7cutlass13device_kernelIN5flash11enable_sm90INS1_16FlashAttnBwdSm90INS1_25CollectiveMainloopBwdSm90ILi2ELi2ELi2EN4cute5tupleIJNS5_1CILi1EEES8_S8_EEENS6_IJNS7_ILi64EEENS7_ILi128EEESB_EEENS_10bfloat16_tEfNS_4arch4Sm90ELb1ELb0ELb1ELb1ELb1ELb1ELb0ELb0ELi2ELi1ELi2ELi1ELb0EEENS1_24CollectiveEpilogueBwdGQAISC_fSF_Li256ELb1ELb1EEENS1_25SingleTileBwdLPTSchedulerILb1ELi128ELb1EEEEEEEEEvNT_6ParamsE)
        /*0450*/ 	.short	0x0210
        /*0452*/ 	.short	0x0770


	//----- nvinfo : EIATTR_SW_WAR
	.align		4
.L_1010:
        /*0454*/ 	.byte	0x04, 0x36
        /*0456*/ 	.short	(.L_1012 - .L_1011)
.L_1011:
        /*0458*/ 	.word	0x00000008
.L_1012:


//--------------------- .nv.info._ZN7cutlass13device_kernelIN5flash11enable_sm90INS1_16FlashAttnBwdSm90INS1_25CollectiveMainloopBwdSm90ILi2ELi2ELi2EN4cute5tupleIJNS5_1CILi1EEES8_S8_EEENS6_IJNS7_ILi80EEENS7_ILi128EEESB_EEENS_10bfloat16_tEfNS_4arch4Sm90ELb0ELb0ELb0ELb0ELb0ELb1ELb0ELb1ELi2ELi1ELi2ELi1ELb0EEENS1_21CollectiveEpilogueBwdISC_SD_SF_Li256ELb0ELb0ELi1EEENS1_19SingleTileSchedulerILb0ELb0ELb0ELi128EEEEEEEEEvNT_6ParamsE --------------------------
	.section	.nv.info._ZN7cutlass13device_kernelIN5flash11enable_sm90INS1_16FlashAttnBwdSm90INS1_25CollectiveMainloopBwdSm90ILi2ELi2ELi2EN4cute5tupleIJNS5_1CILi1EEES8_S8_EEENS6_IJNS7_ILi80EEENS7_ILi128EEESB_EEENS_10bfloat16_tEfNS_4arch4Sm90ELb0ELb0ELb0ELb0ELb0ELb1ELb0ELb1ELi2ELi1ELi2ELi1ELb0EEENS1_21CollectiveEpilogueBwdISC_SD_SF_Li256ELb0ELb0ELi1EEENS1_19SingleTileSchedulerILb0ELb0ELb0ELi128EEEEEEEEEvNT_6ParamsE,"",@"SHT_CUDA_INFO"
	.sectionflags	@""
	.align	4


	//----- nvinfo : EIATTR_CUDA_API_VERSION
	.align		4
        /*0000*/ 	.byte	0x04, 0x37
        /*0002*/ 	.short	(.L_1014 - .L_1013)
.L_1013:
        /*0004*/ 	.word	0x00000082


	//----- nvinfo : EIATTR_KPARAM_INFO
	.align		4
.L_1014:
        /*0008*/ 	.byte	0x04, 0x17
        /*000a*/ 	.short	(.L_1016 - .L_1015)
.L_1015:
        /*000c*/ 	.word	0x00000000
        /*0010*/ 	.short	0x0000
        /*0012*/ 	.short	0x0070
        /*0014*/ 	.byte	0x00, 0xf0, 0x01, 0x24


	//----- nvinfo : EIATTR_SPARSE_MMA_MASK
	.align		4
.L_1016:
        /*0018*/ 	.byte	0x03, 0x50
        /*001a*/ 	.short	0x0000


	//----- nvinfo : EIATTR_MAXREG_COUNT
	.align		4
        /*001c*/ 	.byte	0x03, 0x1b
        /*001e*/ 	.short	0x00a8


	//----- nvinfo : EIATTR_NUM_BARRIERS
	.align		4
        /*0020*/ 	.byte	0x02, 0x4c
        /*0022*/ 	.byte	0x10
	.zero		1


	//----- nvinfo : EIATTR_EXTERNS
	.align		4
        /*0024*/ 	.byte	0x04, 0x0f
        /*0026*/ 	.short	(.L_1018 - .L_1017)


	//   ....[0]....
	.align		4
.L_1017:
        /*0028*/ 	.word	index@(__assertfail)


	//----- nvinfo : EIATTR_ANNOTATIONS
	.align		4
.L_1018:
        /*002c*/ 	.byte	0x04, 0x55
        /*002e*/ 	.short	(.L_1020 - .L_1019)


	//   ....[0]....
.L_1019:
        /*0030*/ 	.word	0x00000001
        /*0034*/ 	.byte	0xb0, 0x05, 0x00, 0x00, 0x01, 0x00, 0x00, 0x00, 0x10, 0x09, 0x00, 0x00, 0x01, 0x00, 0x00, 0x00
        /* <DEDUP_REMOVED lines=9> */
        /*00d4*/ 	.byte	0x20, 0x99, 0x00, 0x00


	//----- nvinfo : EIATTR_MERCURY_ISA_VERSION
	.align		4
.L_1020:
        /*00d8*/ 	.byte	0x03, 0x5f
        /*00da*/ 	.short	0x0101


	//----- nvinfo : EIATTR_INT_WARP_WIDE_INSTR_OFFSETS
	.align		4
        /*00dc*/ 	.byte	0x04, 0x31
        /*00de*/ 	.short	(.L_1022 - .L_1021)


	//   ....[0]....
.L_1021:
        /*00e0*/ 	.word	0x000001e0


	//   ....[1]....
        /*00e4*/ 	.word	0x000002a0


	//----- nvinfo : EIATTR_COOP_GROUP_MASK_REGIDS
	.align		4
.L_1022:
        /*00e8*/ 	.byte	0x04, 0x29
        /*00ea*/ 	.short	(.L_1024 - .L_1023)


	//   ....[0]....
.L_1023:
        /*00ec*/ 	.word	0xffffffff


	//   ....[1]....
        /*00f0*/ 	.word	0xffffffff


	//   ....[2]....
        /*00f4*/ 	.word	0xffffffff


	//   ....[3]....
        /*00f8*/ 	.word	0xffffffff


	//   ....[4]....
        /*00fc*/ 	.word	0xffffffff


	//   ....[5]....
        /*0100*/ 	.word	0xffffffff


	//   ....[6]....
        /*0104*/ 	.word	0xffffffff


	//   ....[7]....
        /*0108*/ 	.word	0xffffffff


	//   ....[8]....
        /*010c*/ 	.word	0x0500000f


	//----- nvinfo : EIATTR_COOP_GROUP_INSTR_OFFSETS
	.align		4
.L_1024:
        /*0110*/ 	.byte	0x04, 0x28
        /*0112*/ 	.short	(.L_1026 - .L_1025)


	//   ....[0]....
.L_1025:
        /*0114*/ 	.word	0x00000060


	//   ....[1]....
        /*0118*/ 	.word	0x000001f0


	//   ....[2]....
        /*011c*/ 	.word	0x00000280


	//   ....[3]....
        /*0120*/ 	.word	0x00000400


	//   ....[4]....
        /*0124*/ 	.word	0x00000650


	//   ....[5]....
        /*0128*/ 	.word	0x00000bb0


	//   ....[6]....
        /*012c*/ 	.word	0x00006be0


	//   ....[7]....
        /*0130*/ 	.word	0x000072f0


	//   ....[8]....
        /*0134*/ 	.word	0x00009b90


	//----- nvinfo : EIATTR_REG_RECONFIG
	.align		4
.L_1026:
        /*0138*/ 	.byte	0x01, 0x54
	.zero		2


	//----- nvinfo : EIATTR_SYSCALL_OFFSETS
	.align		4
        /*013c*/ 	.byte	0x04, 0x46
        /*013e*/ 	.short	(.L_1028 - .L_1027)


	//   ....[0]....
.L_1027:
        /*0140*/ 	.word	0x000007e0


	//   ....[1]....
        /*0144*/ 	.word	0x000008d0


	//   ....[2]....
        /*0148*/ 	.word	0x00000a40


	//   ....[3]....
        /*014c*/ 	.word	0x00000b30


	//   ....[4]....
        /*0150*/ 	.word	0x00006550


	//   ....[5]....
        /*0154*/ 	.word	0x00006680


	//   ....[6]....
        /*0158*/ 	.word	0x000067a0


	//   ....[7]....
        /*015c*/ 	.word	0x000068c0


	//----- nvinfo : EIATTR_MBARRIER_INSTR_OFFSETS
	.align		4
.L_1028:
        /*0160*/ 	.byte	0x04, 0x39
        /*0162*/ 	.short	(.L_1030 - .L_1029)


	//   ....[0]....
.L_1029:
        /*0164*/ 	.word	0x000002c0
        /*0168*/ 	.word	0x000000ff
        /*016c*/ 	.word	0x00038800
        /*0170*/ 	.short	0x0100
        /*0172*/ 	.byte	0x06
	.zero		1


	//   ....[1]....
        /*0174*/ 	.word	0x000003b0
        /*0178*/ 	.word	0x000000ff
        /*017c*/ 	.word	0x00038810
        /*0180*/ 	.short	0x0100
        /*0182*/ 	.byte	0x08
	.zero		1


	//   ....[2]....
        /*0184*/ 	.word	0x000003c0
        /*0188*/ 	.word	0x000000ff
        /*018c*/ 	.word	0x00038820
        /*0190*/ 	.short	0x0100
        /*0192*/ 	.byte	0x08
	.zero		1


	//   ....[3]....
        /*0194*/ 	.word	0x000003d0
        /*0198*/ 	.word	0x000000ff
        /*019c*/ 	.word	0x00038818
        /*01a0*/ 	.short	0x0100
        /*01a2*/ 	.byte	0x08
	.zero		1


	//   ....[4]....
        /*01a4*/ 	.word	0x000003e0
        /*01a8*/ 	.word	0x000000ff
        /*01ac*/ 	.word	0x00038828
        /*01b0*/ 	.short	0x0100
        /*01b2*/ 	.byte	0x08
	.zero		1


	//   ....[5]....
        /*01b4*/ 	.word	0x00000510
        /*01b8*/ 	.word	0x000000ff
        /*01bc*/ 	.word	0x00038830
        /*01c0*/ 	.short	0x0100
        /*01c2*/ 	.byte	0x08
	.zero		1


	//   ....[6]....
        /*01c4*/ 	.word	0x00000520
        /*01c8*/ 	.word	0x000000ff
        /*01cc*/ 	.word	0x00038840
        /*01d0*/ 	.short	0x0100
        /*01d2*/ 	.byte	0x08
	.zero		1


	//   ....[7]....
        /*01d4*/ 	.word	0x00000530
        /*01d8*/ 	.word	0x000000ff
        /*01dc*/ 	.word	0x00038838
        /*01e0*/ 	.short	0x0100
        /*01e2*/ 	.byte	0x08
	.zero		1


	//   ....[8]....
        /*01e4*/ 	.word	0x00000540
        /*01e8*/ 	.word	0x000000ff
        /*01ec*/ 	.word	0x00038848
        /*01f0*/ 	.short	0x0100
        /*01f2*/ 	.byte	0x08
	.zero		1


	//   ....[9]....
        /*01f4*/ 	.word	0x00000be0
        /*01f8*/ 	.word	0x00000010
        /*01fc*/ 	.word	0x00038800
        /*0200*/ 	.short	0x010a
        /*0202*/ 	.byte	0x3f
	.zero		1


	//   ....[10]....
        /*0204*/ 	.word	0x00000c90
        /*0208*/ 	.word	0x00000010
        /*020c*/ 	.word	0x00038800
        /*0210*/ 	.short	0x010a
        /*0212*/ 	.byte	0x3f
	.zero		1


	//   ....[11]....
        /*0214*/ 	.word	0x000014e0
        /*0218*/ 	.word	0x00000003
        /*021c*/ 	.word	0x00038810
        /*0220*/ 	.short	0x010a
        /*0222*/ 	.byte	0x3f
	.zero		1


	//   ....[12]....
        /*0224*/ 	.word	0x00001520
        /*0228*/ 	.word	0x00000003
        /*022c*/ 	.word	0x00038810
        /*0230*/ 	.short	0x010a
        /*0232*/ 	.byte	0x3f
	.zero		1


	//   ....[13]....
        /*0234*/ 	.word	0x00002720
        /*0238*/ 	.word	0x00000003
        /*023c*/ 	.word	0x00038830
        /*0240*/ 	.short	0x010a
        /*0242*/ 	.byte	0x3f
	.zero		1


	//   ....[14]....
        /*0244*/ 	.word	0x000027a0
        /*0248*/ 	.word	0x00000003
        /*024c*/ 	.word	0x00038830
        /*0250*/ 	.short	0x010a
        /*0252*/ 	.byte	0x3f
	.zero		1


	//   ....[15]....
        /*0254*/ 	.word	0x00005c30
        /*0258*/ 	.word	0x00000004
        /*025c*/ 	.word	0x00000000
        /*0260*/ 	.short	0x0101
        /*0262*/ 	.byte	0x3f
	.zero		1


	//   ....[16]....
        /*0264*/ 	.word	0x00005fb0
        /*0268*/ 	.word	0x00000003
        /*026c*/ 	.word	0x00000000
        /*0270*/ 	.short	0x0101
        /*0272*/ 	.byte	0x3f
	.zero		1


	//   ....[17]....
        /*0274*/ 	.word	0x00008130
        /*0278*/ 	.word	0x00000014
        /*027c*/ 	.word	0x00038820
        /*0280*/ 	.short	0x010a
        /*0282*/ 	.byte	0x3f
	.zero		1


	//   ....[18]....
        /*0284*/ 	.word	0x00008740
        /*0288*/ 	.word	0x00000014
        /*028c*/ 	.word	0x00038840
        /*0290*/ 	.short	0x010a
        /*0292*/ 	.byte	0x3f
	.zero		1


	//   ....[19]....
        /*0294*/ 	.word	0x000089e0
        /*0298*/ 	.word	0x00000014
        /*029c*/ 	.word	0x00038828
        /*02a0*/ 	.short	0x010a
        /*02a2*/ 	.byte	0x3f
	.zero		1


	//   ....[20]....
        /*02a4*/ 	.word	0x00008bf0
        /*02a8*/ 	.word	0x00000014
        /*02ac*/ 	.word	0x00038848
        /*02b0*/ 	.short	0x010a
        /*02b2*/ 	.byte	0x3f
	.zero		1


	//   ....[21]....
        /*02b4*/ 	.word	0x00008e70
        /*02b8*/ 	.word	0x00000014
        /*02bc*/ 	.word	0x00038820
        /*02c0*/ 	.short	0x010a
        /*02c2*/ 	.byte	0x3f
	.zero		1


	//   ....[22]....
        /*02c4*/ 	.word	0x000090e0
        /*02c8*/ 	.word	0x00000014
        /*02cc*/ 	.word	0x00038840
        /*02d0*/ 	.short	0x010a
        /*02d2*/ 	.byte	0x3f
	.zero		1


	//   ....[23]....
        /*02d4*/ 	.word	0x00009350
        /*02d8*/ 	.word	0x00000014
        /*02dc*/ 	.word	0x00038828
        /*02e0*/ 	.short	0x010a
        /*02e2*/ 	.byte	0x3f
	.zero		1


	//   ....[24]....
        /*02e4*/ 	.word	0x000095a0
        /*02e8*/ 	.word	0x00000004
        /*02ec*/ 	.word	0x00038840
        /*02f0*/ 	.short	0x010a
        /*02f2*/ 	.byte	0x3f
	.zero		1


	//   ....[25]....
        /*02f4*/ 	.word	0x00009a10
        /*02f8*/ 	.word	0x00000007
        /*02fc*/ 	.word	0x00000000
        /*0300*/ 	.short	0x010a
        /*0302*/ 	.byte	0x3f
	.zero		1


	//   ....[26]....
        /*0304*/ 	.word	0x00009a60
        /*0308*/ 	.word	0x00000003
        /*030c*/ 	.word	0x00000000
        /*0310*/ 	.short	0x010a
        /*0312*/ 	.byte	0x3f
	.zero		1


	//   ....[27]....
        /*0314*/ 	.word	0x00009ac0
        /*0318*/ 	.word	0x00000005
        /*031c*/ 	.word	0x00000000
        /*0320*/ 	.short	0x010a
        /*0322*/ 	.byte	0x3f
	.zero		1


	//   ....[28]....
        /*0324*/ 	.word	0x00009af0
        /*0328*/ 	.word	0x00000003
        /*032c*/ 	.word	0x00000000
        /*0330*/ 	.short	0x010a
        /*0332*/ 	.byte	0x3f
	.zero		1


	//   ....[29]....
        /*0334*/ 	.word	0x00009bf0
        /*0338*/ 	.word	0x00000004
        /*033c*/ 	.word	0x00038800
        /*0340*/ 	.short	0x010a
        /*0342*/ 	.byte	0x3f
	.zero		1


	//   ....[30]....
        /*0344*/ 	.word	0x00009c40
        /*0348*/ 	.word	0x00000003
        /*034c*/ 	.word	0x00038810
        /*0350*/ 	.short	0x010a
        /*0352*/ 	.byte	0x3f
	.zero		1


	//   ....[31]....
        /*0354*/ 	.word	0x00009c90
        /*0358*/ 	.word	0x00000003
        /*035c*/ 	.word	0x00038830
        /*0360*/ 	.short	0x010a
        /*0362*/ 	.byte	0x3f
	.zero		1


	//   ....[32]....
        /*0364*/ 	.word	0x00009ce0
        /*0368*/ 	.word	0x00000014
        /*036c*/ 	.word	0x00038820
        /*0370*/ 	.short	0x010a
        /*0372*/ 	.byte	0x3f
	.zero		1


	//   ....[33]....
        /*0374*/ 	.word	0x00009d30
        /*0378*/ 	.word	0x00000014
        /*037c*/ 	.word	0x00038840
        /*0380*/ 	.short	0x010a
        /*0382*/ 	.byte	0x3f
	.zero		1


	//   ....[34]....
        /*0384*/ 	.word	0x00009d80
        /*0388*/ 	.word	0x00000014
        /*038c*/ 	.word	0x00038828
        /*0390*/ 	.short	0x010a
        /*0392*/ 	.byte	0x3f
	.zero		1


	//   ....[35]....
        /*0394*/ 	.word	0x00009dd0
        /*0398*/ 	.word	0x00000014
        /*039c*/ 	.word	0x00038848
        /*03a0*/ 	.short	0x010a
        /*03a2*/ 	.byte	0x3f
	.zero		1


	//   ....[36]....
        /*03a4*/ 	.word	0x00009e30
        /*03a8*/ 	.word	0x00000014
        /*03ac*/ 	.word	0x00038820
        /*03b0*/ 	.short	0x010a
        /*03b2*/ 	.byte	0x3f
	.zero		1


	//   ....[37]....
        /*03b4*/ 	.word	0x00009e80
        /*03b8*/ 	.word	0x00000014
        /*03bc*/ 	.word	0x00038840
        /*03c0*/ 	.short	0x010a
        /*03c2*/ 	.byte	0x3f
	.zero		1


	//   ....[38]....
        /*03c4*/ 	.word	0x00009ed0
        /*03c8*/ 	.word	0x00000014
        /*03cc*/ 	.word	0x00038828
        /*03d0*/ 	.short	0x010a
        /*03d2*/ 	.byte	0x3f
	.zero		1


	//   ....[39]....
        /*03d4*/ 	.word	0x00009f20
        /*03d8*/ 	.word	0x00000004
        /*03dc*/ 	.word	0x00038840
        /*03e0*/ 	.short	0x010a
        /*03e2*/ 	.byte	0x3f
	.zero		1


	//   ....[40]....
        /*03e4*/ 	.word	0x0000a000
        /*03e8*/ 	.word	0x00000007
        /*03ec*/ 	.word	0x00000000
        /*03f0*/ 	.short	0x010a
        /*03f2*/ 	.byte	0x3f
	.zero		1


	//   ....[41]....
        /*03f4*/ 	.word	0x0000a050
        /*03f8*/ 	.word	0x00000003
        /*03fc*/ 	.word	0x00000000
        /*0400*/ 	.short	0x010a
        /*0402*/ 	.byte	0x3f
	.zero		1


	//   ....[42]....
        /*0404*/ 	.word	0x0000a0a0
        /*0408*/ 	.word	0x00000005
        /*040c*/ 	.word	0x00000000
        /*0410*/ 	.short	0x010a
        /*0412*/ 	.byte	0x3f
	.zero		1


	//----- nvinfo : EIATTR_NUM_MBARRIERS
	.align		4
.L_1030:
        /*0414*/ 	.byte	0x03, 0x38
        /*0416*/ 	.short	0x0009


	//----- nvinfo : EIATTR_EXIT_INSTR_OFFSETS
	.align		4
        /*0418*/ 	.byte	0x04, 0x1c
        /*041a*/ 	.short	(.L_1032 - .L_1031)


	//   ....[0]....
.L_1031:
        /*041c*/ 	.word	0x00009b40


	//----- nvinfo : EIATTR_MAX_THREADS
	.align		4
.L_1032:
        /*0420*/ 	.byte	0x04, 0x05
        /*0422*/ 	.short	(.L_1034 - .L_1033)
.L_1033:
        /*0424*/ 	.word	0x00000180
        /*0428*/ 	.word	0x00000001
        /*042c*/ 	.word	0x00000001


	//----- nvinfo : EIATTR_CRS_STACK_SIZE
	.align		4
.L_1034:
        /*0430*/ 	.byte	0x04, 0x1e
        /*0432*/ 	.short	(.L_1036 - .L_1035)
.L_1035:
        /*0434*/ 	.word	0x00000000


	//----- nvinfo : EIATTR_CBANK_PARAM_SIZE
	.align		4
.L_1036:
        /*0438*/ 	.byte	0x03, 0x19
        /*043a*/ 	.short	0x0970


	//----- nvinfo : EIATTR_PARAM_CBANK
	.align		4
        /*043c*/ 	.byte	0x04, 0x0a
        /*043e*/ 	.short	(.L_1038 - .L_1037)
	.align		4
.L_1037:
        /*0440*/ 	.word	index@(.nv.constant0._ZN7cutlass13device_kernelIN5flash11enable_sm90INS1_16FlashAttnBwdSm90INS1_25CollectiveMainloopBwdSm90ILi2ELi2ELi2EN4cute5tupleIJNS5_1CILi1EEES8_S8_EEENS6_IJNS7_ILi80EEENS7_ILi128EEESB_EEENS_10bfloat16_tEfNS_4arch4Sm90ELb0ELb0ELb0ELb0ELb0ELb1ELb0ELb1ELi2ELi1ELi2ELi1ELb0EEENS1_21CollectiveEpilogueBwdISC_SD_SF_Li256ELb0ELb0ELi1EEENS1_19SingleTileSchedulerILb0ELb0ELb0ELi128EEEEEEEEEvNT_6ParamsE)
        /*0444*/ 	.short	0x0210
        /*0446*/ 	.short	0x0970


	//----- nvinfo : EIATTR_SW_WAR
	.align		4
.L_1038:
        /*0448*/ 	.byte	0x04, 0x36
        /*044a*/ 	.short	(.L_1040 - .L_1039)
.L_1039:
        /*044c*/ 	.word	0x00000008
.L_1040:


//--------------------- .nv.info._ZN7cutlass13device_kernelIN5flash11enable_sm90INS1_16FlashAttnBwdSm90INS1_25CollectiveMainloopBwdSm90ILi2ELi2ELi2EN4cute5tupleIJNS5_1CILi1EEES8_S8_EEENS6_IJNS7_ILi80EEENS7_ILi128EEESB_EEENS_10bfloat16_tEfNS_4arch4Sm90ELb0ELb0ELb0ELb0ELb1ELb1ELb0ELb1ELi2ELi1ELi2ELi1ELb0EEENS1_21CollectiveEpilogueBwdISC_SD_SF_Li256ELb0ELb0ELi1EEENS1_19SingleTileSchedulerILb0ELb0ELb0ELi128EEEEEEEEEvNT_6ParamsE --------------------------
	.section	.nv.info._ZN7cutlass13device_kernelIN5flash11enable_sm90INS1_16FlashAttnBwdSm90INS1_25CollectiveMainloopBwdSm90ILi2ELi2ELi2EN4cute5tupleIJNS5_1CILi1EEES8_S8_EEENS6_IJNS7_ILi80EEENS7_ILi128EEESB_EEENS_10bfloat16_tEfNS_4arch4Sm90ELb0ELb0ELb0ELb0ELb1ELb1ELb0ELb1ELi2ELi1ELi2ELi1ELb0EEENS1_21CollectiveEpilogueBwdISC_SD_SF_Li256ELb0ELb0ELi1EEENS1_19SingleTileSchedulerILb0ELb0ELb0ELi128EEEEEEEEEvNT_6ParamsE,"",@"SHT_CUDA_INFO"
	.sectionflags	@""
	.align	4


	//----- nvinfo : EIATTR_CUDA_API_VERSION
	.align		4
        /*0000*/ 	.byte	0x04, 0x37
        /*0002*/ 	.short	(.L_1042 - .L_1041)
.L_1041:
        /*0004*/ 	.word	0x00000082


	//----- nvinfo : EIATTR_KPARAM_INFO
	.align		4
.L_1042:
        /*0008*/ 	.byte	0x04, 0x17
        /*000a*/ 	.short	(.L_1044 - .L_1043)
.L_1043:
        /*000c*/ 	.word	0x00000000
        /*0010*/ 	.short	0x0000
        /*0012*/ 	.short	0x0070
        /*0014*/ 	.byte	0x00, 0xf0, 0x01, 0x24


	//----- nvinfo : EIATTR_SPARSE_MMA_MASK
	.align		4
.L_1044:
        /*0018*/ 	.byte	0x03, 0x50
        /*001a*/ 	.short	0x0000


	//----- nvinfo : EIATTR_MAXREG_COUNT
	.align		4
        /*001c*/ 	.byte	0x03, 0x1b
        /*001e*/ 	.short	0x00a8


	//----- nvinfo : EIATTR_NUM_BARRIERS
	.align		4
        /*0020*/ 	.byte	0x02, 0x4c
        /*0022*/ 	.byte	0x10
	.zero		1


	//----- nvinfo : EIATTR_EXTERNS
	.align		4
        /*0024*/ 	.byte	0x04, 0x0f
        /*0026*/ 	.short	(.L_1046 - .L_1045)


	//   ....[0]....
	.align		4
.L_1045:
        /*0028*/ 	.word	index@(__assertfail)


	//----- nvinfo : EIATTR_ANNOTATIONS
	.align		4
.L_1046:
        /*002c*/ 	.byte	0x04, 0x55
        /*002e*/ 	.short	(.L_1048 - .L_1047)


	//   ....[0]....
.L_1047:
        /* <DEDUP_REMOVED lines=12> */


	//----- nvinfo : EIATTR_MERCURY_ISA_VERSION
	.align		4
.L_1048:
        /*00d8*/ 	.byte	0x03, 0x5f
        /*00da*/ 	.short	0x0101


	//----- nvinfo : EIATTR_INT_WARP_WIDE_INSTR_OFFSETS
	.align		4
        /*00dc*/ 	.byte	0x04, 0x31
        /*00de*/ 	.short	(.L_1050 - .L_1049)


	//   ....[0]....
.L_1049:
        /*00e0*/ 	.word	0x000001e0


	//   ....[1]....
        /*00e4*/ 	.word	0x000002a0


	//   ....[2]....
        /*00e8*/ 	.word	0x00007b60


	//   ....[3]....
        /*00ec*/ 	.word	0x00007fd0


	//   ....[4]....
        /*00f0*/ 	.word	0x000085a0


	//----- nvinfo : EIATTR_COOP_GROUP_MASK_REGIDS
	.align		4
.L_1050:
        /*00f4*/ 	.byte	0x04, 0x29
        /*00f6*/ 	.short	(.L_1052 - .L_1051)


	//   ....[0]....
.L_1051:
        /*00f8*/ 	.word	0xffffffff


	//   ....[1]....
        /*00fc*/ 	.word	0xffffffff


	//   ....[2]....
        /*0100*/ 	.word	0xffffffff


	//   ....[3]....
        /*0104*/ 	.word	0xffffffff


	//   ....[4]....
        /*0108*/ 	.word	0xffffffff


	//   ....[5]....
        /*010c*/ 	.word	0xffffffff


	//   ....[6]....
        /*0110*/ 	.word	0xffffffff


	//   ....[7]....
        /*0114*/ 	.word	0xffffffff


	//   ....[8]....
        /*0118*/ 	.word	0xffffffff


	//   ....[9]....
        /*011c*/ 	.word	0xffffffff


	//   ....[10]....
        /*0120*/ 	.word	0xffffffff


	//   ....[11]....
        /*0124*/ 	.word	0xffffffff


	//   ....[12]....
        /*0128*/ 	.word	0xffffffff


	//   ....[13]....
        /*012c*/ 	.word	0xffffffff


	//   ....[14]....
        /*0130*/ 	.word	0x0500000f


	//   ....[15]....
        /*0134*/ 	.word	0x0500000f


	//   ....[16]....
        /*0138*/ 	.word	0x0500000f


	//   ....[17]....
        /*013c*/ 	.word	0x0500000f


	//----- nvinfo : EIATTR_COOP_GROUP_INSTR_OFFSETS
	.align		4
.L_1052:
        /*0140*/ 	.byte	0x04, 0x28
        /*0142*/ 	.short	(.L_1054 - .L_1053)


	//   ....[0]....
.L_1053:
        /*0144*/ 	.word	0x00000060


	//   ....[1]....
        /*0148*/ 	.word	0x000001f0


	//   ....[2]....
        /*014c*/ 	.word	0x00000280


	//   ....[3]....
        /*0150*/ 	.word	0x00000400


	//   ....[4]....
        /*0154*/ 	.word	0x00000650


	//   ....[5]....
        /*0158*/ 	.word	0x00000bb0


	//   ....[6]....
        /*015c*/ 	.word	0x00006be0


	//   ....[7]....
        /*0160*/ 	.word	0x000072f0


	//   ....[8]....
        /*0164*/ 	.word	0x00007800


	//   ....[9]....
        /*0168*/ 	.word	0x00007a90


	//   ....[10]....
        /*016c*/ 	.word	0x00007cd0


	//   ....[11]....
        /*0170*/ 	.word	0x00007f00


	//   ....[12]....
        /*0174*/ 	.word	0x000081b0


	//   ....[13]....
        /*0178*/ 	.word	0x000084e0


	//   ....[14]....
        /*017c*/ 	.word	0x0000a3b0


	//   ....[15]....
        /*0180*/ 	.word	0x0000a530


	//   ....[16]....
        /*0184*/ 	.word	0x0000a5a0


	//   ....[17]....
        /*0188*/ 	.word	0x0000a610


	//----- nvinfo : EIATTR_REG_RECONFIG
	.align		4
.L_1054:
        /*018c*/ 	.byte	0x01, 0x54
	.zero		2


	//----- nvinfo : EIATTR_SYSCALL_OFFSETS
	.align		4
        /*0190*/ 	.byte	0x04, 0x46
        /*0192*/ 	.short	(.L_1056 - .L_1055)


	//   ....[0]....
.L_1055:
        /*0194*/ 	.word	0x000007e0


	//   ....[1]....
        /*0198*/ 	.word	0x000008d0


	//   ....[2]....
        /*019c*/ 	.word	0x00000a40


	//   ....[3]....
        /*01a0*/ 	.word	0x00000b30


	//   ....[4]....
        /*01a4*/ 	.word	0x00006550


	//   ....[5]....
        /*01a8*/ 	.word	0x00006680


	//   ....[6]....
        /*01ac*/ 	.word	0x000067a0


	//   ....[7]....
        /*01b0*/ 	.word	0x000068c0


	//----- nvinfo : EIATTR_MBARRIER_INSTR_OFFSETS
	.align		4
.L_1056:
        /*01b4*/ 	.byte	0x04, 0x39
        /*01b6*/ 	.short	(.L_1058 - .L_1057)


	//   ....[0]....
.L_1057:
        /*01b8*/ 	.word	0x000002c0
        /*01bc*/ 	.word	0x000000ff
        /*01c0*/ 	.word	0x00038800
        /*01c4*/ 	.short	0x0100
        /*01c6*/ 	.byte	0x06
	.zero		1


	//   ....[1]....
        /*01c8*/ 	.word	0x000003b0
        /*01cc*/ 	.word	0x000000ff
        /*01d0*/ 	.word	0x00038810
        /*01d4*/ 	.short	0x0100
        /*01d6*/ 	.byte	0x08
	.zero		1


	//   ....[2]....
        /*01d8*/ 	.word	0x000003c0
        /*01dc*/ 	.word	0x000000ff
        /*01e0*/ 	.word	0x00038820
        /*01e4*/ 	.short	0x0100
        /*01e6*/ 	.byte	0x08
	.zero		1


	//   ....[3]....
        /*01e8*/ 	.word	0x000003d0
        /*01ec*/ 	.word	0x000000ff
        /*01f0*/ 	.word	0x00038818
        /*01f4*/ 	.short	0x0100
        /*01f6*/ 	.byte	0x08
	.zero		1


	//   ....[4]....
        /*01f8*/ 	.word	0x000003e0
        /*01fc*/ 	.word	0x000000ff
        /*0200*/ 	.word	0x00038828
        /*0204*/ 	.short	0x0100
        /*0206*/ 	.byte	0x08
	.zero		1


	//   ....[5]....
        /*0208*/ 	.word	0x00000510
        /*020c*/ 	.word	0x000000ff
        /*0210*/ 	.word	0x00038830
        /*0214*/ 	.short	0x0100
        /*0216*/ 	.byte	0x08
	.zero		1


	//   ....[6]....
        /*0218*/ 	.word	0x00000520
        /*021c*/ 	.word	0x000000ff
        /*0220*/ 	.word	0x00038840
        /*0224*/ 	.short	0x0100
        /*0226*/ 	.byte	0x08
	.zero		1


	//   ....[7]....
        /*0228*/ 	.word	0x00000530
        /*022c*/ 	.word	0x000000ff
        /*0230*/ 	.word	0x00038838
        /*0234*/ 	.short	0x0100
        /*0236*/ 	.byte	0x08
	.zero		1


	//   ....[8]....
        /*0238*/ 	.word	0x00000540
        /*023c*/ 	.word	0x000000ff
        /*0240*/ 	.word	0x00038848
        /*0244*/ 	.short	0x0100
        /*0246*/ 	.byte	0x08
	.zero		1


	//   ....[9]....
        /*0248*/ 	.word	0x00000be0
        /*024c*/ 	.word	0x00000010
        /*0250*/ 	.word	0x00038800
        /*0254*/ 	.short	0x010a
        /*0256*/ 	.byte	0x3f
	.zero		1


	//   ....[10]....
        /*0258*/ 	.word	0x00000c90
        /*025c*/ 	.word	0x00000010
        /*0260*/ 	.word	0x00038800
        /*0264*/ 	.short	0x010a
        /*0266*/ 	.byte	0x3f
	.zero		1


	//   ....[11]....
        /*0268*/ 	.word	0x000014e0
        /*026c*/ 	.word	0x00000003
        /*0270*/ 	.word	0x00038810
        /*0274*/ 	.short	0x010a
        /*0276*/ 	.byte	0x3f
	.zero		1


	//   ....[12]....
        /*0278*/ 	.word	0x00001520
        /*027c*/ 	.word	0x00000003
        /*0280*/ 	.word	0x00038810
        /*0284*/ 	.short	0x010a
        /*0286*/ 	.byte	0x3f
	.zero		1


	//   ....[13]....
        /*0288*/ 	.word	0x00002720
        /*028c*/ 	.word	0x00000003
        /*0290*/ 	.word	0x00038830
        /*0294*/ 	.short	0x010a
        /*0296*/ 	.byte	0x3f
	.zero		1


	//   ....[14]....
        /*0298*/ 	.word	0x000027a0
        /*029c*/ 	.word	0x00000003
        /*02a0*/ 	.word	0x00038830
        /*02a4*/ 	.short	0x010a
        /*02a6*/ 	.byte	0x3f
	.zero		1


	//   ....[15]....
        /*02a8*/ 	.word	0x00005c30
        /*02ac*/ 	.word	0x00000004
        /*02b0*/ 	.word	0x00000000
        /*02b4*/ 	.short	0x0101
        /*02b6*/ 	.byte	0x3f
	.zero		1


	//   ....[16]....
        /*02b8*/ 	.word	0x00005fb0
        /*02bc*/ 	.word	0x00000003
        /*02c0*/ 	.word	0x00000000
        /*02c4*/ 	.short	0x0101
        /*02c6*/ 	.byte	0x3f
	.zero		1


	//   ....[17]....
        /*02c8*/ 	.word	0x00008950
        /*02cc*/ 	.word	0x00000014
        /*02d0*/ 	.word	0x00038820
        /*02d4*/ 	.short	0x010a
        /*02d6*/ 	.byte	0x3f
	.zero		1


	//   ....[18]....
        /*02d8*/ 	.word	0x00008f60
        /*02dc*/ 	.word	0x00000014
        /*02e0*/ 	.word	0x00038840
        /*02e4*/ 	.short	0x010a
        /*02e6*/ 	.byte	0x3f
	.zero		1


	//   ....[19]....
        /*02e8*/ 	.word	0x00009200
        /*02ec*/ 	.word	0x00000014
        /*02f0*/ 	.word	0x00038828
        /*02f4*/ 	.short	0x010a
        /*02f6*/ 	.byte	0x3f
	.zero		1


	//   ....[20]....
        /*02f8*/ 	.word	0x00009410
        /*02fc*/ 	.word	0x00000014
        /*0300*/ 	.word	0x00038848
        /*0304*/ 	.short	0x010a
        /*0306*/ 	.byte	0x3f
	.zero		1


	//   ....[21]....
        /*0308*/ 	.word	0x00009690
        /*030c*/ 	.word	0x00000014
        /*0310*/ 	.word	0x00038820
        /*0314*/ 	.short	0x010a
        /*0316*/ 	.byte	0x3f
	.zero		1


	//   ....[22]....
        /*0318*/ 	.word	0x00009900
        /*031c*/ 	.word	0x00000014
        /*0320*/ 	.word	0x00038840
        /*0324*/ 	.short	0x010a
        /*0326*/ 	.byte	0x3f
	.zero		1


	//   ....[23]....
        /*0328*/ 	.word	0x00009b70
        /*032c*/ 	.word	0x00000014
        /*0330*/ 	.word	0x00038828
        /*0334*/ 	.short	0x010a
        /*0336*/ 	.byte	0x3f
	.zero		1


	//   ....[24]....
        /*0338*/ 	.word	0x00009dc0
        /*033c*/ 	.word	0x00000004
        /*0340*/ 	.word	0x00038840
        /*0344*/ 	.short	0x010a
        /*0346*/ 	.byte	0x3f
	.zero		1


	//   ....[25]....
        /*0348*/ 	.word	0x0000a230
        /*034c*/ 	.word	0x00000007
        /*0350*/ 	.word	0x00000000
        /*0354*/ 	.short	0x010a
        /*0356*/ 	.byte	0x3f
	.zero		1


	//   ....[26]....
        /*0358*/ 	.word	0x0000a280
        /*035c*/ 	.word	0x00000003
        /*0360*/ 	.word	0x00000000
        /*0364*/ 	.short	0x010a
        /*0366*/ 	.byte	0x3f
	.zero		1


	//   ....[27]....
        /*0368*/ 	.word	0x0000a2e0
        /*036c*/ 	.word	0x00000005
        /*0370*/ 	.word	0x00000000
        /*0374*/ 	.short	0x010a
        /*0376*/ 	.byte	0x3f
	.zero		1


	//   ....[28]....
        /*0378*/ 	.word	0x0000a310
        /*037c*/ 	.word	0x00000003
        /*0380*/ 	.word	0x00000000
        /*0384*/ 	.short	0x010a
        /*0386*/ 	.byte	0x3f
	.zero		1


	//   ....[29]....
        /*0388*/ 	.word	0x0000a410
        /*038c*/ 	.word	0x00000004
        /*0390*/ 	.word	0x00038800
        /*0394*/ 	.short	0x010a
        /*0396*/ 	.byte	0x3f
	.zero		1


	//   ....[30]....
        /*0398*/ 	.word	0x0000a460
        /*039c*/ 	.word	0x00000003
        /*03a0*/ 	.word	0x00038810
        /*03a4*/ 	.short	0x010a
        /*03a6*/ 	.byte	0x3f
	.zero		1


	//   ....[31]....
        /*03a8*/ 	.word	0x0000a4b0
        /*03ac*/ 	.word	0x00000003
        /*03b0*/ 	.word	0x00038830
        /*03b4*/ 	.short	0x010a
        /*03b6*/ 	.byte	0x3f
	.zero		1


	//   ....[32]....
        /*03b8*/ 	.word	0x0000a650
        /*03bc*/ 	.word	0x00000014
        /*03c0*/ 	.word	0x00038820
        /*03c4*/ 	.short	0x010a
        /*03c6*/ 	.byte	0x3f
	.zero		1


	//   ....[33]....
        /*03c8*/ 	.word	0x0000a6a0
        /*03cc*/ 	.word	0x00000014
        /*03d0*/ 	.word	0x00038840
        /*03d4*/ 	.short	0x010a
        /*03d6*/ 	.byte	0x3f
	.zero		1


	//   ....[34]....
        /*03d8*/ 	.word	0x0000a6f0
        /*03dc*/ 	.word	0x00000014
        /*03e0*/ 	.word	0x00038828
        /*03e4*/ 	.short	0x010a
        /*03e6*/ 	.byte	0x3f
	.zero		1


	//   ....[35]....
        /*03e8*/ 	.word	0x0000a740
        /*03ec*/ 	.word	0x00000014
        /*03f0*/ 	.word	0x00038848
        /*03f4*/ 	.short	0x010a
        /*03f6*/ 	.byte	0x3f
	.zero		1


	//   ....[36]....
        /*03f8*/ 	.word	0x0000a7a0
        /*03fc*/ 	.word	0x00000014
        /*0400*/ 	.word	0x00038820
        /*0404*/ 	.short	0x010a
        /*0406*/ 	.byte	0x3f
	.zero		1


	//   ....[37]....
        /*0408*/ 	.word	0x0000a7f0
        /*040c*/ 	.word	0x00000014
        /*0410*/ 	.word	0x00038840
        /*0414*/ 	.short	0x010a
        /*0416*/ 	.byte	0x3f
	.zero		1


	//   ....[38]....
        /*0418*/ 	.word	0x0000a840
        /*041c*/ 	.word	0x00000014
        /*0420*/ 	.word	0x00038828
        /*0424*/ 	.short	0x010a
        /*0426*/ 	.byte	0x3f
	.zero		1


	//   ....[39]....
        /*0428*/ 	.word	0x0000a890
        /*042c*/ 	.word	0x00000004
        /*0430*/ 	.word	0x00038840
        /*0434*/ 	.short	0x010a
        /*0436*/ 	.byte	0x3f
	.zero		1


	//   ....[40]....
        /*0438*/ 	.word	0x0000a970
        /*043c*/ 	.word	0x00000007
        /*0440*/ 	.word	0x00000000
        /*0444*/ 	.short	0x010a
        /*0446*/ 	.byte	0x3f
	.zero		1


	//   ....[41]....
        /*0448*/ 	.word	0x0000a9c0
        /*044c*/ 	.word	0x00000003
        /*0450*/ 	.word	0x00000000
        /*0454*/ 	.short	0x010a
        /*0456*/ 	.byte	0x3f
	.zero		1


	//   ....[42]....
        /*0458*/ 	.word	0x0000aa10
        /*045c*/ 	.word	0x00000005
        /*0460*/ 	.word	0x00000000
        /*0464*/ 	.short	0x010a
        /*0466*/ 	.byte	0x3f
	.zero		1


	//----- nvinfo : EIATTR_NUM_MBARRIERS
	.align		4
.L_1058:
        /*0468*/ 	.byte	0x03, 0x38
        /*046a*/ 	.short	0x0009


	//----- nvinfo : EIATTR_EXIT_INSTR_OFFSETS
	.align		4
        /*046c*/ 	.byte	0x04, 0x1c
        /*046e*/ 	.short	(.L_1060 - .L_1059)


	//   ....[0]....
.L_1059:
        /*0470*/ 	.word	0x0000a360


	//----- nvinfo : EIATTR_MAX_THREADS
	.align		4
.L_1060:
        /*0474*/ 	.byte	0x04, 0x05
        /*0476*/ 	.short	(.L_1062 - .L_1061)
.L_1061:
        /*0478*/ 	.word	0x00000180
        /*047c*/ 	.word	0x00000001
        /*0480*/ 	.word	0x00000001


	//----- nvinfo : EIATTR_CRS_STACK_SIZE
	.align		4
.L_1062:
        /*0484*/ 	.byte	0x04, 0x1e
        /*0486*/ 	.short	(.L_1064 - .L_1063)
.L_1063:
        /*0488*/ 	.word	0x00000000


	//----- nvinfo : EIATTR_CBANK_PARAM_SIZE
	.align		4
.L_1064:
        /*048c*/ 	.byte	0x03, 0x19
        /*048e*/ 	.short	0x0970


	//----- nvinfo : EIATTR_PARAM_CBANK
	.align		4
        /*0490*/ 	.byte	0x04, 0x0a
        /*0492*/ 	.short	(.L_1066 - .L_1065)
	.align		4
.L_1065:
        /*0494*/ 	.word	index@(.nv.constant0._ZN7cutlass13device_kernelIN5flash11enable_sm90INS1_16FlashAttnBwdSm90INS1_25CollectiveMainloopBwdSm90ILi2ELi2ELi2EN4cute5tupleIJNS5_1CILi1EEES8_S8_EEENS6_IJNS7_ILi80EEENS7_ILi128EEESB_EEENS_10bfloat16_tEfNS_4arch4Sm90ELb0ELb0ELb0ELb0ELb1ELb1ELb0ELb1ELi2ELi1ELi2ELi1ELb0EEENS1_21CollectiveEpilogueBwdISC_SD_SF_Li256ELb0ELb0ELi1EEENS1_19SingleTileSchedulerILb0ELb0ELb0ELi128EEEEEEEEEvNT_6ParamsE)
        /*0498*/ 	.short	0x0210
        /*049a*/ 	.short	0x0970


	//----- nvinfo : EIATTR_SW_WAR
	.align		4
.L_1066:
        /*049c*/ 	.byte	0x04, 0x36
        /*049e*/ 	.short	(.L_1068 - .L_1067)
.L_1067:
        /*04a0*/ 	.word	0x00000008
.L_1068:


//--------------------- .nv.info._ZN7cutlass13device_kernelIN5flash11enable_sm90INS1_16FlashAttnBwdSm90INS1_25CollectiveMainloopBwdSm90ILi2ELi2ELi2EN4cute5tupleIJNS5_1CILi1EEES8_S8_EEENS6_IJNS7_ILi80EEENS7_ILi128EEESB_EEENS_10bfloat16_tEfNS_4arch4Sm90ELb0ELb0ELb0ELb0ELb0ELb1ELb0ELb1ELi2ELi1ELi2ELi1ELb0EEENS1_24CollectiveEpilogueBwdGQAISC_fSF_Li256ELb0ELb0EEENS1_19SingleTileSchedulerILb0ELb0ELb0ELi128EEEEEEEEEvNT_6ParamsE --------------------------
	.section	.nv.info._ZN7cutlass13device_kernelIN5flash11enable_sm90INS1_16FlashAttnBwdSm90INS1_25CollectiveMainloopBwdSm90ILi2ELi2ELi2EN4cute5tupleIJNS5_1CILi1EEES8_S8_EEENS6_IJNS7_ILi80EEENS7_ILi128EEESB_EEENS_10bfloat16_tEfNS_4arch4Sm90ELb0ELb0ELb0ELb0ELb0ELb1ELb0ELb1ELi2ELi1ELi2ELi1ELb0EEENS1_24CollectiveEpilogueBwdGQAISC_fSF_Li256ELb0ELb0EEENS1_19SingleTileSchedulerILb0ELb0ELb0ELi128EEEEEEEEEvNT_6ParamsE,"",@"SHT_CUDA_INFO"
	.sectionflags	@""
	.align	4


	//----- nvinfo : EIATTR_CUDA_API_VERSION
	.align		4
        /*0000*/ 	.byte	0x04, 0x37
        /*0002*/ 	.short	(.L_1070 - .L_1069)
.L_1069:
        /*0004*/ 	.word	0x00000082


	//----- nvinfo : EIATTR_KPARAM_INFO
	.align		4
.L_1070:
        /*0008*/ 	.byte	0x04, 0x17
        /*000a*/ 	.short	(.L_1072 - .L_1071)
.L_1071:
        /*000c*/ 	.word	0x00000000
        /*0010*/ 	.short	0x0000
        /*0012*/ 	.short	0x0070
        /*0014*/ 	.byte	0x00, 0xf0, 0x01, 0x1a


	//----- nvinfo : EIATTR_SPARSE_MMA_MASK
	.align		4
.L_1072:
        /*0018*/ 	.byte	0x03, 0x50
        /*001a*/ 	.short	0x0000


	//----- nvinfo : EIATTR_MAXREG_COUNT
	.align		4
        /*001c*/ 	.byte	0x03, 0x1b
        /*001e*/ 	.short	0x00a8


	//----- nvinfo : EIATTR_NUM_BARRIERS
	.align		4
        /*0020*/ 	.byte	0x02, 0x4c
        /*0022*/ 	.byte	0x10
	.zero		1


	//----- nvinfo : EIATTR_EXTERNS
	.align		4
        /*0024*/ 	.byte	0x04, 0x0f
        /*0026*/ 	.short	(.L_1074 - .L_1073)


	//   ....[0]....
	.align		4
.L_1073:
        /*0028*/ 	.word	index@(__assertfail)


	//----- nvinfo : EIATTR_ANNOTATIONS
	.align		4
.L_1074:
        /*002c*/ 	.byte	0x04, 0x55
        /*002e*/ 	.short	(.L_1076 - .L_1075)


	//   ....[0]....
.L_1075:
        /* <DEDUP_REMOVED lines=12> */


	//----- nvinfo : EIATTR_MERCURY_ISA_VERSION
	.align		4
.L_1076:
        /*00d8*/ 	.byte	0x03, 0x5f
        /*00da*/ 	.short	0x0101


	//----- nvinfo : EIATTR_INT_WARP_WIDE_INSTR_OFFSETS
	.align		4
        /*00dc*/ 	.byte	0x04, 0x31
        /*00de*/ 	.short	(.L_1078 - .L_1077)


	//   ....[0]....
.L_1077:
        /*00e0*/ 	.word	0x00000180


	//   ....[1]....
        /*00e4*/ 	.word	0x00000240


	//----- nvinfo : EIATTR_COOP_GROUP_MASK_REGIDS
	.align		4
.L_1078:
        /*00e8*/ 	.byte	0x04, 0x29
        /*00ea*/ 	.short	(.L_1080 - .L_1079)


	//   ....[0]....
.L_1079:
        /*00ec*/ 	.word	0xffffffff


	//   ....[1]....
        /*00f0*/ 	.word	0xffffffff


	//   ....[2]....
        /*00f4*/ 	.word	0xffffffff


	//   ....[3]....
        /*00f8*/ 	.word	0xffffffff


	//   ....[4]....
        /*00fc*/ 	.word	0xffffffff


	//   ....[5]....
        /*0100*/ 	.word	0xffffffff


	//   ....[6]....
        /*0104*/ 	.word	0xffffffff


	//   ....[7]....
        /*0108*/ 	.word	0x0500000f


	//----- nvinfo : EIATTR_COOP_GROUP_INSTR_OFFSETS
	.align		4
.L_1080:
        /*010c*/ 	.byte	0x04, 0x28
        /*010e*/ 	.short	(.L_1082 - .L_1081)


	//   ....[0]....
.L_1081:
        /*0110*/ 	.word	0x00000060


	//   ....[1]....
        /*0114*/ 	.word	0x00000190


	//   ....[2]....
        /*0118*/ 	.word	0x00000220


	//   ....[3]....
        /*011c*/ 	.word	0x000003a0


	//   ....[4]....
        /*0120*/ 	.word	0x000005f0


	//   ....[5]....
        /*0124*/ 	.word	0x00000b50


	//   ....[6]....
        /*0128*/ 	.word	0x00007150


	//   ....[7]....
        /*012c*/ 	.word	0x00009a00


	//----- nvinfo : EIATTR_REG_RECONFIG
	.align		4
.L_1082:
        /*0130*/ 	.byte	0x01, 0x54
	.zero		2


	//----- nvinfo : EIATTR_SYSCALL_OFFSETS
	.align		4
        /*0134*/ 	.byte	0x04, 0x46
        /*0136*/ 	.short	(.L_1084 - .L_1083)


	//   ....[0]....
.L_1083:
        /*0138*/ 	.word	0x00000780


	//   ....[1]....
        /*013c*/ 	.word	0x00000870


	//   ....[2]....
        /*0140*/ 	.word	0x000009e0


	//   ....[3]....
        /*0144*/ 	.word	0x00000ad0


	//----- nvinfo : EIATTR_MBARRIER_INSTR_OFFSETS
	.align		4
.L_1084:
        /*0148*/ 	.byte	0x04, 0x39
        /*014a*/ 	.short	(.L_1086 - .L_1085)


	//   ....[0]....
.L_1085:
        /*014c*/ 	.word	0x00000260
        /*0150*/ 	.word	0x000000ff
        /*0154*/ 	.word	0x00038800
        /*0158*/ 	.short	0x0100
        /*015a*/ 	.byte	0x06
	.zero		1


	//   ....[1]....
        /*015c*/ 	.word	0x00000350
        /*0160*/ 	.word	0x000000ff
        /*0164*/ 	.word	0x00038810
        /*0168*/ 	.short	0x0100
        /*016a*/ 	.byte	0x08
	.zero		1


	//   ....[2]....
        /*016c*/ 	.word	0x00000360
        /*0170*/ 	.word	0x000000ff
        /*0174*/ 	.word	0x00038820
        /*0178*/ 	.short	0x0100
        /*017a*/ 	.byte	0x08
	.zero		1


	//   ....[3]....
        /*017c*/ 	.word	0x00000370
        /*0180*/ 	.word	0x000000ff
        /*0184*/ 	.word	0x00038818
        /*0188*/ 	.short	0x0100
        /*018a*/ 	.byte	0x08
	.zero		1


	//   ....[4]....
        /*018c*/ 	.word	0x00000380
        /*0190*/ 	.word	0x000000ff
        /*0194*/ 	.word	0x00038828
        /*0198*/ 	.short	0x0100
        /*019a*/ 	.byte	0x08
	.zero		1


	//   ....[5]....
        /*019c*/ 	.word	0x000004b0
        /*01a0*/ 	.word	0x000000ff
        /*01a4*/ 	.word	0x00038830
        /*01a8*/ 	.short	0x0100
        /*01aa*/ 	.byte	0x08
	.zero		1


	//   ....[6]....
        /*01ac*/ 	.word	0x000004c0
        /*01b0*/ 	.word	0x000000ff
        /*01b4*/ 	.word	0x00038840
        /*01b8*/ 	.short	0x0100
        /*01ba*/ 	.byte	0x08
	.zero		1


	//   ....[7]....
        /*01bc*/ 	.word	0x000004d0
        /*01c0*/ 	.word	0x000000ff
        /*01c4*/ 	.word	0x00038838
        /*01c8*/ 	.short	0x0100
        /*01ca*/ 	.byte	0x08
	.zero		1


	//   ....[8]....
        /*01cc*/ 	.word	0x000004e0
        /*01d0*/ 	.word	0x000000ff
        /*01d4*/ 	.word	0x00038848
        /*01d8*/ 	.short	0x0100
        /*01da*/ 	.byte	0x08
	.zero		1


	//   ....[9]....
        /*01dc*/ 	.word	0x00000bb0
        /*01e0*/ 	.word	0x00000010
        /*01e4*/ 	.word	0x00038800
        /*01e8*/ 	.short	0x010a
        /*01ea*/ 	.byte	0x3f
	.zero		1


	//   ....[10]....
        /*01ec*/ 	.word	0x00000cf0
        /*01f0*/ 	.word	0x00000010
        /*01f4*/ 	.word	0x00038800
        /*01f8*/ 	.short	0x010a
        /*01fa*/ 	.byte	0x3f
	.zero		1


	//   ....[11]....
        /*01fc*/ 	.word	0x00001860
        /*0200*/ 	.word	0x00000002
        /*0204*/ 	.word	0x00038810
        /*0208*/ 	.short	0x010a
        /*020a*/ 	.byte	0x3f
	.zero		1


	//   ....[12]....
        /*020c*/ 	.word	0x000018a0
        /*0210*/ 	.word	0x00000002
        /*0214*/ 	.word	0x00038810
        /*0218*/ 	.short	0x010a
        /*021a*/ 	.byte	0x3f
	.zero		1


	//   ....[13]....
        /*021c*/ 	.word	0x00002aa0
        /*0220*/ 	.word	0x00000002
        /*0224*/ 	.word	0x00038830
        /*0228*/ 	.short	0x010a
        /*022a*/ 	.byte	0x3f
	.zero		1


	//   ....[14]....
        /*022c*/ 	.word	0x00002b20
        /*0230*/ 	.word	0x00000002
        /*0234*/ 	.word	0x00038830
        /*0238*/ 	.short	0x010a
        /*023a*/ 	.byte	0x3f
	.zero		1


	//   ....[15]....
        /*023c*/ 	.word	0x00005fc0
        /*0240*/ 	.word	0x00000003
        /*0244*/ 	.word	0x00000000
        /*0248*/ 	.short	0x0101
        /*024a*/ 	.byte	0x3f
	.zero		1


	//   ....[16]....
        /*024c*/ 	.word	0x000063a0
        /*0250*/ 	.word	0x00000002
        /*0254*/ 	.word	0x00000000
        /*0258*/ 	.short	0x0101
        /*025a*/ 	.byte	0x3f
	.zero		1


	//   ....[17]....
        /*025c*/ 	.word	0x00007f90
        /*0260*/ 	.word	0x00000014
        /*0264*/ 	.word	0x00038820
        /*0268*/ 	.short	0x010a
        /*026a*/ 	.byte	0x3f
	.zero		1


	//   ....[18]....
        /*026c*/ 	.word	0x000085a0
        /*0270*/ 	.word	0x00000014
        /*0274*/ 	.word	0x00038840
        /*0278*/ 	.short	0x010a
        /*027a*/ 	.byte	0x3f
	.zero		1


	//   ....[19]....
        /*027c*/ 	.word	0x00008840
        /*0280*/ 	.word	0x00000014
        /*0284*/ 	.word	0x00038828
        /*0288*/ 	.short	0x010a
        /*028a*/ 	.byte	0x3f
	.zero		1


	//   ....[20]....
        /*028c*/ 	.word	0x00008a50
        /*0290*/ 	.word	0x00000014
        /*0294*/ 	.word	0x00038848
        /*0298*/ 	.short	0x010a
        /*029a*/ 	.byte	0x3f
	.zero		1


	//   ....[21]....
        /*029c*/ 	.word	0x00008cd0
        /*02a0*/ 	.word	0x00000014
        /*02a4*/ 	.word	0x00038820
        /*02a8*/ 	.short	0x010a
        /*02aa*/ 	.byte	0x3f
	.zero		1


	//   ....[22]....
        /*02ac*/ 	.word	0x00008f40
        /*02b0*/ 	.word	0x00000014
        /*02b4*/ 	.word	0x00038840
        /*02b8*/ 	.short	0x010a
        /*02ba*/ 	.byte	0x3f
	.zero		1


	//   ....[23]....
        /*02bc*/ 	.word	0x000091b0
        /*02c0*/ 	.word	0x00000014
        /*02c4*/ 	.word	0x00038828
        /*02c8*/ 	.short	0x010a
        /*02ca*/ 	.byte	0x3f
	.zero		1


	//   ....[24]....
        /*02cc*/ 	.word	0x00009400
        /*02d0*/ 	.word	0x00000004
        /*02d4*/ 	.word	0x00038840
        /*02d8*/ 	.short	0x010a
        /*02da*/ 	.byte	0x3f
	.zero		1


	//   ....[25]....
        /*02dc*/ 	.word	0x00009870
        /*02e0*/ 	.word	0x00000007
        /*02e4*/ 	.word	0x00000000
        /*02e8*/ 	.short	0x010a
        /*02ea*/ 	.byte	0x3f
	.zero		1


	//   ....[26]....
        /*02ec*/ 	.word	0x000098c0
        /*02f0*/ 	.word	0x00000003
        /*02f4*/ 	.word	0x00000000
        /*02f8*/ 	.short	0x010a
        /*02fa*/ 	.byte	0x3f
	.zero		1


	//   ....[27]....
        /*02fc*/ 	.word	0x00009920
        /*0300*/ 	.word	0x00000005
        /*0304*/ 	.word	0x00000000
        /*0308*/ 	.short	0x010a
        /*030a*/ 	.byte	0x3f
	.zero		1


	//   ....[28]....
        /*030c*/ 	.word	0x00009950
        /*0310*/ 	.word	0x00000003
        /*0314*/ 	.word	0x00000000
        /*0318*/ 	.short	0x010a
        /*031a*/ 	.byte	0x3f
	.zero		1


	//   ....[29]....
        /*031c*/ 	.word	0x00009a60
        /*0320*/ 	.word	0x00000000
        /*0324*/ 	.word	0x00038800
        /*0328*/ 	.short	0x010a
        /*032a*/ 	.byte	0x3f
	.zero		1


	//   ....[30]....
        /*032c*/ 	.word	0x00009ab0
        /*0330*/ 	.word	0x00000002
        /*0334*/ 	.word	0x00038810
        /*0338*/ 	.short	0x010a
        /*033a*/ 	.byte	0x3f
	.zero		1


	//   ....[31]....
        /*033c*/ 	.word	0x00009b00
        /*0340*/ 	.word	0x00000002
        /*0344*/ 	.word	0x00038830
        /*0348*/ 	.short	0x010a
        /*034a*/ 	.byte	0x3f
	.zero		1


	//   ....[32]....
        /*034c*/ 	.word	0x00009b50
        /*0350*/ 	.word	0x00000014
        /*0354*/ 	.word	0x00038820
        /*0358*/ 	.short	0x010a
        /*035a*/ 	.byte	0x3f
	.zero		1


	//   ....[33]....
        /*035c*/ 	.word	0x00009ba0
        /*0360*/ 	.word	0x00000014
        /*0364*/ 	.word	0x00038840
        /*0368*/ 	.short	0x010a
        /*036a*/ 	.byte	0x3f
	.zero		1


	//   ....[34]....
        /*036c*/ 	.word	0x00009bf0
        /*0370*/ 	.word	0x00000014
        /*0374*/ 	.word	0x00038828
        /*0378*/ 	.short	0x010a
        /*037a*/ 	.byte	0x3f
	.zero		1


	//   ....[35]....
        /*037c*/ 	.word	0x00009c40
        /*0380*/ 	.word	0x00000014
        /*0384*/ 	.word	0x00038848
        /*0388*/ 	.short	0x010a
        /*038a*/ 	.byte	0x3f
	.zero		1


	//   ....[36]....
        /*038c*/ 	.word	0x00009ca0
        /*0390*/ 	.word	0x00000014
        /*0394*/ 	.word	0x00038820
        /*0398*/ 	.short	0x010a
        /*039a*/ 	.byte	0x3f
	.zero		1


	//   ....[37]....
        /*039c*/ 	.word	0x00009cf0
        /*03a0*/ 	.word	0x00000014
        /*03a4*/ 	.word	0x00038840
        /*03a8*/ 	.short	0x010a
        /*03aa*/ 	.byte	0x3f
	.zero		1


	//   ....[38]....
        /*03ac*/ 	.word	0x00009d40
        /*03b0*/ 	.word	0x00000014
        /*03b4*/ 	.word	0x00038828
        /*03b8*/ 	.short	0x010a
        /*03ba*/ 	.byte	0x3f
	.zero		1


	//   ....[39]....
        /*03bc*/ 	.word	0x00009d90
        /*03c0*/ 	.word	0x00000004
        /*03c4*/ 	.word	0x00038840
        /*03c8*/ 	.short	0x010a
        /*03ca*/ 	.byte	0x3f
	.zero		1


	//   ....[40]....
        /*03cc*/ 	.word	0x00009e70
        /*03d0*/ 	.word	0x00000007
        /*03d4*/ 	.word	0x00000000
        /*03d8*/ 	.short	0x010a
        /*03da*/ 	.byte	0x3f
	.zero		1


	//   ....[41]....
        /*03dc*/ 	.word	0x00009ec0
        /*03e0*/ 	.word	0x00000003
        /*03e4*/ 	.word	0x00000000
        /*03e8*/ 	.short	0x010a
        /*03ea*/ 	.byte	0x3f
	.zero		1


	//   ....[42]....
        /*03ec*/ 	.word	0x00009f10
        /*03f0*/ 	.word	0x00000005
        /*03f4*/ 	.word	0x00000000
        /*03f8*/ 	.short	0x010a
        /*03fa*/ 	.byte	0x3f
	.zero		1


	//----- nvinfo : EIATTR_NUM_MBARRIERS
	.align		4
.L_1086:
        /*03fc*/ 	.byte	0x03, 0x38
        /*03fe*/ 	.short	0x0009


	//----- nvinfo : EIATTR_EXIT_INSTR_OFFSETS
	.align		4
        /*0400*/ 	.byte	0x04, 0x1c
        /*0402*/ 	.short	(.L_1088 - .L_1087)


	//   ....[0]....
.L_1087:
        /*0404*/ 	.word	0x000099a0


	//----- nvinfo : EIATTR_MAX_THREADS
	.align		4
.L_1088:
        /*0408*/ 	.byte	0x04, 0x05
        /*040a*/ 	.short	(.L_1090 - .L_1089)
.L_1089:
        /*040c*/ 	.word	0x00000180
        /*0410*/ 	.word	0x00000001
        /*0414*/ 	.word	0x00000001


	//----- nvinfo : EIATTR_CRS_STACK_SIZE
	.align		4
.L_1090:
        /*0418*/ 	.byte	0x04, 0x1e
        /*041a*/ 	.short	(.L_1092 - .L_1091)
.L_1091:
        /*041c*/ 	.word	0x00000000


	//----- nvinfo : EIATTR_CBANK_PARAM_SIZE
	.align		4
.L_1092:
        /*0420*/ 	.byte	0x03, 0x19
        /*0422*/ 	.short	0x06f0


	//----- nvinfo : EIATTR_PARAM_CBANK
	.align		4
        /*0424*/ 	.byte	0x04, 0x0a
        /*0426*/ 	.short	(.L_1094 - .L_1093)
	.align		4
.L_1093:
        /*0428*/ 	.word	index@(.nv.constant0._ZN7cutlass13device_kernelIN5flash11enable_sm90INS1_16FlashAttnBwdSm90INS1_25CollectiveMainloopBwdSm90ILi2ELi2ELi2EN4cute5tupleIJNS5_1CILi1EEES8_S8_EEENS6_IJNS7_ILi80EEENS7_ILi128EEESB_EEENS_10bfloat16_tEfNS_4arch4Sm90ELb0ELb0ELb0ELb0ELb0ELb1ELb0ELb1ELi2ELi1ELi2ELi1ELb0EEENS1_24CollectiveEpilogueBwdGQAISC_fSF_Li256ELb0ELb0EEENS1_19SingleTileSchedulerILb0ELb0ELb0ELi128EEEEEEEEEvNT_6ParamsE)
        /*042c*/ 	.short	0x0210
        /*042e*/ 	.short	0x06f0


	//----- nvinfo : EIATTR_SW_WAR
	.align		4
.L_1094:
        /*0430*/ 	.byte	0x04, 0x36
        /*0432*/ 	.short	(.L_1096 - .L_1095)
.L_1095:
        /*0434*/ 	.word	0x00000008
.L_1096:


//--------------------- .nv.info._ZN7cutlass13device_kernelIN5flash11enable_sm90INS1_16FlashAttnBwdSm90INS1_25CollectiveMainloopBwdSm90ILi2ELi2ELi2EN4cute5tupleIJNS5_1CILi1EEES8_S8_EEENS6_IJNS7_ILi80EEENS7_ILi128EEESB_EEENS_10bfloat16_tEfNS_4arch4Sm90ELb0ELb0ELb0ELb0ELb1ELb1ELb0ELb1ELi2ELi1ELi2ELi1ELb0EEENS1_24CollectiveEpilogueBwdGQAISC_fSF_Li256ELb0ELb1EEENS1_19SingleTileSchedulerILb0ELb0ELb0ELi128EEEEEEEEEvNT_6ParamsE --------------------------
	.section	.nv.info._ZN7cutlass13device_kernelIN5flash11enable_sm90INS1_16FlashAttnBwdSm90INS1_25CollectiveMainloopBwdSm90ILi2ELi2ELi2EN4cute5tupleIJNS5_1CILi1EEES8_S8_EEENS6_IJNS7_ILi80EEENS7_ILi128EEESB_EEENS_10bfloat16_tEfNS_4arch4Sm90ELb0ELb0ELb0ELb0ELb1ELb1ELb0ELb1ELi2ELi1ELi2ELi1ELb0EEENS1_24CollectiveEpilogueBwdGQAISC_fSF_Li256ELb0ELb1EEENS1_19SingleTileSchedulerILb0ELb0ELb0ELi128EEEEEEEEEvNT_6ParamsE,"",@"SHT_CUDA_INFO"
	.sectionflags	@""
	.align	4


	//----- nvinfo : EIATTR_CUDA_API_VERSION
	.align		4
        /*0000*/ 	.byte	0x04, 0x37
        /*0002*/ 	.short	(.L_1098 - .L_1097)
.L_1097:
        /*0004*/ 	.word	0x00000082


	//----- nvinfo : EIATTR_KPARAM_INFO
	.align		4
.L_1098:
        /*0008*/ 	.byte	0x04, 0x17
        /*000a*/ 	.short	(.L_1100 - .L_1099)
.L_1099:
        /*000c*/ 	.word	0x00000000
        /*0010*/ 	.short	0x0000
        /*0012*/ 	.short	0x0070
        /*0014*/ 	.byte	0x00, 0xf0, 0x01, 0x1a


	//----- nvinfo : EIATTR_SPARSE_MMA_MASK
	.align		4
.L_1100:
        /*0018*/ 	.byte	0x03, 0x50
        /*001a*/ 	.short	0x0000


	//----- nvinfo : EIATTR_MAXREG_COUNT
	.align		4
        /*001c*/ 	.byte	0x03, 0x1b
        /*001e*/ 	.short	0x00a8


	//----- nvinfo : EIATTR_NUM_BARRIERS
	.align		4
        /*0020*/ 	.byte	0x02, 0x4c
        /*0022*/ 	.byte	0x10
	.zero		1


	//----- nvinfo : EIATTR_EXTERNS
	.align		4
        /*0024*/ 	.byte	0x04, 0x0f
        /*0026*/ 	.short	(.L_1102 - .L_1101)


	//   ....[0]....
	.align		4
.L_1101:
        /*0028*/ 	.word	index@(__assertfail)


	//----- nvinfo : EIATTR_ANNOTATIONS
	.align		4
.L_1102:
        /*002c*/ 	.byte	0x04, 0x55
        /*002e*/ 	.short	(.L_1104 - .L_1103)


	//   ....[0]....
.L_1103:
        /* <DEDUP_REMOVED lines=11> */


	//----- nvinfo : EIATTR_MERCURY_ISA_VERSION
	.align		4
.L_1104:
        /*00c8*/ 	.byte	0x03, 0x5f
        /*00ca*/ 	.short	0x0101


	//----- nvinfo : EIATTR_INT_WARP_WIDE_INSTR_OFFSETS
	.align		4
        /*00cc*/ 	.byte	0x04, 0x31
        /*00ce*/ 	.short	(.L_1106 - .L_1105)


	//   ....[0]....
.L_1105:
        /*00d0*/ 	.word	0x00000180


	//   ....[1]....
        /*00d4*/ 	.word	0x00000240


	//   ....[2]....
        /*00d8*/ 	.word	0x00007e20


	//   ....[3]....
        /*00dc*/ 	.word	0x00008290


	//   ....[4]....
        /*00e0*/ 	.word	0x00008860


	//----- nvinfo : EIATTR_COOP_GROUP_MASK_REGIDS
	.align		4
.L_1106:
        /*00e4*/ 	.byte	0x04, 0x29
        /*00e6*/ 	.short	(.L_1108 - .L_1107)


	//   ....[0]....
.L_1107:
        /*00e8*/ 	.word	0xffffffff


	//   ....[1]....
        /*00ec*/ 	.word	0xffffffff


	//   ....[2]....
        /*00f0*/ 	.word	0xffffffff


	//   ....[3]....
        /*00f4*/ 	.word	0xffffffff


	//   ....[4]....
        /*00f8*/ 	.word	0xffffffff


	//   ....[5]....
        /*00fc*/ 	.word	0xffffffff


	//   ....[6]....
        /*0100*/ 	.word	0xffffffff


	//   ....[7]....
        /*0104*/ 	.word	0xffffffff


	//   ....[8]....
        /*0108*/ 	.word	0xffffffff


	//   ....[9]....
        /*010c*/ 	.word	0xffffffff


	//   ....[10]....
        /*0110*/ 	.word	0xffffffff


	//   ....[11]....
        /*0114*/ 	.word	0xffffffff


	//   ....[12]....
        /*0118*/ 	.word	0xffffffff


	//   ....[13]....
        /*011c*/ 	.word	0xffffffff


	//   ....[14]....
        /*0120*/ 	.word	0xffffffff


	//   ....[15]....
        /*0124*/ 	.word	0xffffffff


	//   ....[16]....
        /*0128*/ 	.word	0xffffffff


	//   ....[17]....
        /*012c*/ 	.word	0x0500000f


	//   ....[18]....
        /*0130*/ 	.word	0x0500000f


	//   ....[19]....
        /*0134*/ 	.word	0x0500000f


	//   ....[20]....
        /*0138*/ 	.word	0x0500000f


	//   ....[21]....
        /*013c*/ 	.word	0x0500000f


	//   ....[22]....
        /*0140*/ 	.word	0x0500000f


	//----- nvinfo : EIATTR_COOP_GROUP_INSTR_OFFSETS
	.align		4
.L_1108:
        /*0144*/ 	.byte	0x04, 0x28
        /*0146*/ 	.short	(.L_1110 - .L_1109)


	//   ....[0]....
.L_1109:
        /*0148*/ 	.word	0x00000060


	//   ....[1]....
        /*014c*/ 	.word	0x00000190


	//   ....[2]....
        /*0150*/ 	.word	0x00000220


	//   ....[3]....
        /*0154*/ 	.word	0x000003a0


	//   ....[4]....
        /*0158*/ 	.word	0x00000600


	//   ....[5]....
        /*015c*/ 	.word	0x00000b60


	//   ....[6]....
        /*0160*/ 	.word	0x00006e30


	//   ....[7]....
        /*0164*/ 	.word	0x00007000


	//   ....[8]....
        /*0168*/ 	.word	0x000072d0


	//   ....[9]....
        /*016c*/ 	.word	0x000074a0


	//   ....[10]....
        /*0170*/ 	.word	0x000075c0


	//   ....[11]....
        /*0174*/ 	.word	0x00007ac0


	//   ....[12]....
        /*0178*/ 	.word	0x00007d50


	//   ....[13]....
        /*017c*/ 	.word	0x00007f90


	//   ....[14]....
        /*0180*/ 	.word	0x000081c0


	//   ....[15]....
        /*0184*/ 	.word	0x00008470


	//   ....[16]....
        /*0188*/ 	.word	0x000087a0


	//   ....[17]....
        /*018c*/ 	.word	0x0000a680


	//   ....[18]....
        /*0190*/ 	.word	0x0000a800


	//   ....[19]....
        /*0194*/ 	.word	0x0000a870


	//   ....[20]....
        /*0198*/ 	.word	0x0000a8e0


	//   ....[21]....
        /*019c*/ 	.word	0x0000a950


	//   ....[22]....
        /*01a0*/ 	.word	0x0000a9c0


	//----- nvinfo : EIATTR_REG_RECONFIG
	.align		4
.L_1110:
        /*01a4*/ 	.byte	0x01, 0x54
	.zero		2


	//----- nvinfo : EIATTR_SYSCALL_OFFSETS
	.align		4
        /*01a8*/ 	.byte	0x04, 0x46
        /*01aa*/ 	.short	(.L_1112 - .L_1111)


	//   ....[0]....
.L_1111:
        /*01ac*/ 	.word	0x00000790


	//   ....[1]....
        /*01b0*/ 	.word	0x00000880


	//   ....[2]....
        /*01b4*/ 	.word	0x000009f0


	//   ....[3]....
        /*01b8*/ 	.word	0x00000ae0


	//----- nvinfo : EIATTR_MBARRIER_INSTR_OFFSETS
	.align		4
.L_1112:
        /*01bc*/ 	.byte	0x04, 0x39
        /*01be*/ 	.short	(.L_1114 - .L_1113)


	//   ....[0]....
.L_1113:
        /*01c0*/ 	.word	0x00000260
        /*01c4*/ 	.word	0x000000ff
        /*01c8*/ 	.word	0x00038800
        /*01cc*/ 	.short	0x0100
        /*01ce*/ 	.byte	0x06
	.zero		1


	//   ....[1]....
        /*01d0*/ 	.word	0x00000350
        /*01d4*/ 	.word	0x000000ff
        /*01d8*/ 	.word	0x00038810
        /*01dc*/ 	.short	0x0100
        /*01de*/ 	.byte	0x08
	.zero		1


	//   ....[2]....
        /*01e0*/ 	.word	0x00000360
        /*01e4*/ 	.word	0x000000ff
        /*01e8*/ 	.word	0x00038820
        /*01ec*/ 	.short	0x0100
        /*01ee*/ 	.byte	0x08
	.zero		1


	//   ....[3]....
        /*01f0*/ 	.word	0x00000370
        /*01f4*/ 	.word	0x000000ff
        /*01f8*/ 	.word	0x00038818
        /*01fc*/ 	.short	0x0100
        /*01fe*/ 	.byte	0x08
	.zero		1


	//   ....[4]....
        /*0200*/ 	.word	0x00000380
        /*0204*/ 	.word	0x000000ff
        /*0208*/ 	.word	0x00038828
        /*020c*/ 	.short	0x0100
        /*020e*/ 	.byte	0x08
	.zero		1


	//   ....[5]....
        /*0210*/ 	.word	0x000004b0
        /*0214*/ 	.word	0x000000ff
        /*0218*/ 	.word	0x00038830
        /*021c*/ 	.short	0x0100
        /*021e*/ 	.byte	0x08
	.zero		1


	//   ....[6]....
        /*0220*/ 	.word	0x000004c0
        /*0224*/ 	.word	0x000000ff
        /*0228*/ 	.word	0x00038840
        /*022c*/ 	.short	0x0100
        /*022e*/ 	.byte	0x08
	.zero		1


	//   ....[7]....
        /*0230*/ 	.word	0x000004d0
        /*0234*/ 	.word	0x000000ff
        /*0238*/ 	.word	0x00038838
        /*023c*/ 	.short	0x0100
        /*023e*/ 	.byte	0x08
	.zero		1


	//   ....[8]....
        /*0240*/ 	.word	0x000004e0
        /*0244*/ 	.word	0x000000ff
        /*0248*/ 	.word	0x00038848
        /*024c*/ 	.short	0x0100
        /*024e*/ 	.byte	0x08
	.zero		1


	//   ....[9]....
        /*0250*/ 	.word	0x00000bc0
        /*0254*/ 	.word	0x00000010
        /*0258*/ 	.word	0x00038800
        /*025c*/ 	.short	0x010a
        /*025e*/ 	.byte	0x3f
	.zero		1


	//   ....[10]....
        /*0260*/ 	.word	0x00000d00
        /*0264*/ 	.word	0x00000010
        /*0268*/ 	.word	0x00038800
        /*026c*/ 	.short	0x010a
        /*026e*/ 	.byte	0x3f
	.zero		1


	//   ....[11]....
        /*0270*/ 	.word	0x00001860
        /*0274*/ 	.word	0x00000002
        /*0278*/ 	.word	0x00038810
        /*027c*/ 	.short	0x010a
        /*027e*/ 	.byte	0x3f
	.zero		1


	//   ....[12]....
        /*0280*/ 	.word	0x000018a0
        /*0284*/ 	.word	0x00000002
        /*0288*/ 	.word	0x00038810
        /*028c*/ 	.short	0x010a
        /*028e*/ 	.byte	0x3f
	.zero		1


	//   ....[13]....
        /*0290*/ 	.word	0x00002aa0
        /*0294*/ 	.word	0x00000002
        /*0298*/ 	.word	0x00038830
        /*029c*/ 	.short	0x010a
        /*029e*/ 	.byte	0x3f
	.zero		1


	//   ....[14]....
        /*02a0*/ 	.word	0x00002b20
        /*02a4*/ 	.word	0x00000002
        /*02a8*/ 	.word	0x00038830
        /*02ac*/ 	.short	0x010a
        /*02ae*/ 	.byte	0x3f
	.zero		1


	//   ....[15]....
        /*02b0*/ 	.word	0x00005fc0
        /*02b4*/ 	.word	0x00000003
        /*02b8*/ 	.word	0x00000000
        /*02bc*/ 	.short	0x0101
        /*02be*/ 	.byte	0x3f
	.zero		1


	//   ....[16]....
        /*02c0*/ 	.word	0x000063b0
        /*02c4*/ 	.word	0x00000002
        /*02c8*/ 	.word	0x00000000
        /*02cc*/ 	.short	0x0101
        /*02ce*/ 	.byte	0x3f
	.zero		1


	//   ....[17]....
        /*02d0*/ 	.word	0x00008c10
        /*02d4*/ 	.word	0x00000014
        /*02d8*/ 	.word	0x00038820
        /*02dc*/ 	.short	0x010a
        /*02de*/ 	.byte	0x3f
	.zero		1


	//   ....[18]....
        /*02e0*/ 	.word	0x00009220
        /*02e4*/ 	.word	0x00000014
        /*02e8*/ 	.word	0x00038840
        /*02ec*/ 	.short	0x010a
        /*02ee*/ 	.byte	0x3f
	.zero		1


	//   ....[19]....
        /*02f0*/ 	.word	0x000094c0
        /*02f4*/ 	.word	0x00000014
        /*02f8*/ 	.word	0x00038828
        /*02fc*/ 	.short	0x010a
        /*02fe*/ 	.byte	0x3f
	.zero		1


	//   ....[20]....
        /*0300*/ 	.word	0x000096d0
        /*0304*/ 	.word	0x00000014
        /*0308*/ 	.word	0x00038848
        /*030c*/ 	.short	0x010a
        /*030e*/ 	.byte	0x3f
	.zero		1


	//   ....[21]....
        /*0310*/ 	.word	0x00009950
        /*0314*/ 	.word	0x00000014
        /*0318*/ 	.word	0x00038820
        /*031c*/ 	.short	0x010a
        /*031e*/ 	.byte	0x3f
	.zero		1


	//   ....[22]....
        /*0320*/ 	.word	0x00009bc0
        /*0324*/ 	.word	0x00000014
        /*0328*/ 	.word	0x00038840
        /*032c*/ 	.short	0x010a
        /*032e*/ 	.byte	0x3f
	.zero		1


	//   ....[23]....
        /*0330*/ 	.word	0x00009e30
        /*0334*/ 	.word	0x00000014
        /*0338*/ 	.word	0x00038828
        /*033c*/ 	.short	0x010a
        /*033e*/ 	.byte	0x3f
	.zero		1


	//   ....[24]....
        /*0340*/ 	.word	0x0000a080
        /*0344*/ 	.word	0x00000004
        /*0348*/ 	.word	0x00038840
        /*034c*/ 	.short	0x010a
        /*034e*/ 	.byte	0x3f
	.zero		1


	//   ....[25]....
        /*0350*/ 	.word	0x0000a4f0
        /*0354*/ 	.word	0x00000007
        /*0358*/ 	.word	0x00000000
        /*035c*/ 	.short	0x010a
        /*035e*/ 	.byte	0x3f
	.zero		1


	//   ....[26]....
        /*0360*/ 	.word	0x0000a540
        /*0364*/ 	.word	0x00000003
        /*0368*/ 	.word	0x00000000
        /*036c*/ 	.short	0x010a
        /*036e*/ 	.byte	0x3f
	.zero		1


	//   ....[27]....
        /*0370*/ 	.word	0x0000a5a0
        /*0374*/ 	.word	0x00000005
        /*0378*/ 	.word	0x00000000
        /*037c*/ 	.short	0x010a
        /*037e*/ 	.byte	0x3f
	.zero		1


	//   ....[28]....
        /*0380*/ 	.word	0x0000a5d0
        /*0384*/ 	.word	0x00000003
        /*0388*/ 	.word	0x00000000
        /*038c*/ 	.short	0x010a
        /*038e*/ 	.byte	0x3f
	.zero		1


	//   ....[29]....
        /*0390*/ 	.word	0x0000a6e0
        /*0394*/ 	.word	0x00000000
        /*0398*/ 	.word	0x00038800
        /*039c*/ 	.short	0x010a
        /*039e*/ 	.byte	0x3f
	.zero		1


	//   ....[30]....
        /*03a0*/ 	.word	0x0000a730
        /*03a4*/ 	.word	0x00000002
        /*03a8*/ 	.word	0x00038810
        /*03ac*/ 	.short	0x010a
        /*03ae*/ 	.byte	0x3f
	.zero		1


	//   ....[31]....
        /*03b0*/ 	.word	0x0000a780
        /*03b4*/ 	.word	0x00000002
        /*03b8*/ 	.word	0x00038830
        /*03bc*/ 	.short	0x010a
        /*03be*/ 	.byte	0x3f
	.zero		1


	//   ....[32]....
        /*03c0*/ 	.word	0x0000aa00
        /*03c4*/ 	.word	0x00000014
        /*03c8*/ 	.word	0x00038820
        /*03cc*/ 	.short	0x010a
        /*03ce*/ 	.byte	0x3f
	.zero		1


	//   ....[33]....
        /*03d0*/ 	.word	0x0000aa50
        /*03d4*/ 	.word	0x00000014
        /*03d8*/ 	.word	0x00038840
        /*03dc*/ 	.short	0x010a
        /*03de*/ 	.byte	0x3f
	.zero		1


	//   ....[34]....
        /*03e0*/ 	.word	0x0000aaa0
        /*03e4*/ 	.word	0x00000014
        /*03e8*/ 	.word	0x00038828
        /*03ec*/ 	.short	0x010a
        /*03ee*/ 	.byte	0x3f
	.zero		1


	//   ....[35]....
        /*03f0*/ 	.word	0x0000aaf0
        /*03f4*/ 	.word	0x00000014
        /*03f8*/ 	.word	0x00038848
        /*03fc*/ 	.short	0x010a
        /*03fe*/ 	.byte	0x3f
	.zero		1


	//   ....[36]....
        /*0400*/ 	.word	0x0000ab50
        /*0404*/ 	.word	0x00000014
        /*0408*/ 	.word	0x00038820
        /*040c*/ 	.short	0x010a
        /*040e*/ 	.byte	0x3f
	.zero		1


	//   ....[37]....
        /*0410*/ 	.word	0x0000aba0
        /*0414*/ 	.word	0x00000014
        /*0418*/ 	.word	0x00038840
        /*041c*/ 	.short	0x010a
        /*041e*/ 	.byte	0x3f
	.zero		1


	//   ....[38]....
        /*0420*/ 	.word	0x0000abf0
        /*0424*/ 	.word	0x00000014
        /*0428*/ 	.word	0x00038828
        /*042c*/ 	.short	0x010a
        /*042e*/ 	.byte	0x3f
	.zero		1


	//   ....[39]....
        /*0430*/ 	.word	0x0000ac40
        /*0434*/ 	.word	0x00000004
        /*0438*/ 	.word	0x00038840
        /*043c*/ 	.short	0x010a
        /*043e*/ 	.byte	0x3f
	.zero		1


	//   ....[40]....
        /*0440*/ 	.word	0x0000ad20
        /*0444*/ 	.word	0x00000007
        /*0448*/ 	.word	0x00000000
        /*044c*/ 	.short	0x010a
        /*044e*/ 	.byte	0x3f
	.zero		1


	//   ....[41]....
        /*0450*/ 	.word	0x0000ad70
        /*0454*/ 	.word	0x00000003
        /*0458*/ 	.word	0x00000000
        /*045c*/ 	.short	0x010a
        /*045e*/ 	.byte	0x3f
	.zero		1


	//   ....[42]....
        /*0460*/ 	.word	0x0000adc0
        /*0464*/ 	.word	0x00000005
        /*0468*/ 	.word	0x00000000
        /*046c*/ 	.short	0x010a
        /*046e*/ 	.byte	0x3f
	.zero		1


	//----- nvinfo : EIATTR_NUM_MBARRIERS
	.align		4
.L_1114:
        /*0470*/ 	.byte	0x03, 0x38
        /*0472*/ 	.short	0x0009


	//----- nvinfo : EIATTR_EXIT_INSTR_OFFSETS
	.align		4
        /*0474*/ 	.byte	0x04, 0x1c
        /*0476*/ 	.short	(.L_1116 - .L_1115)


	//   ....[0]....
.L_1115:
        /*0478*/ 	.word	0x0000a620


	//----- nvinfo : EIATTR_MAX_THREADS
	.align		4
.L_1116:
        /*047c*/ 	.byte	0x04, 0x05
        /*047e*/ 	.short	(.L_1118 - .L_1117)
.L_1117:
        /*0480*/ 	.word	0x00000180
        /*0484*/ 	.word	0x00000001
        /*0488*/ 	.word	0x00000001


	//----- nvinfo : EIATTR_CRS_STACK_SIZE
	.align		4
.L_1118:
        /*048c*/ 	.byte	0x04, 0x1e
        /*048e*/ 	.short	(.L_1120 - .L_1119)
.L_1119:
        /*0490*/ 	.word	0x00000000


	//----- nvinfo : EIATTR_CBANK_PARAM_SIZE
	.align		4
.L_1120:
        /*0494*/ 	.byte	0x03, 0x19
        /*0496*/ 	.short	0x06f0


	//----- nvinfo : EIATTR_PARAM_CBANK
	.align		4
        /*0498*/ 	.byte	0x04, 0x0a
        /*049a*/ 	.short	(.L_1122 - .L_1121)
	.align		4
.L_1121:
        /*049c*/ 	.word	index@(.nv.constant0._ZN7cutlass13device_kernelIN5flash11enable_sm90INS1_16FlashAttnBwdSm90INS1_25CollectiveMainloopBwdSm90ILi2ELi2ELi2EN4cute5tupleIJNS5_1CILi1EEES8_S8_EEENS6_IJNS7_ILi80EEENS7_ILi128EEESB_EEENS_10bfloat16_tEfNS_4arch4Sm90ELb0ELb0ELb0ELb0ELb1ELb1ELb0ELb1ELi2ELi1ELi2ELi1ELb0EEENS1_24CollectiveEpilogueBwdGQAISC_fSF_Li256ELb0ELb1EEENS1_19SingleTileSchedulerILb0ELb0ELb0ELi128EEEEEEEEEvNT_6ParamsE)
        /*04a0*/ 	.short	0x0210
        /*04a2*/ 	.short	0x06f0


	//----- nvinfo : EIATTR_SW_WAR
	.align		4
.L_1122:
        /*04a4*/ 	.byte	0x04, 0x36
        /*04a6*/ 	.short	(.L_1124 - .L_1123)
.L_1123:
        /*04a8*/ 	.word	0x00000008
.L_1124:


//--------------------- .nv.info._ZN7cutlass13device_kernelIN5flash22FlashAttnBwdPreprocessIN4cute5tupleIJNS3_1CILi80EEENS5_ILi128EEEEEENS_10bfloat16_tEfNS_4arch4Sm90ELb1ELb0EEEEEvNT_6ParamsE --------------------------
	.section	.nv.info._ZN7cutlass13device_kernelIN5flash22FlashAttnBwdPreprocessIN4cute5tupleIJNS3_1CILi80EEENS5_ILi128EEEEEENS_10bfloat16_tEfNS_4arch4Sm90ELb1ELb0EEEEEvNT_6ParamsE,"",@"SHT_CUDA_INFO"
	.sectionflags	@""
	.align	4


	//----- nvinfo : EIATTR_CUDA_API_VERSION
	.align		4
        /*0000*/ 	.byte	0x04, 0x37
        /*0002*/ 	.short	(.L_1126 - .L_1125)
.L_1125:
        /*0004*/ 	.word	0x00000082


	//----- nvinfo : EIATTR_KPARAM_INFO
	.align		4
.L_1126:
        /*0008*/ 	.byte	0x04, 0x17
        /*000a*/ 	.short	(.L_1128 - .L_1127)
.L_1127:
        /*000c*/ 	.word	0x00000000
        /*0010*/ 	.short	0x0000
        /*0012*/ 	.short	0x0000
        /*0014*/ 	.byte	0x00, 0xf0, 0xc1, 0x03


	//----- nvinfo : EIATTR_SPARSE_MMA_MASK
	.align		4
.L_1128:
        /*0018*/ 	.byte	0x03, 0x50
        /*001a*/ 	.short	0x0000


	//----- nvinfo : EIATTR_MAXREG_COUNT
	.align		4
        /*001c*/ 	.byte	0x03, 0x1b
        /*001e*/ 	.short	0x0080


	//----- nvinfo : EIATTR_MERCURY_ISA_VERSION
	.align		4
        /*0020*/ 	.byte	0x03, 0x5f
        /*0022*/ 	.short	0x0101


	//----- nvinfo : EIATTR_COOP_GROUP_MASK_REGIDS
	.align		4
        /*0024*/ 	.byte	0x04, 0x29
        /*0026*/ 	.short	(.L_1130 - .L_1129)


	//   ....[0]....
.L_1129:
        /*0028*/ 	.word	0xffffffff


	//   ....[1]....
        /*002c*/ 	.word	0xffffffff


	//   ....[2]....
        /*0030*/ 	.word	0xffffffff


	//   ....[3]....
        /*0034*/ 	.word	0xffffffff


	//   ....[4]....
        /*0038*/ 	.word	0xffffffff


	//   ....[5]....
        /*003c*/ 	.word	0xffffffff


	//   ....[6]....
        /*0040*/ 	.word	0xffffffff


	//   ....[7]....
        /*0044*/ 	.word	0xffffffff


	//   ....[8]....
        /*0048*/ 	.word	0xffffffff


	//   ....[9]....
        /*004c*/ 	.word	0xffffffff


	//   ....[10]....
        /*0050*/ 	.word	0xffffffff


	//   ....[11]....
        /*0054*/ 	.word	0xffffffff


	//   ....[12]....
        /*0058*/ 	.word	0xffffffff


	//   ....[13]....
        /*005c*/ 	.word	0xffffffff


	//   ....[14]....
        /*0060*/ 	.word	0xffffffff


	//   ....[15]....
        /*0064*/ 	.word	0xffffffff


	//   ....[16]....
        /*0068*/ 	.word	0xffffffff


	//   ....[17]....
        /*006c*/ 	.word	0xffffffff


	//   ....[18]....
        /*0070*/ 	.word	0xffffffff


	//   ....[19]....
        /*0074*/ 	.word	0xffffffff


	//----- nvinfo : EIATTR_COOP_GROUP_INSTR_OFFSETS
	.align		4
.L_1130:
        /*0078*/ 	.byte	0x04, 0x28
        /*007a*/ 	.short	(.L_1132 - .L_1131)


	//   ....[0]....
.L_1131:
        /*007c*/ 	.word	0x000014b0


	//   ....[1]....
        /*0080*/ 	.word	0x000014d0


	//   ....[2]....
        /*0084*/ 	.word	0x000014e0


	//   ....[3]....
        /*0088*/ 	.word	0x000014f0


	//   ....[4]....
        /*008c*/ 	.word	0x00001500


	//   ....[5]....
        /*0090*/ 	.word	0x00001540


	//   ....[6]....
        /*0094*/ 	.word	0x00001560


	//   ....[7]....
        /*0098*/ 	.word	0x00001580


	//   ....[8]....
        /*009c*/ 	.word	0x00001590


	//   ....[9]....
        /*00a0*/ 	.word	0x000015a0


	//   ....[10]....
        /*00a4*/ 	.word	0x000015f0


	//   ....[11]....
        /*00a8*/ 	.word	0x00001610


	//   ....[12]....
        /*00ac*/ 	.word	0x00001630


	//   ....[13]....
        /*00b0*/ 	.word	0x00001650


	//   ....[14]....
        /*00b4*/ 	.word	0x00001660


	//   ....[15]....
        /*00b8*/ 	.word	0x00001740


	//   ....[16]....
        /*00bc*/ 	.word	0x00001760


	//   ....[17]....
        /*00c0*/ 	.word	0x00001770


	//   ....[18]....
        /*00c4*/ 	.word	0x00001780


	//   ....[19]....
        /*00c8*/ 	.word	0x00001790


	//----- nvinfo : EIATTR_EXIT_INSTR_OFFSETS
	.align		4
.L_1132:
        /*00cc*/ 	.byte	0x04, 0x1c
        /*00ce*/ 	.short	(.L_1134 - .L_1133)


	//   ....[0]....
.L_1133:
        /*00d0*/ 	.word	0x00001d60


	//   ....[1]....
        /*00d4*/ 	.word	0x00001de0


	//----- nvinfo : EIATTR_MAX_THREADS
	.align		4
.L_1134:
        /*00d8*/ 	.byte	0x04, 0x05
        /*00da*/ 	.short	(.L_1136 - .L_1135)
.L_1135:
        /*00dc*/ 	.word	0x00000100
        /*00e0*/ 	.word	0x00000001
        /*00e4*/ 	.word	0x00000001


	//----- nvinfo : EIATTR_CRS_STACK_SIZE
	.align		4
.L_1136:
        /*00e8*/ 	.byte	0x04, 0x1e
        /*00ea*/ 	.short	(.L_1138 - .L_1137)
.L_1137:
        /*00ec*/ 	.word	0x00000000


	//----- nvinfo : EIATTR_CBANK_PARAM_SIZE
	.align		4
.L_1138:
        /*00f0*/ 	.byte	0x03, 0x19
        /*00f2*/ 	.short	0x00f0


	//----- nvinfo : EIATTR_PARAM_CBANK
	.align		4
        /*00f4*/ 	.byte	0x04, 0x0a
        /*00f6*/ 	.short	(.L_1140 - .L_1139)
	.align		4
.L_1139:
        /*00f8*/ 	.word	index@(.nv.constant0._ZN7cutlass13device_kernelIN5flash22FlashAttnBwdPreprocessIN4cute5tupleIJNS3_1CILi80EEENS5_ILi128EEEEEENS_10bfloat16_tEfNS_4arch4Sm90ELb1ELb0EEEEEvNT_6ParamsE)
        /*00fc*/ 	.short	0x0210
        /*00fe*/ 	.short	0x00f0


	//----- nvinfo : EIATTR_SW_WAR
	.align		4
.L_1140:
        /*0100*/ 	.byte	0x04, 0x36
        /*0102*/ 	.short	(.L_1142 - .L_1141)
.L_1141:
        /*0104*/ 	.word	0x00000008
.L_1142:


//--------------------- .nv.info._ZN7cutlass13device_kernelIN5flash11enable_sm90INS1_16FlashAttnBwdSm90INS1_25CollectiveMainloopBwdSm90ILi2ELi2ELi2EN4cute5tupleIJNS5_1CILi1EEES8_S8_EEENS6_IJNS7_ILi80EEENS7_ILi128EEESB_EEENS_10bfloat16_tEfNS_4arch4Sm90ELb0ELb0ELb0ELb1ELb0ELb1ELb0ELb1ELi2ELi1ELi2ELi1ELb0EEENS1_21CollectiveEpilogueBwdISC_SD_SF_Li256ELb1ELb0ELi1EEENS1_19SingleTileSchedulerILb1ELb0ELb0ELi128EEEEEEEEEvNT_6ParamsE --------------------------
	.section	.nv.info._ZN7cutlass13device_kernelIN5flash11enable_sm90INS1_16FlashAttnBwdSm90INS1_25CollectiveMainloopBwdSm90ILi2ELi2ELi2EN4cute5tupleIJNS5_1CILi1EEES8_S8_EEENS6_IJNS7_ILi80EEENS7_ILi128EEESB_EEENS_10bfloat16_tEfNS_4arch4Sm90ELb0ELb0ELb0ELb1ELb0ELb1ELb0ELb1ELi2ELi1ELi2ELi1ELb0EEENS1_21CollectiveEpilogueBwdISC_SD_SF_Li256ELb1ELb0ELi1EEENS1_19SingleTileSchedulerILb1ELb0ELb0ELi128EEEEEEEEEvNT_6ParamsE,"",@"SHT_CUDA_INFO"
	.sectionflags	@""
	.align	4


	//----- nvinfo : EIATTR_CUDA_API_VERSION
	.align		4
        /*0000*/ 	.byte	0x04, 0x37
        /*0002*/ 	.short	(.L_1144 - .L_1143)
.L_1143:
        /*0004*/ 	.word	0x00000082


	//----- nvinfo : EIATTR_KPARAM_INFO
	.align		4
.L_1144:
        /*0008*/ 	.byte	0x04, 0x17
        /*000a*/ 	.short	(.L_1146 - .L_1145)
.L_1145:
        /*000c*/ 	.word	0x00000000
        /*0010*/ 	.short	0x0000
        /*0012*/ 	.short	0x0070
        /*0014*/ 	.byte	0x00, 0xf0, 0x01, 0x1a


	//----- nvinfo : EIATTR_SPARSE_MMA_MASK
	.align		4
.L_1146:
        /*0018*/ 	.byte	0x03, 0x50
        /*001a*/ 	.short	0x0000


	//----- nvinfo : EIATTR_MAXREG_COUNT
	.align		4
        /*001c*/ 	.byte	0x03, 0x1b
        /*001e*/ 	.short	0x00a8


	//----- nvinfo : EIATTR_NUM_BARRIERS
	.align		4
        /*0020*/ 	.byte	0x02, 0x4c
        /*0022*/ 	.byte	0x10
	.zero		1


	//----- nvinfo : EIATTR_EXTERNS
	.align		4
        /*0024*/ 	.byte	0x04, 0x0f
        /*0026*/ 	.short	(.L_1148 - .L_1147)


	//   ....[0]....
	.align		4
.L_1147:
        /*0028*/ 	.word	index@(__assertfail)


	//----- nvinfo : EIATTR_ANNOTATIONS
	.align		4
.L_1148:
        /*002c*/ 	.byte	0x04, 0x55
        /*002e*/ 	.short	(.L_1150 - .L_1149)


	//   ....[0]....
.L_1149:
        /* <DEDUP_REMOVED lines=14> */


	//----- nvinfo : EIATTR_MERCURY_ISA_VERSION
	.align		4
.L_1150:
        /*00f8*/ 	.byte	0x03, 0x5f
        /*00fa*/ 	.short	0x0101


	//----- nvinfo : EIATTR_INT_WARP_WIDE_INSTR_OFFSETS
	.align		4
        /*00fc*/ 	.byte	0x04, 0x31
        /*00fe*/ 	.short	(.L_1152 - .L_1151)


	//   ....[0]....
.L_1151:
        /*0100*/ 	.word	0x00000180


	//   ....[1]....
        /*0104*/ 	.word	0x00000240


	//   ....[2]....
        /*0108*/ 	.word	0x0000b300


	//----- nvinfo : EIATTR_COOP_GROUP_MASK_REGIDS
	.align		4
.L_1152:
        /*010c*/ 	.byte	0x04, 0x29
        /*010e*/ 	.short	(.L_1154 - .L_1153)


	//   ....[0]....
.L_1153:
        /*0110*/ 	.word	0xffffffff


	//   ....[1]....
        /*0114*/ 	.word	0xffffffff


	//   ....[2]....
        /*0118*/ 	.word	0xffffffff


	//   ....[3]....
        /*011c*/ 	.word	0xffffffff


	//   ....[4]....
        /*0120*/ 	.word	0xffffffff


	//   ....[5]....
        /*0124*/ 	.word	0xffffffff


	//   ....[6]....
        /*0128*/ 	.word	0xffffffff


	//   ....[7]....
        /*012c*/ 	.word	0x0500000f


	//----- nvinfo : EIATTR_COOP_GROUP_INSTR_OFFSETS
	.align		4
.L_1154:
        /*0130*/ 	.byte	0x04, 0x28
        /*0132*/ 	.short	(.L_1156 - .L_1155)


	//   ....[0]....
.L_1155:
        /*0134*/ 	.word	0x00000060


	//   ....[1]....
        /*0138*/ 	.word	0x00000190


	//   ....[2]....
        /*013c*/ 	.word	0x00000220


	//   ....[3]....
        /*0140*/ 	.word	0x000003a0


	//   ....[4]....
        /*0144*/ 	.word	0x00000610


	//   ....[5]....
        /*0148*/ 	.word	0x00001390


	//   ....[6]....
        /*014c*/ 	.word	0x0000a060


	//   ....[7]....
        /*0150*/ 	.word	0x0000d2e0


	//----- nvinfo : EIATTR_REG_RECONFIG
	.align		4
.L_1156:
        /*0154*/ 	.byte	0x01, 0x54
	.zero		2


	//----- nvinfo : EIATTR_SYSCALL_OFFSETS
	.align		4
        /*0158*/ 	.byte	0x04, 0x46
        /*015a*/ 	.short	(.L_1158 - .L_1157)


	//   ....[0]....
.L_1157:
        /*015c*/ 	.word	0x00000fc0


	//   ....[1]....
        /*0160*/ 	.word	0x000010b0


	//   ....[2]....
        /*0164*/ 	.word	0x00001220


	//   ....[3]....
        /*0168*/ 	.word	0x00001310


	//----- nvinfo : EIATTR_MBARRIER_INSTR_OFFSETS
	.align		4
.L_1158:
        /*016c*/ 	.byte	0x04, 0x39
        /*016e*/ 	.short	(.L_1160 - .L_1159)


	//   ....[0]....
.L_1159:
        /*0170*/ 	.word	0x00000260
        /*0174*/ 	.word	0x000000ff
        /*0178*/ 	.word	0x00038800
        /*017c*/ 	.short	0x0100
        /*017e*/ 	.byte	0x06
	.zero		1


	//   ....[1]....
        /*0180*/ 	.word	0x00000350
        /*0184*/ 	.word	0x000000ff
        /*0188*/ 	.word	0x00038810
        /*018c*/ 	.short	0x0100
        /*018e*/ 	.byte	0x08
	.zero		1


	//   ....[2]....
        /*0190*/ 	.word	0x00000360
        /*0194*/ 	.word	0x000000ff
        /*0198*/ 	.word	0x00038820
        /*019c*/ 	.short	0x0100
        /*019e*/ 	.byte	0x08
	.zero		1


	//   ....[3]....
        /*01a0*/ 	.word	0x00000370
        /*01a4*/ 	.word	0x000000ff
        /*01a8*/ 	.word	0x00038818
        /*01ac*/ 	.short	0x0100
        /*01ae*/ 	.byte	0x08
	.zero		1


	//   ....[4]....
        /*01b0*/ 	.word	0x00000380
        /*01b4*/ 	.word	0x000000ff
        /*01b8*/ 	.word	0x00038828
        /*01bc*/ 	.short	0x0100
        /*01be*/ 	.byte	0x08
	.zero		1


	//   ....[5]....
        /*01c0*/ 	.word	0x000004b0
        /*01c4*/ 	.word	0x000000ff
        /*01c8*/ 	.word	0x00038830
        /*01cc*/ 	.short	0x0100
        /*01ce*/ 	.byte	0x08
	.zero		1


	//   ....[6]....
        /*01d0*/ 	.word	0x000004c0
        /*01d4*/ 	.word	0x000000ff
        /*01d8*/ 	.word	0x00038840
        /*01dc*/ 	.short	0x0100
        /*01de*/ 	.byte	0x08
	.zero		1


	//   ....[7]....
        /*01e0*/ 	.word	0x000004d0
        /*01e4*/ 	.word	0x000000ff
        /*01e8*/ 	.word	0x00038838
        /*01ec*/ 	.short	0x0100
        /*01ee*/ 	.byte	0x08
	.zero		1


	//   ....[8]....
        /*01f0*/ 	.word	0x000004e0
        /*01f4*/ 	.word	0x000000ff
        /*01f8*/ 	.word	0x00038848
        /*01fc*/ 	.short	0x0100
        /*01fe*/ 	.byte	0x08
	.zero		1


	//   ....[9]....
        /*0200*/ 	.word	0x000013e0
        /*0204*/ 	.word	0x00000013
        /*0208*/ 	.word	0x00038800
        /*020c*/ 	.short	0x010a
        /*020e*/ 	.byte	0x3f
	.zero		1


	//   ....[10]....
        /*0210*/ 	.word	0x00001680
        /*0214*/ 	.word	0x00000013
        /*0218*/ 	.word	0x00038800
        /*021c*/ 	.short	0x010a
        /*021e*/ 	.byte	0x3f
	.zero		1


	//   ....[11]....
        /*0220*/ 	.word	0x00001c20
        /*0224*/ 	.word	0x00000003
        /*0228*/ 	.word	0x00038810
        /*022c*/ 	.short	0x010a
        /*022e*/ 	.byte	0x3f
	.zero		1


	//   ....[12]....
        /*0230*/ 	.word	0x00001c60
        /*0234*/ 	.word	0x00000003
        /*0238*/ 	.word	0x00038810
        /*023c*/ 	.short	0x010a
        /*023e*/ 	.byte	0x3f
	.zero		1


	//   ....[13]....
        /*0240*/ 	.word	0x00002e60
        /*0244*/ 	.word	0x00000003
        /*0248*/ 	.word	0x00038830
        /*024c*/ 	.short	0x010a
        /*024e*/ 	.byte	0x3f
	.zero		1


	//   ....[14]....
        /*0250*/ 	.word	0x00002ee0
        /*0254*/ 	.word	0x00000003
        /*0258*/ 	.word	0x00038830
        /*025c*/ 	.short	0x010a
        /*025e*/ 	.byte	0x3f
	.zero		1


	//   ....[15]....
        /*0260*/ 	.word	0x00006370
        /*0264*/ 	.word	0x00000005
        /*0268*/ 	.word	0x00000000
        /*026c*/ 	.short	0x0101
        /*026e*/ 	.byte	0x3f
	.zero		1


	//   ....[16]....
        /*0270*/ 	.word	0x000066e0
        /*0274*/ 	.word	0x00000003
        /*0278*/ 	.word	0x00000000
        /*027c*/ 	.short	0x0101
        /*027e*/ 	.byte	0x3f
	.zero		1


	//   ....[17]....
        /*0280*/ 	.word	0x0000b810
        /*0284*/ 	.word	0x0000000c
        /*0288*/ 	.word	0x00038820
        /*028c*/ 	.short	0x010a
        /*028e*/ 	.byte	0x3f
	.zero		1


	//   ....[18]....
        /*0290*/ 	.word	0x0000be10
        /*0294*/ 	.word	0x0000000c
        /*0298*/ 	.word	0x00038840
        /*029c*/ 	.short	0x010a
        /*029e*/ 	.byte	0x3f
	.zero		1


	//   ....[19]....
        /*02a0*/ 	.word	0x0000c0c0
        /*02a4*/ 	.word	0x0000000c
        /*02a8*/ 	.word	0x00038828
        /*02ac*/ 	.short	0x010a
        /*02ae*/ 	.byte	0x3f
	.zero		1


	//   ....[20]....
        /*02b0*/ 	.word	0x0000c2f0
        /*02b4*/ 	.word	0x0000000c
        /*02b8*/ 	.word	0x00038848
        /*02bc*/ 	.short	0x010a
        /*02be*/ 	.byte	0x3f
	.zero		1


	//   ....[21]....
        /*02c0*/ 	.word	0x0000c570
        /*02c4*/ 	.word	0x0000000c
        /*02c8*/ 	.word	0x00038820
        /*02cc*/ 	.short	0x010a
        /*02ce*/ 	.byte	0x3f
	.zero		1


	//   ....[22]....
        /*02d0*/ 	.word	0x0000c800
        /*02d4*/ 	.word	0x0000000c
        /*02d8*/ 	.word	0x00038840
        /*02dc*/ 	.short	0x010a
        /*02de*/ 	.byte	0x3f
	.zero		1


	//   ....[23]....
        /*02e0*/ 	.word	0x0000ca80
        /*02e4*/ 	.word	0x0000000c
        /*02e8*/ 	.word	0x00038828
        /*02ec*/ 	.short	0x010a
        /*02ee*/ 	.byte	0x3f
	.zero		1


	//   ....[24]....
        /*02f0*/ 	.word	0x0000cce0
        /*02f4*/ 	.word	0x00000004
        /*02f8*/ 	.word	0x00038840
        /*02fc*/ 	.short	0x010a
        /*02fe*/ 	.byte	0x3f
	.zero		1


	//   ....[25]....
        /*0300*/ 	.word	0x0000d160
        /*0304*/ 	.word	0x00000007
        /*0308*/ 	.word	0x00000000
        /*030c*/ 	.short	0x010a
        /*030e*/ 	.byte	0x3f
	.zero		1


	//   ....[26]....
        /*0310*/ 	.word	0x0000d1b0
        /*0314*/ 	.word	0x0000000b
        /*0318*/ 	.word	0x00000000
        /*031c*/ 	.short	0x010a
        /*031e*/ 	.byte	0x3f
	.zero		1


	//   ....[27]....
        /*0320*/ 	.word	0x0000d210
        /*0324*/ 	.word	0x00000009
        /*0328*/ 	.word	0x00000000
        /*032c*/ 	.short	0x010a
        /*032e*/ 	.byte	0x3f
	.zero		1


	//   ....[28]....
        /*0330*/ 	.word	0x0000d240
        /*0334*/ 	.word	0x00000003
        /*0338*/ 	.word	0x00000000
        /*033c*/ 	.short	0x010a
        /*033e*/ 	.byte	0x3f
	.zero		1


	//   ....[29]....
        /*0340*/ 	.word	0x0000d340
        /*0344*/ 	.word	0x00000003
        /*0348*/ 	.word	0x00038800
        /*034c*/ 	.short	0x010a
        /*034e*/ 	.byte	0x3f
	.zero		1


	//   ....[30]....
        /*0350*/ 	.word	0x0000d390
        /*0354*/ 	.word	0x00000003
        /*0358*/ 	.word	0x00038810
        /*035c*/ 	.short	0x010a
        /*035e*/ 	.byte	0x3f
	.zero		1


	//   ....[31]....
        /*0360*/ 	.word	0x0000d3e0
        /*0364*/ 	.word	0x00000003
        /*0368*/ 	.word	0x00038830
        /*036c*/ 	.short	0x010a
        /*036e*/ 	.byte	0x3f
	.zero		1


	//   ....[32]....
        /*0370*/ 	.word	0x0000d430
        /*0374*/ 	.word	0x0000000c
        /*0378*/ 	.word	0x00038820
        /*037c*/ 	.short	0x010a
        /*037e*/ 	.byte	0x3f
	.zero		1


	//   ....[33]....
        /*0380*/ 	.word	0x0000d480
        /*0384*/ 	.word	0x0000000c
        /*0388*/ 	.word	0x00038840
        /*038c*/ 	.short	0x010a
        /*038e*/ 	.byte	0x3f
	.zero		1


	//   ....[34]....
        /*0390*/ 	.word	0x0000d4d0
        /*0394*/ 	.word	0x0000000c
        /*0398*/ 	.word	0x00038828
        /*039c*/ 	.short	0x010a
        /*039e*/ 	.byte	0x3f
	.zero		1


	//   ....[35]....
        /*03a0*/ 	.word	0x0000d520
        /*03a4*/ 	.word	0x0000000c
        /*03a8*/ 	.word	0x00038848
        /*03ac*/ 	.short	0x010a
        /*03ae*/ 	.byte	0x3f
	.zero		1


	//   ....[36]....
        /*03b0*/ 	.word	0x0000d580
        /*03b4*/ 	.word	0x0000000c
        /*03b8*/ 	.word	0x00038820
        /*03bc*/ 	.short	0x010a
        /*03be*/ 	.byte	0x3f
	.zero		1


	//   ....[37]....
        /*03c0*/ 	.word	0x0000d5d0
        /*03c4*/ 	.word	0x0000000c
        /*03c8*/ 	.word	0x00038840
        /*03cc*/ 	.short	0x010a
        /*03ce*/ 	.byte	0x3f
	.zero		1


	//   ....[38]....
        /*03d0*/ 	.word	0x0000d620
        /*03d4*/ 	.word	0x0000000c
        /*03d8*/ 	.word	0x00038828
        /*03dc*/ 	.short	0x010a
        /*03de*/ 	.byte	0x3f
	.zero		1


	//   ....[39]....
        /*03e0*/ 	.word	0x0000d670
        /*03e4*/ 	.word	0x00000004
        /*03e8*/ 	.word	0x00038840
        /*03ec*/ 	.short	0x010a
        /*03ee*/ 	.byte	0x3f
	.zero		1


	//   ....[40]....
        /*03f0*/ 	.word	0x0000d740
        /*03f4*/ 	.word	0x00000007
        /*03f8*/ 	.word	0x00000000
        /*03fc*/ 	.short	0x010a
        /*03fe*/ 	.byte	0x3f
	.zero		1


	//   ....[41]....
        /*0400*/ 	.word	0x0000d790
        /*0404*/ 	.word	0x0000000b
        /*0408*/ 	.word	0x00000000
        /*040c*/ 	.short	0x010a
        /*040e*/ 	.byte	0x3f
	.zero		1


	//   ....[42]....
        /*0410*/ 	.word	0x0000d7e0
        /*0414*/ 	.word	0x00000009
        /*0418*/ 	.word	0x00000000
        /*041c*/ 	.short	0x010a
        /*041e*/ 	.byte	0x3f
	.zero		1


	//----- nvinfo : EIATTR_NUM_MBARRIERS
	.align		4
.L_1160:
        /*0420*/ 	.byte	0x03, 0x38
        /*0422*/ 	.short	0x0009


	//----- nvinfo : EIATTR_EXIT_INSTR_OFFSETS
	.align		4
        /*0424*/ 	.byte	0x04, 0x1c
        /*0426*/ 	.short	(.L_1162 - .L_1161)


	//   ....[0]....
.L_1161:
        /*0428*/ 	.word	0x0000d290


	//----- nvinfo : EIATTR_MAX_THREADS
	.align		4
.L_1162:
        /*042c*/ 	.byte	0x04, 0x05
        /*042e*/ 	.short	(.L_1164 - .L_1163)
.L_1163:
        /*0430*/ 	.word	0x00000180
        /*0434*/ 	.word	0x00000001
        /*0438*/ 	.word	0x00000001


	//----- nvinfo : EIATTR_CRS_STACK_SIZE
	.align		4
.L_1164:
        /*043c*/ 	.byte	0x04, 0x1e
        /*043e*/ 	.short	(.L_1166 - .L_1165)
.L_1165:
        /*0440*/ 	.word	0x00000000


	//----- nvinfo : EIATTR_CBANK_PARAM_SIZE
	.align		4
.L_1166:
        /*0444*/ 	.byte	0x03, 0x19
        /*0446*/ 	.short	0x06f0


	//----- nvinfo : EIATTR_PARAM_CBANK
	.align		4
        /*0448*/ 	.byte	0x04, 0x0a
        /*044a*/ 	.short	(.L_1168 - .L_1167)
	.align		4
.L_1167:
        /*044c*/ 	.word	index@(.nv.constant0._ZN7cutlass13device_kernelIN5flash11enable_sm90INS1_16FlashAttnBwdSm90INS1_25CollectiveMainloopBwdSm90ILi2ELi2ELi2EN4cute5tupleIJNS5_1CILi1EEES8_S8_EEENS6_IJNS7_ILi80EEENS7_ILi128EEESB_EEENS_10bfloat16_tEfNS_4arch4Sm90ELb0ELb0ELb0ELb1ELb0ELb1ELb0ELb1ELi2ELi1ELi2ELi1ELb0EEENS1_21CollectiveEpilogueBwdISC_SD_SF_Li256ELb1ELb0ELi1EEENS1_19SingleTileSchedulerILb1ELb0ELb0ELi128EEEEEEEEEvNT_6ParamsE)
        /*0450*/ 	.short	0x0210
        /*0452*/ 	.short	0x06f0


	//----- nvinfo : EIATTR_SW_WAR
	.align		4
.L_1168:
        /*0454*/ 	.byte	0x04, 0x36
        /*0456*/ 	.short	(.L_1170 - .L_1169)
.L_1169:
        /*0458*/ 	.word	0x00000008
.L_1170:


//--------------------- .nv.info._ZN7cutlass13device_kernelIN5flash11enable_sm90INS1_16FlashAttnBwdSm90INS1_25CollectiveMainloopBwdSm90ILi2ELi2ELi2EN4cute5tupleIJNS5_1CILi1EEES8_S8_EEENS6_IJNS7_ILi80EEENS7_ILi128EEESB_EEENS_10bfloat16_tEfNS_4arch4Sm90ELb0ELb0ELb0ELb1ELb1ELb1ELb0ELb1ELi2ELi1ELi2ELi1ELb0EEENS1_21CollectiveEpilogueBwdISC_SD_SF_Li256ELb1ELb0ELi1EEENS1_19SingleTileSchedulerILb1ELb0ELb0ELi128EEEEEEEEEvNT_6ParamsE --------------------------
	.section	.nv.info._ZN7cutlass13device_kernelIN5flash11enable_sm90INS1_16FlashAttnBwdSm90INS1_25CollectiveMainloopBwdSm90ILi2ELi2ELi2EN4cute5tupleIJNS5_1CILi1EEES8_S8_EEENS6_IJNS7_ILi80EEENS7_ILi128EEESB_EEENS_10bfloat16_tEfNS_4arch4Sm90ELb0ELb0ELb0ELb1ELb1ELb1ELb0ELb1ELi2ELi1ELi2ELi1ELb0EEENS1_21CollectiveEpilogueBwdISC_SD_SF_Li256ELb1ELb0ELi1EEENS1_19SingleTileSchedulerILb1ELb0ELb0ELi128EEEEEEEEEvNT_6ParamsE,"",@"SHT_CUDA_INFO"
	.sectionflags	@""
	.align	4


	//----- nvinfo : EIATTR_CUDA_API_VERSION
	.align		4
        /*0000*/ 	.byte	0x04, 0x37
        /*0002*/ 	.short	(.L_1172 - .L_1171)
.L_1171:
        /*0004*/ 	.word	0x00000082


	//----- nvinfo : EIATTR_KPARAM_INFO
	.align		4
.L_1172:
        /*0008*/ 	.byte	0x04, 0x17
        /*000a*/ 	.short	(.L_1174 - .L_1173)
.L_1173:
        /*000c*/ 	.word	0x00000000
        /*0010*/ 	.short	0x0000
        /*0012*/ 	.short	0x0070
        /*0014*/ 	.byte	0x00, 0xf0, 0x01, 0x1a


	//----- nvinfo : EIATTR_SPARSE_MMA_MASK
	.align		4
.L_1174:
        /*0018*/ 	.byte	0x03, 0x50
        /*001a*/ 	.short	0x0000


	//----- nvinfo : EIATTR_MAXREG_COUNT
	.align		4
        /*001c*/ 	.byte	0x03, 0x1b
        /*001e*/ 	.short	0x00a8


	//----- nvinfo : EIATTR_NUM_BARRIERS
	.align		4
        /*0020*/ 	.byte	0x02, 0x4c
        /*0022*/ 	.byte	0x10
	.zero		1


	//----- nvinfo : EIATTR_EXTERNS
	.align		4
        /*0024*/ 	.byte	0x04, 0x0f
        /*0026*/ 	.short	(.L_1176 - .L_1175)


	//   ....[0]....
	.align		4
.L_1175:
        /*0028*/ 	.word	index@(__assertfail)


	//----- nvinfo : EIATTR_ANNOTATIONS
	.align		4
.L_1176:
        /*002c*/ 	.byte	0x04, 0x55
        /*002e*/ 	.short	(.L_1178 - .L_1177)


	//   ....[0]....
.L_1177:
        /* <DEDUP_REMOVED lines=14> */


	//----- nvinfo : EIATTR_MERCURY_ISA_VERSION
	.align		4
.L_1178:
        /*00f8*/ 	.byte	0x03, 0x5f
        /*00fa*/ 	.short	0x0101


	//----- nvinfo : EIATTR_INT_WARP_WIDE_INSTR_OFFSETS
	.align		4
        /*00fc*/ 	.byte	0x04, 0x31
        /*00fe*/ 	.short	(.L_1180 - .L_1179)


	//   ....[0]....
.L_1179:
        /*0100*/ 	.word	0x00000180


	//   ....[1]....
        /*0104*/ 	.word	0x00000240


	//   ....[2]....
        /*0108*/ 	.word	0x0000ad40


	//   ....[3]....
        /*010c*/ 	.word	0x0000b1b0


	//   ....[4]....
        /*0110*/ 	.word	0x0000b780


	//   ....[5]....
        /*0114*/ 	.word	0x0000bb00


	//----- nvinfo : EIATTR_COOP_GROUP_MASK_REGIDS
	.align		4
.L_1180:
        /*0118*/ 	.byte	0x04, 0x29
        /*011a*/ 	.short	(.L_1182 - .L_1181)


	//   ....[0]....
.L_1181:
        /*011c*/ 	.word	0xffffffff


	//   ....[1]....
        /*0120*/ 	.word	0xffffffff


	//   ....[2]....
        /*0124*/ 	.word	0xffffffff


	//   ....[3]....
        /*0128*/ 	.word	0xffffffff


	//   ....[4]....
        /*012c*/ 	.word	0xffffffff


	//   ....[5]....
        /*0130*/ 	.word	0xffffffff


	//   ....[6]....
        /*0134*/ 	.word	0xffffffff


	//   ....[7]....
        /*0138*/ 	.word	0xffffffff


	//   ....[8]....
        /*013c*/ 	.word	0xffffffff


	//   ....[9]....
        /*0140*/ 	.word	0xffffffff


	//   ....[10]....
        /*0144*/ 	.word	0xffffffff


	//   ....[11]....
        /*0148*/ 	.word	0xffffffff


	//   ....[12]....
        /*014c*/ 	.word	0xffffffff


	//   ....[13]....
        /*0150*/ 	.word	0x0500000f


	//   ....[14]....
        /*0154*/ 	.word	0x0500000f


	//   ....[15]....
        /*0158*/ 	.word	0x0500000f


	//   ....[16]....
        /*015c*/ 	.word	0x0500000f


	//----- nvinfo : EIATTR_COOP_GROUP_INSTR_OFFSETS
	.align		4
.L_1182:
        /*0160*/ 	.byte	0x04, 0x28
        /*0162*/ 	.short	(.L_1184 - .L_1183)


	//   ....[0]....
.L_1183:
        /*0164*/ 	.word	0x00000060


	//   ....[1]....
        /*0168*/ 	.word	0x00000190


	//   ....[2]....
        /*016c*/ 	.word	0x00000220


	//   ....[3]....
        /*0170*/ 	.word	0x000003a0


	//   ....[4]....
        /*0174*/ 	.word	0x00000610


	//   ....[5]....
        /*0178*/ 	.word	0x00001390


	//   ....[6]....
        /*017c*/ 	.word	0x0000a060


	//   ....[7]....
        /*0180*/ 	.word	0x0000a9e0


	//   ....[8]....
        /*0184*/ 	.word	0x0000ac70


	//   ....[9]....
        /*0188*/ 	.word	0x0000aeb0


	//   ....[10]....
        /*018c*/ 	.word	0x0000b0e0


	//   ....[11]....
        /*0190*/ 	.word	0x0000b390


	//   ....[12]....
        /*0194*/ 	.word	0x0000b6c0


	//   ....[13]....
        /*0198*/ 	.word	0x0000dae0


	//   ....[14]....
        /*019c*/ 	.word	0x0000dc60


	//   ....[15]....
        /*01a0*/ 	.word	0x0000dcd0


	//   ....[16]....
        /*01a4*/ 	.word	0x0000dd40


	//----- nvinfo : EIATTR_REG_RECONFIG
	.align		4
.L_1184:
        /*01a8*/ 	.byte	0x01, 0x54
	.zero		2


	//----- nvinfo : EIATTR_SYSCALL_OFFSETS
	.align		4
        /*01ac*/ 	.byte	0x04, 0x46
        /*01ae*/ 	.short	(.L_1186 - .L_1185)


	//   ....[0]....
.L_1185:
        /*01b0*/ 	.word	0x00000fc0


	//   ....[1]....
        /*01b4*/ 	.word	0x000010b0


	//   ....[2]....
        /*01b8*/ 	.word	0x00001220


	//   ....[3]....
        /*01bc*/ 	.word	0x00001310


	//----- nvinfo : EIATTR_MBARRIER_INSTR_OFFSETS
	.align		4
.L_1186:
        /*01c0*/ 	.byte	0x04, 0x39
        /*01c2*/ 	.short	(.L_1188 - .L_1187)


	//   ....[0]....
.L_1187:
        /*01c4*/ 	.word	0x00000260
        /*01c8*/ 	.word	0x000000ff
        /*01cc*/ 	.word	0x00038800
        /*01d0*/ 	.short	0x0100
        /*01d2*/ 	.byte	0x06
	.zero		1


	//   ....[1]....
        /*01d4*/ 	.word	0x00000350
        /*01d8*/ 	.word	0x000000ff
        /*01dc*/ 	.word	0x00038810
        /*01e0*/ 	.short	0x0100
        /*01e2*/ 	.byte	0x08
	.zero		1


	//   ....[2]....
        /*01e4*/ 	.word	0x00000360
        /*01e8*/ 	.word	0x000000ff
        /*01ec*/ 	.word	0x00038820
        /*01f0*/ 	.short	0x0100
        /*01f2*/ 	.byte	0x08
	.zero		1


	//   ....[3]....
        /*01f4*/ 	.word	0x00000370
        /*01f8*/ 	.word	0x000000ff
        /*01fc*/ 	.word	0x00038818
        /*0200*/ 	.short	0x0100
        /*0202*/ 	.byte	0x08
	.zero		1


	//   ....[4]....
        /*0204*/ 	.word	0x00000380
        /*0208*/ 	.word	0x000000ff
        /*020c*/ 	.word	0x00038828
        /*0210*/ 	.short	0x0100
        /*0212*/ 	.byte	0x08
	.zero		1


	//   ....[5]....
        /*0214*/ 	.word	0x000004b0
        /*0218*/ 	.word	0x000000ff
        /*021c*/ 	.word	0x00038830
        /*0220*/ 	.short	0x0100
        /*0222*/ 	.byte	0x08
	.zero		1


	//   ....[6]....
        /*0224*/ 	.word	0x000004c0
        /*0228*/ 	.word	0x000000ff
        /*022c*/ 	.word	0x00038840
        /*0230*/ 	.short	0x0100
        /*0232*/ 	.byte	0x08
	.zero		1


	//   ....[7]....
        /*0234*/ 	.word	0x000004d0
        /*0238*/ 	.word	0x000000ff
        /*023c*/ 	.word	0x00038838
        /*0240*/ 	.short	0x0100
        /*0242*/ 	.byte	0x08
	.zero		1


	//   ....[8]....
        /*0244*/ 	.word	0x000004e0
        /*0248*/ 	.word	0x000000ff
        /*024c*/ 	.word	0x00038848
        /*0250*/ 	.short	0x0100
        /*0252*/ 	.byte	0x08
	.zero		1


	//   ....[9]....
        /*0254*/ 	.word	0x000013e0
        /*0258*/ 	.word	0x00000013
        /*025c*/ 	.word	0x00038800
        /*0260*/ 	.short	0x010a
        /*0262*/ 	.byte	0x3f
	.zero		1


	//   ....[10]....
        /*0264*/ 	.word	0x00001680
        /*0268*/ 	.word	0x00000013
        /*026c*/ 	.word	0x00038800
        /*0270*/ 	.short	0x010a
        /*0272*/ 	.byte	0x3f
	.zero		1


	//   ....[11]....
        /*0274*/ 	.word	0x00001c20
        /*0278*/ 	.word	0x00000003
        /*027c*/ 	.word	0x00038810
        /*0280*/ 	.short	0x010a
        /*0282*/ 	.byte	0x3f
	.zero		1


	//   ....[12]....
        /*0284*/ 	.word	0x00001c60
        /*0288*/ 	.word	0x00000003
        /*028c*/ 	.word	0x00038810
        /*0290*/ 	.short	0x010a
        /*0292*/ 	.byte	0x3f
	.zero		1


	//   ....[13]....
        /*0294*/ 	.word	0x00002e60
        /*0298*/ 	.word	0x00000003
        /*029c*/ 	.word	0x00038830
        /*02a0*/ 	.short	0x010a
        /*02a2*/ 	.byte	0x3f
	.zero		1


	//   ....[14]....
        /*02a4*/ 	.word	0x00002ee0
        /*02a8*/ 	.word	0x00000003
        /*02ac*/ 	.word	0x00038830
        /*02b0*/ 	.short	0x010a
        /*02b2*/ 	.byte	0x3f
	.zero		1


	//   ....[15]....
        /*02b4*/ 	.word	0x00006370
        /*02b8*/ 	.word	0x00000005
        /*02bc*/ 	.word	0x00000000
        /*02c0*/ 	.short	0x0101
        /*02c2*/ 	.byte	0x3f
	.zero		1


	//   ....[16]....
        /*02c4*/ 	.word	0x000066e0
        /*02c8*/ 	.word	0x00000003
        /*02cc*/ 	.word	0x00000000
        /*02d0*/ 	.short	0x0101
        /*02d2*/ 	.byte	0x3f
	.zero		1


	//   ....[17]....
        /*02d4*/ 	.word	0x0000c010
        /*02d8*/ 	.word	0x0000000c
        /*02dc*/ 	.word	0x00038820
        /*02e0*/ 	.short	0x010a
        /*02e2*/ 	.byte	0x3f
	.zero		1


	//   ....[18]....
        /*02e4*/ 	.word	0x0000c610
        /*02e8*/ 	.word	0x0000000c
        /*02ec*/ 	.word	0x00038840
        /*02f0*/ 	.short	0x010a
        /*02f2*/ 	.byte	0x3f
	.zero		1


	//   ....[19]....
        /*02f4*/ 	.word	0x0000c8c0
        /*02f8*/ 	.word	0x0000000c
        /*02fc*/ 	.word	0x00038828
        /*0300*/ 	.short	0x010a
        /*0302*/ 	.byte	0x3f
	.zero		1


	//   ....[20]....
        /*0304*/ 	.word	0x0000caf0
        /*0308*/ 	.word	0x0000000c
        /*030c*/ 	.word	0x00038848
        /*0310*/ 	.short	0x010a
        /*0312*/ 	.byte	0x3f
	.zero		1


	//   ....[21]....
        /*0314*/ 	.word	0x0000cd70
        /*0318*/ 	.word	0x0000000c
        /*031c*/ 	.word	0x00038820
        /*0320*/ 	.short	0x010a
        /*0322*/ 	.byte	0x3f
	.zero		1


	//   ....[22]....
        /*0324*/ 	.word	0x0000d000
        /*0328*/ 	.word	0x0000000c
        /*032c*/ 	.word	0x00038840
        /*0330*/ 	.short	0x010a
        /*0332*/ 	.byte	0x3f
	.zero		1


	//   ....[23]....
        /*0334*/ 	.word	0x0000d280
        /*0338*/ 	.word	0x0000000c
        /*033c*/ 	.word	0x00038828
        /*0340*/ 	.short	0x010a
        /*0342*/ 	.byte	0x3f
	.zero		1


	//   ....[24]....
        /*0344*/ 	.word	0x0000d4e0
        /*0348*/ 	.word	0x00000004
        /*034c*/ 	.word	0x00038840
        /*0350*/ 	.short	0x010a
        /*0352*/ 	.byte	0x3f
	.zero		1


	//   ....[25]....
        /*0354*/ 	.word	0x0000d960
        /*0358*/ 	.word	0x00000007
        /*035c*/ 	.word	0x00000000
        /*0360*/ 	.short	0x010a
        /*0362*/ 	.byte	0x3f
	.zero		1


	//   ....[26]....
        /*0364*/ 	.word	0x0000d9b0
        /*0368*/ 	.word	0x0000000b
        /*036c*/ 	.word	0x00000000
        /*0370*/ 	.short	0x010a
        /*0372*/ 	.byte	0x3f
	.zero		1


	//   ....[27]....
        /*0374*/ 	.word	0x0000da10
        /*0378*/ 	.word	0x00000009
        /*037c*/ 	.word	0x00000000
        /*0380*/ 	.short	0x010a
        /*0382*/ 	.byte	0x3f
	.zero		1


	//   ....[28]....
        /*0384*/ 	.word	0x0000da40
        /*0388*/ 	.word	0x00000003
        /*038c*/ 	.word	0x00000000
        /*0390*/ 	.short	0x010a
        /*0392*/ 	.byte	0x3f
	.zero		1


	//   ....[29]....
        /*0394*/ 	.word	0x0000db40
        /*0398*/ 	.word	0x00000003
        /*039c*/ 	.word	0x00038800
        /*03a0*/ 	.short	0x010a
        /*03a2*/ 	.byte	0x3f
	.zero		1


	//   ....[30]....
        /*03a4*/ 	.word	0x0000db90
        /*03a8*/ 	.word	0x00000003
        /*03ac*/ 	.word	0x00038810
        /*03b0*/ 	.short	0x010a
        /*03b2*/ 	.byte	0x3f
	.zero		1


	//   ....[31]....
        /*03b4*/ 	.word	0x0000dbe0
        /*03b8*/ 	.word	0x00000003
        /*03bc*/ 	.word	0x00038830
        /*03c0*/ 	.short	0x010a
        /*03c2*/ 	.byte	0x3f
	.zero		1


	//   ....[32]....
        /*03c4*/ 	.word	0x0000dd80
        /*03c8*/ 	.word	0x0000000c
        /*03cc*/ 	.word	0x00038820
        /*03d0*/ 	.short	0x010a
        /*03d2*/ 	.byte	0x3f
	.zero		1


	//   ....[33]....
        /*03d4*/ 	.word	0x0000ddd0
        /*03d8*/ 	.word	0x0000000c
        /*03dc*/ 	.word	0x00038840
        /*03e0*/ 	.short	0x010a
        /*03e2*/ 	.byte	0x3f
	.zero		1


	//   ....[34]....
        /*03e4*/ 	.word	0x0000de20
        /*03e8*/ 	.word	0x0000000c
        /*03ec*/ 	.word	0x00038828
        /*03f0*/ 	.short	0x010a
        /*03f2*/ 	.byte	0x3f
	.zero		1


	//   ....[35]....
        /*03f4*/ 	.word	0x0000de70
        /*03f8*/ 	.word	0x0000000c
        /*03fc*/ 	.word	0x00038848
        /*0400*/ 	.short	0x010a
        /*0402*/ 	.byte	0x3f
	.zero		1


	//   ....[36]....
        /*0404*/ 	.word	0x0000ded0
        /*0408*/ 	.word	0x0000000c
        /*040c*/ 	.word	0x00038820
        /*0410*/ 	.short	0x010a
        /*0412*/ 	.byte	0x3f
	.zero		1


	//   ....[37]....
        /*0414*/ 	.word	0x0000df20
        /*0418*/ 	.word	0x0000000c
        /*041c*/ 	.word	0x00038840
        /*0420*/ 	.short	0x010a
        /*0422*/ 	.byte	0x3f
	.zero		1


	//   ....[38]....
        /*0424*/ 	.word	0x0000df70
        /*0428*/ 	.word	0x0000000c
        /*042c*/ 	.word	0x00038828
        /*0430*/ 	.short	0x010a
        /*0432*/ 	.byte	0x3f
	.zero		1


	//   ....[39]....
        /*0434*/ 	.word	0x0000dfc0
        /*0438*/ 	.word	0x00000004
        /*043c*/ 	.word	0x00038840
        /*0440*/ 	.short	0x010a
        /*0442*/ 	.byte	0x3f
	.zero		1


	//   ....[40]....
        /*0444*/ 	.word	0x0000e090
        /*0448*/ 	.word	0x00000007
        /*044c*/ 	.word	0x00000000
        /*0450*/ 	.short	0x010a
        /*0452*/ 	.byte	0x3f
	.zero		1


	//   ....[41]....
        /*0454*/ 	.word	0x0000e0e0
        /*0458*/ 	.word	0x0000000b
        /*045c*/ 	.word	0x00000000
        /*0460*/ 	.short	0x010a
        /*0462*/ 	.byte	0x3f
	.zero		1


	//   ....[42]....
        /*0464*/ 	.word	0x0000e130
        /*0468*/ 	.word	0x00000009
        /*046c*/ 	.word	0x00000000
        /*0470*/ 	.short	0x010a
        /*0472*/ 	.byte	0x3f
	.zero		1


	//----- nvinfo : EIATTR_NUM_MBARRIERS
	.align		4
.L_1188:
        /*0474*/ 	.byte	0x03, 0x38
        /*0476*/ 	.short	0x0009


	//----- nvinfo : EIATTR_EXIT_INSTR_OFFSETS
	.align		4
        /*0478*/ 	.byte	0x04, 0x1c
        /*047a*/ 	.short	(.L_1190 - .L_1189)


	//   ....[0]....
.L_1189:
        /*047c*/ 	.word	0x0000da90


	//----- nvinfo : EIATTR_MAX_THREADS
	.align		4
.L_1190:
        /*0480*/ 	.byte	0x04, 0x05
        /*0482*/ 	.short	(.L_1192 - .L_1191)
.L_1191:
        /*0484*/ 	.word	0x00000180
        /*0488*/ 	.word	0x00000001
        /*048c*/ 	.word	0x00000001


	//----- nvinfo : EIATTR_CRS_STACK_SIZE
	.align		4
.L_1192:
        /*0490*/ 	.byte	0x04, 0x1e
        /*0492*/ 	.short	(.L_1194 - .L_1193)
.L_1193:
        /*0494*/ 	.word	0x00000000


	//----- nvinfo : EIATTR_CBANK_PARAM_SIZE
	.align		4
.L_1194:
        /*0498*/ 	.byte	0x03, 0x19
        /*049a*/ 	.short	0x06f0


	//----- nvinfo : EIATTR_PARAM_CBANK
	.align		4
        /*049c*/ 	.byte	0x04, 0x0a
        /*049e*/ 	.short	(.L_1196 - .L_1195)
	.align		4
.L_1195:
        /*04a0*/ 	.word	index@(.nv.constant0._ZN7cutlass13device_kernelIN5flash11enable_sm90INS1_16FlashAttnBwdSm90INS1_25CollectiveMainloopBwdSm90ILi2ELi2ELi2EN4cute5tupleIJNS5_1CILi1EEES8_S8_EEENS6_IJNS7_ILi80EEENS7_ILi128EEESB_EEENS_10bfloat16_tEfNS_4arch4Sm90ELb0ELb0ELb0ELb1ELb1ELb1ELb0ELb1ELi2ELi1ELi2ELi1ELb0EEENS1_21CollectiveEpilogueBwdISC_SD_SF_Li256ELb1ELb0ELi1EEENS1_19SingleTileSchedulerILb1ELb0ELb0ELi128EEEEEEEEEvNT_6ParamsE)
        /*04a4*/ 	.short	0x0210
        /*04a6*/ 	.short	0x06f0


	//----- nvinfo : EIATTR_SW_WAR
	.align		4
.L_1196:
        /*04a8*/ 	.byte	0x04, 0x36
        /*04aa*/ 	.short	(.L_1198 - .L_1197)
.L_1197:
        /*04ac*/ 	.word	0x00000008
.L_1198:


//--------------------- .nv.info._ZN7cutlass13device_kernelIN5flash11enable_sm90INS1_16FlashAttnBwdSm90INS1_25CollectiveMainloopBwdSm90ILi2ELi2ELi2EN4cute5tupleIJNS5_1CILi1EEES8_S8_EEENS6_IJNS7_ILi80EEENS7_ILi128EEESB_EEENS_10bfloat16_tEfNS_4arch4Sm90ELb0ELb0ELb0ELb1ELb0ELb1ELb0ELb1ELi2ELi1ELi2ELi1ELb0EEENS1_24CollectiveEpilogueBwdGQAISC_fSF_Li256ELb1ELb0EEENS1_19SingleTileSchedulerILb1ELb0ELb0ELi128EEEEEEEEEvNT_6ParamsE --------------------------
	.section	.nv.info._ZN7cutlass13device_kernelIN5flash11enable_sm90INS1_16FlashAttnBwdSm90INS1_25CollectiveMainloopBwdSm90ILi2ELi2ELi2EN4cute5tupleIJNS5_1CILi1EEES8_S8_EEENS6_IJNS7_ILi80EEENS7_ILi128EEESB_EEENS_10bfloat16_tEfNS_4arch4Sm90ELb0ELb0ELb0ELb1ELb0ELb1ELb0ELb1ELi2ELi1ELi2ELi1ELb0EEENS1_24CollectiveEpilogueBwdGQAISC_fSF_Li256ELb1ELb0EEENS1_19SingleTileSchedulerILb1ELb0ELb0ELi128EEEEEEEEEvNT_6ParamsE,"",@"SHT_CUDA_INFO"
	.sectionflags	@""
	.align	4


	//----- nvinfo : EIATTR_CUDA_API_VERSION
	.align		4
        /*0000*/ 	.byte	0x04, 0x37
        /*0002*/ 	.short	(.L_1200 - .L_1199)
.L_1199:
        /*0004*/ 	.word	0x00000082


	//----- nvinfo : EIATTR_KPARAM_INFO
	.align		4
.L_1200:
        /*0008*/ 	.byte	0x04, 0x17
        /*000a*/ 	.short	(.L_1202 - .L_1201)
.L_1201:
        /*000c*/ 	.word	0x00000000
        /*0010*/ 	.short	0x0000
        /*0012*/ 	.short	0x0070
        /*0014*/ 	.byte	0x00, 0xf0, 0x01, 0x1a


	//----- nvinfo : EIATTR_SPARSE_MMA_MASK
	.align		4
.L_1202:
        /*0018*/ 	.byte	0x03, 0x50
        /*001a*/ 	.short	0x0000


	//----- nvinfo : EIATTR_MAXREG_COUNT
	.align		4
        /*001c*/ 	.byte	0x03, 0x1b
        /*001e*/ 	.short	0x00a8


	//----- nvinfo : EIATTR_NUM_BARRIERS
	.align		4
        /*0020*/ 	.byte	0x02, 0x4c
        /*0022*/ 	.byte	0x10
	.zero		1


	//----- nvinfo : EIATTR_EXTERNS
	.align		4
        /*0024*/ 	.byte	0x04, 0x0f
        /*0026*/ 	.short	(.L_1204 - .L_1203)


	//   ....[0]....
	.align		4
.L_1203:
        /*0028*/ 	.word	index@(__assertfail)


	//----- nvinfo : EIATTR_ANNOTATIONS
	.align		4
.L_1204:
        /*002c*/ 	.byte	0x04, 0x55
        /*002e*/ 	.short	(.L_1206 - .L_1205)


	//   ....[0]....
.L_1205:
        /* <DEDUP_REMOVED lines=12> */
        /*00e4*/ 	.byte	0x30, 0x9c, 0x00, 0x00, 0x01, 0x00, 0x00, 0x00, 0xe0, 0xa4, 0x00, 0x00


	//----- nvinfo : EIATTR_MERCURY_ISA_VERSION
	.align		4
.L_1206:
        /*00f0*/ 	.byte	0x03, 0x5f
        /*00f2*/ 	.short	0x0101


	//----- nvinfo : EIATTR_INT_WARP_WIDE_INSTR_OFFSETS
	.align		4
        /*00f4*/ 	.byte	0x04, 0x31
        /*00f6*/ 	.short	(.L_1208 - .L_1207)


	//   ....[0]....
.L_1207:
        /*00f8*/ 	.word	0x00000180


	//   ....[1]....
        /*00fc*/ 	.word	0x00000240


	//   ....[2]....
        /*0100*/ 	.word	0x00008770


	//----- nvinfo : EIATTR_COOP_GROUP_MASK_REGIDS
	.align		4
.L_1208:
        /*0104*/ 	.byte	0x04, 0x29
        /*0106*/ 	.short	(.L_1210 - .L_1209)


	//   ....[0]....
.L_1209:
        /*0108*/ 	.word	0xffffffff


	//   ....[1]....
        /*010c*/ 	.word	0xffffffff


	//   ....[2]....
        /*0110*/ 	.word	0xffffffff


	//   ....[3]....
        /*0114*/ 	.word	0xffffffff


	//   ....[4]....
        /*0118*/ 	.word	0xffffffff


	//   ....[5]....
        /*011c*/ 	.word	0xffffffff


	//   ....[6]....
        /*0120*/ 	.word	0xffffffff


	//   ....[7]....
        /*0124*/ 	.word	0x0500000f


	//----- nvinfo : EIATTR_COOP_GROUP_INSTR_OFFSETS
	.align		4
.L_1210:
        /*0128*/ 	.byte	0x04, 0x28
        /*012a*/ 	.short	(.L_1212 - .L_1211)


	//   ....[0]....
.L_1211:
        /*012c*/ 	.word	0x00000060


	//   ....[1]....
        /*0130*/ 	.word	0x00000190


	//   ....[2]....
        /*0134*/ 	.word	0x00000220


	//   ....[3]....
        /*0138*/ 	.word	0x000003a0


	//   ....[4]....
        /*013c*/ 	.word	0x00000610


	//   ....[5]....
        /*0140*/ 	.word	0x00001370


	//   ....[6]....
        /*0144*/ 	.word	0x000074d0


	//   ....[7]....
        /*0148*/ 	.word	0x0000a750


	//----- nvinfo : EIATTR_REG_RECONFIG
	.align		4
.L_1212:
        /*014c*/ 	.byte	0x01, 0x54
	.zero		2


	//----- nvinfo : EIATTR_SYSCALL_OFFSETS
	.align		4
        /*0150*/ 	.byte	0x04, 0x46
        /*0152*/ 	.short	(.L_1214 - .L_1213)


	//   ....[0]....
.L_1213:
        /*0154*/ 	.word	0x00000fa0


	//   ....[1]....
        /*0158*/ 	.word	0x00001090


	//   ....[2]....
        /*015c*/ 	.word	0x00001200


	//   ....[3]....
        /*0160*/ 	.word	0x000012f0


	//----- nvinfo : EIATTR_MBARRIER_INSTR_OFFSETS
	.align		4
.L_1214:
        /*0164*/ 	.byte	0x04, 0x39
        /*0166*/ 	.short	(.L_1216 - .L_1215)


	//   ....[0]....
.L_1215:
        /*0168*/ 	.word	0x00000260
        /*016c*/ 	.word	0x000000ff
        /*0170*/ 	.word	0x00038800
        /*0174*/ 	.short	0x0100
        /*0176*/ 	.byte	0x06
	.zero		1


	//   ....[1]....
        /*0178*/ 	.word	0x00000350
        /*017c*/ 	.word	0x000000ff
        /*0180*/ 	.word	0x00038810
        /*0184*/ 	.short	0x0100
        /*0186*/ 	.byte	0x08
	.zero		1


	//   ....[2]....
        /*0188*/ 	.word	0x00000360
        /*018c*/ 	.word	0x000000ff
        /*0190*/ 	.word	0x00038820
        /*0194*/ 	.short	0x0100
        /*0196*/ 	.byte	0x08
	.zero		1


	//   ....[3]....
        /*0198*/ 	.word	0x00000370
        /*019c*/ 	.word	0x000000ff
        /*01a0*/ 	.word	0x00038818
        /*01a4*/ 	.short	0x0100
        /*01a6*/ 	.byte	0x08
	.zero		1


	//   ....[4]....
        /*01a8*/ 	.word	0x00000380
        /*01ac*/ 	.word	0x000000ff
        /*01b0*/ 	.word	0x00038828
        /*01b4*/ 	.short	0x0100
        /*01b6*/ 	.byte	0x08
	.zero		1


	//   ....[5]....
        /*01b8*/ 	.word	0x000004b0
        /*01bc*/ 	.word	0x000000ff
        /*01c0*/ 	.word	0x00038830
        /*01c4*/ 	.short	0x0100
        /*01c6*/ 	.byte	0x08
	.zero		1


	//   ....[6]....
        /*01c8*/ 	.word	0x000004c0
        /*01cc*/ 	.word	0x000000ff
        /*01d0*/ 	.word	0x00038840
        /*01d4*/ 	.short	0x0100
        /*01d6*/ 	.byte	0x08
	.zero		1


	//   ....[7]....
        /*01d8*/ 	.word	0x000004d0
        /*01dc*/ 	.word	0x000000ff
        /*01e0*/ 	.word	0x00038838
        /*01e4*/ 	.short	0x0100
        /*01e6*/ 	.byte	0x08
	.zero		1


	//   ....[8]....
        /*01e8*/ 	.word	0x000004e0
        /*01ec*/ 	.word	0x000000ff
        /*01f0*/ 	.word	0x00038848
        /*01f4*/ 	.short	0x0100
        /*01f6*/ 	.byte	0x08
	.zero		1


	//   ....[9]....
        /*01f8*/ 	.word	0x000013c0
        /*01fc*/ 	.word	0x00000013
        /*0200*/ 	.word	0x00038800
        /*0204*/ 	.short	0x010a
        /*0206*/ 	.byte	0x3f
	.zero		1


	//   ....[10]....
        /*0208*/ 	.word	0x00001660
        /*020c*/ 	.word	0x00000013
        /*0210*/ 	.word	0x00038800
        /*0214*/ 	.short	0x010a
        /*0216*/ 	.byte	0x3f
	.zero		1


	//   ....[11]....
        /*0218*/ 	.word	0x00001c00
        /*021c*/ 	.word	0x00000003
        /*0220*/ 	.word	0x00038810
        /*0224*/ 	.short	0x010a
        /*0226*/ 	.byte	0x3f
	.zero		1


	//   ....[12]....
        /*0228*/ 	.word	0x00001c40
        /*022c*/ 	.word	0x00000003
        /*0230*/ 	.word	0x00038810
        /*0234*/ 	.short	0x010a
        /*0236*/ 	.byte	0x3f
	.zero		1


	//   ....[13]....
        /*0238*/ 	.word	0x00002e40
        /*023c*/ 	.word	0x00000003
        /*0240*/ 	.word	0x00038830
        /*0244*/ 	.short	0x010a
        /*0246*/ 	.byte	0x3f
	.zero		1


	//   ....[14]....
        /*0248*/ 	.word	0x00002ec0
        /*024c*/ 	.word	0x00000003
        /*0250*/ 	.word	0x00038830
        /*0254*/ 	.short	0x010a
        /*0256*/ 	.byte	0x3f
	.zero		1


	//   ....[15]....
        /*0258*/ 	.word	0x00006350
        /*025c*/ 	.word	0x00000005
        /*0260*/ 	.word	0x00000000
        /*0264*/ 	.short	0x0101
        /*0266*/ 	.byte	0x3f
	.zero		1


	//   ....[16]....
        /*0268*/ 	.word	0x000066c0
        /*026c*/ 	.word	0x00000003
        /*0270*/ 	.word	0x00000000
        /*0274*/ 	.short	0x0101
        /*0276*/ 	.byte	0x3f
	.zero		1


	//   ....[17]....
        /*0278*/ 	.word	0x00008c80
        /*027c*/ 	.word	0x0000000c
        /*0280*/ 	.word	0x00038820
        /*0284*/ 	.short	0x010a
        /*0286*/ 	.byte	0x3f
	.zero		1


	//   ....[18]....
        /*0288*/ 	.word	0x00009280
        /*028c*/ 	.word	0x0000000c
        /*0290*/ 	.word	0x00038840
        /*0294*/ 	.short	0x010a
        /*0296*/ 	.byte	0x3f
	.zero		1


	//   ....[19]....
        /*0298*/ 	.word	0x00009530
        /*029c*/ 	.word	0x0000000c
        /*02a0*/ 	.word	0x00038828
        /*02a4*/ 	.short	0x010a
        /*02a6*/ 	.byte	0x3f
	.zero		1


	//   ....[20]....
        /*02a8*/ 	.word	0x00009760
        /*02ac*/ 	.word	0x0000000c
        /*02b0*/ 	.word	0x00038848
        /*02b4*/ 	.short	0x010a
        /*02b6*/ 	.byte	0x3f
	.zero		1


	//   ....[21]....
        /*02b8*/ 	.word	0x000099e0
        /*02bc*/ 	.word	0x0000000c
        /*02c0*/ 	.word	0x00038820
        /*02c4*/ 	.short	0x010a
        /*02c6*/ 	.byte	0x3f
	.zero		1


	//   ....[22]....
        /*02c8*/ 	.word	0x00009c70
        /*02cc*/ 	.word	0x0000000c
        /*02d0*/ 	.word	0x00038840
        /*02d4*/ 	.short	0x010a
        /*02d6*/ 	.byte	0x3f
	.zero		1


	//   ....[23]....
        /*02d8*/ 	.word	0x00009ef0
        /*02dc*/ 	.word	0x0000000c
        /*02e0*/ 	.word	0x00038828
        /*02e4*/ 	.short	0x010a
        /*02e6*/ 	.byte	0x3f
	.zero		1


	//   ....[24]....
        /*02e8*/ 	.word	0x0000a150
        /*02ec*/ 	.word	0x00000004
        /*02f0*/ 	.word	0x00038840
        /*02f4*/ 	.short	0x010a
        /*02f6*/ 	.byte	0x3f
	.zero		1


	//   ....[25]....
        /*02f8*/ 	.word	0x0000a5d0
        /*02fc*/ 	.word	0x00000007
        /*0300*/ 	.word	0x00000000
        /*0304*/ 	.short	0x010a
        /*0306*/ 	.byte	0x3f
	.zero		1


	//   ....[26]....
        /*0308*/ 	.word	0x0000a620
        /*030c*/ 	.word	0x0000000b
        /*0310*/ 	.word	0x00000000
        /*0314*/ 	.short	0x010a
        /*0316*/ 	.byte	0x3f
	.zero		1


	//   ....[27]....
        /*0318*/ 	.word	0x0000a680
        /*031c*/ 	.word	0x00000009
        /*0320*/ 	.word	0x00000000
        /*0324*/ 	.short	0x010a
        /*0326*/ 	.byte	0x3f
	.zero		1


	//   ....[28]....
        /*0328*/ 	.word	0x0000a6b0
        /*032c*/ 	.word	0x00000003
        /*0330*/ 	.word	0x00000000
        /*0334*/ 	.short	0x010a
        /*0336*/ 	.byte	0x3f
	.zero		1


	//   ....[29]....
        /*0338*/ 	.word	0x0000a7b0
        /*033c*/ 	.word	0x00000003
        /*0340*/ 	.word	0x00038800
        /*0344*/ 	.short	0x010a
        /*0346*/ 	.byte	0x3f
	.zero		1


	//   ....[30]....
        /*0348*/ 	.word	0x0000a800
        /*034c*/ 	.word	0x00000003
        /*0350*/ 	.word	0x00038810
        /*0354*/ 	.short	0x010a
        /*0356*/ 	.byte	0x3f
	.zero		1


	//   ....[31]....
        /*0358*/ 	.word	0x0000a850
        /*035c*/ 	.word	0x00000003
        /*0360*/ 	.word	0x00038830
        /*0364*/ 	.short	0x010a
        /*0366*/ 	.byte	0x3f
	.zero		1


	//   ....[32]....
        /*0368*/ 	.word	0x0000a8a0
        /*036c*/ 	.word	0x0000000c
        /*0370*/ 	.word	0x00038820
        /*0374*/ 	.short	0x010a
        /*0376*/ 	.byte	0x3f
	.zero		1


	//   ....[33]....
        /*0378*/ 	.word	0x0000a8f0
        /*037c*/ 	.word	0x0000000c
        /*0380*/ 	.word	0x00038840
        /*0384*/ 	.short	0x010a
        /*0386*/ 	.byte	0x3f
	.zero		1


	//   ....[34]....
        /*0388*/ 	.word	0x0000a940
        /*038c*/ 	.word	0x0000000c
        /*0390*/ 	.word	0x00038828
        /*0394*/ 	.short	0x010a
        /*0396*/ 	.byte	0x3f
	.zero		1


	//   ....[35]....
        /*0398*/ 	.word	0x0000a990
        /*039c*/ 	.word	0x0000000c
        /*03a0*/ 	.word	0x00038848
        /*03a4*/ 	.short	0x010a
        /*03a6*/ 	.byte	0x3f
	.zero		1


	//   ....[36]....
        /*03a8*/ 	.word	0x0000a9f0
        /*03ac*/ 	.word	0x0000000c
        /*03b0*/ 	.word	0x00038820
        /*03b4*/ 	.short	0x010a
        /*03b6*/ 	.byte	0x3f
	.zero		1


	//   ....[37]....
        /*03b8*/ 	.word	0x0000aa40
        /*03bc*/ 	.word	0x0000000c
        /*03c0*/ 	.word	0x00038840
        /*03c4*/ 	.short	0x010a
        /*03c6*/ 	.byte	0x3f
	.zero		1


	//   ....[38]....
        /*03c8*/ 	.word	0x0000aa90
        /*03cc*/ 	.word	0x0000000c
        /*03d0*/ 	.word	0x00038828
        /*03d4*/ 	.short	0x010a
        /*03d6*/ 	.byte	0x3f
	.zero		1


	//   ....[39]....
        /*03d8*/ 	.word	0x0000aae0
        /*03dc*/ 	.word	0x00000004
        /*03e0*/ 	.word	0x00038840
        /*03e4*/ 	.short	0x010a
        /*03e6*/ 	.byte	0x3f
	.zero		1


	//   ....[40]....
        /*03e8*/ 	.word	0x0000abc0
        /*03ec*/ 	.word	0x00000007
        /*03f0*/ 	.word	0x00000000
        /*03f4*/ 	.short	0x010a
        /*03f6*/ 	.byte	0x3f
	.zero		1


	//   ....[41]....
        /*03f8*/ 	.word	0x0000ac10
        /*03fc*/ 	.word	0x0000000b
        /*0400*/ 	.word	0x00000000
        /*0404*/ 	.short	0x010a
        /*0406*/ 	.byte	0x3f
	.zero		1


	//   ....[42]....
        /*0408*/ 	.word	0x0000ac60
        /*040c*/ 	.word	0x00000009
        /*0410*/ 	.word	0x00000000
        /*0414*/ 	.short	0x010a
        /*0416*/ 	.byte	0x3f
	.zero		1


	//----- nvinfo : EIATTR_NUM_MBARRIERS
	.align		4
.L_1216:
        /*0418*/ 	.byte	0x03, 0x38
        /*041a*/ 	.short	0x0009


	//----- nvinfo : EIATTR_EXIT_INSTR_OFFSETS
	.align		4
        /*041c*/ 	.byte	0x04, 0x1c
        /*041e*/ 	.short	(.L_1218 - .L_1217)


	//   ....[0]....
.L_1217:
        /*0420*/ 	.word	0x0000a700


	//----- nvinfo : EIATTR_MAX_THREADS
	.align		4
.L_1218:
        /*0424*/ 	.byte	0x04, 0x05
        /*0426*/ 	.short	(.L_1220 - .L_1219)
.L_1219:
        /*0428*/ 	.word	0x00000180
        /*042c*/ 	.word	0x00000001
        /*0430*/ 	.word	0x00000001


	//----- nvinfo : EIATTR_CRS_STACK_SIZE
	.align		4
.L_1220:
        /*0434*/ 	.byte	0x04, 0x1e
        /*0436*/ 	.short	(.L_1222 - .L_1221)
.L_1221:
        /*0438*/ 	.word	0x00000000


	//----- nvinfo : EIATTR_CBANK_PARAM_SIZE
	.align		4
.L_1222:
        /*043c*/ 	.byte	0x03, 0x19
        /*043e*/ 	.short	0x06f0


	//----- nvinfo : EIATTR_PARAM_CBANK
	.align		4
        /*0440*/ 	.byte	0x04, 0x0a
        /*0442*/ 	.short	(.L_1224 - .L_1223)
	.align		4
.L_1223:
        /*0444*/ 	.word	index@(.nv.constant0._ZN7cutlass13device_kernelIN5flash11enable_sm90INS1_16FlashAttnBwdSm90INS1_25CollectiveMainloopBwdSm90ILi2ELi2ELi2EN4cute5tupleIJNS5_1CILi1EEES8_S8_EEENS6_IJNS7_ILi80EEENS7_ILi128EEESB_EEENS_10bfloat16_tEfNS_4arch4Sm90ELb0ELb0ELb0ELb1ELb0ELb1ELb0ELb1ELi2ELi1ELi2ELi1ELb0EEENS1_24CollectiveEpilogueBwdGQAISC_fSF_Li256ELb1ELb0EEENS1_19SingleTileSchedulerILb1ELb0ELb0ELi128EEEEEEEEEvNT_6ParamsE)
        /*0448*/ 	.short	0x0210
        /*044a*/ 	.short	0x06f0


	//----- nvinfo : EIATTR_SW_WAR
	.align		4
.L_1224:
        /*044c*/ 	.byte	0x04, 0x36
        /*044e*/ 	.short	(.L_1226 - .L_1225)
.L_1225:
        /*0450*/ 	.word	0x00000008
.L_1226:


//--------------------- .nv.info._ZN7cutlass13device_kernelIN5flash32FlashAttnBwdPostprocessConvertdQIN4cute5tupleIJNS3_1CILi80EEENS5_ILi128EEEEEENS_10bfloat16_tEfNS_4arch4Sm90ELi256ENS3_8TiledMMAINS3_8MMA_AtomIJNS3_4SM904GMMA27MMA_64x16x16_F32BF16BF16_SSILNSF_5MajorE1ELSH_0ELNSF_7ScaleInE1ELSI_1EEEEEENS3_6LayoutINS4_IJNS5_ILi2EEENS5_ILi1EEESN_EEENS4_IJSN_NS5_ILi0EEESP_EEEEENS4_IJNS3_10UnderscoreESS_SS_EEEEELb1EEEEEvNT_6ParamsE --------------------------
	.section	.nv.info._ZN7cutlass13device_kernelIN5flash32FlashAttnBwdPostprocessConvertdQIN4cute5tupleIJNS3_1CILi80EEENS5_ILi128EEEEEENS_10bfloat16_tEfNS_4arch4Sm90ELi256ENS3_8TiledMMAINS3_8MMA_AtomIJNS3_4SM904GMMA27MMA_64x16x16_F32BF16BF16_SSILNSF_5MajorE1ELSH_0ELNSF_7ScaleInE1ELSI_1EEEEEENS3_6LayoutINS4_IJNS5_ILi2EEENS5_ILi1EEESN_EEENS4_IJSN_NS5_ILi0EEESP_EEEEENS4_IJNS3_10UnderscoreESS_SS_EEEEELb1EEEEEvNT_6ParamsE,"",@"SHT_CUDA_INFO"
	.sectionflags	@""
	.align	4


	//----- nvinfo : EIATTR_CUDA_API_VERSION
	.align		4
        /*0000*/ 	.byte	0x04, 0x37
        /*0002*/ 	.short	(.L_1228 - .L_1227)
.L_1227:
        /*0004*/ 	.word	0x00000082


	//----- nvinfo : EIATTR_KPARAM_INFO
	.align		4
.L_1228:
        /*0008*/ 	.byte	0x04, 0x17
        /*000a*/ 	.short	(.L_1230 - .L_1229)
.L_1229:
        /*000c*/ 	.word	0x00000000
        /*0010*/ 	.short	0x0000
        /*0012*/ 	.short	0x0000
        /*0014*/ 	.byte	0x00, 0xf0, 0xc1, 0x01


	//----- nvinfo : EIATTR_SPARSE_MMA_MASK
	.align		4
.L_1230:
        /*0018*/ 	.byte	0x03, 0x50
        /*001a*/ 	.short	0x0000


	//----- nvinfo : EIATTR_MAXREG_COUNT
	.align		4
        /*001c*/ 	.byte	0x03, 0x1b
        /*001e*/ 	.short	0x0080


	//----- nvinfo : EIATTR_NUM_BARRIERS
	.align		4
        /*0020*/ 	.byte	0x02, 0x4c
        /*0022*/ 	.byte	0x01
	.zero		1


	//----- nvinfo : EIATTR_MERCURY_ISA_VERSION
	.align		4
        /*0024*/ 	.byte	0x03, 0x5f
        /*0026*/ 	.short	0x0101


	//----- nvinfo : EIATTR_MBARRIER_INSTR_OFFSETS
	.align		4
        /*0028*/ 	.byte	0x04, 0x39
        /*002a*/ 	.short	(.L_1232 - .L_1231)


	//   ....[0]....
.L_1231:
        /*002c*/ 	.word	0x00000490
        /*0030*/ 	.word	0x000000ff
        /*0034*/ 	.word	0x0000f000
        /*0038*/ 	.short	0x0100
        /*003a*/ 	.byte	0x06
	.zero		1


	//   ....[1]....
        /*003c*/ 	.word	0x000005a0
        /*0040*/ 	.word	0x00000002
        /*0044*/ 	.word	0x0000f000
        /*0048*/ 	.short	0x010a
        /*004a*/ 	.byte	0x3f
	.zero		1


	//----- nvinfo : EIATTR_NUM_MBARRIERS
	.align		4
.L_1232:
        /*004c*/ 	.byte	0x03, 0x38
        /*004e*/ 	.short	0x0001


	//----- nvinfo : EIATTR_EXIT_INSTR_OFFSETS
	.align		4
        /*0050*/ 	.byte	0x04, 0x1c
        /*0052*/ 	.short	(.L_1234 - .L_1233)


	//   ....[0]....
.L_1233:
        /*0054*/ 	.word	0x000001a0


	//   ....[1]....
        /*0058*/ 	.word	0x000013c0


	//   ....[2]....
        /*005c*/ 	.word	0x000014a0


	//----- nvinfo : EIATTR_MAX_THREADS
	.align		4
.L_1234:
        /*0060*/ 	.byte	0x04, 0x05
        /*0062*/ 	.short	(.L_1236 - .L_1235)
.L_1235:
        /*0064*/ 	.word	0x00000100
        /*0068*/ 	.word	0x00000001
        /*006c*/ 	.word	0x00000001


	//----- nvinfo : EIATTR_CRS_STACK_SIZE
	.align		4
.L_1236:
        /*0070*/ 	.byte	0x04, 0x1e
        /*0072*/ 	.short	(.L_1238 - .L_1237)
.L_1237:
        /*0074*/ 	.word	0x00000000


	//----- nvinfo : EIATTR_CBANK_PARAM_SIZE
	.align		4
.L_1238:
        /*0078*/ 	.byte	0x03, 0x19
        /*007a*/ 	.short	0x0070


	//----- nvinfo : EIATTR_PARAM_CBANK
	.align		4
        /*007c*/ 	.byte	0x04, 0x0a
        /*007e*/ 	.short	(.L_1240 - .L_1239)
	.align		4
.L_1239:
        /*0080*/ 	.word	index@(.nv.constant0._ZN7cutlass13device_kernelIN5flash32FlashAttnBwdPostprocessConvertdQIN4cute5tupleIJNS3_1CILi80EEENS5_ILi128EEEEEENS_10bfloat16_tEfNS_4arch4Sm90ELi256ENS3_8TiledMMAINS3_8MMA_AtomIJNS3_4SM904GMMA27MMA_64x16x16_F32BF16BF16_SSILNSF_5MajorE1ELSH_0ELNSF_7ScaleInE1ELSI_1EEEEEENS3_6LayoutINS4_IJNS5_ILi2EEENS5_ILi1EEESN_EEENS4_IJSN_NS5_ILi0EEESP_EEEEENS4_IJNS3_10UnderscoreESS_SS_EEEEELb1EEEEEvNT_6ParamsE)
        /*0084*/ 	.short	0x0210
        /*0086*/ 	.short	0x0070


	//----- nvinfo : EIATTR_SW_WAR
	.align		4
.L_1240:
        /*0088*/ 	.byte	0x04, 0x36
        /*008a*/ 	.short	(.L_1242 - .L_1241)
.L_1241:
        /*008c*/ 	.word	0x00000008
.L_1242:


//--------------------- .nv.info._ZN7cutlass13device_kernelIN5flash11enable_sm90INS1_16FlashAttnBwdSm90INS1_25CollectiveMainloopBwdSm90ILi2ELi2ELi2EN4cute5tupleIJNS5_1CILi1EEES8_S8_EEENS6_IJNS7_ILi80EEENS7_ILi128EEESB_EEENS_10bfloat16_tEfNS_4arch4Sm90ELb0ELb0ELb0ELb1ELb1ELb1ELb0ELb1ELi2ELi1ELi2ELi1ELb0EEENS1_24CollectiveEpilogueBwdGQAISC_fSF_Li256ELb1ELb1EEENS1_19SingleTileSchedulerILb1ELb0ELb0ELi128EEEEEEEEEvNT_6ParamsE --------------------------
	.section	.nv.info._ZN7cutlass13device_kernelIN5flash11enable_sm90INS1_16FlashAttnBwdSm90INS1_25CollectiveMainloopBwdSm90ILi2ELi2ELi2EN4cute5tupleIJNS5_1CILi1EEES8_S8_EEENS6_IJNS7_ILi80EEENS7_ILi128EEESB_EEENS_10bfloat16_tEfNS_4arch4Sm90ELb0ELb0ELb0ELb1ELb1ELb1ELb0ELb1ELi2ELi1ELi2ELi1ELb0EEENS1_24CollectiveEpilogueBwdGQAISC_fSF_Li256ELb1ELb1EEENS1_19SingleTileSchedulerILb1ELb0ELb0ELi128EEEEEEEEEvNT_6ParamsE,"",@"SHT_CUDA_INFO"
	.sectionflags	@""
	.align	4


	//----- nvinfo : EIATTR_CUDA_API_VERSION
	.align		4
        /*0000*/ 	.byte	0x04, 0x37
        /*0002*/ 	.short	(.L_1244 - .L_1243)
.L_1243:
        /*0004*/ 	.word	0x00000082


	//----- nvinfo : EIATTR_KPARAM_INFO
	.align		4
.L_1244:
        /*0008*/ 	.byte	0x04, 0x17
        /*000a*/ 	.short	(.L_1246 - .L_1245)
.L_1245:
        /*000c*/ 	.word	0x00000000
        /*0010*/ 	.short	0x0000
        /*0012*/ 	.short	0x0070
        /*0014*/ 	.byte	0x00, 0xf0, 0x01, 0x1a


	//----- nvinfo : EIATTR_SPARSE_MMA_MASK
	.align		4
.L_1246:
        /*0018*/ 	.byte	0x03, 0x50
        /*001a*/ 	.short	0x0000


	//----- nvinfo : EIATTR_MAXREG_COUNT
	.align		4
        /*001c*/ 	.byte	0x03, 0x1b
        /*001e*/ 	.short	0x00a8


	//----- nvinfo : EIATTR_NUM_BARRIERS
	.align		4
        /*0020*/ 	.byte	0x02, 0x4c
        /*0022*/ 	.byte	0x10
	.zero		1


	//----- nvinfo : EIATTR_EXTERNS
	.align		4
        /*0024*/ 	.byte	0x04, 0x0f
        /*0026*/ 	.short	(.L_1248 - .L_1247)


	//   ....[0]....
	.align		4
.L_1247:
        /*0028*/ 	.word	index@(__assertfail)


	//----- nvinfo : EIATTR_ANNOTATIONS
	.align		4
.L_1248:
        /*002c*/ 	.byte	0x04, 0x55
        /*002e*/ 	.short	(.L_1250 - .L_1249)


	//   ....[0]....
.L_1249:
        /* <DEDUP_REMOVED lines=13> */


	//----- nvinfo : EIATTR_MERCURY_ISA_VERSION
	.align		4
.L_1250:
        /*00f0*/ 	.byte	0x03, 0x5f
        /*00f2*/ 	.short	0x0101


	//----- nvinfo : EIATTR_INT_WARP_WIDE_INSTR_OFFSETS
	.align		4
        /*00f4*/ 	.byte	0x04, 0x31
        /*00f6*/ 	.short	(.L_1252 - .L_1251)


	//   ....[0]....
.L_1251:
        /*00f8*/ 	.word	0x00000180


	//   ....[1]....
        /*00fc*/ 	.word	0x00000240


	//   ....[2]....
        /*0100*/ 	.word	0x00008660


	//   ....[3]....
        /*0104*/ 	.word	0x00008ad0


	//   ....[4]....
        /*0108*/ 	.word	0x000090a0


	//   ....[5]....
        /*010c*/ 	.word	0x00009420


	//----- nvinfo : EIATTR_COOP_GROUP_MASK_REGIDS
	.align		4
.L_1252:
        /*0110*/ 	.byte	0x04, 0x29
        /*0112*/ 	.short	(.L_1254 - .L_1253)


	//   ....[0]....
.L_1253:
        /*0114*/ 	.word	0xffffffff


	//   ....[1]....
        /*0118*/ 	.word	0xffffffff


	//   ....[2]....
        /*011c*/ 	.word	0xffffffff


	//   ....[3]....
        /*0120*/ 	.word	0xffffffff


	//   ....[4]....
        /*0124*/ 	.word	0xffffffff


	//   ....[5]....
        /*0128*/ 	.word	0xffffffff


	//   ....[6]....
        /*012c*/ 	.word	0xffffffff


	//   ....[7]....
        /*0130*/ 	.word	0xffffffff


	//   ....[8]....
        /*0134*/ 	.word	0xffffffff


	//   ....[9]....
        /*0138*/ 	.word	0xffffffff


	//   ....[10]....
        /*013c*/ 	.word	0xffffffff


	//   ....[11]....
        /*0140*/ 	.word	0xffffffff


	//   ....[12]....
        /*0144*/ 	.word	0xffffffff


	//   ....[13]....
        /*0148*/ 	.word	0xffffffff


	//   ....[14]....
        /*014c*/ 	.word	0xffffffff


	//   ....[15]....
        /*0150*/ 	.word	0xffffffff


	//   ....[16]....
        /*0154*/ 	.word	0xffffffff


	//   ....[17]....
        /*0158*/ 	.word	0x0500000f


	//   ....[18]....
        /*015c*/ 	.word	0x0500000f


	//   ....[19]....
        /*0160*/ 	.word	0x0500000f


	//   ....[20]....
        /*0164*/ 	.word	0x0500000f


	//   ....[21]....
        /*0168*/ 	.word	0x0500000f


	//   ....[22]....
        /*016c*/ 	.word	0x0500000f


	//----- nvinfo : EIATTR_COOP_GROUP_INSTR_OFFSETS
	.align		4
.L_1254:
        /*0170*/ 	.byte	0x04, 0x28
        /*0172*/ 	.short	(.L_1256 - .L_1255)


	//   ....[0]....
.L_1255:
        /*0174*/ 	.word	0x00000060


	//   ....[1]....
        /*0178*/ 	.word	0x00000190


	//   ....[2]....
        /*017c*/ 	.word	0x00000220


	//   ....[3]....
        /*0180*/ 	.word	0x000003a0


	//   ....[4]....
        /*0184*/ 	.word	0x00000610


	//   ....[5]....
        /*0188*/ 	.word	0x00001370


	//   ....[6]....
        /*018c*/ 	.word	0x00007270


	//   ....[7]....
        /*0190*/ 	.word	0x00007400


	//   ....[8]....
        /*0194*/ 	.word	0x000076d0


	//   ....[9]....
        /*0198*/ 	.word	0x00007860


	//   ....[10]....
        /*019c*/ 	.word	0x00007970


	//   ....[11]....
        /*01a0*/ 	.word	0x00008300


	//   ....[12]....
        /*01a4*/ 	.word	0x00008590


	//   ....[13]....
        /*01a8*/ 	.word	0x000087d0


	//   ....[14]....
        /*01ac*/ 	.word	0x00008a00


	//   ....[15]....
        /*01b0*/ 	.word	0x00008cb0


	//   ....[16]....
        /*01b4*/ 	.word	0x00008fe0


	//   ....[17]....
        /*01b8*/ 	.word	0x0000b400


	//   ....[18]....
        /*01bc*/ 	.word	0x0000b580


	//   ....[19]....
        /*01c0*/ 	.word	0x0000b5f0


	//   ....[20]....
        /*01c4*/ 	.word	0x0000b660


	//   ....[21]....
        /*01c8*/ 	.word	0x0000b6d0


	//   ....[22]....
        /*01cc*/ 	.word	0x0000b740


	//----- nvinfo : EIATTR_REG_RECONFIG
	.align		4
.L_1256:
        /*01d0*/ 	.byte	0x01, 0x54
	.zero		2


	//----- nvinfo : EIATTR_SYSCALL_OFFSETS
	.align		4
        /*01d4*/ 	.byte	0x04, 0x46
        /*01d6*/ 	.short	(.L_1258 - .L_1257)


	//   ....[0]....
.L_1257:
        /*01d8*/ 	.word	0x00000fa0


	//   ....[1]....
        /*01dc*/ 	.word	0x00001090


	//   ....[2]....
        /*01e0*/ 	.word	0x00001200


	//   ....[3]....
        /*01e4*/ 	.word	0x000012f0


	//----- nvinfo : EIATTR_MBARRIER_INSTR_OFFSETS
	.align		4
.L_1258:
        /*01e8*/ 	.byte	0x04, 0x39
        /*01ea*/ 	.short	(.L_1260 - .L_1259)


	//   ....[0]....
.L_1259:
        /*01ec*/ 	.word	0x00000260
        /*01f0*/ 	.word	0x000000ff
        /*01f4*/ 	.word	0x00038800
        /*01f8*/ 	.short	0x0100
        /*01fa*/ 	.byte	0x06
	.zero		1


	//   ....[1]....
        /*01fc*/ 	.word	0x00000350
        /*0200*/ 	.word	0x000000ff
        /*0204*/ 	.word	0x00038810
        /*0208*/ 	.short	0x0100
        /*020a*/ 	.byte	0x08
	.zero		1


	//   ....[2]....
        /*020c*/ 	.word	0x00000360
        /*0210*/ 	.word	0x000000ff
        /*0214*/ 	.word	0x00038820
        /*0218*/ 	.short	0x0100
        /*021a*/ 	.byte	0x08
	.zero		1


	//   ....[3]....
        /*021c*/ 	.word	0x00000370
        /*0220*/ 	.word	0x000000ff
        /*0224*/ 	.word	0x00038818
        /*0228*/ 	.short	0x0100
        /*022a*/ 	.byte	0x08
	.zero		1


	//   ....[4]....
        /*022c*/ 	.word	0x00000380
        /*0230*/ 	.word	0x000000ff
        /*0234*/ 	.word	0x00038828
        /*0238*/ 	.short	0x0100
        /*023a*/ 	.byte	0x08
	.zero		1


	//   ....[5]....
        /*023c*/ 	.word	0x000004b0
        /*0240*/ 	.word	0x000000ff
        /*0244*/ 	.word	0x00038830
        /*0248*/ 	.short	0x0100
        /*024a*/ 	.byte	0x08
	.zero		1


	//   ....[6]....
        /*024c*/ 	.word	0x000004c0
        /*0250*/ 	.word	0x000000ff
        /*0254*/ 	.word	0x00038840
        /*0258*/ 	.short	0x0100
        /*025a*/ 	.byte	0x08
	.zero		1


	//   ....[7]....
        /*025c*/ 	.word	0x000004d0
        /*0260*/ 	.word	0x000000ff
        /*0264*/ 	.word	0x00038838
        /*0268*/ 	.short	0x0100
        /*026a*/ 	.byte	0x08
	.zero		1


	//   ....[8]....
        /*026c*/ 	.word	0x000004e0
        /*0270*/ 	.word	0x000000ff
        /*0274*/ 	.word	0x00038848
        /*0278*/ 	.short	0x0100
        /*027a*/ 	.byte	0x08
	.zero		1


	//   ....[9]....
        /*027c*/ 	.word	0x000013c0
        /*0280*/ 	.word	0x00000013
        /*0284*/ 	.word	0x00038800
        /*0288*/ 	.short	0x010a
        /*028a*/ 	.byte	0x3f
	.zero		1


	//   ....[10]....
        /*028c*/ 	.word	0x00001660
        /*0290*/ 	.word	0x00000013
        /*0294*/ 	.word	0x00038800
        /*0298*/ 	.short	0x010a
        /*029a*/ 	.byte	0x3f
	.zero		1


	//   ....[11]....
        /*029c*/ 	.word	0x00001c00
        /*02a0*/ 	.word	0x00000003
        /*02a4*/ 	.word	0x00038810
        /*02a8*/ 	.short	0x010a
        /*02aa*/ 	.byte	0x3f
	.zero		1


	//   ....[12]....
        /*02ac*/ 	.word	0x00001c40
        /*02b0*/ 	.word	0x00000003
        /*02b4*/ 	.word	0x00038810
        /*02b8*/ 	.short	0x010a
        /*02ba*/ 	.byte	0x3f
	.zero		1


	//   ....[13]....
        /*02bc*/ 	.word	0x00002e40
        /*02c0*/ 	.word	0x00000003
        /*02c4*/ 	.word	0x00038830
        /*02c8*/ 	.short	0x010a
        /*02ca*/ 	.byte	0x3f
	.zero		1


	//   ....[14]....
        /*02cc*/ 	.word	0x00002ec0
        /*02d0*/ 	.word	0x00000003
        /*02d4*/ 	.word	0x00038830
        /*02d8*/ 	.short	0x010a
        /*02da*/ 	.byte	0x3f
	.zero		1


	//   ....[15]....
        /*02dc*/ 	.word	0x00006350
        /*02e0*/ 	.word	0x00000005
        /*02e4*/ 	.word	0x00000000
        /*02e8*/ 	.short	0x0101
        /*02ea*/ 	.byte	0x3f
	.zero		1


	//   ....[16]....
        /*02ec*/ 	.word	0x000066c0
        /*02f0*/ 	.word	0x00000003
        /*02f4*/ 	.word	0x00000000
        /*02f8*/ 	.short	0x0101
        /*02fa*/ 	.byte	0x3f
	.zero		1


	//   ....[17]....
        /*02fc*/ 	.word	0x00009930
        /*0300*/ 	.word	0x0000000c
        /*0304*/ 	.word	0x00038820
        /*0308*/ 	.short	0x010a
        /*030a*/ 	.byte	0x3f
	.zero		1


	//   ....[18]....
        /*030c*/ 	.word	0x00009f30
        /*0310*/ 	.word	0x0000000c
        /*0314*/ 	.word	0x00038840
        /*0318*/ 	.short	0x010a
        /*031a*/ 	.byte	0x3f
	.zero		1


	//   ....[19]....
        /*031c*/ 	.word	0x0000a1e0
        /*0320*/ 	.word	0x0000000c
        /*0324*/ 	.word	0x00038828
        /*0328*/ 	.short	0x010a
        /*032a*/ 	.byte	0x3f
	.zero		1


	//   ....[20]....
        /*032c*/ 	.word	0x0000a410
        /*0330*/ 	.word	0x0000000c
        /*0334*/ 	.word	0x00038848
        /*0338*/ 	.short	0x010a
        /*033a*/ 	.byte	0x3f
	.zero		1


	//   ....[21]....
        /*033c*/ 	.word	0x0000a690
        /*0340*/ 	.word	0x0000000c
        /*0344*/ 	.word	0x00038820
        /*0348*/ 	.short	0x010a
        /*034a*/ 	.byte	0x3f
	.zero		1


	//   ....[22]....
        /*034c*/ 	.word	0x0000a920
        /*0350*/ 	.word	0x0000000c
        /*0354*/ 	.word	0x00038840
        /*0358*/ 	.short	0x010a
        /*035a*/ 	.byte	0x3f
	.zero		1


	//   ....[23]....
        /*035c*/ 	.word	0x0000aba0
        /*0360*/ 	.word	0x0000000c
        /*0364*/ 	.word	0x00038828
        /*0368*/ 	.short	0x010a
        /*036a*/ 	.byte	0x3f
	.zero		1


	//   ....[24]....
        /*036c*/ 	.word	0x0000ae00
        /*0370*/ 	.word	0x00000004
        /*0374*/ 	.word	0x00038840
        /*0378*/ 	.short	0x010a
        /*037a*/ 	.byte	0x3f
	.zero		1


	//   ....[25]....
        /*037c*/ 	.word	0x0000b280
        /*0380*/ 	.word	0x00000007
        /*0384*/ 	.word	0x00000000
        /*0388*/ 	.short	0x010a
        /*038a*/ 	.byte	0x3f
	.zero		1


	//   ....[26]....
        /*038c*/ 	.word	0x0000b2d0
        /*0390*/ 	.word	0x0000000b
        /*0394*/ 	.word	0x00000000
        /*0398*/ 	.short	0x010a
        /*039a*/ 	.byte	0x3f
	.zero		1


	//   ....[27]....
        /*039c*/ 	.word	0x0000b330
        /*03a0*/ 	.word	0x00000009
        /*03a4*/ 	.word	0x00000000
        /*03a8*/ 	.short	0x010a
        /*03aa*/ 	.byte	0x3f
	.zero		1


	//   ....[28]....
        /*03ac*/ 	.word	0x0000b360
        /*03b0*/ 	.word	0x00000003
        /*03b4*/ 	.word	0x00000000
        /*03b8*/ 	.short	0x010a
        /*03ba*/ 	.byte	0x3f
	.zero		1


	//   ....[29]....
        /*03bc*/ 	.word	0x0000b460
        /*03c0*/ 	.word	0x00000003
        /*03c4*/ 	.word	0x00038800
        /*03c8*/ 	.short	0x010a
        /*03ca*/ 	.byte	0x3f
	.zero		1


	//   ....[30]....
        /*03cc*/ 	.word	0x0000b4b0
        /*03d0*/ 	.word	0x00000003
        /*03d4*/ 	.word	0x00038810
        /*03d8*/ 	.short	0x010a
        /*03da*/ 	.byte	0x3f
	.zero		1


	//   ....[31]....
        /*03dc*/ 	.word	0x0000b500
        /*03e0*/ 	.word	0x00000003
        /*03e4*/ 	.word	0x00038830
        /*03e8*/ 	.short	0x010a
        /*03ea*/ 	.byte	0x3f
	.zero		1


	//   ....[32]....
        /*03ec*/ 	.word	0x0000b780
        /*03f0*/ 	.word	0x0000000c
        /*03f4*/ 	.word	0x00038820
        /*03f8*/ 	.short	0x010a
        /*03fa*/ 	.byte	0x3f
	.zero		1


	//   ....[33]....
        /*03fc*/ 	.word	0x0000b7d0
        /*0400*/ 	.word	0x0000000c
        /*0404*/ 	.word	0x00038840
        /*0408*/ 	.short	0x010a
        /*040a*/ 	.byte	0x3f
	.zero		1


	//   ....[34]....
        /*040c*/ 	.word	0x0000b820
        /*0410*/ 	.word	0x0000000c
        /*0414*/ 	.word	0x00038828
        /*0418*/ 	.short	0x010a
        /*041a*/ 	.byte	0x3f
	.zero		1


	//   ....[35]....
        /*041c*/ 	.word	0x0000b870
        /*0420*/ 	.word	0x0000000c
        /*0424*/ 	.word	0x00038848
        /*0428*/ 	.short	0x010a
        /*042a*/ 	.byte	0x3f
	.zero		1


	//   ....[36]....
        /*042c*/ 	.word	0x0000b8d0
        /*0430*/ 	.word	0x0000000c
        /*0434*/ 	.word	0x00038820
        /*0438*/ 	.short	0x010a
        /*043a*/ 	.byte	0x3f
	.zero		1


	//   ....[37]....
        /*043c*/ 	.word	0x0000b920
        /*0440*/ 	.word	0x0000000c
        /*0444*/ 	.word	0x00038840
        /*0448*/ 	.short	0x010a
        /*044a*/ 	.byte	0x3f
	.zero		1


	//   ....[38]....
        /*044c*/ 	.word	0x0000b970
        /*0450*/ 	.word	0x0000000c
        /*0454*/ 	.word	0x00038828
        /*0458*/ 	.short	0x010a
        /*045a*/ 	.byte	0x3f
	.zero		1


	//   ....[39]....
        /*045c*/ 	.word	0x0000b9c0
        /*0460*/ 	.word	0x00000004
        /*0464*/ 	.word	0x00038840
        /*0468*/ 	.short	0x010a
        /*046a*/ 	.byte	0x3f
	.zero		1


	//   ....[40]....
        /*046c*/ 	.word	0x0000baa0
        /*0470*/ 	.word	0x00000007
        /*0474*/ 	.word	0x00000000
        /*0478*/ 	.short	0x010a
        /*047a*/ 	.byte	0x3f
	.zero		1


	//   ....[41]....
        /*047c*/ 	.word	0x0000baf0
        /*0480*/ 	.word	0x0000000b
        /*0484*/ 	.word	0x00000000
        /*0488*/ 	.short	0x010a
        /*048a*/ 	.byte	0x3f
	.zero		1


	//   ....[42]....
        /*048c*/ 	.word	0x0000bb40
        /*0490*/ 	.word	0x00000009
        /*0494*/ 	.word	0x00000000
        /*0498*/ 	.short	0x010a
        /*049a*/ 	.byte	0x3f
	.zero		1


	//----- nvinfo : EIATTR_NUM_MBARRIERS
	.align		4
.L_1260:
        /*049c*/ 	.byte	0x03, 0x38
        /*049e*/ 	.short	0x0009


	//----- nvinfo : EIATTR_EXIT_INSTR_OFFSETS
	.align		4
        /*04a0*/ 	.byte	0x04, 0x1c
        /*04a2*/ 	.short	(.L_1262 - .L_1261)


	//   ....[0]....
.L_1261:
        /*04a4*/ 	.word	0x0000b3b0


	//----- nvinfo : EIATTR_MAX_THREADS
	.align		4
.L_1262:
        /*04a8*/ 	.byte	0x04, 0x05
        /*04aa*/ 	.short	(.L_1264 - .L_1263)
.L_1263:
        /*04ac*/ 	.word	0x00000180
        /*04b0*/ 	.word	0x00000001
        /*04b4*/ 	.word	0x00000001


	//----- nvinfo : EIATTR_CRS_STACK_SIZE
	.align		4
.L_1264:
        /*04b8*/ 	.byte	0x04, 0x1e
        /*04ba*/ 	.short	(.L_1266 - .L_1265)
.L_1265:
        /*04bc*/ 	.word	0x00000000


	//----- nvinfo : EIATTR_CBANK_PARAM_SIZE
	.align		4
.L_1266:
        /*04c0*/ 	.byte	0x03, 0x19
        /*04c2*/ 	.short	0x06f0


	//----- nvinfo : EIATTR_PARAM_CBANK
	.align		4
        /*04c4*/ 	.byte	0x04, 0x0a
        /*04c6*/ 	.short	(.L_1268 - .L_1267)
	.align		4
.L_1267:
        /*04c8*/ 	.word	index@(.nv.constant0._ZN7cutlass13device_kernelIN5flash11enable_sm90INS1_16FlashAttnBwdSm90INS1_25CollectiveMainloopBwdSm90ILi2ELi2ELi2EN4cute5tupleIJNS5_1CILi1EEES8_S8_EEENS6_IJNS7_ILi80EEENS7_ILi128EEESB_EEENS_10bfloat16_tEfNS_4arch4Sm90ELb0ELb0ELb0ELb1ELb1ELb1ELb0ELb1ELi2ELi1ELi2ELi1ELb0EEENS1_24CollectiveEpilogueBwdGQAISC_fSF_Li256ELb1ELb1EEENS1_19SingleTileSchedulerILb1ELb0ELb0ELi128EEEEEEEEEvNT_6ParamsE)
        /*04cc*/ 	.short	0x0210
        /*04ce*/ 	.short	0x06f0


	//----- nvinfo : EIATTR_SW_WAR
	.align		4
.L_1268:
        /*04d0*/ 	.byte	0x04, 0x36
        /*04d2*/ 	.short	(.L_1270 - .L_1269)
.L_1269:
        /*04d4*/ 	.word	0x00000008
.L_1270:


//--------------------- .nv.info._ZN7cutlass13device_kernelIN5flash22FlashAttnBwdPreprocessIN4cute5tupleIJNS3_1CILi80EEENS5_ILi128EEEEEENS_10bfloat16_tEfNS_4arch4Sm90ELb1ELb1EEEEEvNT_6ParamsE --------------------------
	.section	.nv.info._ZN7cutlass13device_kernelIN5flash22FlashAttnBwdPreprocessIN4cute5tupleIJNS3_1CILi80EEENS5_ILi128EEEEEENS_10bfloat16_tEfNS_4arch4Sm90ELb1ELb1EEEEEvNT_6ParamsE,"",@"SHT_CUDA_INFO"
	.sectionflags	@""
	.align	4


	//----- nvinfo : EIATTR_CUDA_API_VERSION
	.align		4
        /*0000*/ 	.byte	0x04, 0x37
        /*0002*/ 	.short	(.L_1272 - .L_1271)
.L_1271:
        /*0004*/ 	.word	0x00000082


	//----- nvinfo : EIATTR_KPARAM_INFO
	.align		4
.L_1272:
        /*0008*/ 	.byte	0x04, 0x17
        /*000a*/ 	.short	(.L_1274 - .L_1273)
.L_1273:
        /*000c*/ 	.word	0x00000000
        /*0010*/ 	.short	0x0000
        /*0012*/ 	.short	0x0000
        /*0014*/ 	.byte	0x00, 0xf0, 0xc1, 0x03


	//----- nvinfo : EIATTR_SPARSE_MMA_MASK
	.align		4
.L_1274:
        /*0018*/ 	.byte	0x03, 0x50
        /*001a*/ 	.short	0x0000


	//----- nvinfo : EIATTR_MAXREG_COUNT
	.align		4
        /*001c*/ 	.byte	0x03, 0x1b
        /*001e*/ 	.short	0x0080


	//----- nvinfo : EIATTR_MERCURY_ISA_VERSION
	.align		4
        /*0020*/ 	.byte	0x03, 0x5f
        /*0022*/ 	.short	0x0101


	//----- nvinfo : EIATTR_COOP_GROUP_MASK_REGIDS
	.align		4
        /*0024*/ 	.byte	0x04, 0x29
        /*0026*/ 	.short	(.L_1276 - .L_1275)


	//   ....[0]....
.L_1275:
        /*0028*/ 	.word	0xffffffff


	//   ....[1]....
        /*002c*/ 	.word	0xffffffff


	//   ....[2]....
        /*0030*/ 	.word	0xffffffff


	//   ....[3]....
        /*0034*/ 	.word	0xffffffff


	//   ....[4]....
        /*0038*/ 	.word	0xffffffff


	//   ....[5]....
        /*003c*/ 	.word	0xffffffff


	//   ....[6]....
        /*0040*/ 	.word	0xffffffff


	//   ....[7]....
        /*0044*/ 	.word	0xffffffff


	//   ....[8]....
        /*0048*/ 	.word	0xffffffff


	//   ....[9]....
        /*004c*/ 	.word	0xffffffff


	//   ....[10]....
        /*0050*/ 	.word	0xffffffff


	//   ....[11]....
        /*0054*/ 	.word	0xffffffff


	//   ....[12]....
        /*0058*/ 	.word	0xffffffff


	//   ....[13]....
        /*005c*/ 	.word	0xffffffff


	//   ....[14]....
        /*0060*/ 	.word	0xffffffff


	//   ....[15]....
        /*0064*/ 	.word	0xffffffff


	//   ....[16]....
        /*0068*/ 	.word	0xffffffff


	//   ....[17]....
        /*006c*/ 	.word	0xffffffff


	//   ....[18]....
        /*0070*/ 	.word	0xffffffff


	//   ....[19]....
        /*0074*/ 	.word	0xffffffff


	//----- nvinfo : EIATTR_COOP_GROUP_INSTR_OFFSETS
	.align		4
.L_1276:
        /*0078*/ 	.byte	0x04, 0x28
        /*007a*/ 	.short	(.L_1278 - .L_1277)


	//   ....[0]....
.L_1277:
        /*007c*/ 	.word	0x00001680


	//   ....[1]....
        /*0080*/ 	.word	0x00001690


	//   ....[2]....
        /*0084*/ 	.word	0x000016a0


	//   ....[3]....
        /*0088*/ 	.word	0x000016b0


	//   ....[4]....
        /*008c*/ 	.word	0x000016c0


	//   ....[5]....
        /*0090*/ 	.word	0x00001720


	//   ....[6]....
        /*0094*/ 	.word	0x00001730


	//   ....[7]....
        /*0098*/ 	.word	0x00001740


	//   ....[8]....
        /*009c*/ 	.word	0x00001750


	//   ....[9]....
        /*00a0*/ 	.word	0x00001760


	//   ....[10]....
        /*00a4*/ 	.word	0x000017c0


	//   ....[11]....
        /*00a8*/ 	.word	0x000017d0


	//   ....[12]....
        /*00ac*/ 	.word	0x000017e0


	//   ....[13]....
        /*00b0*/ 	.word	0x000017f0


	//   ....[14]....
        /*00b4*/ 	.word	0x00001800


	//   ....[15]....
        /*00b8*/ 	.word	0x00001860


	//   ....[16]....
        /*00bc*/ 	.word	0x00001890


	//   ....[17]....
        /*00c0*/ 	.word	0x000018a0


	//   ....[18]....
        /*00c4*/ 	.word	0x000018b0


	//   ....[19]....
        /*00c8*/ 	.word	0x000018c0


	//----- nvinfo : EIATTR_EXIT_INSTR_OFFSETS
	.align		4
.L_1278:
        /*00cc*/ 	.byte	0x04, 0x1c
        /*00ce*/ 	.short	(.L_1280 - .L_1279)


	//   ....[0]....
.L_1279:
        /*00d0*/ 	.word	0x000001c0


	//   ....[1]....
        /*00d4*/ 	.word	0x00001ff0


	//   ....[2]....
        /*00d8*/ 	.word	0x00002070


	//----- nvinfo : EIATTR_MAX_THREADS
	.align		4
.L_1280:
        /*00dc*/ 	.byte	0x04, 0x05
        /*00de*/ 	.short	(.L_1282 - .L_1281)
.L_1281:
        /*00e0*/ 	.word	0x00000100
        /*00e4*/ 	.word	0x00000001
        /*00e8*/ 	.word	0x00000001


	//----- nvinfo : EIATTR_CRS_STACK_SIZE
	.align		4
.L_1282:
        /*00ec*/ 	.byte	0x04, 0x1e
        /*00ee*/ 	.short	(.L_1284 - .L_1283)
.L_1283:
        /*00f0*/ 	.word	0x00000000


	//----- nvinfo : EIATTR_CBANK_PARAM_SIZE
	.align		4
.L_1284:
        /*00f4*/ 	.byte	0x03, 0x19
        /*00f6*/ 	.short	0x00f0


	//----- nvinfo : EIATTR_PARAM_CBANK
	.align		4
        /*00f8*/ 	.byte	0x04, 0x0a
        /*00fa*/ 	.short	(.L_1286 - .L_1285)
	.align		4
.L_1285:
        /*00fc*/ 	.word	index@(.nv.constant0._ZN7cutlass13device_kernelIN5flash22FlashAttnBwdPreprocessIN4cute5tupleIJNS3_1CILi80EEENS5_ILi128EEEEEENS_10bfloat16_tEfNS_4arch4Sm90ELb1ELb1EEEEEvNT_6ParamsE)
        /*0100*/ 	.short	0x0210
        /*0102*/ 	.short	0x00f0


	//----- nvinfo : EIATTR_SW_WAR
	.align		4
.L_1286:
        /*0104*/ 	.byte	0x04, 0x36
        /*0106*/ 	.short	(.L_1288 - .L_1287)
.L_1287:
        /*0108*/ 	.word	0x00000008
.L_1288:


//--------------------- .nv.info._ZN7cutlass13device_kernelIN5flash11enable_sm90INS1_16FlashAttnBwdSm90INS1_25CollectiveMainloopBwdSm90ILi2ELi2ELi2EN4cute5tupleIJNS5_1CILi1EEES8_S8_EEENS6_IJNS7_ILi64EEENS7_ILi128EEESB_EEENS_10bfloat16_tEfNS_4arch4Sm90ELb0ELb1ELb0ELb0ELb0ELb1ELb0ELb0ELi2ELi1ELi2ELi1ELb0EEENS1_21CollectiveEpilogueBwdISC_SD_SF_Li256ELb0ELb0ELi1EEENS1_19SingleTileSchedulerILb0ELb0ELb0ELi128EEEEEEEEEvNT_6ParamsE --------------------------
	.section	.nv.info._ZN7cutlass13device_kernelIN5flash11enable_sm90INS1_16FlashAttnBwdSm90INS1_25CollectiveMainloopBwdSm90ILi2ELi2ELi2EN4cute5tupleIJNS5_1CILi1EEES8_S8_EEENS6_IJNS7_ILi64EEENS7_ILi128EEESB_EEENS_10bfloat16_tEfNS_4arch4Sm90ELb0ELb1ELb0ELb0ELb0ELb1ELb0ELb0ELi2ELi1ELi2ELi1ELb0EEENS1_21CollectiveEpilogueBwdISC_SD_SF_Li256ELb0ELb0ELi1EEENS1_19SingleTileSchedulerILb0ELb0ELb0ELi128EEEEEEEEEvNT_6ParamsE,"",@"SHT_CUDA_INFO"
	.sectionflags	@""
	.align	4


	//----- nvinfo : EIATTR_CUDA_API_VERSION
	.align		4
        /*0000*/ 	.byte	0x04, 0x37
        /*0002*/ 	.short	(.L_1290 - .L_1289)
.L_1289:
        /*0004*/ 	.word	0x00000082


	//----- nvinfo : EIATTR_KPARAM_INFO
	.align		4
.L_1290:
        /*0008*/ 	.byte	0x04, 0x17
        /*000a*/ 	.short	(.L_1292 - .L_1291)
.L_1291:
        /*000c*/ 	.word	0x00000000
        /*0010*/ 	.short	0x0000
        /*0012*/ 	.short	0x0070
        /*0014*/ 	.byte	0x00, 0xf0, 0x01, 0x24


	//----- nvinfo : EIATTR_SPARSE_MMA_MASK
	.align		4
.L_1292:
        /*0018*/ 	.byte	0x03, 0x50
        /*001a*/ 	.short	0x0000


	//----- nvinfo : EIATTR_MAXREG_COUNT
	.align		4
        /*001c*/ 	.byte	0x03, 0x1b
        /*001e*/ 	.short	0x00a8


	//----- nvinfo : EIATTR_NUM_BARRIERS
	.align		4
        /*0020*/ 	.byte	0x02, 0x4c
        /*0022*/ 	.byte	0x10
	.zero		1


	//----- nvinfo : EIATTR_EXTERNS
	.align		4
        /*0024*/ 	.byte	0x04, 0x0f
        /*0026*/ 	.short	(.L_1294 - .L_1293)


	//   ....[0]....
	.align		4
.L_1293:
        /*0028*/ 	.word	index@(__assertfail)


	//----- nvinfo : EIATTR_ANNOTATIONS
	.align		4
.L_1294:
        /*002c*/ 	.byte	0x04, 0x55
        /*002e*/ 	.short	(.L_1296 - .L_1295)


	//   ....[0]....
.L_1295:
        /*0030*/ 	.word	0x00000001
        /*0034*/ 	.byte	0xf0, 0x7c, 0x00, 0x00, 0x01, 0x00, 0x00, 0x00, 0xe0, 0x7e, 0x00, 0x00, 0x01, 0x00, 0x00, 0x00
        /*0044*/ 	.byte	0xd0, 0x89, 0x00, 0x00, 0x01, 0x00, 0x00, 0x00, 0xf0, 0x89, 0x00, 0x00, 0x01, 0x00, 0x00, 0x00
        /*0054*/ 	.byte	0x90, 0x8e, 0x00, 0x00


	//----- nvinfo : EIATTR_MERCURY_ISA_VERSION
	.align		4
.L_1296:
        /*0058*/ 	.byte	0x03, 0x5f
        /*005a*/ 	.short	0x0101


	//----- nvinfo : EIATTR_INT_WARP_WIDE_INSTR_OFFSETS
	.align		4
        /*005c*/ 	.byte	0x04, 0x31
        /*005e*/ 	.short	(.L_1298 - .L_1297)


	//   ....[0]....
.L_1297:
        /*0060*/ 	.word	0x000001f0


	//   ....[1]....
        /*0064*/ 	.word	0x00000220


	//----- nvinfo : EIATTR_COOP_GROUP_MASK_REGIDS
	.align		4
.L_1298:
        /*0068*/ 	.byte	0x04, 0x29
        /*006a*/ 	.short	(.L_1300 - .L_1299)


	//   ....[0]....
.L_1299:
        /*006c*/ 	.word	0xffffffff


	//   ....[1]....
        /*0070*/ 	.word	0xffffffff


	//   ....[2]....
        /*0074*/ 	.word	0xffffffff


	//   ....[3]....
        /*0078*/ 	.word	0xffffffff


	//   ....[4]....
        /*007c*/ 	.word	0xffffffff


	//   ....[5]....
        /*0080*/ 	.word	0xffffffff


	//   ....[6]....
        /*0084*/ 	.word	0xffffffff


	//   ....[7]....
        /*0088*/ 	.word	0xffffffff


	//   ....[8]....
        /*008c*/ 	.word	0x0500000f


	//----- nvinfo : EIATTR_COOP_GROUP_INSTR_OFFSETS
	.align		4
.L_1300:
        /*0090*/ 	.byte	0x04, 0x28
        /*0092*/ 	.short	(.L_1302 - .L_1301)


	//   ....[0]....
.L_1301:
        /*0094*/ 	.word	0x00000070


	//   ....[1]....
        /*0098*/ 	.word	0x00000200


	//   ....[2]....
        /*009c*/ 	.word	0x00000250


	//   ....[3]....
        /*00a0*/ 	.word	0x00000440


	//   ....[4]....
        /*00a4*/ 	.word	0x00000660


	//   ....[5]....
        /*00a8*/ 	.word	0x000011d0


	//   ....[6]....
        /*00ac*/ 	.word	0x00004b90


	//   ....[7]....
        /*00b0*/ 	.word	0x000066e0


	//   ....[8]....
        /*00b4*/ 	.word	0x00009550


	//----- nvinfo : EIATTR_REG_RECONFIG
	.align		4
.L_1302:
        /*00b8*/ 	.byte	0x01, 0x54
	.zero		2


	//----- nvinfo : EIATTR_SYSCALL_OFFSETS
	.align		4
        /*00bc*/ 	.byte	0x04, 0x46
        /*00be*/ 	.short	(.L_1304 - .L_1303)


	//   ....[0]....
.L_1303:
        /*00c0*/ 	.word	0x00000e10


	//   ....[1]....
        /*00c4*/ 	.word	0x00000f00


	//   ....[2]....
        /*00c8*/ 	.word	0x00001060


	//   ....[3]....
        /*00cc*/ 	.word	0x00001150


	//   ....[4]....
        /*00d0*/ 	.word	0x00004500


	//   ....[5]....
        /*00d4*/ 	.word	0x00004640


	//   ....[6]....
        /*00d8*/ 	.word	0x00004760


	//   ....[7]....
        /*00dc*/ 	.word	0x00004880


	//----- nvinfo : EIATTR_MBARRIER_INSTR_OFFSETS
	.align		4
.L_1304:
        /*00e0*/ 	.byte	0x04, 0x39
        /*00e2*/ 	.short	(.L_1306 - .L_1305)


	//   ....[0]....
.L_1305:
        /*00e4*/ 	.word	0x000002f0
        /*00e8*/ 	.word	0x000000ff
        /*00ec*/ 	.word	0x00030800
        /*00f0*/ 	.short	0x0100
        /*00f2*/ 	.byte	0x06
	.zero		1


	//   ....[1]....
        /*00f4*/ 	.word	0x000003f0
        /*00f8*/ 	.word	0x000000ff
        /*00fc*/ 	.word	0x00030810
        /*0100*/ 	.short	0x0100
        /*0102*/ 	.byte	0x08
	.zero		1


	//   ....[2]....
        /*0104*/ 	.word	0x00000400
        /*0108*/ 	.word	0x000000ff
        /*010c*/ 	.word	0x00030820
        /*0110*/ 	.short	0x0100
        /*0112*/ 	.byte	0x08
	.zero		1


	//   ....[3]....
        /*0114*/ 	.word	0x00000410
        /*0118*/ 	.word	0x000000ff
        /*011c*/ 	.word	0x00030818
        /*0120*/ 	.short	0x0100
        /*0122*/ 	.byte	0x08
	.zero		1


	//   ....[4]....
        /*0124*/ 	.word	0x00000420
        /*0128*/ 	.word	0x000000ff
        /*012c*/ 	.word	0x00030828
        /*0130*/ 	.short	0x0100
        /*0132*/ 	.byte	0x08
	.zero		1


	//   ....[5]....
        /*0134*/ 	.word	0x00000550
        /*0138*/ 	.word	0x000000ff
        /*013c*/ 	.word	0x00030830
        /*0140*/ 	.short	0x0100
        /*0142*/ 	.byte	0x08
	.zero		1


	//   ....[6]....
        /*0144*/ 	.word	0x00000560
        /*0148*/ 	.word	0x000000ff
        /*014c*/ 	.word	0x00030840
        /*0150*/ 	.short	0x0100
        /*0152*/ 	.byte	0x08
	.zero		1


	//   ....[7]....
        /*0154*/ 	.word	0x00000570
        /*0158*/ 	.word	0x000000ff
        /*015c*/ 	.word	0x00030838
        /*0160*/ 	.short	0x0100
        /*0162*/ 	.byte	0x08
	.zero		1


	//   ....[8]....
        /*0164*/ 	.word	0x00000580
        /*0168*/ 	.word	0x000000ff
        /*016c*/ 	.word	0x00030848
        /*0170*/ 	.short	0x0100
        /*0172*/ 	.byte	0x08
	.zero		1


	//   ....[9]....
        /*0174*/ 	.word	0x00001200
        /*0178*/ 	.word	0x000000e5
        /*017c*/ 	.word	0x00030800
        /*0180*/ 	.short	0x010a
        /*0182*/ 	.byte	0x3f
	.zero		1


	//   ....[10]....
        /*0184*/ 	.word	0x00001330
        /*0188*/ 	.word	0x000000e5
        /*018c*/ 	.word	0x00030800
        /*0190*/ 	.short	0x010a
        /*0192*/ 	.byte	0x3f
	.zero		1


	//   ....[11]....
        /*0194*/ 	.word	0x000019c0
        /*0198*/ 	.word	0x00000000
        /*019c*/ 	.word	0x00030810
        /*01a0*/ 	.short	0x010a
        /*01a2*/ 	.byte	0x3f
	.zero		1


	//   ....[12]....
        /*01a4*/ 	.word	0x00001a00
        /*01a8*/ 	.word	0x00000000
        /*01ac*/ 	.word	0x00030810
        /*01b0*/ 	.short	0x010a
        /*01b2*/ 	.byte	0x3f
	.zero		1


	//   ....[13]....
        /*01b4*/ 	.word	0x00001f30
        /*01b8*/ 	.word	0x00000000
        /*01bc*/ 	.word	0x00030830
        /*01c0*/ 	.short	0x010a
        /*01c2*/ 	.byte	0x3f
	.zero		1


	//   ....[14]....
        /*01c4*/ 	.word	0x00001fb0
        /*01c8*/ 	.word	0x00000000
        /*01cc*/ 	.word	0x00030830
        /*01d0*/ 	.short	0x010a
        /*01d2*/ 	.byte	0x3f
	.zero		1


	//   ....[15]....
        /*01d4*/ 	.word	0x00003c10
        /*01d8*/ 	.word	0x00000005
        /*01dc*/ 	.word	0x00000000
        /*01e0*/ 	.short	0x0101
        /*01e2*/ 	.byte	0x3f
	.zero		1


	//   ....[16]....
        /*01e4*/ 	.word	0x00003f30
        /*01e8*/ 	.word	0x00000000
        /*01ec*/ 	.word	0x00000000
        /*01f0*/ 	.short	0x0101
        /*01f2*/ 	.byte	0x3f
	.zero		1


	//   ....[17]....
        /*01f4*/ 	.word	0x00007830
        /*01f8*/ 	.word	0x00000010
        /*01fc*/ 	.word	0x00030820
        /*0200*/ 	.short	0x010a
        /*0202*/ 	.byte	0x3f
	.zero		1


	//   ....[18]....
        /*0204*/ 	.word	0x00007f70
        /*0208*/ 	.word	0x00000010
        /*020c*/ 	.word	0x00030840
        /*0210*/ 	.short	0x010a
        /*0212*/ 	.byte	0x3f
	.zero		1


	//   ....[19]....
        /*0214*/ 	.word	0x00008210
        /*0218*/ 	.word	0x00000010
        /*021c*/ 	.word	0x00030828
        /*0220*/ 	.short	0x010a
        /*0222*/ 	.byte	0x3f
	.zero		1


	//   ....[20]....
        /*0224*/ 	.word	0x000084b0
        /*0228*/ 	.word	0x00000010
        /*022c*/ 	.word	0x00030848
        /*0230*/ 	.short	0x010a
        /*0232*/ 	.byte	0x3f
	.zero		1


	//   ....[21]....
        /*0234*/ 	.word	0x00008700
        /*0238*/ 	.word	0x00000010
        /*023c*/ 	.word	0x00030820
        /*0240*/ 	.short	0x010a
        /*0242*/ 	.byte	0x3f
	.zero		1


	//   ....[22]....
        /*0244*/ 	.word	0x00008a20
        /*0248*/ 	.word	0x00000010
        /*024c*/ 	.word	0x00030840
        /*0250*/ 	.short	0x010a
        /*0252*/ 	.byte	0x3f
	.zero		1


	//   ....[23]....
        /*0254*/ 	.word	0x00008c90
        /*0258*/ 	.word	0x00000010
        /*025c*/ 	.word	0x00030828
        /*0260*/ 	.short	0x010a
        /*0262*/ 	.byte	0x3f
	.zero		1


	//   ....[24]....
        /*0264*/ 	.word	0x00008f80
        /*0268*/ 	.word	0x00000003
        /*026c*/ 	.word	0x00030840
        /*0270*/ 	.short	0x010a
        /*0272*/ 	.byte	0x3f
	.zero		1


	//   ....[25]....
        /*0274*/ 	.word	0x000093c0
        /*0278*/ 	.word	0x00000006
        /*027c*/ 	.word	0x00000000
        /*0280*/ 	.short	0x010a
        /*0282*/ 	.byte	0x3f
	.zero		1


	//   ....[26]....
        /*0284*/ 	.word	0x00009420
        /*0288*/ 	.word	0x00000003
        /*028c*/ 	.word	0x00000000
        /*0290*/ 	.short	0x010a
        /*0292*/ 	.byte	0x3f
	.zero		1


	//   ....[27]....
        /*0294*/ 	.word	0x00009480
        /*0298*/ 	.word	0x00000000
        /*029c*/ 	.word	0x00000000
        /*02a0*/ 	.short	0x010a
        /*02a2*/ 	.byte	0x3f
	.zero		1


	//   ....[28]....
        /*02a4*/ 	.word	0x000094b0
        /*02a8*/ 	.word	0x00000003
        /*02ac*/ 	.word	0x00000000
        /*02b0*/ 	.short	0x010a
        /*02b2*/ 	.byte	0x3f
	.zero		1


	//   ....[29]....
        /*02b4*/ 	.word	0x00009580
        /*02b8*/ 	.word	0x000000e5
        /*02bc*/ 	.word	0x00030800
        /*02c0*/ 	.short	0x010a
        /*02c2*/ 	.byte	0x3f
	.zero		1


	//   ....[30]....
        /*02c4*/ 	.word	0x000095d0
        /*02c8*/ 	.word	0x00000000
        /*02cc*/ 	.word	0x00030810
        /*02d0*/ 	.short	0x010a
        /*02d2*/ 	.byte	0x3f
	.zero		1


	//   ....[31]....
        /*02d4*/ 	.word	0x00009620
        /*02d8*/ 	.word	0x00000000
        /*02dc*/ 	.word	0x00030830
        /*02e0*/ 	.short	0x010a
        /*02e2*/ 	.byte	0x3f
	.zero		1


	//   ....[32]....
        /*02e4*/ 	.word	0x00009670
        /*02e8*/ 	.word	0x00000010
        /*02ec*/ 	.word	0x00030820
        /*02f0*/ 	.short	0x010a
        /*02f2*/ 	.byte	0x3f
	.zero		1


	//   ....[33]....
        /*02f4*/ 	.word	0x000096c0
        /*02f8*/ 	.word	0x00000010
        /*02fc*/ 	.word	0x00030840
        /*0300*/ 	.short	0x010a
        /*0302*/ 	.byte	0x3f
	.zero		1


	//   ....[34]....
        /*0304*/ 	.word	0x00009710
        /*0308*/ 	.word	0x00000010
        /*030c*/ 	.word	0x00030828
        /*0310*/ 	.short	0x010a
        /*0312*/ 	.byte	0x3f
	.zero		1


	//   ....[35]....
        /*0314*/ 	.word	0x00009760
        /*0318*/ 	.word	0x00000010
        /*031c*/ 	.word	0x00030848
        /*0320*/ 	.short	0x010a
        /*0322*/ 	.byte	0x3f
	.zero		1


	//   ....[36]....
        /*0324*/ 	.word	0x000097c0
        /*0328*/ 	.word	0x00000010
        /*032c*/ 	.word	0x00030820
        /*0330*/ 	.short	0x010a
        /*0332*/ 	.byte	0x3f
	.zero		1


	//   ....[37]....
        /*0334*/ 	.word	0x00009810
        /*0338*/ 	.word	0x00000010
        /*033c*/ 	.word	0x00030840
        /*0340*/ 	.short	0x010a
        /*0342*/ 	.byte	0x3f
	.zero		1


	//   ....[38]....
        /*0344*/ 	.word	0x00009860
        /*0348*/ 	.word	0x00000010
        /*034c*/ 	.word	0x00030828
        /*0350*/ 	.short	0x010a
        /*0352*/ 	.byte	0x3f
	.zero		1


	//   ....[39]....
        /*0354*/ 	.word	0x000098b0
        /*0358*/ 	.word	0x00000003
        /*035c*/ 	.word	0x00030840
        /*0360*/ 	.short	0x010a
        /*0362*/ 	.byte	0x3f
	.zero		1


	//   ....[40]....
        /*0364*/ 	.word	0x00009980
        /*0368*/ 	.word	0x00000006
        /*036c*/ 	.word	0x00000000
        /*0370*/ 	.short	0x010a
        /*0372*/ 	.byte	0x3f
	.zero		1


	//   ....[41]....
        /*0374*/ 	.word	0x000099d0
        /*0378*/ 	.word	0x00000003
        /*037c*/ 	.word	0x00000000
        /*0380*/ 	.short	0x010a
        /*0382*/ 	.byte	0x3f
	.zero		1


	//   ....[42]....
        /*0384*/ 	.word	0x00009a20
        /*0388*/ 	.word	0x00000000
        /*038c*/ 	.word	0x00000000
        /*0390*/ 	.short	0x010a
        /*0392*/ 	.byte	0x3f
	.zero		1


	//----- nvinfo : EIATTR_NUM_MBARRIERS
	.align		4
.L_1306:
        /*0394*/ 	.byte	0x03, 0x38
        /*0396*/ 	.short	0x0009


	//----- nvinfo : EIATTR_EXIT_INSTR_OFFSETS
	.align		4
        /*0398*/ 	.byte	0x04, 0x1c
        /*039a*/ 	.short	(.L_1308 - .L_1307)


	//   ....[0]....
.L_1307:
        /*039c*/ 	.word	0x00009500


	//----- nvinfo : EIATTR_MAX_THREADS
	.align		4
.L_1308:
        /*03a0*/ 	.byte	0x04, 0x05
        /*03a2*/ 	.short	(.L_1310 - .L_1309)
.L_1309:
        /*03a4*/ 	.word	0x00000180
        /*03a8*/ 	.word	0x00000001
        /*03ac*/ 	.word	0x00000001


	//----- nvinfo : EIATTR_CRS_STACK_SIZE
	.align		4
.L_1310:
        /*03b0*/ 	.byte	0x04, 0x1e
        /*03b2*/ 	.short	(.L_1312 - .L_1311)
.L_1311:
        /*03b4*/ 	.word	0x00000000


	//----- nvinfo : EIATTR_CBANK_PARAM_SIZE
	.align		4
.L_1312:
        /*03b8*/ 	.byte	0x03, 0x19
        /*03ba*/ 	.short	0x0970


	//----- nvinfo : EIATTR_PARAM_CBANK
	.align		4
        /*03bc*/ 	.byte	0x04, 0x0a
        /*03be*/ 	.short	(.L_1314 - .L_1313)
	.align		4
.L_1313:
        /*03c0*/ 	.word	index@(.nv.constant0._ZN7cutlass13device_kernelIN5flash11enable_sm90INS1_16FlashAttnBwdSm90INS1_25CollectiveMainloopBwdSm90ILi2ELi2ELi2EN4cute5tupleIJNS5_1CILi1EEES8_S8_EEENS6_IJNS7_ILi64EEENS7_ILi128EEESB_EEENS_10bfloat16_tEfNS_4arch4Sm90ELb0ELb1ELb0ELb0ELb0ELb1ELb0ELb0ELi2ELi1ELi2ELi1ELb0EEENS1_21CollectiveEpilogueBwdISC_SD_SF_Li256ELb0ELb0ELi1EEENS1_19SingleTileSchedulerILb0ELb0ELb0ELi128EEEEEEEEEvNT_6ParamsE)
        /*03c4*/ 	.short	0x0210
        /*03c6*/ 	.short	0x0970


	//----- nvinfo : EIATTR_SW_WAR
	.align		4
.L_1314:
        /*03c8*/ 	.byte	0x04, 0x36
        /*03ca*/ 	.short	(.L_1316 - .L_1315)
.L_1315:
        /*03cc*/ 	.word	0x00000008
.L_1316:


//--------------------- .nv.info._ZN7cutlass13device_kernelIN5flash11enable_sm90INS1_16FlashAttnBwdSm90INS1_25CollectiveMainloopBwdSm90ILi2ELi2ELi2EN4cute5tupleIJNS5_1CILi1EEES8_S8_EEENS6_IJNS7_ILi64EEENS7_ILi128EEESB_EEENS_10bfloat16_tEfNS_4arch4Sm90ELb0ELb1ELb0ELb0ELb1ELb1ELb0ELb0ELi2ELi1ELi2ELi1ELb0EEENS1_21CollectiveEpilogueBwdISC_SD_SF_Li256ELb0ELb0ELi1EEENS1_19SingleTileSchedulerILb0ELb0ELb0ELi128EEEEEEEEEvNT_6ParamsE --------------------------
	.section	.nv.info._ZN7cutlass13device_kernelIN5flash11enable_sm90INS1_16FlashAttnBwdSm90INS1_25CollectiveMainloopBwdSm90ILi2ELi2ELi2EN4cute5tupleIJNS5_1CILi1EEES8_S8_EEENS6_IJNS7_ILi64EEENS7_ILi128EEESB_EEENS_10bfloat16_tEfNS_4arch4Sm90ELb0ELb1ELb0ELb0ELb1ELb1ELb0ELb0ELi2ELi1ELi2ELi1ELb0EEENS1_21CollectiveEpilogueBwdISC_SD_SF_Li256ELb0ELb0ELi1EEENS1_19SingleTileSchedulerILb0ELb0ELb0ELi128EEEEEEEEEvNT_6ParamsE,"",@"SHT_CUDA_INFO"
	.sectionflags	@""
	.align	4


	//----- nvinfo : EIATTR_CUDA_API_VERSION
	.align		4
        /*0000*/ 	.byte	0x04, 0x37
        /*0002*/ 	.short	(.L_1318 - .L_1317)
.L_1317:
        /*0004*/ 	.word	0x00000082


	//----- nvinfo : EIATTR_KPARAM_INFO
	.align		4
.L_1318:
        /*0008*/ 	.byte	0x04, 0x17
        /*000a*/ 	.short	(.L_1320 - .L_1319)
.L_1319:
        /*000c*/ 	.word	0x00000000
        /*0010*/ 	.short	0x0000
        /*0012*/ 	.short	0x0070
        /*0014*/ 	.byte	0x00, 0xf0, 0x01, 0x24


	//----- nvinfo : EIATTR_SPARSE_MMA_MASK
	.align		4
.L_1320:
        /*0018*/ 	.byte	0x03, 0x50
        /*001a*/ 	.short	0x0000


	//----- nvinfo : EIATTR_MAXREG_COUNT
	.align		4
        /*001c*/ 	.byte	0x03, 0x1b
        /*001e*/ 	.short	0x00a8


	//----- nvinfo : EIATTR_NUM_BARRIERS
	.align		4
        /*0020*/ 	.byte	0x02, 0x4c
        /*0022*/ 	.byte	0x10
	.zero		1


	//----- nvinfo : EIATTR_EXTERNS
	.align		4
        /*0024*/ 	.byte	0x04, 0x0f
        /*0026*/ 	.short	(.L_1322 - .L_1321)


	//   ....[0]....
	.align		4
.L_1321:
        /*0028*/ 	.word	index@(__assertfail)


	//----- nvinfo : EIATTR_ANNOTATIONS
	.align		4
.L_1322:
        /*002c*/ 	.byte	0x04, 0x55
        /*002e*/ 	.short	(.L_1324 - .L_1323)


	//   ....[0]....
.L_1323:
        /*0030*/ 	.word	0x00000001
        /*0034*/ 	.byte	0xf0, 0x8b, 0x00, 0x00, 0x01, 0x00, 0x00, 0x00, 0xe0, 0x8d, 0x00, 0x00, 0x01, 0x00, 0x00, 0x00
        /*0044*/ 	.byte	0xd0, 0x98, 0x00, 0x00, 0x01, 0x00, 0x00, 0x00, 0xf0, 0x98, 0x00, 0x00, 0x01, 0x00, 0x00, 0x00
        /*0054*/ 	.byte	0x90, 0x9d, 0x00, 0x00


	//----- nvinfo : EIATTR_MERCURY_ISA_VERSION
	.align		4
.L_1324:
        /*0058*/ 	.byte	0x03, 0x5f
        /*005a*/ 	.short	0x0101


	//----- nvinfo : EIATTR_INT_WARP_WIDE_INSTR_OFFSETS
	.align		4
        /*005c*/ 	.byte	0x04, 0x31
        /*005e*/ 	.short	(.L_1326 - .L_1325)


	//   ....[0]....
.L_1325:
        /*0060*/ 	.word	0x000001f0


	//   ....[1]....
        /*0064*/ 	.word	0x00000220


	//   ....[2]....
        /*0068*/ 	.word	0x00007040


	//   ....[3]....
        /*006c*/ 	.word	0x00007640


	//   ....[4]....
        /*0070*/ 	.word	0x00007af0


	//   ....[5]....
        /*0074*/ 	.word	0x00007dc0


	//   ....[6]....
        /*0078*/ 	.word	0x00008020


	//   ....[7]....
        /*007c*/ 	.word	0x000081b0


	//----- nvinfo : EIATTR_COOP_GROUP_MASK_REGIDS
	.align		4
.L_1326:
        /*0080*/ 	.byte	0x04, 0x29
        /*0082*/ 	.short	(.L_1328 - .L_1327)


	//   ....[0]....
.L_1327:
        /*0084*/ 	.word	0xffffffff


	//   ....[1]....
        /*0088*/ 	.word	0xffffffff


	//   ....[2]....
        /*008c*/ 	.word	0xffffffff


	//   ....[3]....
        /*0090*/ 	.word	0xffffffff


	//   ....[4]....
        /*0094*/ 	.word	0xffffffff


	//   ....[5]....
        /*0098*/ 	.word	0xffffffff


	//   ....[6]....
        /*009c*/ 	.word	0xffffffff


	//   ....[7]....
        /*00a0*/ 	.word	0xffffffff


	//   ....[8]....
        /*00a4*/ 	.word	0xffffffff


	//   ....[9]....
        /*00a8*/ 	.word	0xffffffff


	//   ....[10]....
        /*00ac*/ 	.word	0xffffffff


	//   ....[11]....
        /*00b0*/ 	.word	0xffffffff


	//   ....[12]....
        /*00b4*/ 	.word	0xffffffff


	//   ....[13]....
        /*00b8*/ 	.word	0xffffffff


	//   ....[14]....
        /*00bc*/ 	.word	0xffffffff


	//   ....[15]....
        /*00c0*/ 	.word	0xffffffff


	//   ....[16]....
        /*00c4*/ 	.word	0xffffffff


	//   ....[17]....
        /*00c8*/ 	.word	0x0500000f


	//   ....[18]....
        /*00cc*/ 	.word	0x0500000f


	//   ....[19]....
        /*00d0*/ 	.word	0x0500000f


	//   ....[20]....
        /*00d4*/ 	.word	0x0500000f


	//----- nvinfo : EIATTR_COOP_GROUP_INSTR_OFFSETS
	.align		4
.L_1328:
        /*00d8*/ 	.byte	0x04, 0x28
        /*00da*/ 	.short	(.L_1330 - .L_1329)


	//   ....[0]....
.L_1329:
        /*00dc*/ 	.word	0x00000070


	//   ....[1]....
        /*00e0*/ 	.word	0x00000200


	//   ....[2]....
        /*00e4*/ 	.word	0x00000250


	//   ....[3]....
        /*00e8*/ 	.word	0x00000440


	//   ....[4]....
        /*00ec*/ 	.word	0x00000670


	//   ....[5]....
        /*00f0*/ 	.word	0x000011e0


	//   ....[6]....
        /*00f4*/ 	.word	0x00004ba0


	//   ....[7]....
        /*00f8*/ 	.word	0x000066e0


	//   ....[8]....
        /*00fc*/ 	.word	0x00006c40


	//   ....[9]....
        /*0100*/ 	.word	0x00006f70


	//   ....[10]....
        /*0104*/ 	.word	0x000072c0


	//   ....[11]....
        /*0108*/ 	.word	0x00007570


	//   ....[12]....
        /*010c*/ 	.word	0x000077b0


	//   ....[13]....
        /*0110*/ 	.word	0x00007a20


	//   ....[14]....
        /*0114*/ 	.word	0x00007d00


	//   ....[15]....
        /*0118*/ 	.word	0x00007f20


	//   ....[16]....
        /*011c*/ 	.word	0x000080b0


	//   ....[17]....
        /*0120*/ 	.word	0x0000a450


	//   ....[18]....
        /*0124*/ 	.word	0x0000a5a0


	//   ....[19]....
        /*0128*/ 	.word	0x0000a610


	//   ....[20]....
        /*012c*/ 	.word	0x0000a680


	//----- nvinfo : EIATTR_REG_RECONFIG
	.align		4
.L_1330:
        /*0130*/ 	.byte	0x01, 0x54
	.zero		2


	//----- nvinfo : EIATTR_SYSCALL_OFFSETS
	.align		4
        /*0134*/ 	.byte	0x04, 0x46
        /*0136*/ 	.short	(.L_1332 - .L_1331)


	//   ....[0]....
.L_1331:
        /*0138*/ 	.word	0x00000e20


	//   ....[1]....
        /*013c*/ 	.word	0x00000f10


	//   ....[2]....
        /*0140*/ 	.word	0x00001070


	//   ....[3]....
        /*0144*/ 	.word	0x00001160


	//   ....[4]....
        /*0148*/ 	.word	0x00004510


	//   ....[5]....
        /*014c*/ 	.word	0x00004650


	//   ....[6]....
        /*0150*/ 	.word	0x00004770


	//   ....[7]....
        /*0154*/ 	.word	0x00004890


	//----- nvinfo : EIATTR_MBARRIER_INSTR_OFFSETS
	.align		4
.L_1332:
        /*0158*/ 	.byte	0x04, 0x39
        /*015a*/ 	.short	(.L_1334 - .L_1333)


	//   ....[0]....
.L_1333:
        /*015c*/ 	.word	0x000002f0
        /*0160*/ 	.word	0x000000ff
        /*0164*/ 	.word	0x00030800
        /*0168*/ 	.short	0x0100
        /*016a*/ 	.byte	0x06
	.zero		1


	//   ....[1]....
        /*016c*/ 	.word	0x000003f0
        /*0170*/ 	.word	0x000000ff
        /*0174*/ 	.word	0x00030810
        /*0178*/ 	.short	0x0100
        /*017a*/ 	.byte	0x08
	.zero		1


	//   ....[2]....
        /*017c*/ 	.word	0x00000400
        /*0180*/ 	.word	0x000000ff
        /*0184*/ 	.word	0x00030820
        /*0188*/ 	.short	0x0100
        /*018a*/ 	.byte	0x08
	.zero		1


	//   ....[3]....
        /*018c*/ 	.word	0x00000410
        /*0190*/ 	.word	0x000000ff
        /*0194*/ 	.word	0x00030818
        /*0198*/ 	.short	0x0100
        /*019a*/ 	.byte	0x08
	.zero		1


	//   ....[4]....
        /*019c*/ 	.word	0x00000420
        /*01a0*/ 	.word	0x000000ff
        /*01a4*/ 	.word	0x00030828
        /*01a8*/ 	.short	0x0100
        /*01aa*/ 	.byte	0x08
	.zero		1


	//   ....[5]....
        /*01ac*/ 	.word	0x00000550
        /*01b0*/ 	.word	0x000000ff
        /*01b4*/ 	.word	0x00030830
        /*01b8*/ 	.short	0x0100
        /*01ba*/ 	.byte	0x08
	.zero		1


	//   ....[6]....
        /*01bc*/ 	.word	0x00000560
        /*01c0*/ 	.word	0x000000ff
        /*01c4*/ 	.word	0x00030840
        /*01c8*/ 	.short	0x0100
        /*01ca*/ 	.byte	0x08
	.zero		1


	//   ....[7]....
        /*01cc*/ 	.word	0x00000570
        /*01d0*/ 	.word	0x000000ff
        /*01d4*/ 	.word	0x00030838
        /*01d8*/ 	.short	0x0100
        /*01da*/ 	.byte	0x08
	.zero		1


	//   ....[8]....
        /*01dc*/ 	.word	0x00000580
        /*01e0*/ 	.word	0x000000ff
        /*01e4*/ 	.word	0x00030848
        /*01e8*/ 	.short	0x0100
        /*01ea*/ 	.byte	0x08
	.zero		1


	//   ....[9]....
        /*01ec*/ 	.word	0x00001210
        /*01f0*/ 	.word	0x000000e7
        /*01f4*/ 	.word	0x00030800
        /*01f8*/ 	.short	0x010a
        /*01fa*/ 	.byte	0x3f
	.zero		1


	//   ....[10]....
        /*01fc*/ 	.word	0x00001340
        /*0200*/ 	.word	0x000000e7
        /*0204*/ 	.word	0x00030800
        /*0208*/ 	.short	0x010a
        /*020a*/ 	.byte	0x3f
	.zero		1


	//   ....[11]....
        /*020c*/ 	.word	0x000019d0
        /*0210*/ 	.word	0x00000000
        /*0214*/ 	.word	0x00030810
        /*0218*/ 	.short	0x010a
        /*021a*/ 	.byte	0x3f
	.zero		1


	//   ....[12]....
        /*021c*/ 	.word	0x00001a10
        /*0220*/ 	.word	0x00000000
        /*0224*/ 	.word	0x00030810
        /*0228*/ 	.short	0x010a
        /*022a*/ 	.byte	0x3f
	.zero		1


	//   ....[13]....
        /*022c*/ 	.word	0x00001f40
        /*0230*/ 	.word	0x00000000
        /*0234*/ 	.word	0x00030830
        /*0238*/ 	.short	0x010a
        /*023a*/ 	.byte	0x3f
	.zero		1


	//   ....[14]....
        /*023c*/ 	.word	0x00001fc0
        /*0240*/ 	.word	0x00000000
        /*0244*/ 	.word	0x00030830
        /*0248*/ 	.short	0x010a
        /*024a*/ 	.byte	0x3f
	.zero		1


	//   ....[15]....
        /*024c*/ 	.word	0x00003c20
        /*0250*/ 	.word	0x00000005
        /*0254*/ 	.word	0x00000000
        /*0258*/ 	.short	0x0101
        /*025a*/ 	.byte	0x3f
	.zero		1


	//   ....[16]....
        /*025c*/ 	.word	0x00003f50
        /*0260*/ 	.word	0x00000000
        /*0264*/ 	.word	0x00000000
        /*0268*/ 	.short	0x0101
        /*026a*/ 	.byte	0x3f
	.zero		1


	//   ....[17]....
        /*026c*/ 	.word	0x00008730
        /*0270*/ 	.word	0x00000010
        /*0274*/ 	.word	0x00030820
        /*0278*/ 	.short	0x010a
        /*027a*/ 	.byte	0x3f
	.zero		1


	//   ....[18]....
        /*027c*/ 	.word	0x00008e70
        /*0280*/ 	.word	0x00000010
        /*0284*/ 	.word	0x00030840
        /*0288*/ 	.short	0x010a
        /*028a*/ 	.byte	0x3f
	.zero		1


	//   ....[19]....
        /*028c*/ 	.word	0x00009110
        /*0290*/ 	.word	0x00000010
        /*0294*/ 	.word	0x00030828
        /*0298*/ 	.short	0x010a
        /*029a*/ 	.byte	0x3f
	.zero		1


	//   ....[20]....
        /*029c*/ 	.word	0x000093b0
        /*02a0*/ 	.word	0x00000010
        /*02a4*/ 	.word	0x00030848
        /*02a8*/ 	.short	0x010a
        /*02aa*/ 	.byte	0x3f
	.zero		1


	//   ....[21]....
        /*02ac*/ 	.word	0x00009600
        /*02b0*/ 	.word	0x00000010
        /*02b4*/ 	.word	0x00030820
        /*02b8*/ 	.short	0x010a
        /*02ba*/ 	.byte	0x3f
	.zero		1


	//   ....[22]....
        /*02bc*/ 	.word	0x00009920
        /*02c0*/ 	.word	0x00000010
        /*02c4*/ 	.word	0x00030840
        /*02c8*/ 	.short	0x010a
        /*02ca*/ 	.byte	0x3f
	.zero		1


	//   ....[23]....
        /*02cc*/ 	.word	0x00009b90
        /*02d0*/ 	.word	0x00000010
        /*02d4*/ 	.word	0x00030828
        /*02d8*/ 	.short	0x010a
        /*02da*/ 	.byte	0x3f
	.zero		1


	//   ....[24]....
        /*02dc*/ 	.word	0x00009e80
        /*02e0*/ 	.word	0x00000003
        /*02e4*/ 	.word	0x00030840
        /*02e8*/ 	.short	0x010a
        /*02ea*/ 	.byte	0x3f
	.zero		1


	//   ....[25]....
        /*02ec*/ 	.word	0x0000a2c0
        /*02f0*/ 	.word	0x00000006
        /*02f4*/ 	.word	0x00000000
        /*02f8*/ 	.short	0x010a
        /*02fa*/ 	.byte	0x3f
	.zero		1


	//   ....[26]....
        /*02fc*/ 	.word	0x0000a320
        /*0300*/ 	.word	0x00000003
        /*0304*/ 	.word	0x00000000
        /*0308*/ 	.short	0x010a
        /*030a*/ 	.byte	0x3f
	.zero		1


	//   ....[27]....
        /*030c*/ 	.word	0x0000a380
        /*0310*/ 	.word	0x00000000
        /*0314*/ 	.word	0x00000000
        /*0318*/ 	.short	0x010a
        /*031a*/ 	.byte	0x3f
	.zero		1


	//   ....[28]....
        /*031c*/ 	.word	0x0000a3b0
        /*0320*/ 	.word	0x00000003
        /*0324*/ 	.word	0x00000000
        /*0328*/ 	.short	0x010a
        /*032a*/ 	.byte	0x3f
	.zero		1


	//   ....[29]....
        /*032c*/ 	.word	0x0000a480
        /*0330*/ 	.word	0x000000e7
        /*0334*/ 	.word	0x00030800
        /*0338*/ 	.short	0x010a
        /*033a*/ 	.byte	0x3f
	.zero		1


	//   ....[30]....
        /*033c*/ 	.word	0x0000a4d0
        /*0340*/ 	.word	0x00000000
        /*0344*/ 	.word	0x00030810
        /*0348*/ 	.short	0x010a
        /*034a*/ 	.byte	0x3f
	.zero		1


	//   ....[31]....
        /*034c*/ 	.word	0x0000a520
        /*0350*/ 	.word	0x00000000
        /*0354*/ 	.word	0x00030830
        /*0358*/ 	.short	0x010a
        /*035a*/ 	.byte	0x3f
	.zero		1


	//   ....[32]....
        /*035c*/ 	.word	0x0000a6c0
        /*0360*/ 	.word	0x00000010
        /*0364*/ 	.word	0x00030820
        /*0368*/ 	.short	0x010a
        /*036a*/ 	.byte	0x3f
	.zero		1


	//   ....[33]....
        /*036c*/ 	.word	0x0000a710
        /*0370*/ 	.word	0x00000010
        /*0374*/ 	.word	0x00030840
        /*0378*/ 	.short	0x010a
        /*037a*/ 	.byte	0x3f
	.zero		1


	//   ....[34]....
        /*037c*/ 	.word	0x0000a760
        /*0380*/ 	.word	0x00000010
        /*0384*/ 	.word	0x00030828
        /*0388*/ 	.short	0x010a
        /*038a*/ 	.byte	0x3f
	.zero		1


	//   ....[35]....
        /*038c*/ 	.word	0x0000a7b0
        /*0390*/ 	.word	0x00000010
        /*0394*/ 	.word	0x00030848
        /*0398*/ 	.short	0x010a
        /*039a*/ 	.byte	0x3f
	.zero		1


	//   ....[36]....
        /*039c*/ 	.word	0x0000a810
        /*03a0*/ 	.word	0x00000010
        /*03a4*/ 	.word	0x00030820
        /*03a8*/ 	.short	0x010a
        /*03aa*/ 	.byte	0x3f
	.zero		1


	//   ....[37]....
        /*03ac*/ 	.word	0x0000a860
        /*03b0*/ 	.word	0x00000010
        /*03b4*/ 	.word	0x00030840
        /*03b8*/ 	.short	0x010a
        /*03ba*/ 	.byte	0x3f
	.zero		1


	//   ....[38]....
        /*03bc*/ 	.word	0x0000a8b0
        /*03c0*/ 	.word	0x00000010
        /*03c4*/ 	.word	0x00030828
        /*03c8*/ 	.short	0x010a
        /*03ca*/ 	.byte	0x3f
	.zero		1


	//   ....[39]....
        /*03cc*/ 	.word	0x0000a900
        /*03d0*/ 	.word	0x00000003
        /*03d4*/ 	.word	0x00030840
        /*03d8*/ 	.short	0x010a
        /*03da*/ 	.byte	0x3f
	.zero		1


	//   ....[40]....
        /*03dc*/ 	.word	0x0000a9d0
        /*03e0*/ 	.word	0x00000006
        /*03e4*/ 	.word	0x00000000
        /*03e8*/ 	.short	0x010a
        /*03ea*/ 	.byte	0x3f
	.zero		1


	//   ....[41]....
        /*03ec*/ 	.word	0x0000aa20
        /*03f0*/ 	.word	0x00000003
        /*03f4*/ 	.word	0x00000000
        /*03f8*/ 	.short	0x010a
        /*03fa*/ 	.byte	0x3f
	.zero		1


	//   ....[42]....
        /*03fc*/ 	.word	0x0000aa70
        /*0400*/ 	.word	0x00000000
        /*0404*/ 	.word	0x00000000
        /*0408*/ 	.short	0x010a
        /*040a*/ 	.byte	0x3f
	.zero		1


	//----- nvinfo : EIATTR_NUM_MBARRIERS
	.align		4
.L_1334:
        /*040c*/ 	.byte	0x03, 0x38
        /*040e*/ 	.short	0x0009


	//----- nvinfo : EIATTR_EXIT_INSTR_OFFSETS
	.align		4
        /*0410*/ 	.byte	0x04, 0x1c
        /*0412*/ 	.short	(.L_1336 - .L_1335)


	//   ....[0]....
.L_1335:
        /*0414*/ 	.word	0x0000a400


	//----- nvinfo : EIATTR_MAX_THREADS
	.align		4
.L_1336:
        /*0418*/ 	.byte	0x04, 0x05
        /*041a*/ 	.short	(.L_1338 - .L_1337)
.L_1337:
        /*041c*/ 	.word	0x00000180
        /*0420*/ 	.word	0x00000001
        /*0424*/ 	.word	0x00000001


	//----- nvinfo : EIATTR_CRS_STACK_SIZE
	.align		4
.L_1338:
        /*0428*/ 	.byte	0x04, 0x1e
        /*042a*/ 	.short	(.L_1340 - .L_1339)
.L_1339:
        /*042c*/ 	.word	0x00000000


	//----- nvinfo : EIATTR_CBANK_PARAM_SIZE
	.align		4
.L_1340:
        /*0430*/ 	.byte	0x03, 0x19
        /*0432*/ 	.short	0x0970


	//----- nvinfo : EIATTR_PARAM_CBANK
	.align		4
        /*0434*/ 	.byte	0x04, 0x0a
        /*0436*/ 	.short	(.L_1342 - .L_1341)
	.align		4
.L_1341:
        /*0438*/ 	.word	index@(.nv.constant0._ZN7cutlass13device_kernelIN5flash11enable_sm90INS1_16FlashAttnBwdSm90INS1_25CollectiveMainloopBwdSm90ILi2ELi2ELi2EN4cute5tupleIJNS5_1CILi1EEES8_S8_EEENS6_IJNS7_ILi64EEENS7_ILi128EEESB_EEENS_10bfloat16_tEfNS_4arch4Sm90ELb0ELb1ELb0ELb0ELb1ELb1ELb0ELb0ELi2ELi1ELi2ELi1ELb0EEENS1_21CollectiveEpilogueBwdISC_SD_SF_Li256ELb0ELb0ELi1EEENS1_19SingleTileSchedulerILb0ELb0ELb0ELi128EEEEEEEEEvNT_6ParamsE)
        /*043c*/ 	.short	0x0210
        /*043e*/ 	.short	0x0970


	//----- nvinfo : EIATTR_SW_WAR
	.align		4
.L_1342:
        /*0440*/ 	.byte	0x04, 0x36
        /*0442*/ 	.short	(.L_1344 - .L_1343)
.L_1343:
        /*0444*/ 	.word	0x00000008
.L_1344:


//--------------------- .nv.info._ZN7cutlass13device_kernelIN5flash11enable_sm90INS1_16FlashAttnBwdSm90INS1_25CollectiveMainloopBwdSm90ILi2ELi2ELi2EN4cute5tupleIJNS5_1CILi1EEES8_S8_EEENS6_IJNS7_ILi64EEENS7_ILi128EEESB_EEENS_10bfloat16_tEfNS_4arch4Sm90ELb0ELb1ELb0ELb0ELb0ELb1ELb0ELb0ELi2ELi1ELi2ELi1ELb0EEENS1_24CollectiveEpilogueBwdGQAISC_fSF_Li256ELb0ELb0EEENS1_19SingleTileSchedulerILb0ELb0ELb0ELi128EEEEEEEEEvNT_6ParamsE --------------------------
	.section	.nv.info._ZN7cutlass13device_kernelIN5flash11enable_sm90INS1_16FlashAttnBwdSm90INS1_25CollectiveMainloopBwdSm90ILi2ELi2ELi2EN4cute5tupleIJNS5_1CILi1EEES8_S8_EEENS6_IJNS7_ILi64EEENS7_ILi128EEESB_EEENS_10bfloat16_tEfNS_4arch4Sm90ELb0ELb1ELb0ELb0ELb0ELb1ELb0ELb0ELi2ELi1ELi2ELi1ELb0EEENS1_24CollectiveEpilogueBwdGQAISC_fSF_Li256ELb0ELb0EEENS1_19SingleTileSchedulerILb0ELb0ELb0ELi128EEEEEEEEEvNT_6ParamsE,"",@"SHT_CUDA_INFO"
	.sectionflags	@""
	.align	4


	//----- nvinfo : EIATTR_CUDA_API_VERSION
	.align		4
        /*0000*/ 	.byte	0x04, 0x37
        /*0002*/ 	.short	(.L_1346 - .L_1345)
.L_1345:
        /*0004*/ 	.word	0x00000082


	//----- nvinfo : EIATTR_KPARAM_INFO
	.align		4
.L_1346:
        /*0008*/ 	.byte	0x04, 0x17
        /*000a*/ 	.short	(.L_1348 - .L_1347)
.L_1347:
        /*000c*/ 	.word	0x00000000
        /*0010*/ 	.short	0x0000
        /*0012*/ 	.short	0x0070
        /*0014*/ 	.byte	0x00, 0xf0, 0x01, 0x1a


	//----- nvinfo : EIATTR_SPARSE_MMA_MASK
	.align		4
.L_1348:
        /*0018*/ 	.byte	0x03, 0x50
        /*001a*/ 	.short	0x0000


	//----- nvinfo : EIATTR_MAXREG_COUNT
	.align		4
        /*001c*/ 	.byte	0x03, 0x1b
        /*001e*/ 	.short	0x00a8


	//----- nvinfo : EIATTR_NUM_BARRIERS
	.align		4
        /*0020*/ 	.byte	0x02, 0x4c
        /*0022*/ 	.byte	0x10
	.zero		1


	//----- nvinfo : EIATTR_EXTERNS
	.align		4
        /*0024*/ 	.byte	0x04, 0x0f
        /*0026*/ 	.short	(.L_1350 - .L_1349)


	//   ....[0]....
	.align		4
.L_1349:
        /*0028*/ 	.word	index@(__assertfail)


	//----- nvinfo : EIATTR_ANNOTATIONS
	.align		4
.L_1350:
        /*002c*/ 	.byte	0x04, 0x55
        /*002e*/ 	.short	(.L_1352 - .L_1351)


	//   ....[0]....
.L_1351:
        /*0030*/ 	.word	0x00000001
        /*0034*/ 	.byte	0xd0, 0x61, 0x00, 0x00, 0x01, 0x00, 0x00, 0x00, 0xc0, 0x63, 0x00, 0x00, 0x01, 0x00, 0x00, 0x00
        /*0044*/ 	.byte	0xb0, 0x6e, 0x00, 0x00, 0x01, 0x00, 0x00, 0x00, 0xd0, 0x6e, 0x00, 0x00, 0x01, 0x00, 0x00, 0x00
        /*0054*/ 	.byte	0x70, 0x73, 0x00, 0x00


	//----- nvinfo : EIATTR_MERCURY_ISA_VERSION
	.align		4
.L_1352:
        /*0058*/ 	.byte	0x03, 0x5f
        /*005a*/ 	.short	0x0101


	//----- nvinfo : EIATTR_INT_WARP_WIDE_INSTR_OFFSETS
	.align		4
        /*005c*/ 	.byte	0x04, 0x31
        /*005e*/ 	.short	(.L_1354 - .L_1353)


	//   ....[0]....
.L_1353:
        /*0060*/ 	.word	0x00000190


	//   ....[1]....
        /*0064*/ 	.word	0x000001c0


	//----- nvinfo : EIATTR_COOP_GROUP_MASK_REGIDS
	.align		4
.L_1354:
        /*0068*/ 	.byte	0x04, 0x29
        /*006a*/ 	.short	(.L_1356 - .L_1355)


	//   ....[0]....
.L_1355:
        /*006c*/ 	.word	0xffffffff


	//   ....[1]....
        /*0070*/ 	.word	0xffffffff


	//   ....[2]....
        /*0074*/ 	.word	0xffffffff


	//   ....[3]....
        /*0078*/ 	.word	0xffffffff


	//   ....[4]....
        /*007c*/ 	.word	0xffffffff


	//   ....[5]....
        /*0080*/ 	.word	0xffffffff


	//   ....[6]....
        /*0084*/ 	.word	0xffffffff


	//   ....[7]....
        /*0088*/ 	.word	0x0500000f


	//----- nvinfo : EIATTR_COOP_GROUP_INSTR_OFFSETS
	.align		4
.L_1356:
        /*008c*/ 	.byte	0x04, 0x28
        /*008e*/ 	.short	(.L_1358 - .L_1357)


	//   ....[0]....
.L_1357:
        /*0090*/ 	.word	0x00000070


	//   ....[1]....
        /*0094*/ 	.word	0x000001a0


	//   ....[2]....
        /*0098*/ 	.word	0x000001f0


	//   ....[3]....
        /*009c*/ 	.word	0x000003e0


	//   ....[4]....
        /*00a0*/ 	.word	0x00000600


	//   ....[5]....
        /*00a4*/ 	.word	0x00001170


	//   ....[6]....
        /*00a8*/ 	.word	0x00004bc0


	//   ....[7]....
        /*00ac*/ 	.word	0x00007a30


	//----- nvinfo : EIATTR_REG_RECONFIG
	.align		4
.L_1358:
        /*00b0*/ 	.byte	0x01, 0x54
	.zero		2


	//----- nvinfo : EIATTR_SYSCALL_OFFSETS
	.align		4
        /*00b4*/ 	.byte	0x04, 0x46
        /*00b6*/ 	.short	(.L_1360 - .L_1359)


	//   ....[0]....
.L_1359:
        /*00b8*/ 	.word	0x00000db0


	//   ....[1]....
        /*00bc*/ 	.word	0x00000ea0


	//   ....[2]....
        /*00c0*/ 	.word	0x00001000


	//   ....[3]....
        /*00c4*/ 	.word	0x000010f0


	//----- nvinfo : EIATTR_MBARRIER_INSTR_OFFSETS
	.align		4
.L_1360:
        /*00c8*/ 	.byte	0x04, 0x39
        /*00ca*/ 	.short	(.L_1362 - .L_1361)


	//   ....[0]....
.L_1361:
        /*00cc*/ 	.word	0x00000290
        /*00d0*/ 	.word	0x000000ff
        /*00d4*/ 	.word	0x00030800
        /*00d8*/ 	.short	0x0100
        /*00da*/ 	.byte	0x06
	.zero		1


	//   ....[1]....
        /*00dc*/ 	.word	0x00000390
        /*00e0*/ 	.word	0x000000ff
        /*00e4*/ 	.word	0x00030810
        /*00e8*/ 	.short	0x0100
        /*00ea*/ 	.byte	0x08
	.zero		1


	//   ....[2]....
        /*00ec*/ 	.word	0x000003a0
        /*00f0*/ 	.word	0x000000ff
        /*00f4*/ 	.word	0x00030820
        /*00f8*/ 	.short	0x0100
        /*00fa*/ 	.byte	0x08
	.zero		1


	//   ....[3]....
        /*00fc*/ 	.word	0x000003b0
        /*0100*/ 	.word	0x000000ff
        /*0104*/ 	.word	0x00030818
        /*0108*/ 	.short	0x0100
        /*010a*/ 	.byte	0x08
	.zero		1


	//   ....[4]....
        /*010c*/ 	.word	0x000003c0
        /*0110*/ 	.word	0x000000ff
        /*0114*/ 	.word	0x00030828
        /*0118*/ 	.short	0x0100
        /*011a*/ 	.byte	0x08
	.zero		1


	//   ....[5]....
        /*011c*/ 	.word	0x000004f0
        /*0120*/ 	.word	0x000000ff
        /*0124*/ 	.word	0x00030830
        /*0128*/ 	.short	0x0100
        /*012a*/ 	.byte	0x08
	.zero		1


	//   ....[6]....
        /*012c*/ 	.word	0x00000500
        /*0130*/ 	.word	0x000000ff
        /*0134*/ 	.word	0x00030840
        /*0138*/ 	.short	0x0100
        /*013a*/ 	.byte	0x08
	.zero		1


	//   ....[7]....
        /*013c*/ 	.word	0x00000510
        /*0140*/ 	.word	0x000000ff
        /*0144*/ 	.word	0x00030838
        /*0148*/ 	.short	0x0100
        /*014a*/ 	.byte	0x08
	.zero		1


	//   ....[8]....
        /*014c*/ 	.word	0x00000520
        /*0150*/ 	.word	0x000000ff
        /*0154*/ 	.word	0x00030848
        /*0158*/ 	.short	0x0100
        /*015a*/ 	.byte	0x08
	.zero		1


	//   ....[9]....
        /*015c*/ 	.word	0x000011a0
        /*0160*/ 	.word	0x000000e5
        /*0164*/ 	.word	0x00030800
        /*0168*/ 	.short	0x010a
        /*016a*/ 	.byte	0x3f
	.zero		1


	//   ....[10]....
        /*016c*/ 	.word	0x000012d0
        /*0170*/ 	.word	0x000000e5
        /*0174*/ 	.word	0x00030800
        /*0178*/ 	.short	0x010a
        /*017a*/ 	.byte	0x3f
	.zero		1


	//   ....[11]....
        /*017c*/ 	.word	0x00001950
        /*0180*/ 	.word	0x00000000
        /*0184*/ 	.word	0x00030810
        /*0188*/ 	.short	0x010a
        /*018a*/ 	.byte	0x3f
	.zero		1


	//   ....[12]....
        /*018c*/ 	.word	0x00001990
        /*0190*/ 	.word	0x00000000
        /*0194*/ 	.word	0x00030810
        /*0198*/ 	.short	0x010a
        /*019a*/ 	.byte	0x3f
	.zero		1


	//   ....[13]....
        /*019c*/ 	.word	0x00001ec0
        /*01a0*/ 	.word	0x00000000
        /*01a4*/ 	.word	0x00030830
        /*01a8*/ 	.short	0x010a
        /*01aa*/ 	.byte	0x3f
	.zero		1


	//   ....[14]....
        /*01ac*/ 	.word	0x00001f40
        /*01b0*/ 	.word	0x00000000
        /*01b4*/ 	.word	0x00030830
        /*01b8*/ 	.short	0x010a
        /*01ba*/ 	.byte	0x3f
	.zero		1


	//   ....[15]....
        /*01bc*/ 	.word	0x00003ba0
        /*01c0*/ 	.word	0x00000005
        /*01c4*/ 	.word	0x00000000
        /*01c8*/ 	.short	0x0101
        /*01ca*/ 	.byte	0x3f
	.zero		1


	//   ....[16]....
        /*01cc*/ 	.word	0x00003ec0
        /*01d0*/ 	.word	0x00000000
        /*01d4*/ 	.word	0x00000000
        /*01d8*/ 	.short	0x0101
        /*01da*/ 	.byte	0x3f
	.zero		1


	//   ....[17]....
        /*01dc*/ 	.word	0x00005d10
        /*01e0*/ 	.word	0x00000010
        /*01e4*/ 	.word	0x00030820
        /*01e8*/ 	.short	0x010a
        /*01ea*/ 	.byte	0x3f
	.zero		1


	//   ....[18]....
        /*01ec*/ 	.word	0x00006450
        /*01f0*/ 	.word	0x00000010
        /*01f4*/ 	.word	0x00030840
        /*01f8*/ 	.short	0x010a
        /*01fa*/ 	.byte	0x3f
	.zero		1


	//   ....[19]....
        /*01fc*/ 	.word	0x000066f0
        /*0200*/ 	.word	0x00000010
        /*0204*/ 	.word	0x00030828
        /*0208*/ 	.short	0x010a
        /*020a*/ 	.byte	0x3f
	.zero		1


	//   ....[20]....
        /*020c*/ 	.word	0x00006990
        /*0210*/ 	.word	0x00000010
        /*0214*/ 	.word	0x00030848
        /*0218*/ 	.short	0x010a
        /*021a*/ 	.byte	0x3f
	.zero		1


	//   ....[21]....
        /*021c*/ 	.word	0x00006be0
        /*0220*/ 	.word	0x00000010
        /*0224*/ 	.word	0x00030820
        /*0228*/ 	.short	0x010a
        /*022a*/ 	.byte	0x3f
	.zero		1


	//   ....[22]....
        /*022c*/ 	.word	0x00006f00
        /*0230*/ 	.word	0x00000010
        /*0234*/ 	.word	0x00030840
        /*0238*/ 	.short	0x010a
        /*023a*/ 	.byte	0x3f
	.zero		1


	//   ....[23]....
        /*023c*/ 	.word	0x00007170
        /*0240*/ 	.word	0x00000010
        /*0244*/ 	.word	0x00030828
        /*0248*/ 	.short	0x010a
        /*024a*/ 	.byte	0x3f
	.zero		1


	//   ....[24]....
        /*024c*/ 	.word	0x00007460
        /*0250*/ 	.word	0x00000003
        /*0254*/ 	.word	0x00030840
        /*0258*/ 	.short	0x010a
        /*025a*/ 	.byte	0x3f
	.zero		1


	//   ....[25]....
        /*025c*/ 	.word	0x000078a0
        /*0260*/ 	.word	0x00000006
        /*0264*/ 	.word	0x00000000
        /*0268*/ 	.short	0x010a
        /*026a*/ 	.byte	0x3f
	.zero		1


	//   ....[26]....
        /*026c*/ 	.word	0x00007900
        /*0270*/ 	.word	0x00000003
        /*0274*/ 	.word	0x00000000
        /*0278*/ 	.short	0x010a
        /*027a*/ 	.byte	0x3f
	.zero		1


	//   ....[27]....
        /*027c*/ 	.word	0x00007960
        /*0280*/ 	.word	0x00000000
        /*0284*/ 	.word	0x00000000
        /*0288*/ 	.short	0x010a
        /*028a*/ 	.byte	0x3f
	.zero		1


	//   ....[28]....
        /*028c*/ 	.word	0x00007990
        /*0290*/ 	.word	0x00000003
        /*0294*/ 	.word	0x00000000
        /*0298*/ 	.short	0x010a
        /*029a*/ 	.byte	0x3f
	.zero		1


	//   ....[29]....
        /*029c*/ 	.word	0x00007a60
        /*02a0*/ 	.word	0x000000e5
        /*02a4*/ 	.word	0x00030800
        /*02a8*/ 	.short	0x010a
        /*02aa*/ 	.byte	0x3f
	.zero		1


	//   ....[30]....
        /*02ac*/ 	.word	0x00007ab0
        /*02b0*/ 	.word	0x00000000
        /*02b4*/ 	.word	0x00030810
        /*02b8*/ 	.short	0x010a
        /*02ba*/ 	.byte	0x3f
	.zero		1


	//   ....[31]....
        /*02bc*/ 	.word	0x00007b00
        /*02c0*/ 	.word	0x00000000
        /*02c4*/ 	.word	0x00030830
        /*02c8*/ 	.short	0x010a
        /*02ca*/ 	.byte	0x3f
	.zero		1


	//   ....[32]....
        /*02cc*/ 	.word	0x00007b50
        /*02d0*/ 	.word	0x00000010
        /*02d4*/ 	.word	0x00030820
        /*02d8*/ 	.short	0x010a
        /*02da*/ 	.byte	0x3f
	.zero		1


	//   ....[33]....
        /*02dc*/ 	.word	0x00007ba0
        /*02e0*/ 	.word	0x00000010
        /*02e4*/ 	.word	0x00030840
        /*02e8*/ 	.short	0x010a
        /*02ea*/ 	.byte	0x3f
	.zero		1


	//   ....[34]....
        /*02ec*/ 	.word	0x00007bf0
        /*02f0*/ 	.word	0x00000010
        /*02f4*/ 	.word	0x00030828
        /*02f8*/ 	.short	0x010a
        /*02fa*/ 	.byte	0x3f
	.zero		1


	//   ....[35]....
        /*02fc*/ 	.word	0x00007c40
        /*0300*/ 	.word	0x00000010
        /*0304*/ 	.word	0x00030848
        /*0308*/ 	.short	0x010a
        /*030a*/ 	.byte	0x3f
	.zero		1


	//   ....[36]....
        /*030c*/ 	.word	0x00007ca0
        /*0310*/ 	.word	0x00000010
        /*0314*/ 	.word	0x00030820
        /*0318*/ 	.short	0x010a
        /*031a*/ 	.byte	0x3f
	.zero		1


	//   ....[37]....
        /*031c*/ 	.word	0x00007cf0
        /*0320*/ 	.word	0x00000010
        /*0324*/ 	.word	0x00030840
        /*0328*/ 	.short	0x010a
        /*032a*/ 	.byte	0x3f
	.zero		1


	//   ....[38]....
        /*032c*/ 	.word	0x00007d40
        /*0330*/ 	.word	0x00000010
        /*0334*/ 	.word	0x00030828
        /*0338*/ 	.short	0x010a
        /*033a*/ 	.byte	0x3f
	.zero		1


	//   ....[39]....
        /*033c*/ 	.word	0x00007d90
        /*0340*/ 	.word	0x00000003
        /*0344*/ 	.word	0x00030840
        /*0348*/ 	.short	0x010a
        /*034a*/ 	.byte	0x3f
	.zero		1


	//   ....[40]....
        /*034c*/ 	.word	0x00007e60
        /*0350*/ 	.word	0x00000006
        /*0354*/ 	.word	0x00000000
        /*0358*/ 	.short	0x010a
        /*035a*/ 	.byte	0x3f
	.zero		1


	//   ....[41]....
        /*035c*/ 	.word	0x00007eb0
        /*0360*/ 	.word	0x00000003
        /*0364*/ 	.word	0x00000000
        /*0368*/ 	.short	0x010a
        /*036a*/ 	.byte	0x3f
	.zero		1


	//   ....[42]....
        /*036c*/ 	.word	0x00007f00
        /*0370*/ 	.word	0x00000000
        /*0374*/ 	.word	0x00000000
        /*0378*/ 	.short	0x010a
        /*037a*/ 	.byte	0x3f
	.zero		1


	//----- nvinfo : EIATTR_NUM_MBARRIERS
	.align		4
.L_1362:
        /*037c*/ 	.byte	0x03, 0x38
        /*037e*/ 	.short	0x0009


	//----- nvinfo : EIATTR_EXIT_INSTR_OFFSETS
	.align		4
        /*0380*/ 	.byte	0x04, 0x1c
        /*0382*/ 	.short	(.L_1364 - .L_1363)


	//   ....[0]....
.L_1363:
        /*0384*/ 	.word	0x000079e0


	//----- nvinfo : EIATTR_MAX_THREADS
	.align		4
.L_1364:
        /*0388*/ 	.byte	0x04, 0x05
        /*038a*/ 	.short	(.L_1366 - .L_1365)
.L_1365:
        /*038c*/ 	.word	0x00000180
        /*0390*/ 	.word	0x00000001
        /*0394*/ 	.word	0x00000001


	//----- nvinfo : EIATTR_CRS_STACK_SIZE
	.align		4
.L_1366:
        /*0398*/ 	.byte	0x04, 0x1e
        /*039a*/ 	.short	(.L_1368 - .L_1367)
.L_1367:
        /*039c*/ 	.word	0x00000000


	//----- nvinfo : EIATTR_CBANK_PARAM_SIZE
	.align		4
.L_1368:
        /*03a0*/ 	.byte	0x03, 0x19
        /*03a2*/ 	.short	0x06f0


	//----- nvinfo : EIATTR_PARAM_CBANK
	.align		4
        /*03a4*/ 	.byte	0x04, 0x0a
        /*03a6*/ 	.short	(.L_1370 - .L_1369)
	.align		4
.L_1369:
        /*03a8*/ 	.word	index@(.nv.constant0._ZN7cutlass13device_kernelIN5flash11enable_sm90INS1_16FlashAttnBwdSm90INS1_25CollectiveMainloopBwdSm90ILi2ELi2ELi2EN4cute5tupleIJNS5_1CILi1EEES8_S8_EEENS6_IJNS7_ILi64EEENS7_ILi128EEESB_EEENS_10bfloat16_tEfNS_4arch4Sm90ELb0ELb1ELb0ELb0ELb0ELb1ELb0ELb0ELi2ELi1ELi2ELi1ELb0EEENS1_24CollectiveEpilogueBwdGQAISC_fSF_Li256ELb0ELb0EEENS1_19SingleTileSchedulerILb0ELb0ELb0ELi128EEEEEEEEEvNT_6ParamsE)
        /*03ac*/ 	.short	0x0210
        /*03ae*/ 	.short	0x06f0


	//----- nvinfo : EIATTR_SW_WAR
	.align		4
.L_1370:
        /*03b0*/ 	.byte	0x04, 0x36
        /*03b2*/ 	.short	(.L_1372 - .L_1371)
.L_1371:
        /*03b4*/ 	.word	0x00000008
.L_1372:


//--------------------- .nv.info._ZN7cutlass13device_kernelIN5flash11enable_sm90INS1_16FlashAttnBwdSm90INS1_25CollectiveMainloopBwdSm90ILi2ELi2ELi2EN4cute5tupleIJNS5_1CILi1EEES8_S8_EEENS6_IJNS7_ILi64EEENS7_ILi128EEESB_EEENS_10bfloat16_tEfNS_4arch4Sm90ELb0ELb1ELb0ELb0ELb1ELb1ELb0ELb0ELi2ELi1ELi2ELi1ELb0EEENS1_24CollectiveEpilogueBwdGQAISC_fSF_Li256ELb0ELb1EEENS1_19SingleTileSchedulerILb0ELb0ELb0ELi128EEEEEEEEEvNT_6ParamsE --------------------------
	.section	.nv.info._ZN7cutlass13device_kernelIN5flash11enable_sm90INS1_16FlashAttnBwdSm90INS1_25CollectiveMainloopBwdSm90ILi2ELi2ELi2EN4cute5tupleIJNS5_1CILi1EEES8_S8_EEENS6_IJNS7_ILi64EEENS7_ILi128EEESB_EEENS_10bfloat16_tEfNS_4arch4Sm90ELb0ELb1ELb0ELb0ELb1ELb1ELb0ELb0ELi2ELi1ELi2ELi1ELb0EEENS1_24CollectiveEpilogueBwdGQAISC_fSF_Li256ELb0ELb1EEENS1_19SingleTileSchedulerILb0ELb0ELb0ELi128EEEEEEEEEvNT_6ParamsE,"",@"SHT_CUDA_INFO"
	.sectionflags	@""
	.align	4


	//----- nvinfo : EIATTR_CUDA_API_VERSION
	.align		4
        /*0000*/ 	.byte	0x04, 0x37
        /*0002*/ 	.short	(.L_1374 - .L_1373)
.L_1373:
        /*0004*/ 	.word	0x00000082


	//----- nvinfo : EIATTR_KPARAM_INFO
	.align		4
.L_1374:
        /*0008*/ 	.byte	0x04, 0x17
        /*000a*/ 	.short	(.L_1376 - .L_1375)
.L_1375:
        /*000c*/ 	.word	0x00000000
        /*0010*/ 	.short	0x0000
        /*0012*/ 	.short	0x0070
        /*0014*/ 	.byte	0x00, 0xf0, 0x01, 0x1a


	//----- nvinfo : EIATTR_SPARSE_MMA_MASK
	.align		4
.L_1376:
        /*0018*/ 	.byte	0x03, 0x50
        /*001a*/ 	.short	0x0000


	//----- nvinfo : EIATTR_MAXREG_COUNT
	.align		4
        /*001c*/ 	.byte	0x03, 0x1b
        /*001e*/ 	.short	0x00a8


	//----- nvinfo : EIATTR_NUM_BARRIERS
	.align		4
        /*0020*/ 	.byte	0x02, 0x4c
        /*0022*/ 	.byte	0x10
	.zero		1


	//----- nvinfo : EIATTR_EXTERNS
	.align		4
        /*0024*/ 	.byte	0x04, 0x0f
        /*0026*/ 	.short	(.L_1378 - .L_1377)


	//   ....[0]....
	.align		4
.L_1377:
        /*0028*/ 	.word	index@(__assertfail)


	//----- nvinfo : EIATTR_ANNOTATIONS
	.align		4
.L_1378:
        /*002c*/ 	.byte	0x04, 0x55
        /*002e*/ 	.short	(.L_1380 - .L_1379)


	//   ....[0]....
.L_1379:
        /*0030*/ 	.word	0x00000001
        /*0034*/ 	.byte	0xc0, 0x75, 0x00, 0x00, 0x01, 0x00, 0x00, 0x00, 0xb0, 0x77, 0x00, 0x00, 0x01, 0x00, 0x00, 0x00
        /*0044*/ 	.byte	0xa0, 0x82, 0x00, 0x00, 0x01, 0x00, 0x00, 0x00, 0xc0, 0x82, 0x00, 0x00, 0x01, 0x00, 0x00, 0x00
        /*0054*/ 	.byte	0x60, 0x87, 0x00, 0x00


	//----- nvinfo : EIATTR_MERCURY_ISA_VERSION
	.align		4
.L_1380:
        /*0058*/ 	.byte	0x03, 0x5f
        /*005a*/ 	.short	0x0101


	//----- nvinfo : EIATTR_INT_WARP_WIDE_INSTR_OFFSETS
	.align		4
        /*005c*/ 	.byte	0x04, 0x31
        /*005e*/ 	.short	(.L_1382 - .L_1381)


	//   ....[0]....
.L_1381:
        /*0060*/ 	.word	0x00000190


	//   ....[1]....
        /*0064*/ 	.word	0x000001c0


	//   ....[2]....
        /*0068*/ 	.word	0x00005a10


	//   ....[3]....
        /*006c*/ 	.word	0x00006010


	//   ....[4]....
        /*0070*/ 	.word	0x000064c0


	//   ....[5]....
        /*0074*/ 	.word	0x00006790


	//   ....[6]....
        /*0078*/ 	.word	0x000069f0


	//   ....[7]....
        /*007c*/ 	.word	0x00006b80


	//----- nvinfo : EIATTR_COOP_GROUP_MASK_REGIDS
	.align		4
.L_1382:
        /*0080*/ 	.byte	0x04, 0x29
        /*0082*/ 	.short	(.L_1384 - .L_1383)


	//   ....[0]....
.L_1383:
        /*0084*/ 	.word	0xffffffff


	//   ....[1]....
        /*0088*/ 	.word	0xffffffff


	//   ....[2]....
        /*008c*/ 	.word	0xffffffff


	//   ....[3]....
        /*0090*/ 	.word	0xffffffff


	//   ....[4]....
        /*0094*/ 	.word	0xffffffff


	//   ....[5]....
        /*0098*/ 	.word	0xffffffff


	//   ....[6]....
        /*009c*/ 	.word	0xffffffff


	//   ....[7]....
        /*00a0*/ 	.word	0xffffffff


	//   ....[8]....
        /*00a4*/ 	.word	0xffffffff


	//   ....[9]....
        /*00a8*/ 	.word	0xffffffff


	//   ....[10]....
        /*00ac*/ 	.word	0xffffffff


	//   ....[11]....
        /*00b0*/ 	.word	0xffffffff


	//   ....[12]....
        /*00b4*/ 	.word	0xffffffff


	//   ....[13]....
        /*00b8*/ 	.word	0xffffffff


	//   ....[14]....
        /*00bc*/ 	.word	0xffffffff


	//   ....[15]....
        /*00c0*/ 	.word	0xffffffff


	//   ....[16]....
        /*00c4*/ 	.word	0xffffffff


	//   ....[17]....
        /*00c8*/ 	.word	0xffffffff


	//   ....[18]....
        /*00cc*/ 	.word	0xffffffff


	//   ....[19]....
        /*00d0*/ 	.word	0xffffffff


	//   ....[20]....
        /*00d4*/ 	.word	0x0500000f


	//   ....[21]....
        /*00d8*/ 	.word	0x0500000f


	//   ....[22]....
        /*00dc*/ 	.word	0x0500000f


	//   ....[23]....
        /*00e0*/ 	.word	0x0500000f


	//   ....[24]....
        /*00e4*/ 	.word	0x0500000f


	//   ....[25]....
        /*00e8*/ 	.word	0x0500000f


	//----- nvinfo : EIATTR_COOP_GROUP_INSTR_OFFSETS
	.align		4
.L_1384:
        /*00ec*/ 	.byte	0x04, 0x28
        /*00ee*/ 	.short	(.L_1386 - .L_1385)


	//   ....[0]....
.L_1385:
        /*00f0*/ 	.word	0x00000070


	//   ....[1]....
        /*00f4*/ 	.word	0x000001a0


	//   ....[2]....
        /*00f8*/ 	.word	0x000001f0


	//   ....[3]....
        /*00fc*/ 	.word	0x000003e0


	//   ....[4]....
        /*0100*/ 	.word	0x00000610


	//   ....[5]....
        /*0104*/ 	.word	0x00001180


	//   ....[6]....
        /*0108*/ 	.word	0x00004990


	//   ....[7]....
        /*010c*/ 	.word	0x00004b10


	//   ....[8]....
        /*0110*/ 	.word	0x00004e00


	//   ....[9]....
        /*0114*/ 	.word	0x00004f90


	//   ....[10]....
        /*0118*/ 	.word	0x000050b0


	//   ....[11]....
        /*011c*/ 	.word	0x00005610


	//   ....[12]....
        /*0120*/ 	.word	0x00005940


	//   ....[13]....
        /*0124*/ 	.word	0x00005c90


	//   ....[14]....
        /*0128*/ 	.word	0x00005f40


	//   ....[15]....
        /*012c*/ 	.word	0x00006180


	//   ....[16]....
        /*0130*/ 	.word	0x000063f0


	//   ....[17]....
        /*0134*/ 	.word	0x000066d0


	//   ....[18]....
        /*0138*/ 	.word	0x000068f0


	//   ....[19]....
        /*013c*/ 	.word	0x00006a80


	//   ....[20]....
        /*0140*/ 	.word	0x00008e20


	//   ....[21]....
        /*0144*/ 	.word	0x00008f70


	//   ....[22]....
        /*0148*/ 	.word	0x00008fe0


	//   ....[23]....
        /*014c*/ 	.word	0x00009050


	//   ....[24]....
        /*0150*/ 	.word	0x000090c0


	//   ....[25]....
        /*0154*/ 	.word	0x00009130


	//----- nvinfo : EIATTR_REG_RECONFIG
	.align		4
.L_1386:
        /*0158*/ 	.byte	0x01, 0x54
	.zero		2


	//----- nvinfo : EIATTR_SYSCALL_OFFSETS
	.align		4
        /*015c*/ 	.byte	0x04, 0x46
        /*015e*/ 	.short	(.L_1388 - .L_1387)


	//   ....[0]....
.L_1387:
        /*0160*/ 	.word	0x00000dc0


	//   ....[1]....
        /*0164*/ 	.word	0x00000eb0


	//   ....[2]....
        /*0168*/ 	.word	0x00001010


	//   ....[3]....
        /*016c*/ 	.word	0x00001100


	//----- nvinfo : EIATTR_MBARRIER_INSTR_OFFSETS
	.align		4
.L_1388:
        /*0170*/ 	.byte	0x04, 0x39
        /*0172*/ 	.short	(.L_1390 - .L_1389)


	//   ....[0]....
.L_1389:
        /*0174*/ 	.word	0x00000290
        /*0178*/ 	.word	0x000000ff
        /*017c*/ 	.word	0x00030800
        /*0180*/ 	.short	0x0100
        /*0182*/ 	.byte	0x06
	.zero		1


	//   ....[1]....
        /*0184*/ 	.word	0x00000390
        /*0188*/ 	.word	0x000000ff
        /*018c*/ 	.word	0x00030810
        /*0190*/ 	.short	0x0100
        /*0192*/ 	.byte	0x08
	.zero		1


	//   ....[2]....
        /*0194*/ 	.word	0x000003a0
        /*0198*/ 	.word	0x000000ff
        /*019c*/ 	.word	0x00030820
        /*01a0*/ 	.short	0x0100
        /*01a2*/ 	.byte	0x08
	.zero		1


	//   ....[3]....
        /*01a4*/ 	.word	0x000003b0
        /*01a8*/ 	.word	0x000000ff
        /*01ac*/ 	.word	0x00030818
        /*01b0*/ 	.short	0x0100
        /*01b2*/ 	.byte	0x08
	.zero		1


	//   ....[4]....
        /*01b4*/ 	.word	0x000003c0
        /*01b8*/ 	.word	0x000000ff
        /*01bc*/ 	.word	0x00030828
        /*01c0*/ 	.short	0x0100
        /*01c2*/ 	.byte	0x08
	.zero		1


	//   ....[5]....
        /*01c4*/ 	.word	0x000004f0
        /*01c8*/ 	.word	0x000000ff
        /*01cc*/ 	.word	0x00030830
        /*01d0*/ 	.short	0x0100
        /*01d2*/ 	.byte	0x08
	.zero		1


	//   ....[6]....
        /*01d4*/ 	.word	0x00000500
        /*01d8*/ 	.word	0x000000ff
        /*01dc*/ 	.word	0x00030840
        /*01e0*/ 	.short	0x0100
        /*01e2*/ 	.byte	0x08
	.zero		1


	//   ....[7]....
        /*01e4*/ 	.word	0x00000510
        /*01e8*/ 	.word	0x000000ff
        /*01ec*/ 	.word	0x00030838
        /*01f0*/ 	.short	0x0100
        /*01f2*/ 	.byte	0x08
	.zero		1


	//   ....[8]....
        /*01f4*/ 	.word	0x00000520
        /*01f8*/ 	.word	0x000000ff
        /*01fc*/ 	.word	0x00030848
        /*0200*/ 	.short	0x0100
        /*0202*/ 	.byte	0x08
	.zero		1


	//   ....[9]....
        /*0204*/ 	.word	0x000011b0
        /*0208*/ 	.word	0x000000e7
        /*020c*/ 	.word	0x00030800
        /*0210*/ 	.short	0x010a
        /*0212*/ 	.byte	0x3f
	.zero		1


	//   ....[10]....
        /*0214*/ 	.word	0x000012e0
        /*0218*/ 	.word	0x000000e7
        /*021c*/ 	.word	0x00030800
        /*0220*/ 	.short	0x010a
        /*0222*/ 	.byte	0x3f
	.zero		1


	//   ....[11]....
        /*0224*/ 	.word	0x00001960
        /*0228*/ 	.word	0x00000000
        /*022c*/ 	.word	0x00030810
        /*0230*/ 	.short	0x010a
        /*0232*/ 	.byte	0x3f
	.zero		1


	//   ....[12]....
        /*0234*/ 	.word	0x000019a0
        /*0238*/ 	.word	0x00000000
        /*023c*/ 	.word	0x00030810
        /*0240*/ 	.short	0x010a
        /*0242*/ 	.byte	0x3f
	.zero		1


	//   ....[13]....
        /*0244*/ 	.word	0x00001ed0
        /*0248*/ 	.word	0x00000000
        /*024c*/ 	.word	0x00030830
        /*0250*/ 	.short	0x010a
        /*0252*/ 	.byte	0x3f
	.zero		1


	//   ....[14]....
        /*0254*/ 	.word	0x00001f50
        /*0258*/ 	.word	0x00000000
        /*025c*/ 	.word	0x00030830
        /*0260*/ 	.short	0x010a
        /*0262*/ 	.byte	0x3f
	.zero		1


	//   ....[15]....
        /*0264*/ 	.word	0x00003bb0
        /*0268*/ 	.word	0x00000005
        /*026c*/ 	.word	0x00000000
        /*0270*/ 	.short	0x0101
        /*0272*/ 	.byte	0x3f
	.zero		1


	//   ....[16]....
        /*0274*/ 	.word	0x00003ee0
        /*0278*/ 	.word	0x00000000
        /*027c*/ 	.word	0x00000000
        /*0280*/ 	.short	0x0101
        /*0282*/ 	.byte	0x3f
	.zero		1


	//   ....[17]....
        /*0284*/ 	.word	0x00007100
        /*0288*/ 	.word	0x00000010
        /*028c*/ 	.word	0x00030820
        /*0290*/ 	.short	0x010a
        /*0292*/ 	.byte	0x3f
	.zero		1


	//   ....[18]....
        /*0294*/ 	.word	0x00007840
        /*0298*/ 	.word	0x00000010
        /*029c*/ 	.word	0x00030840
        /*02a0*/ 	.short	0x010a
        /*02a2*/ 	.byte	0x3f
	.zero		1


	//   ....[19]....
        /*02a4*/ 	.word	0x00007ae0
        /*02a8*/ 	.word	0x00000010
        /*02ac*/ 	.word	0x00030828
        /*02b0*/ 	.short	0x010a
        /*02b2*/ 	.byte	0x3f
	.zero		1


	//   ....[20]....
        /*02b4*/ 	.word	0x00007d80
        /*02b8*/ 	.word	0x00000010
        /*02bc*/ 	.word	0x00030848
        /*02c0*/ 	.short	0x010a
        /*02c2*/ 	.byte	0x3f
	.zero		1


	//   ....[21]....
        /*02c4*/ 	.word	0x00007fd0
        /*02c8*/ 	.word	0x00000010
        /*02cc*/ 	.word	0x00030820
        /*02d0*/ 	.short	0x010a
        /*02d2*/ 	.byte	0x3f
	.zero		1


	//   ....[22]....
        /*02d4*/ 	.word	0x000082f0
        /*02d8*/ 	.word	0x00000010
        /*02dc*/ 	.word	0x00030840
        /*02e0*/ 	.short	0x010a
        /*02e2*/ 	.byte	0x3f
	.zero		1


	//   ....[23]....
        /*02e4*/ 	.word	0x00008560
        /*02e8*/ 	.word	0x00000010
        /*02ec*/ 	.word	0x00030828
        /*02f0*/ 	.short	0x010a
        /*02f2*/ 	.byte	0x3f
	.zero		1


	//   ....[24]....
        /*02f4*/ 	.word	0x00008850
        /*02f8*/ 	.word	0x00000003
        /*02fc*/ 	.word	0x00030840
        /*0300*/ 	.short	0x010a
        /*0302*/ 	.byte	0x3f
	.zero		1


	//   ....[25]....
        /*0304*/ 	.word	0x00008c90
        /*0308*/ 	.word	0x00000006
        /*030c*/ 	.word	0x00000000
        /*0310*/ 	.short	0x010a
        /*0312*/ 	.byte	0x3f
	.zero		1


	//   ....[26]....
        /*0314*/ 	.word	0x00008cf0
        /*0318*/ 	.word	0x00000003
        /*031c*/ 	.word	0x00000000
        /*0320*/ 	.short	0x010a
        /*0322*/ 	.byte	0x3f
	.zero		1


	//   ....[27]....
        /*0324*/ 	.word	0x00008d50
        /*0328*/ 	.word	0x00000000
        /*032c*/ 	.word	0x00000000
        /*0330*/ 	.short	0x010a
        /*0332*/ 	.byte	0x3f
	.zero		1


	//   ....[28]....
        /*0334*/ 	.word	0x00008d80
        /*0338*/ 	.word	0x00000003
        /*033c*/ 	.word	0x00000000
        /*0340*/ 	.short	0x010a
        /*0342*/ 	.byte	0x3f
	.zero		1


	//   ....[29]....
        /*0344*/ 	.word	0x00008e50
        /*0348*/ 	.word	0x000000e7
        /*034c*/ 	.word	0x00030800
        /*0350*/ 	.short	0x010a
        /*0352*/ 	.byte	0x3f
	.zero		1


	//   ....[30]....
        /*0354*/ 	.word	0x00008ea0
        /*0358*/ 	.word	0x00000000
        /*035c*/ 	.word	0x00030810
        /*0360*/ 	.short	0x010a
        /*0362*/ 	.byte	0x3f
	.zero		1


	//   ....[31]....
        /*0364*/ 	.word	0x00008ef0
        /*0368*/ 	.word	0x00000000
        /*036c*/ 	.word	0x00030830
        /*0370*/ 	.short	0x010a
        /*0372*/ 	.byte	0x3f
	.zero		1


	//   ....[32]....
        /*0374*/ 	.word	0x00009170
        /*0378*/ 	.word	0x00000010
        /*037c*/ 	.word	0x00030820
        /*0380*/ 	.short	0x010a
        /*0382*/ 	.byte	0x3f
	.zero		1


	//   ....[33]....
        /*0384*/ 	.word	0x000091c0
        /*0388*/ 	.word	0x00000010
        /*038c*/ 	.word	0x00030840
        /*0390*/ 	.short	0x010a
        /*0392*/ 	.byte	0x3f
	.zero		1


	//   ....[34]....
        /*0394*/ 	.word	0x00009210
        /*0398*/ 	.word	0x00000010
        /*039c*/ 	.word	0x00030828
        /*03a0*/ 	.short	0x010a
        /*03a2*/ 	.byte	0x3f
	.zero		1


	//   ....[35]....
        /*03a4*/ 	.word	0x00009260
        /*03a8*/ 	.word	0x00000010
        /*03ac*/ 	.word	0x00030848
        /*03b0*/ 	.short	0x010a
        /*03b2*/ 	.byte	0x3f
	.zero		1


	//   ....[36]....
        /*03b4*/ 	.word	0x000092c0
        /*03b8*/ 	.word	0x00000010
        /*03bc*/ 	.word	0x00030820
        /*03c0*/ 	.short	0x010a
        /*03c2*/ 	.byte	0x3f
	.zero		1


	//   ....[37]....
        /*03c4*/ 	.word	0x00009310
        /*03c8*/ 	.word	0x00000010
        /*03cc*/ 	.word	0x00030840
        /*03d0*/ 	.short	0x010a
        /*03d2*/ 	.byte	0x3f
	.zero		1


	//   ....[38]....
        /*03d4*/ 	.word	0x00009360
        /*03d8*/ 	.word	0x00000010
        /*03dc*/ 	.word	0x00030828
        /*03e0*/ 	.short	0x010a
        /*03e2*/ 	.byte	0x3f
	.zero		1


	//   ....[39]....
        /*03e4*/ 	.word	0x000093b0
        /*03e8*/ 	.word	0x00000003
        /*03ec*/ 	.word	0x00030840
        /*03f0*/ 	.short	0x010a
        /*03f2*/ 	.byte	0x3f
	.zero		1


	//   ....[40]....
        /*03f4*/ 	.word	0x00009480
        /*03f8*/ 	.word	0x00000006
        /*03fc*/ 	.word	0x00000000
        /*0400*/ 	.short	0x010a
        /*0402*/ 	.byte	0x3f
	.zero		1


	//   ....[41]....
        /*0404*/ 	.word	0x000094d0
        /*0408*/ 	.word	0x00000003
        /*040c*/ 	.word	0x00000000
        /*0410*/ 	.short	0x010a
        /*0412*/ 	.byte	0x3f
	.zero		1


	//   ....[42]....
        /*0414*/ 	.word	0x00009520
        /*0418*/ 	.word	0x00000000
        /*041c*/ 	.word	0x00000000
        /*0420*/ 	.short	0x010a
        /*0422*/ 	.byte	0x3f
	.zero		1


	//----- nvinfo : EIATTR_NUM_MBARRIERS
	.align		4
.L_1390:
        /*0424*/ 	.byte	0x03, 0x38
        /*0426*/ 	.short	0x0009


	//----- nvinfo : EIATTR_EXIT_INSTR_OFFSETS
	.align		4
        /*0428*/ 	.byte	0x04, 0x1c
        /*042a*/ 	.short	(.L_1392 - .L_1391)


	//   ....[0]....
.L_1391:
        /*042c*/ 	.word	0x00008dd0


	//----- nvinfo : EIATTR_MAX_THREADS
	.align		4
.L_1392:
        /*0430*/ 	.byte	0x04, 0x05
        /*0432*/ 	.short	(.L_1394 - .L_1393)
.L_1393:
        /*0434*/ 	.word	0x00000180
        /*0438*/ 	.word	0x00000001
        /*043c*/ 	.word	0x00000001


	//----- nvinfo : EIATTR_CRS_STACK_SIZE
	.align		4
.L_1394:
        /*0440*/ 	.byte	0x04, 0x1e
        /*0442*/ 	.short	(.L_1396 - .L_1395)
.L_1395:
        /*0444*/ 	.word	0x00000000


	//----- nvinfo : EIATTR_CBANK_PARAM_SIZE
	.align		4
.L_1396:
        /*0448*/ 	.byte	0x03, 0x19
        /*044a*/ 	.short	0x06f0


	//----- nvinfo : EIATTR_PARAM_CBANK
	.align		4
        /*044c*/ 	.byte	0x04, 0x0a
        /*044e*/ 	.short	(.L_1398 - .L_1397)
	.align		4
.L_1397:
        /*0450*/ 	.word	index@(.nv.constant0._ZN7cutlass13device_kernelIN5flash11enable_sm90INS1_16FlashAttnBwdSm90INS1_25CollectiveMainloopBwdSm90ILi2ELi2ELi2EN4cute5tupleIJNS5_1CILi1EEES8_S8_EEENS6_IJNS7_ILi64EEENS7_ILi128EEESB_EEENS_10bfloat16_tEfNS_4arch4Sm90ELb0ELb1ELb0ELb0ELb1ELb1ELb0ELb0ELi2ELi1ELi2ELi1ELb0EEENS1_24CollectiveEpilogueBwdGQAISC_fSF_Li256ELb0ELb1EEENS1_19SingleTileSchedulerILb0ELb0ELb0ELi128EEEEEEEEEvNT_6ParamsE)
        /*0454*/ 	.short	0x0210
        /*0456*/ 	.short	0x06f0


	//----- nvinfo : EIATTR_SW_WAR
	.align		4
.L_1398:
        /*0458*/ 	.byte	0x04, 0x36
        /*045a*/ 	.short	(.L_1400 - .L_1399)
.L_1399:
        /*045c*/ 	.word	0x00000008
.L_1400:


//--------------------- .nv.info._ZN7cutlass13device_kernelIN5flash11enable_sm90INS1_16FlashAttnBwdSm90INS1_25CollectiveMainloopBwdSm90ILi2ELi2ELi2EN4cute5tupleIJNS5_1CILi1EEES8_S8_EEENS6_IJNS7_ILi64EEENS7_ILi128EEESB_EEENS_10bfloat16_tEfNS_4arch4Sm90ELb0ELb1ELb0ELb1ELb0ELb1ELb0ELb0ELi2ELi1ELi2ELi1ELb0EEENS1_21CollectiveEpilogueBwdISC_SD_SF_Li256ELb1ELb0ELi1EEENS1_19SingleTileSchedulerILb1ELb0ELb0ELi128EEEEEEEEEvNT_6ParamsE --------------------------
	.section	.nv.info._ZN7cutlass13device_kernelIN5flash11enable_sm90INS1_16FlashAttnBwdSm90INS1_25CollectiveMainloopBwdSm90ILi2ELi2ELi2EN4cute5tupleIJNS5_1CILi1EEES8_S8_EEENS6_IJNS7_ILi64EEENS7_ILi128EEESB_EEENS_10bfloat16_tEfNS_4arch4Sm90ELb0ELb1ELb0ELb1ELb0ELb1ELb0ELb0ELi2ELi1ELi2ELi1ELb0EEENS1_21CollectiveEpilogueBwdISC_SD_SF_Li256ELb1ELb0ELi1EEENS1_19SingleTileSchedulerILb1ELb0ELb0ELi128EEEEEEEEEvNT_6ParamsE,"",@"SHT_CUDA_INFO"
	.sectionflags	@""
	.align	4


	//----- nvinfo : EIATTR_CUDA_API_VERSION
	.align		4
        /*0000*/ 	.byte	0x04, 0x37
        /*0002*/ 	.short	(.L_1402 - .L_1401)
.L_1401:
        /*0004*/ 	.word	0x00000082


	//----- nvinfo : EIATTR_KPARAM_INFO
	.align		4
.L_1402:
        /*0008*/ 	.byte	0x04, 0x17
        /*000a*/ 	.short	(.L_1404 - .L_1403)
.L_1403:
        /*000c*/ 	.word	0x00000000
        /*0010*/ 	.short	0x0000
        /*0012*/ 	.short	0x0070
        /*0014*/ 	.byte	0x00, 0xf0, 0x01, 0x1a


	//----- nvinfo : EIATTR_SPARSE_MMA_MASK
	.align		4
.L_1404:
        /*0018*/ 	.byte	0x03, 0x50
        /*001a*/ 	.short	0x0000


	//----- nvinfo : EIATTR_MAXREG_COUNT
	.align		4
        /*001c*/ 	.byte	0x03, 0x1b
        /*001e*/ 	.short	0x00a8


	//----- nvinfo : EIATTR_NUM_BARRIERS
	.align		4
        /*0020*/ 	.byte	0x02, 0x4c
        /*0022*/ 	.byte	0x10
	.zero		1


	//----- nvinfo : EIATTR_EXTERNS
	.align		4
        /*0024*/ 	.byte	0x04, 0x0f
        /*0026*/ 	.short	(.L_1406 - .L_1405)


	//   ....[0]....
	.align		4
.L_1405:
        /*0028*/ 	.word	index@(__assertfail)


	//----- nvinfo : EIATTR_ANNOTATIONS
	.align		4
.L_1406:
        /*002c*/ 	.byte	0x04, 0x55
        /*002e*/ 	.short	(.L_1408 - .L_1407)


	//   ....[0]....
.L_1407:
        /*0030*/ 	.word	0x00000001
        /*0034*/ 	.byte	0xc0, 0xa0, 0x00, 0x00, 0x01, 0x00, 0x00, 0x00, 0x60, 0xa2, 0x00, 0x00, 0x01, 0x00, 0x00, 0x00
        /*0044*/ 	.byte	0xe0, 0xad, 0x00, 0x00, 0x01, 0x00, 0x00, 0x00, 0x00, 0xae, 0x00, 0x00, 0x01, 0x00, 0x00, 0x00
        /*0054*/ 	.byte	0x70, 0xb1, 0x00, 0x00


	//----- nvinfo : EIATTR_MERCURY_ISA_VERSION
	.align		4
.L_1408:
        /*0058*/ 	.byte	0x03, 0x5f
        /*005a*/ 	.short	0x0101


	//----- nvinfo : EIATTR_INT_WARP_WIDE_INSTR_OFFSETS
	.align		4
        /*005c*/ 	.byte	0x04, 0x31
        /*005e*/ 	.short	(.L_1410 - .L_1409)


	//   ....[0]....
.L_1409:
        /*0060*/ 	.word	0x00000190


	//   ....[1]....
        /*0064*/ 	.word	0x000001c0


	//----- nvinfo : EIATTR_COOP_GROUP_MASK_REGIDS
	.align		4
.L_1410:
        /*0068*/ 	.byte	0x04, 0x29
        /*006a*/ 	.short	(.L_1412 - .L_1411)


	//   ....[0]....
.L_1411:
        /*006c*/ 	.word	0xffffffff


	//   ....[1]....
        /*0070*/ 	.word	0xffffffff


	//   ....[2]....
        /*0074*/ 	.word	0xffffffff


	//   ....[3]....
        /*0078*/ 	.word	0xffffffff


	//   ....[4]....
        /*007c*/ 	.word	0xffffffff


	//   ....[5]....
        /*0080*/ 	.word	0xffffffff


	//   ....[6]....
        /*0084*/ 	.word	0xffffffff


	//   ....[7]....
        /*0088*/ 	.word	0x0500000f


	//----- nvinfo : EIATTR_COOP_GROUP_INSTR_OFFSETS
	.align		4
.L_1412:
        /*008c*/ 	.byte	0x04, 0x28
        /*008e*/ 	.short	(.L_1414 - .L_1413)


	//   ....[0]....
.L_1413:
        /*0090*/ 	.word	0x00000070


	//   ....[1]....
        /*0094*/ 	.word	0x000001a0


	//   ....[2]....
        /*0098*/ 	.word	0x000001f0


	//   ....[3]....
        /*009c*/ 	.word	0x000003e0


	//   ....[4]....
        /*00a0*/ 	.word	0x00000620


	//   ....[5]....
        /*00a4*/ 	.word	0x00001640


	//   ....[6]....
        /*00a8*/ 	.word	0x00007e30


	//   ....[7]....
        /*00ac*/ 	.word	0x0000b9c0


	//----- nvinfo : EIATTR_REG_RECONFIG
	.align		4
.L_1414:
        /*00b0*/ 	.byte	0x01, 0x54
	.zero		2


	//----- nvinfo : EIATTR_SYSCALL_OFFSETS
	.align		4
        /*00b4*/ 	.byte	0x04, 0x46
        /*00b6*/ 	.short	(.L_1416 - .L_1415)


	//   ....[0]....
.L_1415:
        /*00b8*/ 	.word	0x00001280


	//   ....[1]....
        /*00bc*/ 	.word	0x00001370


	//   ....[2]....
        /*00c0*/ 	.word	0x000014d0


	//   ....[3]....
        /*00c4*/ 	.word	0x000015c0


	//----- nvinfo : EIATTR_MBARRIER_INSTR_OFFSETS
	.align		4
.L_1416:
        /*00c8*/ 	.byte	0x04, 0x39
        /*00ca*/ 	.short	(.L_1418 - .L_1417)


	//   ....[0]....
.L_1417:
        /*00cc*/ 	.word	0x00000290
        /*00d0*/ 	.word	0x000000ff
        /*00d4*/ 	.word	0x00030800
        /*00d8*/ 	.short	0x0100
        /*00da*/ 	.byte	0x06
	.zero		1


	//   ....[1]....
        /*00dc*/ 	.word	0x00000390
        /*00e0*/ 	.word	0x000000ff
        /*00e4*/ 	.word	0x00030810
        /*00e8*/ 	.short	0x0100
        /*00ea*/ 	.byte	0x08
	.zero		1


	//   ....[2]....
        /*00ec*/ 	.word	0x000003a0
        /*00f0*/ 	.word	0x000000ff
        /*00f4*/ 	.word	0x00030820
        /*00f8*/ 	.short	0x0100
        /*00fa*/ 	.byte	0x08
	.zero		1


	//   ....[3]....
        /*00fc*/ 	.word	0x000003b0
        /*0100*/ 	.word	0x000000ff
        /*0104*/ 	.word	0x00030818
        /*0108*/ 	.short	0x0100
        /*010a*/ 	.byte	0x08
	.zero		1


	//   ....[4]....
        /*010c*/ 	.word	0x000003c0
        /*0110*/ 	.word	0x000000ff
        /*0114*/ 	.word	0x00030828
        /*0118*/ 	.short	0x0100
        /*011a*/ 	.byte	0x08
	.zero		1


	//   ....[5]....
        /*011c*/ 	.word	0x000004f0
        /*0120*/ 	.word	0x000000ff
        /*0124*/ 	.word	0x00030830
        /*0128*/ 	.short	0x0100
        /*012a*/ 	.byte	0x08
	.zero		1


	//   ....[6]....
        /*012c*/ 	.word	0x00000500
        /*0130*/ 	.word	0x000000ff
        /*0134*/ 	.word	0x00030840
        /*0138*/ 	.short	0x0100
        /*013a*/ 	.byte	0x08
	.zero		1


	//   ....[7]....
        /*013c*/ 	.word	0x00000510
        /*0140*/ 	.word	0x000000ff
        /*0144*/ 	.word	0x00030838
        /*0148*/ 	.short	0x0100
        /*014a*/ 	.byte	0x08
	.zero		1


	//   ....[8]....
        /*014c*/ 	.word	0x00000520
        /*0150*/ 	.word	0x000000ff
        /*0154*/ 	.word	0x00030848
        /*0158*/ 	.short	0x0100
        /*015a*/ 	.byte	0x08
	.zero		1


	//   ....[9]....
        /*015c*/ 	.word	0x00001670
        /*0160*/ 	.word	0x000000e7
        /*0164*/ 	.word	0x00030800
        /*0168*/ 	.short	0x010a
        /*016a*/ 	.byte	0x3f
	.zero		1


	//   ....[10]....
        /*016c*/ 	.word	0x000017a0
        /*0170*/ 	.word	0x000000e7
        /*0174*/ 	.word	0x00030800
        /*0178*/ 	.short	0x010a
        /*017a*/ 	.byte	0x3f
	.zero		1


	//   ....[11]....
        /*017c*/ 	.word	0x00001e00
        /*0180*/ 	.word	0x00000000
        /*0184*/ 	.word	0x00030810
        /*0188*/ 	.short	0x010a
        /*018a*/ 	.byte	0x3f
	.zero		1


	//   ....[12]....
        /*018c*/ 	.word	0x00001e40
        /*0190*/ 	.word	0x00000000
        /*0194*/ 	.word	0x00030810
        /*0198*/ 	.short	0x010a
        /*019a*/ 	.byte	0x3f
	.zero		1


	//   ....[13]....
        /*019c*/ 	.word	0x00002370
        /*01a0*/ 	.word	0x00000000
        /*01a4*/ 	.word	0x00030830
        /*01a8*/ 	.short	0x010a
        /*01aa*/ 	.byte	0x3f
	.zero		1


	//   ....[14]....
        /*01ac*/ 	.word	0x000023f0
        /*01b0*/ 	.word	0x00000000
        /*01b4*/ 	.word	0x00030830
        /*01b8*/ 	.short	0x010a
        /*01ba*/ 	.byte	0x3f
	.zero		1


	//   ....[15]....
        /*01bc*/ 	.word	0x00004040
        /*01c0*/ 	.word	0x00000005
        /*01c4*/ 	.word	0x00000000
        /*01c8*/ 	.short	0x0101
        /*01ca*/ 	.byte	0x3f
	.zero		1


	//   ....[16]....
        /*01cc*/ 	.word	0x00004370
        /*01d0*/ 	.word	0x00000000
        /*01d4*/ 	.word	0x00000000
        /*01d8*/ 	.short	0x0101
        /*01da*/ 	.byte	0x3f
	.zero		1


	//   ....[17]....
        /*01dc*/ 	.word	0x00009bb0
        /*01e0*/ 	.word	0x0000000f
        /*01e4*/ 	.word	0x00030820
        /*01e8*/ 	.short	0x010a
        /*01ea*/ 	.byte	0x3f
	.zero		1


	//   ....[18]....
        /*01ec*/ 	.word	0x0000a2e0
        /*01f0*/ 	.word	0x0000000f
        /*01f4*/ 	.word	0x00030840
        /*01f8*/ 	.short	0x010a
        /*01fa*/ 	.byte	0x3f
	.zero		1


	//   ....[19]....
        /*01fc*/ 	.word	0x0000a5b0
        /*0200*/ 	.word	0x0000000f
        /*0204*/ 	.word	0x00030828
        /*0208*/ 	.short	0x010a
        /*020a*/ 	.byte	0x3f
	.zero		1


	//   ....[20]....
        /*020c*/ 	.word	0x0000a880
        /*0210*/ 	.word	0x0000000f
        /*0214*/ 	.word	0x00030848
        /*0218*/ 	.short	0x010a
        /*021a*/ 	.byte	0x3f
	.zero		1


	//   ....[21]....
        /*021c*/ 	.word	0x0000aaf0
        /*0220*/ 	.word	0x0000000f
        /*0224*/ 	.word	0x00030820
        /*0228*/ 	.short	0x010a
        /*022a*/ 	.byte	0x3f
	.zero		1


	//   ....[22]....
        /*022c*/ 	.word	0x0000ae30
        /*0230*/ 	.word	0x0000000f
        /*0234*/ 	.word	0x00030840
        /*0238*/ 	.short	0x010a
        /*023a*/ 	.byte	0x3f
	.zero		1


	//   ....[23]....
        /*023c*/ 	.word	0x0000b0d0
        /*0240*/ 	.word	0x0000000f
        /*0244*/ 	.word	0x00030828
        /*0248*/ 	.short	0x010a
        /*024a*/ 	.byte	0x3f
	.zero		1


	//   ....[24]....
        /*024c*/ 	.word	0x0000b3e0
        /*0250*/ 	.word	0x00000003
        /*0254*/ 	.word	0x00030840
        /*0258*/ 	.short	0x010a
        /*025a*/ 	.byte	0x3f
	.zero		1


	//   ....[25]....
        /*025c*/ 	.word	0x0000b840
        /*0260*/ 	.word	0x00000007
        /*0264*/ 	.word	0x00000000
        /*0268*/ 	.short	0x010a
        /*026a*/ 	.byte	0x3f
	.zero		1


	//   ....[26]....
        /*026c*/ 	.word	0x0000b890
        /*0270*/ 	.word	0x00000003
        /*0274*/ 	.word	0x00000000
        /*0278*/ 	.short	0x010a
        /*027a*/ 	.byte	0x3f
	.zero		1


	//   ....[27]....
        /*027c*/ 	.word	0x0000b8f0
        /*0280*/ 	.word	0x00000005
        /*0284*/ 	.word	0x00000000
        /*0288*/ 	.short	0x010a
        /*028a*/ 	.byte	0x3f
	.zero		1


	//   ....[28]....
        /*028c*/ 	.word	0x0000b920
        /*0290*/ 	.word	0x00000003
        /*0294*/ 	.word	0x00000000
        /*0298*/ 	.short	0x010a
        /*029a*/ 	.byte	0x3f
	.zero		1


	//   ....[29]....
        /*029c*/ 	.word	0x0000b9f0
        /*02a0*/ 	.word	0x000000e7
        /*02a4*/ 	.word	0x00030800
        /*02a8*/ 	.short	0x010a
        /*02aa*/ 	.byte	0x3f
	.zero		1


	//   ....[30]....
        /*02ac*/ 	.word	0x0000ba40
        /*02b0*/ 	.word	0x00000000
        /*02b4*/ 	.word	0x00030810
        /*02b8*/ 	.short	0x010a
        /*02ba*/ 	.byte	0x3f
	.zero		1


	//   ....[31]....
        /*02bc*/ 	.word	0x0000ba90
        /*02c0*/ 	.word	0x00000000
        /*02c4*/ 	.word	0x00030830
        /*02c8*/ 	.short	0x010a
        /*02ca*/ 	.byte	0x3f
	.zero		1


	//   ....[32]....
        /*02cc*/ 	.word	0x0000bae0
        /*02d0*/ 	.word	0x0000000f
        /*02d4*/ 	.word	0x00030820
        /*02d8*/ 	.short	0x010a
        /*02da*/ 	.byte	0x3f
	.zero		1


	//   ....[33]....
        /*02dc*/ 	.word	0x0000bb30
        /*02e0*/ 	.word	0x0000000f
        /*02e4*/ 	.word	0x00030840
        /*02e8*/ 	.short	0x010a
        /*02ea*/ 	.byte	0x3f
	.zero		1


	//   ....[34]....
        /*02ec*/ 	.word	0x0000bb80
        /*02f0*/ 	.word	0x0000000f
        /*02f4*/ 	.word	0x00030828
        /*02f8*/ 	.short	0x010a
        /*02fa*/ 	.byte	0x3f
	.zero		1


	//   ....[35]....
        /*02fc*/ 	.word	0x0000bbd0
        /*0300*/ 	.word	0x0000000f
        /*0304*/ 	.word	0x00030848
        /*0308*/ 	.short	0x010a
        /*030a*/ 	.byte	0x3f
	.zero		1


	//   ....[36]....
        /*030c*/ 	.word	0x0000bc30
        /*0310*/ 	.word	0x0000000f
        /*0314*/ 	.word	0x00030820
        /*0318*/ 	.short	0x010a
        /*031a*/ 	.byte	0x3f
	.zero		1


	//   ....[37]....
        /*031c*/ 	.word	0x0000bc80
        /*0320*/ 	.word	0x0000000f
        /*0324*/ 	.word	0x00030840
        /*0328*/ 	.short	0x010a
        /*032a*/ 	.byte	0x3f
	.zero		1


	//   ....[38]....
        /*032c*/ 	.word	0x0000bcd0
        /*0330*/ 	.word	0x0000000f
        /*0334*/ 	.word	0x00030828
        /*0338*/ 	.short	0x010a
        /*033a*/ 	.byte	0x3f
	.zero		1


	//   ....[39]....
        /*033c*/ 	.word	0x0000bd20
        /*0340*/ 	.word	0x00000003
        /*0344*/ 	.word	0x00030840
        /*0348*/ 	.short	0x010a
        /*034a*/ 	.byte	0x3f
	.zero		1


	//   ....[40]....
        /*034c*/ 	.word	0x0000bdf0
        /*0350*/ 	.word	0x00000007
        /*0354*/ 	.word	0x00000000
        /*0358*/ 	.short	0x010a
        /*035a*/ 	.byte	0x3f
	.zero		1


	//   ....[41]....
        /*035c*/ 	.word	0x0000be40
        /*0360*/ 	.word	0x00000003
        /*0364*/ 	.word	0x00000000
        /*0368*/ 	.short	0x010a
        /*036a*/ 	.byte	0x3f
	.zero		1


	//   ....[42]....
        /*036c*/ 	.word	0x0000be90
        /*0370*/ 	.word	0x00000005
        /*0374*/ 	.word	0x00000000
        /*0378*/ 	.short	0x010a
        /*037a*/ 	.byte	0x3f
	.zero		1


	//----- nvinfo : EIATTR_NUM_MBARRIERS
	.align		4
.L_1418:
        /*037c*/ 	.byte	0x03, 0x38
        /*037e*/ 	.short	0x0009


	//----- nvinfo : EIATTR_EXIT_INSTR_OFFSETS
	.align		4
        /*0380*/ 	.byte	0x04, 0x1c
        /*0382*/ 	.short	(.L_1420 - .L_1419)


	//   ....[0]....
.L_1419:
        /*0384*/ 	.word	0x0000b970


	//----- nvinfo : EIATTR_MAX_THREADS
	.align		4
.L_1420:
        /*0388*/ 	.byte	0x04, 0x05
        /*038a*/ 	.short	(.L_1422 - .L_1421)
.L_1421:
        /*038c*/ 	.word	0x00000180
        /*0390*/ 	.word	0x00000001
        /*0394*/ 	.word	0x00000001


	//----- nvinfo : EIATTR_CRS_STACK_SIZE
	.align		4
.L_1422:
        /*0398*/ 	.byte	0x04, 0x1e
        /*039a*/ 	.short	(.L_1424 - .L_1423)
.L_1423:
        /*039c*/ 	.word	0x00000000


	//----- nvinfo : EIATTR_CBANK_PARAM_SIZE
	.align		4
.L_1424:
        /*03a0*/ 	.byte	0x03, 0x19
        /*03a2*/ 	.short	0x06f0


	//----- nvinfo : EIATTR_PARAM_CBANK
	.align		4
        /*03a4*/ 	.byte	0x04, 0x0a
        /*03a6*/ 	.short	(.L_1426 - .L_1425)
	.align		4
.L_1425:
        /*03a8*/ 	.word	index@(.nv.constant0._ZN7cutlass13device_kernelIN5flash11enable_sm90INS1_16FlashAttnBwdSm90INS1_25CollectiveMainloopBwdSm90ILi2ELi2ELi2EN4cute5tupleIJNS5_1CILi1EEES8_S8_EEENS6_IJNS7_ILi64EEENS7_ILi128EEESB_EEENS_10bfloat16_tEfNS_4arch4Sm90ELb0ELb1ELb0ELb1ELb0ELb1ELb0ELb0ELi2ELi1ELi2ELi1ELb0EEENS1_21CollectiveEpilogueBwdISC_SD_SF_Li256ELb1ELb0ELi1EEENS1_19SingleTileSchedulerILb1ELb0ELb0ELi128EEEEEEEEEvNT_6ParamsE)
        /*03ac*/ 	.short	0x0210
        /*03ae*/ 	.short	0x06f0


	//----- nvinfo : EIATTR_SW_WAR
	.align		4
.L_1426:
        /*03b0*/ 	.byte	0x04, 0x36
        /*03b2*/ 	.short	(.L_1428 - .L_1427)
.L_1427:
        /*03b4*/ 	.word	0x00000008
.L_1428:


//--------------------- .nv.info._ZN7cutlass13device_kernelIN5flash11enable_sm90INS1_16FlashAttnBwdSm90INS1_25CollectiveMainloopBwdSm90ILi2ELi2ELi2EN4cute5tupleIJNS5_1CILi1EEES8_S8_EEENS6_IJNS7_ILi64EEENS7_ILi128EEESB_EEENS_10bfloat16_tEfNS_4arch4Sm90ELb0ELb1ELb0ELb1ELb1ELb1ELb0ELb0ELi2ELi1ELi2ELi1ELb0EEENS1_21CollectiveEpilogueBwdISC_SD_SF_Li256ELb1ELb0ELi1EEENS1_19SingleTileSchedulerILb1ELb0ELb0ELi128EEEEEEEEEvNT_6ParamsE --------------------------
	.section	.nv.info._ZN7cutlass13device_kernelIN5flash11enable_sm90INS1_16FlashAttnBwdSm90INS1_25CollectiveMainloopBwdSm90ILi2ELi2ELi2EN4cute5tupleIJNS5_1CILi1EEES8_S8_EEENS6_IJNS7_ILi64EEENS7_ILi128EEESB_EEENS_10bfloat16_tEfNS_4arch4Sm90ELb0ELb1ELb0ELb1ELb1ELb1ELb0ELb0ELi2ELi1ELi2ELi1ELb0EEENS1_21CollectiveEpilogueBwdISC_SD_SF_Li256ELb1ELb0ELi1EEENS1_19SingleTileSchedulerILb1ELb0ELb0ELi128EEEEEEEEEvNT_6ParamsE,"",@"SHT_CUDA_INFO"
	.sectionflags	@""
	.align	4


	//----- nvinfo : EIATTR_CUDA_API_VERSION
	.align		4
        /*0000*/ 	.byte	0x04, 0x37
        /*0002*/ 	.short	(.L_1430 - .L_1429)
.L_1429:
        /*0004*/ 	.word	0x00000082


	//----- nvinfo : EIATTR_KPARAM_INFO
	.align		4
.L_1430:
        /*0008*/ 	.byte	0x04, 0x17
        /*000a*/ 	.short	(.L_1432 - .L_1431)
.L_1431:
        /*000c*/ 	.word	0x00000000
        /*0010*/ 	.short	0x0000
        /*0012*/ 	.short	0x0070
        /*0014*/ 	.byte	0x00, 0xf0, 0x01, 0x1a


	//----- nvinfo : EIATTR_SPARSE_MMA_MASK
	.align		4
.L_1432:
        /*0018*/ 	.byte	0x03, 0x50
        /*001a*/ 	.short	0x0000


	//----- nvinfo : EIATTR_MAXREG_COUNT
	.align		4
        /*001c*/ 	.byte	0x03, 0x1b
        /*001e*/ 	.short	0x00a8


	//----- nvinfo : EIATTR_NUM_BARRIERS
	.align		4
        /*0020*/ 	.byte	0x02, 0x4c
        /*0022*/ 	.byte	0x10
	.zero		1


	//----- nvinfo : EIATTR_EXTERNS
	.align		4
        /*0024*/ 	.byte	0x04, 0x0f
        /*0026*/ 	.short	(.L_1434 - .L_1433)


	//   ....[0]....
	.align		4
.L_1433:
        /*0028*/ 	.word	index@(__assertfail)


	//----- nvinfo : EIATTR_ANNOTATIONS
	.align		4
.L_1434:
        /*002c*/ 	.byte	0x04, 0x55
        /*002e*/ 	.short	(.L_1436 - .L_1435)


	//   ....[0]....
.L_1435:
        /*0030*/ 	.word	0x00000001
        /*0034*/ 	.byte	0xd0, 0xaf, 0x00, 0x00, 0x01, 0x00, 0x00, 0x00, 0x70, 0xb1, 0x00, 0x00, 0x01, 0x00, 0x00, 0x00
        /*0044*/ 	.byte	0xf0, 0xbc, 0x00, 0x00, 0x01, 0x00, 0x00, 0x00, 0x10, 0xbd, 0x00, 0x00, 0x01, 0x00, 0x00, 0x00
        /*0054*/ 	.byte	0x80, 0xc0, 0x00, 0x00


	//----- nvinfo : EIATTR_MERCURY_ISA_VERSION
	.align		4
.L_1436:
        /*0058*/ 	.byte	0x03, 0x5f
        /*005a*/ 	.short	0x0101


	//----- nvinfo : EIATTR_INT_WARP_WIDE_INSTR_OFFSETS
	.align		4
        /*005c*/ 	.byte	0x04, 0x31
        /*005e*/ 	.short	(.L_1438 - .L_1437)


	//   ....[0]....
.L_1437:
        /*0060*/ 	.word	0x00000190


	//   ....[1]....
        /*0064*/ 	.word	0x000001c0


	//   ....[2]....
        /*0068*/ 	.word	0x00008d10


	//   ....[3]....
        /*006c*/ 	.word	0x00009360


	//   ....[4]....
        /*0070*/ 	.word	0x00009810


	//   ....[5]....
        /*0074*/ 	.word	0x00009ad0


	//   ....[6]....
        /*0078*/ 	.word	0x00009d30


	//   ....[7]....
        /*007c*/ 	.word	0x00009ec0


	//----- nvinfo : EIATTR_COOP_GROUP_MASK_REGIDS
	.align		4
.L_1438:
        /*0080*/ 	.byte	0x04, 0x29
        /*0082*/ 	.short	(.L_1440 - .L_1439)


	//   ....[0]....
.L_1439:
        /*0084*/ 	.word	0xffffffff


	//   ....[1]....
        /*0088*/ 	.word	0xffffffff


	//   ....[2]....
        /*008c*/ 	.word	0xffffffff


	//   ....[3]....
        /*0090*/ 	.word	0xffffffff


	//   ....[4]....
        /*0094*/ 	.word	0xffffffff


	//   ....[5]....
        /*0098*/ 	.word	0xffffffff


	//   ....[6]....
        /*009c*/ 	.word	0xffffffff


	//   ....[7]....
        /*00a0*/ 	.word	0xffffffff


	//   ....[8]....
        /*00a4*/ 	.word	0xffffffff


	//   ....[9]....
        /*00a8*/ 	.word	0xffffffff


	//   ....[10]....
        /*00ac*/ 	.word	0xffffffff


	//   ....[11]....
        /*00b0*/ 	.word	0xffffffff


	//   ....[12]....
        /*00b4*/ 	.word	0xffffffff


	//   ....[13]....
        /*00b8*/ 	.word	0xffffffff


	//   ....[14]....
        /*00bc*/ 	.word	0xffffffff


	//   ....[15]....
        /*00c0*/ 	.word	0xffffffff


	//   ....[16]....
        /*00c4*/ 	.word	0x0500000f


	//   ....[17]....
        /*00c8*/ 	.word	0x0500000f


	//   ....[18]....
        /*00cc*/ 	.word	0x0500000f


	//   ....[19]....
        /*00d0*/ 	.word	0x0500000f


	//----- nvinfo : EIATTR_COOP_GROUP_INSTR_OFFSETS
	.align		4
.L_1440:
        /*00d4*/ 	.byte	0x04, 0x28
        /*00d6*/ 	.short	(.L_1442 - .L_1441)


	//   ....[0]....
.L_1441:
        /*00d8*/ 	.word	0x00000070


	//   ....[1]....
        /*00dc*/ 	.word	0x000001a0


	//   ....[2]....
        /*00e0*/ 	.word	0x000001f0


	//   ....[3]....
        /*00e4*/ 	.word	0x000003e0


	//   ....[4]....
        /*00e8*/ 	.word	0x00000620


	//   ....[5]....
        /*00ec*/ 	.word	0x00001640


	//   ....[6]....
        /*00f0*/ 	.word	0x00007e30


	//   ....[7]....
        /*00f4*/ 	.word	0x00008910


	//   ....[8]....
        /*00f8*/ 	.word	0x00008c40


	//   ....[9]....
        /*00fc*/ 	.word	0x00008fc0


	//   ....[10]....
        /*0100*/ 	.word	0x00009290


	//   ....[11]....
        /*0104*/ 	.word	0x000094d0


	//   ....[12]....
        /*0108*/ 	.word	0x00009740


	//   ....[13]....
        /*010c*/ 	.word	0x00009a10


	//   ....[14]....
        /*0110*/ 	.word	0x00009c30


	//   ....[15]....
        /*0114*/ 	.word	0x00009dc0


	//   ....[16]....
        /*0118*/ 	.word	0x0000c8d0


	//   ....[17]....
        /*011c*/ 	.word	0x0000ca20


	//   ....[18]....
        /*0120*/ 	.word	0x0000ca90


	//   ....[19]....
        /*0124*/ 	.word	0x0000cb00


	//----- nvinfo : EIATTR_REG_RECONFIG
	.align		4
.L_1442:
        /*0128*/ 	.byte	0x01, 0x54
	.zero		2


	//----- nvinfo : EIATTR_SYSCALL_OFFSETS
	.align		4
        /*012c*/ 	.byte	0x04, 0x46
        /*012e*/ 	.short	(.L_1444 - .L_1443)


	//   ....[0]....
.L_1443:
        /*0130*/ 	.word	0x00001280


	//   ....[1]....
        /*0134*/ 	.word	0x00001370


	//   ....[2]....
        /*0138*/ 	.word	0x000014d0


	//   ....[3]....
        /*013c*/ 	.word	0x000015c0


	//----- nvinfo : EIATTR_MBARRIER_INSTR_OFFSETS
	.align		4
.L_1444:
        /*0140*/ 	.byte	0x04, 0x39
        /*0142*/ 	.short	(.L_1446 - .L_1445)


	//   ....[0]....
.L_1445:
        /*0144*/ 	.word	0x00000290
        /*0148*/ 	.word	0x000000ff
        /*014c*/ 	.word	0x00030800
        /*0150*/ 	.short	0x0100
        /*0152*/ 	.byte	0x06
	.zero		1


	//   ....[1]....
        /*0154*/ 	.word	0x00000390
        /*0158*/ 	.word	0x000000ff
        /*015c*/ 	.word	0x00030810
        /*0160*/ 	.short	0x0100
        /*0162*/ 	.byte	0x08
	.zero		1


	//   ....[2]....
        /*0164*/ 	.word	0x000003a0
        /*0168*/ 	.word	0x000000ff
        /*016c*/ 	.word	0x00030820
        /*0170*/ 	.short	0x0100
        /*0172*/ 	.byte	0x08
	.zero		1


	//   ....[3]....
        /*0174*/ 	.word	0x000003b0
        /*0178*/ 	.word	0x000000ff
        /*017c*/ 	.word	0x00030818
        /*0180*/ 	.short	0x0100
        /*0182*/ 	.byte	0x08
	.zero		1


	//   ....[4]....
        /*0184*/ 	.word	0x000003c0
        /*0188*/ 	.word	0x000000ff
        /*018c*/ 	.word	0x00030828
        /*0190*/ 	.short	0x0100
        /*0192*/ 	.byte	0x08
	.zero		1


	//   ....[5]....
        /*0194*/ 	.word	0x000004f0
        /*0198*/ 	.word	0x000000ff
        /*019c*/ 	.word	0x00030830
        /*01a0*/ 	.short	0x0100
        /*01a2*/ 	.byte	0x08
	.zero		1


	//   ....[6]....
        /*01a4*/ 	.word	0x00000500
        /*01a8*/ 	.word	0x000000ff
        /*01ac*/ 	.word	0x00030840
        /*01b0*/ 	.short	0x0100
        /*01b2*/ 	.byte	0x08
	.zero		1


	//   ....[7]....
        /*01b4*/ 	.word	0x00000510
        /*01b8*/ 	.word	0x000000ff
        /*01bc*/ 	.word	0x00030838
        /*01c0*/ 	.short	0x0100
        /*01c2*/ 	.byte	0x08
	.zero		1


	//   ....[8]....
        /*01c4*/ 	.word	0x00000520
        /*01c8*/ 	.word	0x000000ff
        /*01cc*/ 	.word	0x00030848
        /*01d0*/ 	.short	0x0100
        /*01d2*/ 	.byte	0x08
	.zero		1


	//   ....[9]....
        /*01d4*/ 	.word	0x00001670
        /*01d8*/ 	.word	0x000000e7
        /*01dc*/ 	.word	0x00030800
        /*01e0*/ 	.short	0x010a
        /*01e2*/ 	.byte	0x3f
	.zero		1


	//   ....[10]....
        /*01e4*/ 	.word	0x000017a0
        /*01e8*/ 	.word	0x000000e7
        /*01ec*/ 	.word	0x00030800
        /*01f0*/ 	.short	0x010a
        /*01f2*/ 	.byte	0x3f
	.zero		1


	//   ....[11]....
        /*01f4*/ 	.word	0x00001e00
        /*01f8*/ 	.word	0x00000000
        /*01fc*/ 	.word	0x00030810
        /*0200*/ 	.short	0x010a
        /*0202*/ 	.byte	0x3f
	.zero		1


	//   ....[12]....
        /*0204*/ 	.word	0x00001e40
        /*0208*/ 	.word	0x00000000
        /*020c*/ 	.word	0x00030810
        /*0210*/ 	.short	0x010a
        /*0212*/ 	.byte	0x3f
	.zero		1


	//   ....[13]....
        /*0214*/ 	.word	0x00002370
        /*0218*/ 	.word	0x00000000
        /*021c*/ 	.word	0x00030830
        /*0220*/ 	.short	0x010a
        /*0222*/ 	.byte	0x3f
	.zero		1


	//   ....[14]....
        /*0224*/ 	.word	0x000023f0
        /*0228*/ 	.word	0x00000000
        /*022c*/ 	.word	0x00030830
        /*0230*/ 	.short	0x010a
        /*0232*/ 	.byte	0x3f
	.zero		1


	//   ....[15]....
        /*0234*/ 	.word	0x00004040
        /*0238*/ 	.word	0x00000005
        /*023c*/ 	.word	0x00000000
        /*0240*/ 	.short	0x0101
        /*0242*/ 	.byte	0x3f
	.zero		1


	//   ....[16]....
        /*0244*/ 	.word	0x00004370
        /*0248*/ 	.word	0x00000000
        /*024c*/ 	.word	0x00000000
        /*0250*/ 	.short	0x0101
        /*0252*/ 	.byte	0x3f
	.zero		1


	//   ....[17]....
        /*0254*/ 	.word	0x0000aac0
        /*0258*/ 	.word	0x0000000f
        /*025c*/ 	.word	0x00030820
        /*0260*/ 	.short	0x010a
        /*0262*/ 	.byte	0x3f
	.zero		1


	//   ....[18]....
        /*0264*/ 	.word	0x0000b1f0
        /*0268*/ 	.word	0x0000000f
        /*026c*/ 	.word	0x00030840
        /*0270*/ 	.short	0x010a
        /*0272*/ 	.byte	0x3f
	.zero		1


	//   ....[19]....
        /*0274*/ 	.word	0x0000b4c0
        /*0278*/ 	.word	0x0000000f
        /*027c*/ 	.word	0x00030828
        /*0280*/ 	.short	0x010a
        /*0282*/ 	.byte	0x3f
	.zero		1


	//   ....[20]....
        /*0284*/ 	.word	0x0000b790
        /*0288*/ 	.word	0x0000000f
        /*028c*/ 	.word	0x00030848
        /*0290*/ 	.short	0x010a
        /*0292*/ 	.byte	0x3f
	.zero		1


	//   ....[21]....
        /*0294*/ 	.word	0x0000ba00
        /*0298*/ 	.word	0x0000000f
        /*029c*/ 	.word	0x00030820
        /*02a0*/ 	.short	0x010a
        /*02a2*/ 	.byte	0x3f
	.zero		1


	//   ....[22]....
        /*02a4*/ 	.word	0x0000bd40
        /*02a8*/ 	.word	0x0000000f
        /*02ac*/ 	.word	0x00030840
        /*02b0*/ 	.short	0x010a
        /*02b2*/ 	.byte	0x3f
	.zero		1


	//   ....[23]....
        /*02b4*/ 	.word	0x0000bfe0
        /*02b8*/ 	.word	0x0000000f
        /*02bc*/ 	.word	0x00030828
        /*02c0*/ 	.short	0x010a
        /*02c2*/ 	.byte	0x3f
	.zero		1


	//   ....[24]....
        /*02c4*/ 	.word	0x0000c2f0
        /*02c8*/ 	.word	0x00000003
        /*02cc*/ 	.word	0x00030840
        /*02d0*/ 	.short	0x010a
        /*02d2*/ 	.byte	0x3f
	.zero		1


	//   ....[25]....
        /*02d4*/ 	.word	0x0000c750
        /*02d8*/ 	.word	0x00000007
        /*02dc*/ 	.word	0x00000000
        /*02e0*/ 	.short	0x010a
        /*02e2*/ 	.byte	0x3f
	.zero		1


	//   ....[26]....
        /*02e4*/ 	.word	0x0000c7a0
        /*02e8*/ 	.word	0x00000003
        /*02ec*/ 	.word	0x00000000
        /*02f0*/ 	.short	0x010a
        /*02f2*/ 	.byte	0x3f
	.zero		1


	//   ....[27]....
        /*02f4*/ 	.word	0x0000c800
        /*02f8*/ 	.word	0x00000005
        /*02fc*/ 	.word	0x00000000
        /*0300*/ 	.short	0x010a
        /*0302*/ 	.byte	0x3f
	.zero		1


	//   ....[28]....
        /*0304*/ 	.word	0x0000c830
        /*0308*/ 	.word	0x00000003
        /*030c*/ 	.word	0x00000000
        /*0310*/ 	.short	0x010a
        /*0312*/ 	.byte	0x3f
	.zero		1


	//   ....[29]....
        /*0314*/ 	.word	0x0000c900
        /*0318*/ 	.word	0x000000e7
        /*031c*/ 	.word	0x00030800
        /*0320*/ 	.short	0x010a
        /*0322*/ 	.byte	0x3f
	.zero		1


	//   ....[30]....
        /*0324*/ 	.word	0x0000c950
        /*0328*/ 	.word	0x00000000
        /*032c*/ 	.word	0x00030810
        /*0330*/ 	.short	0x010a
        /*0332*/ 	.byte	0x3f
	.zero		1


	//   ....[31]....
        /*0334*/ 	.word	0x0000c9a0
        /*0338*/ 	.word	0x00000000
        /*033c*/ 	.word	0x00030830
        /*0340*/ 	.short	0x010a
        /*0342*/ 	.byte	0x3f
	.zero		1


	//   ....[32]....
        /*0344*/ 	.word	0x0000cb40
        /*0348*/ 	.word	0x0000000f
        /*034c*/ 	.word	0x00030820
        /*0350*/ 	.short	0x010a
        /*0352*/ 	.byte	0x3f
	.zero		1


	//   ....[33]....
        /*0354*/ 	.word	0x0000cb90
        /*0358*/ 	.word	0x0000000f
        /*035c*/ 	.word	0x00030840
        /*0360*/ 	.short	0x010a
        /*0362*/ 	.byte	0x3f
	.zero		1


	//   ....[34]....
        /*0364*/ 	.word	0x0000cbe0
        /*0368*/ 	.word	0x0000000f
        /*036c*/ 	.word	0x00030828
        /*0370*/ 	.short	0x010a
        /*0372*/ 	.byte	0x3f
	.zero		1


	//   ....[35]....
        /*0374*/ 	.word	0x0000cc30
        /*0378*/ 	.word	0x0000000f
        /*037c*/ 	.word	0x00030848
        /*0380*/ 	.short	0x010a
        /*0382*/ 	.byte	0x3f
	.zero		1


	//   ....[36]....
        /*0384*/ 	.word	0x0000cc90
        /*0388*/ 	.word	0x0000000f
        /*038c*/ 	.word	0x00030820
        /*0390*/ 	.short	0x010a
        /*0392*/ 	.byte	0x3f
	.zero		1


	//   ....[37]....
        /*0394*/ 	.word	0x0000cce0
        /*0398*/ 	.word	0x0000000f
        /*039c*/ 	.word	0x00030840
        /*03a0*/ 	.short	0x010a
        /*03a2*/ 	.byte	0x3f
	.zero		1


	//   ....[38]....
        /*03a4*/ 	.word	0x0000cd30
        /*03a8*/ 	.word	0x0000000f
        /*03ac*/ 	.word	0x00030828
        /*03b0*/ 	.short	0x010a
        /*03b2*/ 	.byte	0x3f
	.zero		1


	//   ....[39]....
        /*03b4*/ 	.word	0x0000cd80
        /*03b8*/ 	.word	0x00000003
        /*03bc*/ 	.word	0x00030840
        /*03c0*/ 	.short	0x010a
        /*03c2*/ 	.byte	0x3f
	.zero		1


	//   ....[40]....
        /*03c4*/ 	.word	0x0000ce50
        /*03c8*/ 	.word	0x00000007
        /*03cc*/ 	.word	0x00000000
        /*03d0*/ 	.short	0x010a
        /*03d2*/ 	.byte	0x3f
	.zero		1


	//   ....[41]....
        /*03d4*/ 	.word	0x0000cea0
        /*03d8*/ 	.word	0x00000003
        /*03dc*/ 	.word	0x00000000
        /*03e0*/ 	.short	0x010a
        /*03e2*/ 	.byte	0x3f
	.zero		1


	//   ....[42]....
        /*03e4*/ 	.word	0x0000cef0
        /*03e8*/ 	.word	0x00000005
        /*03ec*/ 	.word	0x00000000
        /*03f0*/ 	.short	0x010a
        /*03f2*/ 	.byte	0x3f
	.zero		1


	//----- nvinfo : EIATTR_NUM_MBARRIERS
	.align		4
.L_1446:
        /*03f4*/ 	.byte	0x03, 0x38
        /*03f6*/ 	.short	0x0009


	//----- nvinfo : EIATTR_EXIT_INSTR_OFFSETS
	.align		4
        /*03f8*/ 	.byte	0x04, 0x1c
        /*03fa*/ 	.short	(.L_1448 - .L_1447)


	//   ....[0]....
.L_1447:
        /*03fc*/ 	.word	0x0000c880


	//----- nvinfo : EIATTR_MAX_THREADS
	.align		4
.L_1448:
        /*0400*/ 	.byte	0x04, 0x05
        /*0402*/ 	.short	(.L_1450 - .L_1449)
.L_1449:
        /*0404*/ 	.word	0x00000180
        /*0408*/ 	.word	0x00000001
        /*040c*/ 	.word	0x00000001


	//----- nvinfo : EIATTR_CRS_STACK_SIZE
	.align		4
.L_1450:
        /*0410*/ 	.byte	0x04, 0x1e
        /*0412*/ 	.short	(.L_1452 - .L_1451)
.L_1451:
        /*0414*/ 	.word	0x00000000


	//----- nvinfo : EIATTR_CBANK_PARAM_SIZE
	.align		4
.L_1452:
        /*0418*/ 	.byte	0x03, 0x19
        /*041a*/ 	.short	0x06f0


	//----- nvinfo : EIATTR_PARAM_CBANK
	.align		4
        /*041c*/ 	.byte	0x04, 0x0a
        /*041e*/ 	.short	(.L_1454 - .L_1453)
	.align		4
.L_1453:
        /*0420*/ 	.word	index@(.nv.constant0._ZN7cutlass13device_kernelIN5flash11enable_sm90INS1_16FlashAttnBwdSm90INS1_25CollectiveMainloopBwdSm90ILi2ELi2ELi2EN4cute5tupleIJNS5_1CILi1EEES8_S8_EEENS6_IJNS7_ILi64EEENS7_ILi128EEESB_EEENS_10bfloat16_tEfNS_4arch4Sm90ELb0ELb1ELb0ELb1ELb1ELb1ELb0ELb0ELi2ELi1ELi2ELi1ELb0EEENS1_21CollectiveEpilogueBwdISC_SD_SF_Li256ELb1ELb0ELi1EEENS1_19SingleTileSchedulerILb1ELb0ELb0ELi128EEEEEEEEEvNT_6ParamsE)
        /*0424*/ 	.short	0x0210
        /*0426*/ 	.short	0x06f0


	//----- nvinfo : EIATTR_SW_WAR
	.align		4
.L_1454:
        /*0428*/ 	.byte	0x04, 0x36
        /*042a*/ 	.short	(.L_1456 - .L_1455)
.L_1455:
        /*042c*/ 	.word	0x00000008
.L_1456:


//--------------------- .nv.info._ZN7cutlass13device_kernelIN5flash11enable_sm90INS1_16FlashAttnBwdSm90INS1_25CollectiveMainloopBwdSm90ILi2ELi2ELi2EN4cute5tupleIJNS5_1CILi1EEES8_S8_EEENS6_IJNS7_ILi64EEENS7_ILi128EEESB_EEENS_10bfloat16_tEfNS_4arch4Sm90ELb0ELb1ELb0ELb1ELb0ELb1ELb0ELb0ELi2ELi1ELi2ELi1ELb0EEENS1_24CollectiveEpilogueBwdGQAISC_fSF_Li256ELb1ELb0EEENS1_19SingleTileSchedulerILb1ELb0ELb0ELi128EEEEEEEEEvNT_6ParamsE --------------------------
	.section	.nv.info._ZN7cutlass13device_kernelIN5flash11enable_sm90INS1_16FlashAttnBwdSm90INS1_25CollectiveMainloopBwdSm90ILi2ELi2ELi2EN4cute5tupleIJNS5_1CILi1EEES8_S8_EEENS6_IJNS7_ILi64EEENS7_ILi128EEESB_EEENS_10bfloat16_tEfNS_4arch4Sm90ELb0ELb1ELb0ELb1ELb0ELb1ELb0ELb0ELi2ELi1ELi2ELi1ELb0EEENS1_24CollectiveEpilogueBwdGQAISC_fSF_Li256ELb1ELb0EEENS1_19SingleTileSchedulerILb1ELb0ELb0ELi128EEEEEEEEEvNT_6ParamsE,"",@"SHT_CUDA_INFO"
	.sectionflags	@""
	.align	4


	//----- nvinfo : EIATTR_CUDA_API_VERSION
	.align		4
        /*0000*/ 	.byte	0x04, 0x37
        /*0002*/ 	.short	(.L_1458 - .L_1457)
.L_1457:
        /*0004*/ 	.word	0x00000082


	//----- nvinfo : EIATTR_KPARAM_INFO
	.align		4
.L_1458:
        /*0008*/ 	.byte	0x04, 0x17
        /*000a*/ 	.short	(.L_1460 - .L_1459)
.L_1459:
        /*000c*/ 	.word	0x00000000
        /*0010*/ 	.short	0x0000
        /*0012*/ 	.short	0x0070
        /*0014*/ 	.byte	0x00, 0xf0, 0x01, 0x1a


	//----- nvinfo : EIATTR_SPARSE_MMA_MASK
	.align		4
.L_1460:
        /*0018*/ 	.byte	0x03, 0x50
        /*001a*/ 	.short	0x0000


	//----- nvinfo : EIATTR_MAXREG_COUNT
	.align		4
        /*001c*/ 	.byte	0x03, 0x1b
        /*001e*/ 	.short	0x00a8


	//----- nvinfo : EIATTR_NUM_BARRIERS
	.align		4
        /*0020*/ 	.byte	0x02, 0x4c
        /*0022*/ 	.byte	0x10
	.zero		1


	//----- nvinfo : EIATTR_EXTERNS
	.align		4
        /*0024*/ 	.byte	0x04, 0x0f
        /*0026*/ 	.short	(.L_1462 - .L_1461)


	//   ....[0]....
	.align		4
.L_1461:
        /*0028*/ 	.word	index@(__assertfail)


	//----- nvinfo : EIATTR_ANNOTATIONS
	.align		4
.L_1462:
        /*002c*/ 	.byte	0x04, 0x55
        /*002e*/ 	.short	(.L_1464 - .L_1463)


	//   ....[0]....
.L_1463:
        /*0030*/ 	.word	0x00000001
        /*0034*/ 	.byte	0x00, 0x74, 0x00, 0x00, 0x01, 0x00, 0x00, 0x00, 0xa0, 0x75, 0x00, 0x00, 0x01, 0x00, 0x00, 0x00
        /*0044*/ 	.byte	0x20, 0x81, 0x00, 0x00, 0x01, 0x00, 0x00, 0x00, 0x40, 0x81, 0x00, 0x00, 0x01, 0x00, 0x00, 0x00
        /*0054*/ 	.byte	0xb0, 0x84, 0x00, 0x00


	//----- nvinfo : EIATTR_MERCURY_ISA_VERSION
	.align		4
.L_1464:
        /*0058*/ 	.byte	0x03, 0x5f
        /*005a*/ 	.short	0x0101


	//----- nvinfo : EIATTR_INT_WARP_WIDE_INSTR_OFFSETS
	.align		4
        /*005c*/ 	.byte	0x04, 0x31
        /*005e*/ 	.short	(.L_1466 - .L_1465)


	//   ....[0]....
.L_1465:
        /*0060*/ 	.word	0x00000190


	//   ....[1]....
        /*0064*/ 	.word	0x000001c0


	//----- nvinfo : EIATTR_COOP_GROUP_MASK_REGIDS
	.align		4
.L_1466:
        /*0068*/ 	.byte	0x04, 0x29
        /*006a*/ 	.short	(.L_1468 - .L_1467)


	//   ....[0]....
.L_1467:
        /*006c*/ 	.word	0xffffffff


	//   ....[1]....
        /*0070*/ 	.word	0xffffffff


	//   ....[2]....
        /*0074*/ 	.word	0xffffffff


	//   ....[3]....
        /*0078*/ 	.word	0xffffffff


	//   ....[4]....
        /*007c*/ 	.word	0xffffffff


	//   ....[5]....
        /*0080*/ 	.word	0xffffffff


	//   ....[6]....
        /*0084*/ 	.word	0xffffffff


	//   ....[7]....
        /*0088*/ 	.word	0x0500000f


	//----- nvinfo : EIATTR_COOP_GROUP_INSTR_OFFSETS
	.align		4
.L_1468:
        /*008c*/ 	.byte	0x04, 0x28
        /*008e*/ 	.short	(.L_1470 - .L_1469)


	//   ....[0]....
.L_1469:
        /*0090*/ 	.word	0x00000070


	//   ....[1]....
        /*0094*/ 	.word	0x000001a0


	//   ....[2]....
        /*0098*/ 	.word	0x000001f0


	//   ....[3]....
        /*009c*/ 	.word	0x000003e0


	//   ....[4]....
        /*00a0*/ 	.word	0x00000620


	//   ....[5]....
        /*00a4*/ 	.word	0x00001620


	//   ....[6]....
        /*00a8*/ 	.word	0x00005170


	//   ....[7]....
        /*00ac*/ 	.word	0x00008d00


	//----- nvinfo : EIATTR_REG_RECONFIG
	.align		4
.L_1470:
        /*00b0*/ 	.byte	0x01, 0x54
	.zero		2


	//----- nvinfo : EIATTR_SYSCALL_OFFSETS
	.align		4
        /*00b4*/ 	.byte	0x04, 0x46
        /*00b6*/ 	.short	(.L_1472 - .L_1471)


	//   ....[0]....
.L_1471:
        /*00b8*/ 	.word	0x00001260


	//   ....[1]....
        /*00bc*/ 	.word	0x00001350


	//   ....[2]....
        /*00c0*/ 	.word	0x000014b0


	//   ....[3]....
        /*00c4*/ 	.word	0x000015a0


	//----- nvinfo : EIATTR_MBARRIER_INSTR_OFFSETS
	.align		4
.L_1472:
        /*00c8*/ 	.byte	0x04, 0x39
        /*00ca*/ 	.short	(.L_1474 - .L_1473)


	//   ....[0]....
.L_1473:
        /*00cc*/ 	.word	0x00000290
        /*00d0*/ 	.word	0x000000ff
        /*00d4*/ 	.word	0x00030800
        /*00d8*/ 	.short	0x0100
        /*00da*/ 	.byte	0x06
	.zero		1


	//   ....[1]....
        /*00dc*/ 	.word	0x00000390
        /*00e0*/ 	.word	0x000000ff
        /*00e4*/ 	.word	0x00030810
        /*00e8*/ 	.short	0x0100
        /*00ea*/ 	.byte	0x08
	.zero		1


	//   ....[2]....
        /*00ec*/ 	.word	0x000003a0
        /*00f0*/ 	.word	0x000000ff
        /*00f4*/ 	.word	0x00030820
        /*00f8*/ 	.short	0x0100
        /*00fa*/ 	.byte	0x08
	.zero		1


	//   ....[3]....
        /*00fc*/ 	.word	0x000003b0
        /*0100*/ 	.word	0x000000ff
        /*0104*/ 	.word	0x00030818
        /*0108*/ 	.short	0x0100
        /*010a*/ 	.byte	0x08
	.zero		1


	//   ....[4]....
        /*010c*/ 	.word	0x000003c0
        /*0110*/ 	.word	0x000000ff
        /*0114*/ 	.word	0x00030828
        /*0118*/ 	.short	0x0100
        /*011a*/ 	.byte	0x08
	.zero		1


	//   ....[5]....
        /*011c*/ 	.word	0x000004f0
        /*0120*/ 	.word	0x000000ff
        /*0124*/ 	.word	0x00030830
        /*0128*/ 	.short	0x0100
        /*012a*/ 	.byte	0x08
	.zero		1


	//   ....[6]....
        /*012c*/ 	.word	0x00000500
        /*0130*/ 	.word	0x000000ff
        /*0134*/ 	.word	0x00030840
        /*0138*/ 	.short	0x0100
        /*013a*/ 	.byte	0x08
	.zero		1


	//   ....[7]....
        /*013c*/ 	.word	0x00000510
        /*0140*/ 	.word	0x000000ff
        /*0144*/ 	.word	0x00030838
        /*0148*/ 	.short	0x0100
        /*014a*/ 	.byte	0x08
	.zero		1


	//   ....[8]....
        /*014c*/ 	.word	0x00000520
        /*0150*/ 	.word	0x000000ff
        /*0154*/ 	.word	0x00030848
        /*0158*/ 	.short	0x0100
        /*015a*/ 	.byte	0x08
	.zero		1


	//   ....[9]....
        /*015c*/ 	.word	0x00001650
        /*0160*/ 	.word	0x000000e7
        /*0164*/ 	.word	0x00030800
        /*0168*/ 	.short	0x010a
        /*016a*/ 	.byte	0x3f
	.zero		1


	//   ....[10]....
        /*016c*/ 	.word	0x00001780
        /*0170*/ 	.word	0x000000e7
        /*0174*/ 	.word	0x00030800
        /*0178*/ 	.short	0x010a
        /*017a*/ 	.byte	0x3f
	.zero		1


	//   ....[11]....
        /*017c*/ 	.word	0x00001de0
        /*0180*/ 	.word	0x00000000
        /*0184*/ 	.word	0x00030810
        /*0188*/ 	.short	0x010a
        /*018a*/ 	.byte	0x3f
	.zero		1


	//   ....[12]....
        /*018c*/ 	.word	0x00001e20
        /*0190*/ 	.word	0x00000000
        /*0194*/ 	.word	0x00030810
        /*0198*/ 	.short	0x010a
        /*019a*/ 	.byte	0x3f
	.zero		1


	//   ....[13]....
        /*019c*/ 	.word	0x00002350
        /*01a0*/ 	.word	0x00000000
        /*01a4*/ 	.word	0x00030830
        /*01a8*/ 	.short	0x010a
        /*01aa*/ 	.byte	0x3f
	.zero		1


	//   ....[14]....
        /*01ac*/ 	.word	0x000023d0
        /*01b0*/ 	.word	0x00000000
        /*01b4*/ 	.word	0x00030830
        /*01b8*/ 	.short	0x010a
        /*01ba*/ 	.byte	0x3f
	.zero		1


	//   ....[15]....
        /*01bc*/ 	.word	0x00004020
        /*01c0*/ 	.word	0x00000005
        /*01c4*/ 	.word	0x00000000
        /*01c8*/ 	.short	0x0101
        /*01ca*/ 	.byte	0x3f
	.zero		1


	//   ....[16]....
        /*01cc*/ 	.word	0x00004350
        /*01d0*/ 	.word	0x00000000
        /*01d4*/ 	.word	0x00000000
        /*01d8*/ 	.short	0x0101
        /*01da*/ 	.byte	0x3f
	.zero		1


	//   ....[17]....
        /*01dc*/ 	.word	0x00006ef0
        /*01e0*/ 	.word	0x0000000f
        /*01e4*/ 	.word	0x00030820
        /*01e8*/ 	.short	0x010a
        /*01ea*/ 	.byte	0x3f
	.zero		1


	//   ....[18]....
        /*01ec*/ 	.word	0x00007620
        /*01f0*/ 	.word	0x0000000f
        /*01f4*/ 	.word	0x00030840
        /*01f8*/ 	.short	0x010a
        /*01fa*/ 	.byte	0x3f
	.zero		1


	//   ....[19]....
        /*01fc*/ 	.word	0x000078f0
        /*0200*/ 	.word	0x0000000f
        /*0204*/ 	.word	0x00030828
        /*0208*/ 	.short	0x010a
        /*020a*/ 	.byte	0x3f
	.zero		1


	//   ....[20]....
        /*020c*/ 	.word	0x00007bc0
        /*0210*/ 	.word	0x0000000f
        /*0214*/ 	.word	0x00030848
        /*0218*/ 	.short	0x010a
        /*021a*/ 	.byte	0x3f
	.zero		1


	//   ....[21]....
        /*021c*/ 	.word	0x00007e30
        /*0220*/ 	.word	0x0000000f
        /*0224*/ 	.word	0x00030820
        /*0228*/ 	.short	0x010a
        /*022a*/ 	.byte	0x3f
	.zero		1


	//   ....[22]....
        /*022c*/ 	.word	0x00008170
        /*0230*/ 	.word	0x0000000f
        /*0234*/ 	.word	0x00030840
        /*0238*/ 	.short	0x010a
        /*023a*/ 	.byte	0x3f
	.zero		1


	//   ....[23]....
        /*023c*/ 	.word	0x00008410
        /*0240*/ 	.word	0x0000000f
        /*0244*/ 	.word	0x00030828
        /*0248*/ 	.short	0x010a
        /*024a*/ 	.byte	0x3f
	.zero		1


	//   ....[24]....
        /*024c*/ 	.word	0x00008720
        /*0250*/ 	.word	0x00000003
        /*0254*/ 	.word	0x00030840
        /*0258*/ 	.short	0x010a
        /*025a*/ 	.byte	0x3f
	.zero		1


	//   ....[25]....
        /*025c*/ 	.word	0x00008b80
        /*0260*/ 	.word	0x00000007
        /*0264*/ 	.word	0x00000000
        /*0268*/ 	.short	0x010a
        /*026a*/ 	.byte	0x3f
	.zero		1


	//   ....[26]....
        /*026c*/ 	.word	0x00008bd0
        /*0270*/ 	.word	0x00000003
        /*0274*/ 	.word	0x00000000
        /*0278*/ 	.short	0x010a
        /*027a*/ 	.byte	0x3f
	.zero		1


	//   ....[27]....
        /*027c*/ 	.word	0x00008c30
        /*0280*/ 	.word	0x00000005
        /*0284*/ 	.word	0x00000000
        /*0288*/ 	.short	0x010a
        /*028a*/ 	.byte	0x3f
	.zero		1


	//   ....[28]....
        /*028c*/ 	.word	0x00008c60
        /*0290*/ 	.word	0x00000003
        /*0294*/ 	.word	0x00000000
        /*0298*/ 	.short	0x010a
        /*029a*/ 	.byte	0x3f
	.zero		1


	//   ....[29]....
        /*029c*/ 	.word	0x00008d30
        /*02a0*/ 	.word	0x000000e7
        /*02a4*/ 	.word	0x00030800
        /*02a8*/ 	.short	0x010a
        /*02aa*/ 	.byte	0x3f
	.zero		1


	//   ....[30]....
        /*02ac*/ 	.word	0x00008d80
        /*02b0*/ 	.word	0x00000000
        /*02b4*/ 	.word	0x00030810
        /*02b8*/ 	.short	0x010a
        /*02ba*/ 	.byte	0x3f
	.zero		1


	//   ....[31]....
        /*02bc*/ 	.word	0x00008dd0
        /*02c0*/ 	.word	0x00000000
        /*02c4*/ 	.word	0x00030830
        /*02c8*/ 	.short	0x010a
        /*02ca*/ 	.byte	0x3f
	.zero		1


	//   ....[32]....
        /*02cc*/ 	.word	0x00008e20
        /*02d0*/ 	.word	0x0000000f
        /*02d4*/ 	.word	0x00030820
        /*02d8*/ 	.short	0x010a
        /*02da*/ 	.byte	0x3f
	.zero		1


	//   ....[33]....
        /*02dc*/ 	.word	0x00008e70
        /*02e0*/ 	.word	0x0000000f
        /*02e4*/ 	.word	0x00030840
        /*02e8*/ 	.short	0x010a
        /*02ea*/ 	.byte	0x3f
	.zero		1


	//   ....[34]....
        /*02ec*/ 	.word	0x00008ec0
        /*02f0*/ 	.word	0x0000000f
        /*02f4*/ 	.word	0x00030828
        /*02f8*/ 	.short	0x010a
        /*02fa*/ 	.byte	0x3f
	.zero		1


	//   ....[35]....
        /*02fc*/ 	.word	0x00008f10
        /*0300*/ 	.word	0x0000000f
        /*0304*/ 	.word	0x00030848
        /*0308*/ 	.short	0x010a
        /*030a*/ 	.byte	0x3f
	.zero		1


	//   ....[36]....
        /*030c*/ 	.word	0x00008f70
        /*0310*/ 	.word	0x0000000f
        /*0314*/ 	.word	0x00030820
        /*0318*/ 	.short	0x010a
        /*031a*/ 	.byte	0x3f
	.zero		1


	//   ....[37]....
        /*031c*/ 	.word	0x00008fc0
        /*0320*/ 	.word	0x0000000f
        /*0324*/ 	.word	0x00030840
        /*0328*/ 	.short	0x010a
        /*032a*/ 	.byte	0x3f
	.zero		1


	//   ....[38]....
        /*032c*/ 	.word	0x00009010
        /*0330*/ 	.word	0x0000000f
        /*0334*/ 	.word	0x00030828
        /*0338*/ 	.short	0x010a
        /*033a*/ 	.byte	0x3f
	.zero		1


	//   ....[39]....
        /*033c*/ 	.word	0x00009060
        /*0340*/ 	.word	0x00000003
        /*0344*/ 	.word	0x00030840
        /*0348*/ 	.short	0x010a
        /*034a*/ 	.byte	0x3f
	.zero		1


	//   ....[40]....
        /*034c*/ 	.word	0x00009130
        /*0350*/ 	.word	0x00000007
        /*0354*/ 	.word	0x00000000
        /*0358*/ 	.short	0x010a
        /*035a*/ 	.byte	0x3f
	.zero		1


	//   ....[41]....
        /*035c*/ 	.word	0x00009180
        /*0360*/ 	.word	0x00000003
        /*0364*/ 	.word	0x00000000
        /*0368*/ 	.short	0x010a
        /*036a*/ 	.byte	0x3f
	.zero		1


	//   ....[42]....
        /*036c*/ 	.word	0x000091d0
        /*0370*/ 	.word	0x00000005
        /*0374*/ 	.word	0x00000000
        /*0378*/ 	.short	0x010a
        /*037a*/ 	.byte	0x3f
	.zero		1


	//----- nvinfo : EIATTR_NUM_MBARRIERS
	.align		4
.L_1474:
        /*037c*/ 	.byte	0x03, 0x38
        /*037e*/ 	.short	0x0009


	//----- nvinfo : EIATTR_EXIT_INSTR_OFFSETS
	.align		4
        /*0380*/ 	.byte	0x04, 0x1c
        /*0382*/ 	.short	(.L_1476 - .L_1475)


	//   ....[0]....
.L_1475:
        /*0384*/ 	.word	0x00008cb0


	//----- nvinfo : EIATTR_MAX_THREADS
	.align		4
.L_1476:
        /*0388*/ 	.byte	0x04, 0x05
        /*038a*/ 	.short	(.L_1478 - .L_1477)
.L_1477:
        /*038c*/ 	.word	0x00000180
        /*0390*/ 	.word	0x00000001
        /*0394*/ 	.word	0x00000001


	//----- nvinfo : EIATTR_CRS_STACK_SIZE
	.align		4
.L_1478:
        /*0398*/ 	.byte	0x04, 0x1e
        /*039a*/ 	.short	(.L_1480 - .L_1479)
.L_1479:
        /*039c*/ 	.word	0x00000000


	//----- nvinfo : EIATTR_CBANK_PARAM_SIZE
	.align		4
.L_1480:
        /*03a0*/ 	.byte	0x03, 0x19
        /*03a2*/ 	.short	0x06f0


	//----- nvinfo : EIATTR_PARAM_CBANK
	.align		4
        /*03a4*/ 	.byte	0x04, 0x0a
        /*03a6*/ 	.short	(.L_1482 - .L_1481)
	.align		4
.L_1481:
        /*03a8*/ 	.word	index@(.nv.constant0._ZN7cutlass13device_kernelIN5flash11enable_sm90INS1_16FlashAttnBwdSm90INS1_25CollectiveMainloopBwdSm90ILi2ELi2ELi2EN4cute5tupleIJNS5_1CILi1EEES8_S8_EEENS6_IJNS7_ILi64EEENS7_ILi128EEESB_EEENS_10bfloat16_tEfNS_4arch4Sm90ELb0ELb1ELb0ELb1ELb0ELb1ELb0ELb0ELi2ELi1ELi2ELi1ELb0EEENS1_24CollectiveEpilogueBwdGQAISC_fSF_Li256ELb1ELb0EEENS1_19SingleTileSchedulerILb1ELb0ELb0ELi128EEEEEEEEEvNT_6ParamsE)
        /*03ac*/ 	.short	0x0210
        /*03ae*/ 	.short	0x06f0


	//----- nvinfo : EIATTR_SW_WAR
	.align		4
.L_1482:
        /*03b0*/ 	.byte	0x04, 0x36
        /*03b2*/ 	.short	(.L_1484 - .L_1483)
.L_1483:
        /*03b4*/ 	.word	0x00000008
.L_1484:


//--------------------- .nv.info._ZN7cutlass13device_kernelIN5flash11enable_sm90INS1_16FlashAttnBwdSm90INS1_25CollectiveMainloopBwdSm90ILi2ELi2ELi2EN4cute5tupleIJNS5_1CILi1EEES8_S8_EEENS6_IJNS7_ILi64EEENS7_ILi128EEESB_EEENS_10bfloat16_tEfNS_4arch4Sm90ELb0ELb1ELb0ELb1ELb1ELb1ELb0ELb0ELi2ELi1ELi2ELi1ELb0EEENS1_24CollectiveEpilogueBwdGQAISC_fSF_Li256ELb1ELb1EEENS1_19SingleTileSchedulerILb1ELb0ELb0ELi128EEEEEEEEEvNT_6ParamsE --------------------------
	.section	.nv.info._ZN7cutlass13device_kernelIN5flash11enable_sm90INS1_16FlashAttnBwdSm90INS1_25CollectiveMainloopBwdSm90ILi2ELi2ELi2EN4cute5tupleIJNS5_1CILi1EEES8_S8_EEENS6_IJNS7_ILi64EEENS7_ILi128EEESB_EEENS_10bfloat16_tEfNS_4arch4Sm90ELb0ELb1ELb0ELb1ELb1ELb1ELb0ELb0ELi2ELi1ELi2ELi1ELb0EEENS1_24CollectiveEpilogueBwdGQAISC_fSF_Li256ELb1ELb1EEENS1_19SingleTileSchedulerILb1ELb0ELb0ELi128EEEEEEEEEvNT_6ParamsE,"",@"SHT_CUDA_INFO"
	.sectionflags	@""
	.align	4


	//----- nvinfo : EIATTR_CUDA_API_VERSION
	.align		4
        /*0000*/ 	.byte	0x04, 0x37
        /*0002*/ 	.short	(.L_1486 - .L_1485)
.L_1485:
        /*0004*/ 	.word	0x00000082


	//----- nvinfo : EIATTR_KPARAM_INFO
	.align		4
.L_1486:
        /*0008*/ 	.byte	0x04, 0x17
        /*000a*/ 	.short	(.L_1488 - .L_1487)
.L_1487:
        /*000c*/ 	.word	0x00000000
        /*0010*/ 	.short	0x0000
        /*0012*/ 	.short	0x0070
        /*0014*/ 	.byte	0x00, 0xf0, 0x01, 0x1a


	//----- nvinfo : EIATTR_SPARSE_MMA_MASK
	.align		4
.L_1488:
        /*0018*/ 	.byte	0x03, 0x50
        /*001a*/ 	.short	0x0000


	//----- nvinfo : EIATTR_MAXREG_COUNT
	.align		4
        /*001c*/ 	.byte	0x03, 0x1b
        /*001e*/ 	.short	0x00a8


	//----- nvinfo : EIATTR_NUM_BARRIERS
	.align		4
        /*0020*/ 	.byte	0x02, 0x4c
        /*0022*/ 	.byte	0x10
	.zero		1


	//----- nvinfo : EIATTR_EXTERNS
	.align		4
        /*0024*/ 	.byte	0x04, 0x0f
        /*0026*/ 	.short	(.L_1490 - .L_1489)


	//   ....[0]....
	.align		4
.L_1489:
        /*0028*/ 	.word	index@(__assertfail)


	//----- nvinfo : EIATTR_ANNOTATIONS
	.align		4
.L_1490:
        /*002c*/ 	.byte	0x04, 0x55
        /*002e*/ 	.short	(.L_1492 - .L_1491)


	//   ....[0]....
.L_1491:
        /*0030*/ 	.word	0x00000001
        /*0034*/ 	.byte	0x30, 0x88, 0x00, 0x00, 0x01, 0x00, 0x00, 0x00, 0xd0, 0x89, 0x00, 0x00, 0x01, 0x00, 0x00, 0x00
        /*0044*/ 	.byte	0x50, 0x95, 0x00, 0x00, 0x01, 0x00, 0x00, 0x00, 0x70, 0x95, 0x00, 0x00, 0x01, 0x00, 0x00, 0x00
        /*0054*/ 	.byte	0xe0, 0x98, 0x00, 0x00


	//----- nvinfo : EIATTR_MERCURY_ISA_VERSION
	.align		4
.L_1492:
        /*0058*/ 	.byte	0x03, 0x5f
        /*005a*/ 	.short	0x0101


	//----- nvinfo : EIATTR_INT_WARP_WIDE_INSTR_OFFSETS
	.align		4
        /*005c*/ 	.byte	0x04, 0x31
        /*005e*/ 	.short	(.L_1494 - .L_1493)


	//   ....[0]....
.L_1493:
        /*0060*/ 	.word	0x00000190


	//   ....[1]....
        /*0064*/ 	.word	0x000001c0


	//   ....[2]....
        /*0068*/ 	.word	0x00006550


	//   ....[3]....
        /*006c*/ 	.word	0x00006bb0


	//   ....[4]....
        /*0070*/ 	.word	0x00007060


	//   ....[5]....
        /*0074*/ 	.word	0x00007330


	//   ....[6]....
        /*0078*/ 	.word	0x00007590


	//   ....[7]....
        /*007c*/ 	.word	0x00007720


	//----- nvinfo : EIATTR_COOP_GROUP_MASK_REGIDS
	.align		4
.L_1494:
        /*0080*/ 	.byte	0x04, 0x29
        /*0082*/ 	.short	(.L_1496 - .L_1495)


	//   ....[0]....
.L_1495:
        /*0084*/ 	.word	0xffffffff


	//   ....[1]....
        /*0088*/ 	.word	0xffffffff


	//   ....[2]....
        /*008c*/ 	.word	0xffffffff


	//   ....[3]....
        /*0090*/ 	.word	0xffffffff


	//   ....[4]....
        /*0094*/ 	.word	0xffffffff


	//   ....[5]....
        /*0098*/ 	.word	0xffffffff


	//   ....[6]....
        /*009c*/ 	.word	0xffffffff


	//   ....[7]....
        /*00a0*/ 	.word	0xffffffff


	//   ....[8]....
        /*00a4*/ 	.word	0xffffffff


	//   ....[9]....
        /*00a8*/ 	.word	0xffffffff


	//   ....[10]....
        /*00ac*/ 	.word	0xffffffff


	//   ....[11]....
        /*00b0*/ 	.word	0xffffffff


	//   ....[12]....
        /*00b4*/ 	.word	0xffffffff


	//   ....[13]....
        /*00b8*/ 	.word	0xffffffff


	//   ....[14]....
        /*00bc*/ 	.word	0xffffffff


	//   ....[15]....
        /*00c0*/ 	.word	0xffffffff


	//   ....[16]....
        /*00c4*/ 	.word	0xffffffff


	//   ....[17]....
        /*00c8*/ 	.word	0xffffffff


	//   ....[18]....
        /*00cc*/ 	.word	0xffffffff


	//   ....[19]....
        /*00d0*/ 	.word	0xffffffff


	//   ....[20]....
        /*00d4*/ 	.word	0x0500000f


	//   ....[21]....
        /*00d8*/ 	.word	0x0500000f


	//   ....[22]....
        /*00dc*/ 	.word	0x0500000f


	//   ....[23]....
        /*00e0*/ 	.word	0x0500000f


	//   ....[24]....
        /*00e4*/ 	.word	0x0500000f


	//   ....[25]....
        /*00e8*/ 	.word	0x0500000f


	//----- nvinfo : EIATTR_COOP_GROUP_INSTR_OFFSETS
	.align		4
.L_1496:
        /*00ec*/ 	.byte	0x04, 0x28
        /*00ee*/ 	.short	(.L_1498 - .L_1497)


	//   ....[0]....
.L_1497:
        /*00f0*/ 	.word	0x00000070


	//   ....[1]....
        /*00f4*/ 	.word	0x000001a0


	//   ....[2]....
        /*00f8*/ 	.word	0x000001f0


	//   ....[3]....
        /*00fc*/ 	.word	0x000003e0


	//   ....[4]....
        /*0100*/ 	.word	0x00000620


	//   ....[5]....
        /*0104*/ 	.word	0x00001620


	//   ....[6]....
        /*0108*/ 	.word	0x00004f40


	//   ....[7]....
        /*010c*/ 	.word	0x000050d0


	//   ....[8]....
        /*0110*/ 	.word	0x000053c0


	//   ....[9]....
        /*0114*/ 	.word	0x00005550


	//   ....[10]....
        /*0118*/ 	.word	0x00005660


	//   ....[11]....
        /*011c*/ 	.word	0x00006150


	//   ....[12]....
        /*0120*/ 	.word	0x00006480


	//   ....[13]....
        /*0124*/ 	.word	0x00006810


	//   ....[14]....
        /*0128*/ 	.word	0x00006ae0


	//   ....[15]....
        /*012c*/ 	.word	0x00006d20


	//   ....[16]....
        /*0130*/ 	.word	0x00006f90


	//   ....[17]....
        /*0134*/ 	.word	0x00007270


	//   ....[18]....
        /*0138*/ 	.word	0x00007490


	//   ....[19]....
        /*013c*/ 	.word	0x00007620


	//   ....[20]....
        /*0140*/ 	.word	0x0000a130


	//   ....[21]....
        /*0144*/ 	.word	0x0000a280


	//   ....[22]....
        /*0148*/ 	.word	0x0000a2f0


	//   ....[23]....
        /*014c*/ 	.word	0x0000a360


	//   ....[24]....
        /*0150*/ 	.word	0x0000a3d0


	//   ....[25]....
        /*0154*/ 	.word	0x0000a440


	//----- nvinfo : EIATTR_REG_RECONFIG
	.align		4
.L_1498:
        /*0158*/ 	.byte	0x01, 0x54
	.zero		2


	//----- nvinfo : EIATTR_SYSCALL_OFFSETS
	.align		4
        /*015c*/ 	.byte	0x04, 0x46
        /*015e*/ 	.short	(.L_1500 - .L_1499)


	//   ....[0]....
.L_1499:
        /*0160*/ 	.word	0x00001260


	//   ....[1]....
        /*0164*/ 	.word	0x00001350


	//   ....[2]....
        /*0168*/ 	.word	0x000014b0


	//   ....[3]....
        /*016c*/ 	.word	0x000015a0


	//----- nvinfo : EIATTR_MBARRIER_INSTR_OFFSETS
	.align		4
.L_1500:
        /*0170*/ 	.byte	0x04, 0x39
        /*0172*/ 	.short	(.L_1502 - .L_1501)


	//   ....[0]....
.L_1501:
        /*0174*/ 	.word	0x00000290
        /*0178*/ 	.word	0x000000ff
        /*017c*/ 	.word	0x00030800
        /*0180*/ 	.short	0x0100
        /*0182*/ 	.byte	0x06
	.zero		1


	//   ....[1]....
        /*0184*/ 	.word	0x00000390
        /*0188*/ 	.word	0x000000ff
        /*018c*/ 	.word	0x00030810
        /*0190*/ 	.short	0x0100
        /*0192*/ 	.byte	0x08
	.zero		1


	//   ....[2]....
        /*0194*/ 	.word	0x000003a0
        /*0198*/ 	.word	0x000000ff
        /*019c*/ 	.word	0x00030820
        /*01a0*/ 	.short	0x0100
        /*01a2*/ 	.byte	0x08
	.zero		1


	//   ....[3]....
        /*01a4*/ 	.word	0x000003b0
        /*01a8*/ 	.word	0x000000ff
        /*01ac*/ 	.word	0x00030818
        /*01b0*/ 	.short	0x0100
        /*01b2*/ 	.byte	0x08
	.zero		1


	//   ....[4]....
        /*01b4*/ 	.word	0x000003c0
        /*01b8*/ 	.word	0x000000ff
        /*01bc*/ 	.word	0x00030828
        /*01c0*/ 	.short	0x0100
        /*01c2*/ 	.byte	0x08
	.zero		1


	//   ....[5]....
        /*01c4*/ 	.word	0x000004f0
        /*01c8*/ 	.word	0x000000ff
        /*01cc*/ 	.word	0x00030830
        /*01d0*/ 	.short	0x0100
        /*01d2*/ 	.byte	0x08
	.zero		1


	//   ....[6]....
        /*01d4*/ 	.word	0x00000500
        /*01d8*/ 	.word	0x000000ff
        /*01dc*/ 	.word	0x00030840
        /*01e0*/ 	.short	0x0100
        /*01e2*/ 	.byte	0x08
	.zero		1


	//   ....[7]....
        /*01e4*/ 	.word	0x00000510
        /*01e8*/ 	.word	0x000000ff
        /*01ec*/ 	.word	0x00030838
        /*01f0*/ 	.short	0x0100
        /*01f2*/ 	.byte	0x08
	.zero		1


	//   ....[8]....
        /*01f4*/ 	.word	0x00000520
        /*01f8*/ 	.word	0x000000ff
        /*01fc*/ 	.word	0x00030848
        /*0200*/ 	.short	0x0100
        /*0202*/ 	.byte	0x08
	.zero		1


	//   ....[9]....
        /*0204*/ 	.word	0x00001650
        /*0208*/ 	.word	0x000000e7
        /*020c*/ 	.word	0x00030800
        /*0210*/ 	.short	0x010a
        /*0212*/ 	.byte	0x3f
	.zero		1


	//   ....[10]....
        /*0214*/ 	.word	0x00001780
        /*0218*/ 	.word	0x000000e7
        /*021c*/ 	.word	0x00030800
        /*0220*/ 	.short	0x010a
        /*0222*/ 	.byte	0x3f
	.zero		1


	//   ....[11]....
        /*0224*/ 	.word	0x00001de0
        /*0228*/ 	.word	0x00000000
        /*022c*/ 	.word	0x00030810
        /*0230*/ 	.short	0x010a
        /*0232*/ 	.byte	0x3f
	.zero		1


	//   ....[12]....
        /*0234*/ 	.word	0x00001e20
        /*0238*/ 	.word	0x00000000
        /*023c*/ 	.word	0x00030810
        /*0240*/ 	.short	0x010a
        /*0242*/ 	.byte	0x3f
	.zero		1


	//   ....[13]....
        /*0244*/ 	.word	0x00002350
        /*0248*/ 	.word	0x00000000
        /*024c*/ 	.word	0x00030830
        /*0250*/ 	.short	0x010a
        /*0252*/ 	.byte	0x3f
	.zero		1


	//   ....[14]....
        /*0254*/ 	.word	0x000023d0
        /*0258*/ 	.word	0x00000000
        /*025c*/ 	.word	0x00030830
        /*0260*/ 	.short	0x010a
        /*0262*/ 	.byte	0x3f
	.zero		1


	//   ....[15]....
        /*0264*/ 	.word	0x00004020
        /*0268*/ 	.word	0x00000005
        /*026c*/ 	.word	0x00000000
        /*0270*/ 	.short	0x0101
        /*0272*/ 	.byte	0x3f
	.zero		1


	//   ....[16]....
        /*0274*/ 	.word	0x00004350
        /*0278*/ 	.word	0x00000000
        /*027c*/ 	.word	0x00000000
        /*0280*/ 	.short	0x0101
        /*0282*/ 	.byte	0x3f
	.zero		1


	//   ....[17]....
        /*0284*/ 	.word	0x00008320
        /*0288*/ 	.word	0x0000000f
        /*028c*/ 	.word	0x00030820
        /*0290*/ 	.short	0x010a
        /*0292*/ 	.byte	0x3f
	.zero		1


	//   ....[18]....
        /*0294*/ 	.word	0x00008a50
        /*0298*/ 	.word	0x0000000f
        /*029c*/ 	.word	0x00030840
        /*02a0*/ 	.short	0x010a
        /*02a2*/ 	.byte	0x3f
	.zero		1


	//   ....[19]....
        /*02a4*/ 	.word	0x00008d20
        /*02a8*/ 	.word	0x0000000f
        /*02ac*/ 	.word	0x00030828
        /*02b0*/ 	.short	0x010a
        /*02b2*/ 	.byte	0x3f
	.zero		1


	//   ....[20]....
        /*02b4*/ 	.word	0x00008ff0
        /*02b8*/ 	.word	0x0000000f
        /*02bc*/ 	.word	0x00030848
        /*02c0*/ 	.short	0x010a
        /*02c2*/ 	.byte	0x3f
	.zero		1


	//   ....[21]....
        /*02c4*/ 	.word	0x00009260
        /*02c8*/ 	.word	0x0000000f
        /*02cc*/ 	.word	0x00030820
        /*02d0*/ 	.short	0x010a
        /*02d2*/ 	.byte	0x3f
	.zero		1


	//   ....[22]....
        /*02d4*/ 	.word	0x000095a0
        /*02d8*/ 	.word	0x0000000f
        /*02dc*/ 	.word	0x00030840
        /*02e0*/ 	.short	0x010a
        /*02e2*/ 	.byte	0x3f
	.zero		1


	//   ....[23]....
        /*02e4*/ 	.word	0x00009840
        /*02e8*/ 	.word	0x0000000f
        /*02ec*/ 	.word	0x00030828
        /*02f0*/ 	.short	0x010a
        /*02f2*/ 	.byte	0x3f
	.zero		1


	//   ....[24]....
        /*02f4*/ 	.word	0x00009b50
        /*02f8*/ 	.word	0x00000003
        /*02fc*/ 	.word	0x00030840
        /*0300*/ 	.short	0x010a
        /*0302*/ 	.byte	0x3f
	.zero		1


	//   ....[25]....
        /*0304*/ 	.word	0x00009fb0
        /*0308*/ 	.word	0x00000007
        /*030c*/ 	.word	0x00000000
        /*0310*/ 	.short	0x010a
        /*0312*/ 	.byte	0x3f
	.zero		1


	//   ....[26]....
        /*0314*/ 	.word	0x0000a000
        /*0318*/ 	.word	0x00000003
        /*031c*/ 	.word	0x00000000
        /*0320*/ 	.short	0x010a
        /*0322*/ 	.byte	0x3f
	.zero		1


	//   ....[27]....
        /*0324*/ 	.word	0x0000a060
        /*0328*/ 	.word	0x00000005
        /*032c*/ 	.word	0x00000000
        /*0330*/ 	.short	0x010a
        /*0332*/ 	.byte	0x3f
	.zero		1


	//   ....[28]....
        /*0334*/ 	.word	0x0000a090
        /*0338*/ 	.word	0x00000003
        /*033c*/ 	.word	0x00000000
        /*0340*/ 	.short	0x010a
        /*0342*/ 	.byte	0x3f
	.zero		1


	//   ....[29]....
        /*0344*/ 	.word	0x0000a160
        /*0348*/ 	.word	0x000000e7
        /*034c*/ 	.word	0x00030800
        /*0350*/ 	.short	0x010a
        /*0352*/ 	.byte	0x3f
	.zero		1


	//   ....[30]....
        /*0354*/ 	.word	0x0000a1b0
        /*0358*/ 	.word	0x00000000
        /*035c*/ 	.word	0x00030810
        /*0360*/ 	.short	0x010a
        /*0362*/ 	.byte	0x3f
	.zero		1


	//   ....[31]....
        /*0364*/ 	.word	0x0000a200
        /*0368*/ 	.word	0x00000000
        /*036c*/ 	.word	0x00030830
        /*0370*/ 	.short	0x010a
        /*0372*/ 	.byte	0x3f
	.zero		1


	//   ....[32]....
        /*0374*/ 	.word	0x0000a480
        /*0378*/ 	.word	0x0000000f
        /*037c*/ 	.word	0x00030820
        /*0380*/ 	.short	0x010a
        /*0382*/ 	.byte	0x3f
	.zero		1


	//   ....[33]....
        /*0384*/ 	.word	0x0000a4d0
        /*0388*/ 	.word	0x0000000f
        /*038c*/ 	.word	0x00030840
        /*0390*/ 	.short	0x010a
        /*0392*/ 	.byte	0x3f
	.zero		1


	//   ....[34]....
        /*0394*/ 	.word	0x0000a520
        /*0398*/ 	.word	0x0000000f
        /*039c*/ 	.word	0x00030828
        /*03a0*/ 	.short	0x010a
        /*03a2*/ 	.byte	0x3f
	.zero		1


	//   ....[35]....
        /*03a4*/ 	.word	0x0000a570
        /*03a8*/ 	.word	0x0000000f
        /*03ac*/ 	.word	0x00030848
        /*03b0*/ 	.short	0x010a
        /*03b2*/ 	.byte	0x3f
	.zero		1


	//   ....[36]....
        /*03b4*/ 	.word	0x0000a5d0
        /*03b8*/ 	.word	0x0000000f
        /*03bc*/ 	.word	0x00030820
        /*03c0*/ 	.short	0x010a
        /*03c2*/ 	.byte	0x3f
	.zero		1


	//   ....[37]....
        /*03c4*/ 	.word	0x0000a620
        /*03c8*/ 	.word	0x0000000f
        /*03cc*/ 	.word	0x00030840
        /*03d0*/ 	.short	0x010a
        /*03d2*/ 	.byte	0x3f
	.zero		1


	//   ....[38]....
        /*03d4*/ 	.word	0x0000a670
        /*03d8*/ 	.word	0x0000000f
        /*03dc*/ 	.word	0x00030828
        /*03e0*/ 	.short	0x010a
        /*03e2*/ 	.byte	0x3f
	.zero		1


	//   ....[39]....
        /*03e4*/ 	.word	0x0000a6c0
        /*03e8*/ 	.word	0x00000003
        /*03ec*/ 	.word	0x00030840
        /*03f0*/ 	.short	0x010a
        /*03f2*/ 	.byte	0x3f
	.zero		1


	//   ....[40]....
        /*03f4*/ 	.word	0x0000a790
        /*03f8*/ 	.word	0x00000007
        /*03fc*/ 	.word	0x00000000
        /*0400*/ 	.short	0x010a
        /*0402*/ 	.byte	0x3f
	.zero		1


	//   ....[41]....
        /*0404*/ 	.word	0x0000a7e0
        /*0408*/ 	.word	0x00000003
        /*040c*/ 	.word	0x00000000
        /*0410*/ 	.short	0x010a
        /*0412*/ 	.byte	0x3f
	.zero		1


	//   ....[42]....
        /*0414*/ 	.word	0x0000a830
        /*0418*/ 	.word	0x00000005
        /*041c*/ 	.word	0x00000000
        /*0420*/ 	.short	0x010a
        /*0422*/ 	.byte	0x3f
	.zero		1


	//----- nvinfo : EIATTR_NUM_MBARRIERS
	.align		4
.L_1502:
        /*0424*/ 	.byte	0x03, 0x38
        /*0426*/ 	.short	0x0009


	//----- nvinfo : EIATTR_EXIT_INSTR_OFFSETS
	.align		4
        /*0428*/ 	.byte	0x04, 0x1c
        /*042a*/ 	.short	(.L_1504 - .L_1503)


	//   ....[0]....
.L_1503:
        /*042c*/ 	.word	0x0000a0e0


	//----- nvinfo : EIATTR_MAX_THREADS
	.align		4
.L_1504:
        /*0430*/ 	.byte	0x04, 0x05
        /*0432*/ 	.short	(.L_1506 - .L_1505)
.L_1505:
        /*0434*/ 	.word	0x00000180
        /*0438*/ 	.word	0x00000001
        /*043c*/ 	.word	0x00000001


	//----- nvinfo : EIATTR_CRS_STACK_SIZE
	.align		4
.L_1506:
        /*0440*/ 	.byte	0x04, 0x1e
        /*0442*/ 	.short	(.L_1508 - .L_1507)
.L_1507:
        /*0444*/ 	.word	0x00000000


	//----- nvinfo : EIATTR_CBANK_PARAM_SIZE
	.align		4
.L_1508:
        /*0448*/ 	.byte	0x03, 0x19
        /*044a*/ 	.short	0x06f0


	//----- nvinfo : EIATTR_PARAM_CBANK
	.align		4
        /*044c*/ 	.byte	0x04, 0x0a
        /*044e*/ 	.short	(.L_1510 - .L_1509)
	.align		4
.L_1509:
        /*0450*/ 	.word	index@(.nv.constant0._ZN7cutlass13device_kernelIN5flash11enable_sm90INS1_16FlashAttnBwdSm90INS1_25CollectiveMainloopBwdSm90ILi2ELi2ELi2EN4cute5tupleIJNS5_1CILi1EEES8_S8_EEENS6_IJNS7_ILi64EEENS7_ILi128EEESB_EEENS_10bfloat16_tEfNS_4arch4Sm90ELb0ELb1ELb0ELb1ELb1ELb1ELb0ELb0ELi2ELi1ELi2ELi1ELb0EEENS1_24CollectiveEpilogueBwdGQAISC_fSF_Li256ELb1ELb1EEENS1_19SingleTileSchedulerILb1ELb0ELb0ELi128EEEEEEEEEvNT_6ParamsE)
        /*0454*/ 	.short	0x0210
        /*0456*/ 	.short	0x06f0


	//----- nvinfo : EIATTR_SW_WAR
	.align		4
.L_1510:
        /*0458*/ 	.byte	0x04, 0x36
        /*045a*/ 	.short	(.L_1512 - .L_1511)
.L_1511:
        /*045c*/ 	.word	0x00000008
.L_1512:


//--------------------- .nv.info._ZN7cutlass13device_kernelIN5flash11enable_sm90INS1_16FlashAttnBwdSm90INS1_25CollectiveMainloopBwdSm90ILi2ELi2ELi2EN4cute5tupleIJNS5_1CILi1EEES8_S8_EEENS6_IJNS7_ILi64EEENS7_ILi128EEESB_EEENS_10bfloat16_tEfNS_4arch4Sm90ELb1ELb0ELb0ELb0ELb0ELb1ELb0ELb0ELi2ELi1ELi2ELi1ELb0EEENS1_21CollectiveEpilogueBwdISC_SD_SF_Li256ELb0ELb0ELi1EEENS1_25SingleTileBwdLPTSchedulerILb0ELi128ELb0EEEEEEEEEvNT_6ParamsE --------------------------
	.section	.nv.info._ZN7cutlass13device_kernelIN5flash11enable_sm90INS1_16FlashAttnBwdSm90INS1_25CollectiveMainloopBwdSm90ILi2ELi2ELi2EN4cute5tupleIJNS5_1CILi1EEES8_S8_EEENS6_IJNS7_ILi64EEENS7_ILi128EEESB_EEENS_10bfloat16_tEfNS_4arch4Sm90ELb1ELb0ELb0ELb0ELb0ELb1ELb0ELb0ELi2ELi1ELi2ELi1ELb0EEENS1_21CollectiveEpilogueBwdISC_SD_SF_Li256ELb0ELb0ELi1EEENS1_25SingleTileBwdLPTSchedulerILb0ELi128ELb0EEEEEEEEEvNT_6ParamsE,"",@"SHT_CUDA_INFO"
	.sectionflags	@""
	.align	4


	//----- nvinfo : EIATTR_CUDA_API_VERSION
	.align		4
        /*0000*/ 	.byte	0x04, 0x37
        /*0002*/ 	.short	(.L_1514 - .L_1513)
.L_1513:
        /*0004*/ 	.word	0x00000082


	//----- nvinfo : EIATTR_KPARAM_INFO
	.align		4
.L_1514:
        /*0008*/ 	.byte	0x04, 0x17
        /*000a*/ 	.short	(.L_1516 - .L_1515)
.L_1515:
        /*000c*/ 	.word	0x00000000
        /*0010*/ 	.short	0x0000
        /*0012*/ 	.short	0x0070
        /*0014*/ 	.byte	0x00, 0xf0, 0x01, 0x24


	//----- nvinfo : EIATTR_SPARSE_MMA_MASK
	.align		4
.L_1516:
        /*0018*/ 	.byte	0x03, 0x50
        /*001a*/ 	.short	0x0000


	//----- nvinfo : EIATTR_MAXREG_COUNT
	.align		4
        /*001c*/ 	.byte	0x03, 0x1b
        /*001e*/ 	.short	0x00a8


	//----- nvinfo : EIATTR_NUM_BARRIERS
	.align		4
        /*0020*/ 	.byte	0x02, 0x4c
        /*0022*/ 	.byte	0x10
	.zero		1


	//----- nvinfo : EIATTR_EXTERNS
	.align		4
        /*0024*/ 	.byte	0x04, 0x0f
        /*0026*/ 	.short	(.L_1518 - .L_1517)


	//   ....[0]....
	.align		4
.L_1517:
        /*0028*/ 	.word	index@(__assertfail)


	//----- nvinfo : EIATTR_ANNOTATIONS
	.align		4
.L_1518:
        /*002c*/ 	.byte	0x04, 0x55
        /*002e*/ 	.short	(.L_1520 - .L_1519)


	//   ....[0]....
.L_1519:
        /*0030*/ 	.word	0x00000001
        /*0034*/ 	.byte	0x60, 0x80, 0x00, 0x00, 0x01, 0x00, 0x00, 0x00, 0x50, 0x8b, 0x00, 0x00


	//----- nvinfo : EIATTR_MERCURY_ISA_VERSION
	.align		4
.L_1520:
        /*0040*/ 	.byte	0x03, 0x5f
        /*0042*/ 	.short	0x0101


	//----- nvinfo : EIATTR_INT_WARP_WIDE_INSTR_OFFSETS
	.align		4
        /*0044*/ 	.byte	0x04, 0x31
        /*0046*/ 	.short	(.L_1522 - .L_1521)


	//   ....[0]....
.L_1521:
        /*0048*/ 	.word	0x000001f0


	//   ....[1]....
        /*004c*/ 	.word	0x00000220


	//----- nvinfo : EIATTR_COOP_GROUP_MASK_REGIDS
	.align		4
.L_1522:
        /*0050*/ 	.byte	0x04, 0x29
        /*0052*/ 	.short	(.L_1524 - .L_1523)


	//   ....[0]....
.L_1523:
        /*0054*/ 	.word	0xffffffff


	//   ....[1]....
        /*0058*/ 	.word	0xffffffff


	//   ....[2]....
        /*005c*/ 	.word	0xffffffff


	//   ....[3]....
        /*0060*/ 	.word	0xffffffff


	//   ....[4]....
        /*0064*/ 	.word	0xffffffff


	//   ....[5]....
        /*0068*/ 	.word	0xffffffff


	//   ....[6]....
        /*006c*/ 	.word	0xffffffff


	//   ....[7]....
        /*0070*/ 	.word	0xffffffff


	//   ....[8]....
        /*0074*/ 	.word	0x0500000f


	//----- nvinfo : EIATTR_COOP_GROUP_INSTR_OFFSETS
	.align		4
.L_1524:
        /*0078*/ 	.byte	0x04, 0x28
        /*007a*/ 	.short	(.L_1526 - .L_1525)


	//   ....[0]....
.L_1525:
        /*007c*/ 	.word	0x00000070


	//   ....[1]....
        /*0080*/ 	.word	0x00000200


	//   ....[2]....
        /*0084*/ 	.word	0x00000250


	//   ....[3]....
        /*0088*/ 	.word	0x00000440


	//   ....[4]....
        /*008c*/ 	.word	0x00000680


	//   ....[5]....
        /*0090*/ 	.word	0x00001360


	//   ....[6]....
        /*0094*/ 	.word	0x00004a80


	//   ....[7]....
        /*0098*/ 	.word	0x00006570


	//   ....[8]....
        /*009c*/ 	.word	0x00009710


	//----- nvinfo : EIATTR_REG_RECONFIG
	.align		4
.L_1526:
        /*00a0*/ 	.byte	0x01, 0x54
	.zero		2


	//----- nvinfo : EIATTR_SYSCALL_OFFSETS
	.align		4
        /*00a4*/ 	.byte	0x04, 0x46
        /*00a6*/ 	.short	(.L_1528 - .L_1527)


	//   ....[0]....
.L_1527:
        /*00a8*/ 	.word	0x00000fa0


	//   ....[1]....
        /*00ac*/ 	.word	0x00001090


	//   ....[2]....
        /*00b0*/ 	.word	0x000011f0


	//   ....[3]....
        /*00b4*/ 	.word	0x000012e0


	//   ....[4]....
        /*00b8*/ 	.word	0x000043f0


	//   ....[5]....
        /*00bc*/ 	.word	0x00004530


	//   ....[6]....
        /*00c0*/ 	.word	0x00004650


	//   ....[7]....
        /*00c4*/ 	.word	0x00004770


	//----- nvinfo : EIATTR_MBARRIER_INSTR_OFFSETS
	.align		4
.L_1528:
        /*00c8*/ 	.byte	0x04, 0x39
        /*00ca*/ 	.short	(.L_1530 - .L_1529)


	//   ....[0]....
.L_1529:
        /*00cc*/ 	.word	0x000002f0
        /*00d0*/ 	.word	0x000000ff
        /*00d4*/ 	.word	0x00030800
        /*00d8*/ 	.short	0x0100
        /*00da*/ 	.byte	0x06
	.zero		1


	//   ....[1]....
        /*00dc*/ 	.word	0x000003f0
        /*00e0*/ 	.word	0x000000ff
        /*00e4*/ 	.word	0x00030810
        /*00e8*/ 	.short	0x0100
        /*00ea*/ 	.byte	0x08
	.zero		1


	//   ....[2]....
        /*00ec*/ 	.word	0x00000400
        /*00f0*/ 	.word	0x000000ff
        /*00f4*/ 	.word	0x00030820
        /*00f8*/ 	.short	0x0100
        /*00fa*/ 	.byte	0x08
	.zero		1


	//   ....[3]....
        /*00fc*/ 	.word	0x00000410
        /*0100*/ 	.word	0x000000ff
        /*0104*/ 	.word	0x00030818
        /*0108*/ 	.short	0x0100
        /*010a*/ 	.byte	0x08
	.zero		1


	//   ....[4]....
        /*010c*/ 	.word	0x00000420
        /*0110*/ 	.word	0x000000ff
        /*0114*/ 	.word	0x00030828
        /*0118*/ 	.short	0x0100
        /*011a*/ 	.byte	0x08
	.zero		1


	//   ....[5]....
        /*011c*/ 	.word	0x00000550
        /*0120*/ 	.word	0x000000ff
        /*0124*/ 	.word	0x00030830
        /*0128*/ 	.short	0x0100
        /*012a*/ 	.byte	0x08
	.zero		1


	//   ....[6]....
        /*012c*/ 	.word	0x00000560
        /*0130*/ 	.word	0x000000ff
        /*0134*/ 	.word	0x00030840
        /*0138*/ 	.short	0x0100
        /*013a*/ 	.byte	0x08
	.zero		1


	//   ....[7]....
        /*013c*/ 	.word	0x00000570
        /*0140*/ 	.word	0x000000ff
        /*0144*/ 	.word	0x00030838
        /*0148*/ 	.short	0x0100
        /*014a*/ 	.byte	0x08
	.zero		1


	//   ....[8]....
        /*014c*/ 	.word	0x00000580
        /*0150*/ 	.word	0x000000ff
        /*0154*/ 	.word	0x00030848
        /*0158*/ 	.short	0x0100
        /*015a*/ 	.byte	0x08
	.zero		1


	//   ....[9]....
        /*015c*/ 	.word	0x000013a0
        /*0160*/ 	.word	0x000000e4
        /*0164*/ 	.word	0x00030800
        /*0168*/ 	.short	0x010a
        /*016a*/ 	.byte	0x3f
	.zero		1


	//   ....[10]....
        /*016c*/ 	.word	0x00001440
        /*0170*/ 	.word	0x000000e4
        /*0174*/ 	.word	0x00030800
        /*0178*/ 	.short	0x010a
        /*017a*/ 	.byte	0x3f
	.zero		1


	//   ....[11]....
        /*017c*/ 	.word	0x00001b30
        /*0180*/ 	.word	0x00000000
        /*0184*/ 	.word	0x00030810
        /*0188*/ 	.short	0x010a
        /*018a*/ 	.byte	0x3f
	.zero		1


	//   ....[12]....
        /*018c*/ 	.word	0x00001b70
        /*0190*/ 	.word	0x00000000
        /*0194*/ 	.word	0x00030810
        /*0198*/ 	.short	0x010a
        /*019a*/ 	.byte	0x3f
	.zero		1


	//   ....[13]....
        /*019c*/ 	.word	0x000020a0
        /*01a0*/ 	.word	0x00000000
        /*01a4*/ 	.word	0x00030830
        /*01a8*/ 	.short	0x010a
        /*01aa*/ 	.byte	0x3f
	.zero		1


	//   ....[14]....
        /*01ac*/ 	.word	0x00002120
        /*01b0*/ 	.word	0x00000000
        /*01b4*/ 	.word	0x00030830
        /*01b8*/ 	.short	0x010a
        /*01ba*/ 	.byte	0x3f
	.zero		1


	//   ....[15]....
        /*01bc*/ 	.word	0x00003b00
        /*01c0*/ 	.word	0x00000006
        /*01c4*/ 	.word	0x00000000
        /*01c8*/ 	.short	0x0101
        /*01ca*/ 	.byte	0x3f
	.zero		1


	//   ....[16]....
        /*01cc*/ 	.word	0x00003e30
        /*01d0*/ 	.word	0x00000000
        /*01d4*/ 	.word	0x00000000
        /*01d8*/ 	.short	0x0101
        /*01da*/ 	.byte	0x3f
	.zero		1


	//   ....[17]....
        /*01dc*/ 	.word	0x000079c0
        /*01e0*/ 	.word	0x00000010
        /*01e4*/ 	.word	0x00030820
        /*01e8*/ 	.short	0x010a
        /*01ea*/ 	.byte	0x3f
	.zero		1


	//   ....[18]....
        /*01ec*/ 	.word	0x000080f0
        /*01f0*/ 	.word	0x00000010
        /*01f4*/ 	.word	0x00030840
        /*01f8*/ 	.short	0x010a
        /*01fa*/ 	.byte	0x3f
	.zero		1


	//   ....[19]....
        /*01fc*/ 	.word	0x00008390
        /*0200*/ 	.word	0x00000010
        /*0204*/ 	.word	0x00030828
        /*0208*/ 	.short	0x010a
        /*020a*/ 	.byte	0x3f
	.zero		1


	//   ....[20]....
        /*020c*/ 	.word	0x00008630
        /*0210*/ 	.word	0x00000010
        /*0214*/ 	.word	0x00030848
        /*0218*/ 	.short	0x010a
        /*021a*/ 	.byte	0x3f
	.zero		1


	//   ....[21]....
        /*021c*/ 	.word	0x00008880
        /*0220*/ 	.word	0x00000010
        /*0224*/ 	.word	0x00030820
        /*0228*/ 	.short	0x010a
        /*022a*/ 	.byte	0x3f
	.zero		1


	//   ....[22]....
        /*022c*/ 	.word	0x00008bb0
        /*0230*/ 	.word	0x00000010
        /*0234*/ 	.word	0x00030840
        /*0238*/ 	.short	0x010a
        /*023a*/ 	.byte	0x3f
	.zero		1


	//   ....[23]....
        /*023c*/ 	.word	0x00008e20
        /*0240*/ 	.word	0x00000010
        /*0244*/ 	.word	0x00030828
        /*0248*/ 	.short	0x010a
        /*024a*/ 	.byte	0x3f
	.zero		1


	//   ....[24]....
        /*024c*/ 	.word	0x00009140
        /*0250*/ 	.word	0x00000003
        /*0254*/ 	.word	0x00030840
        /*0258*/ 	.short	0x010a
        /*025a*/ 	.byte	0x3f
	.zero		1


	//   ....[25]....
        /*025c*/ 	.word	0x00009580
        /*0260*/ 	.word	0x00000006
        /*0264*/ 	.word	0x00000000
        /*0268*/ 	.short	0x010a
        /*026a*/ 	.byte	0x3f
	.zero		1


	//   ....[26]....
        /*026c*/ 	.word	0x000095e0
        /*0270*/ 	.word	0x00000003
        /*0274*/ 	.word	0x00000000
        /*0278*/ 	.short	0x010a
        /*027a*/ 	.byte	0x3f
	.zero		1


	//   ....[27]....
        /*027c*/ 	.word	0x00009640
        /*0280*/ 	.word	0x00000000
        /*0284*/ 	.word	0x00000000
        /*0288*/ 	.short	0x010a
        /*028a*/ 	.byte	0x3f
	.zero		1


	//   ....[28]....
        /*028c*/ 	.word	0x00009670
        /*0290*/ 	.word	0x00000003
        /*0294*/ 	.word	0x00000000
        /*0298*/ 	.short	0x010a
        /*029a*/ 	.byte	0x3f
	.zero		1


	//   ....[29]....
        /*029c*/ 	.word	0x00009740
        /*02a0*/ 	.word	0x000000e4
        /*02a4*/ 	.word	0x00030800
        /*02a8*/ 	.short	0x010a
        /*02aa*/ 	.byte	0x3f
	.zero		1


	//   ....[30]....
        /*02ac*/ 	.word	0x00009790
        /*02b0*/ 	.word	0x00000000
        /*02b4*/ 	.word	0x00030810
        /*02b8*/ 	.short	0x010a
        /*02ba*/ 	.byte	0x3f
	.zero		1


	//   ....[31]....
        /*02bc*/ 	.word	0x000097e0
        /*02c0*/ 	.word	0x00000000
        /*02c4*/ 	.word	0x00030830
        /*02c8*/ 	.short	0x010a
        /*02ca*/ 	.byte	0x3f
	.zero		1


	//   ....[32]....
        /*02cc*/ 	.word	0x00009830
        /*02d0*/ 	.word	0x00000010
        /*02d4*/ 	.word	0x00030820
        /*02d8*/ 	.short	0x010a
        /*02da*/ 	.byte	0x3f
	.zero		1


	//   ....[33]....
        /*02dc*/ 	.word	0x00009880
        /*02e0*/ 	.word	0x00000010
        /*02e4*/ 	.word	0x00030840
        /*02e8*/ 	.short	0x010a
        /*02ea*/ 	.byte	0x3f
	.zero		1


	//   ....[34]....
        /*02ec*/ 	.word	0x000098d0
        /*02f0*/ 	.word	0x00000010
        /*02f4*/ 	.word	0x00030828
        /*02f8*/ 	.short	0x010a
        /*02fa*/ 	.byte	0x3f
	.zero		1


	//   ....[35]....
        /*02fc*/ 	.word	0x00009920
        /*0300*/ 	.word	0x00000010
        /*0304*/ 	.word	0x00030848
        /*0308*/ 	.short	0x010a
        /*030a*/ 	.byte	0x3f
	.zero		1


	//   ....[36]....
        /*030c*/ 	.word	0x00009980
        /*0310*/ 	.word	0x00000010
        /*0314*/ 	.word	0x00030820
        /*0318*/ 	.short	0x010a
        /*031a*/ 	.byte	0x3f
	.zero		1


	//   ....[37]....
        /*031c*/ 	.word	0x000099d0
        /*0320*/ 	.word	0x00000010
        /*0324*/ 	.word	0x00030840
        /*0328*/ 	.short	0x010a
        /*032a*/ 	.byte	0x3f
	.zero		1


	//   ....[38]....
        /*032c*/ 	.word	0x00009a20
        /*0330*/ 	.word	0x00000010
        /*0334*/ 	.word	0x00030828
        /*0338*/ 	.short	0x010a
        /*033a*/ 	.byte	0x3f
	.zero		1


	//   ....[39]....
        /*033c*/ 	.word	0x00009a70
        /*0340*/ 	.word	0x00000003
        /*0344*/ 	.word	0x00030840
        /*0348*/ 	.short	0x010a
        /*034a*/ 	.byte	0x3f
	.zero		1


	//   ....[40]....
        /*034c*/ 	.word	0x00009b40
        /*0350*/ 	.word	0x00000006
        /*0354*/ 	.word	0x00000000
        /*0358*/ 	.short	0x010a
        /*035a*/ 	.byte	0x3f
	.zero		1


	//   ....[41]....
        /*035c*/ 	.word	0x00009b90
        /*0360*/ 	.word	0x00000003
        /*0364*/ 	.word	0x00000000
        /*0368*/ 	.short	0x010a
        /*036a*/ 	.byte	0x3f
	.zero		1


	//   ....[42]....
        /*036c*/ 	.word	0x00009be0
        /*0370*/ 	.word	0x00000000
        /*0374*/ 	.word	0x00000000
        /*0378*/ 	.short	0x010a
        /*037a*/ 	.byte	0x3f
	.zero		1


	//----- nvinfo : EIATTR_NUM_MBARRIERS
	.align		4
.L_1530:
        /*037c*/ 	.byte	0x03, 0x38
        /*037e*/ 	.short	0x0009


	//----- nvinfo : EIATTR_EXIT_INSTR_OFFSETS
	.align		4
        /*0380*/ 	.byte	0x04, 0x1c
        /*0382*/ 	.short	(.L_1532 - .L_1531)


	//   ....[0]....
.L_1531:
        /*0384*/ 	.word	0x000096c0


	//----- nvinfo : EIATTR_MAX_THREADS
	.align		4
.L_1532:
        /*0388*/ 	.byte	0x04, 0x05
        /*038a*/ 	.short	(.L_1534 - .L_1533)
.L_1533:
        /*038c*/ 	.word	0x00000180
        /*0390*/ 	.word	0x00000001
        /*0394*/ 	.word	0x00000001


	//----- nvinfo : EIATTR_CRS_STACK_SIZE
	.align		4
.L_1534:
        /*0398*/ 	.byte	0x04, 0x1e
        /*039a*/ 	.short	(.L_1536 - .L_1535)
.L_1535:
        /*039c*/ 	.word	0x00000000


	//----- nvinfo : EIATTR_CBANK_PARAM_SIZE
	.align		4
.L_1536:
        /*03a0*/ 	.byte	0x03, 0x19
        /*03a2*/ 	.short	0x0970


	//----- nvinfo : EIATTR_PARAM_CBANK
	.align		4
        /*03a4*/ 	.byte	0x04, 0x0a
        /*03a6*/ 	.short	(.L_1538 - .L_1537)
	.align		4
.L_1537:
        /*03a8*/ 	.word	index@(.nv.constant0._ZN7cutlass13device_kernelIN5flash11enable_sm90INS1_16FlashAttnBwdSm90INS1_25CollectiveMainloopBwdSm90ILi2ELi2ELi2EN4cute5tupleIJNS5_1CILi1EEES8_S8_EEENS6_IJNS7_ILi64EEENS7_ILi128EEESB_EEENS_10bfloat16_tEfNS_4arch4Sm90ELb1ELb0ELb0ELb0ELb0ELb1ELb0ELb0ELi2ELi1ELi2ELi1ELb0EEENS1_21CollectiveEpilogueBwdISC_SD_SF_Li256ELb0ELb0ELi1EEENS1_25SingleTileBwdLPTSchedulerILb0ELi128ELb0EEEEEEEEEvNT_6ParamsE)
        /*03ac*/ 	.short	0x0210
        /*03ae*/ 	.short	0x0970


	//----- nvinfo : EIATTR_SW_WAR
	.align		4
.L_1538:
        /*03b0*/ 	.byte	0x04, 0x36
        /*03b2*/ 	.short	(.L_1540 - .L_1539)
.L_1539:
        /*03b4*/ 	.word	0x00000008
.L_1540:


//--------------------- .nv.info._ZN7cutlass13device_kernelIN5flash11enable_sm90INS1_16FlashAttnBwdSm90INS1_25CollectiveMainloopBwdSm90ILi2ELi2ELi2EN4cute5tupleIJNS5_1CILi1EEES8_S8_EEENS6_IJNS7_ILi64EEENS7_ILi128EEESB_EEENS_10bfloat16_tEfNS_4arch4Sm90ELb1ELb0ELb0ELb0ELb1ELb1ELb0ELb0ELi2ELi1ELi2ELi1ELb0EEENS1_21CollectiveEpilogueBwdISC_SD_SF_Li256ELb0ELb0ELi1EEENS1_25SingleTileBwdLPTSchedulerILb0ELi128ELb1EEEEEEEEEvNT_6ParamsE --------------------------
	.section	.nv.info._ZN7cutlass13device_kernelIN5flash11enable_sm90INS1_16FlashAttnBwdSm90INS1_25CollectiveMainloopBwdSm90ILi2ELi2ELi2EN4cute5tupleIJNS5_1CILi1EEES8_S8_EEENS6_IJNS7_ILi64EEENS7_ILi128EEESB_EEENS_10bfloat16_tEfNS_4arch4Sm90ELb1ELb0ELb0ELb0ELb1ELb1ELb0ELb0ELi2ELi1ELi2ELi1ELb0EEENS1_21CollectiveEpilogueBwdISC_SD_SF_Li256ELb0ELb0ELi1EEENS1_25SingleTileBwdLPTSchedulerILb0ELi128ELb1EEEEEEEEEvNT_6ParamsE,"",@"SHT_CUDA_INFO"
	.sectionflags	@""
	.align	4


	//----- nvinfo : EIATTR_CUDA_API_VERSION
	.align		4
        /*0000*/ 	.byte	0x04, 0x37
        /*0002*/ 	.short	(.L_1542 - .L_1541)
.L_1541:
        /*0004*/ 	.word	0x00000082


	//----- nvinfo : EIATTR_KPARAM_INFO
	.align		4
.L_1542:
        /*0008*/ 	.byte	0x04, 0x17
        /*000a*/ 	.short	(.L_1544 - .L_1543)
.L_1543:
        /*000c*/ 	.word	0x00000000
        /*0010*/ 	.short	0x0000
        /*0012*/ 	.short	0x0070
        /*0014*/ 	.byte	0x00, 0xf0, 0x01, 0x24


	//----- nvinfo : EIATTR_SPARSE_MMA_MASK
	.align		4
.L_1544:
        /*0018*/ 	.byte	0x03, 0x50
        /*001a*/ 	.short	0x0000


	//----- nvinfo : EIATTR_MAXREG_COUNT
	.align		4
        /*001c*/ 	.byte	0x03, 0x1b
        /*001e*/ 	.short	0x00a8


	//----- nvinfo : EIATTR_NUM_BARRIERS
	.align		4
        /*0020*/ 	.byte	0x02, 0x4c
        /*0022*/ 	.byte	0x10
	.zero		1


	//----- nvinfo : EIATTR_EXTERNS
	.align		4
        /*0024*/ 	.byte	0x04, 0x0f
        /*0026*/ 	.short	(.L_1546 - .L_1545)


	//   ....[0]....
	.align		4
.L_1545:
        /*0028*/ 	.word	index@(__assertfail)


	//----- nvinfo : EIATTR_ANNOTATIONS
	.align		4
.L_1546:
        /*002c*/ 	.byte	0x04, 0x55
        /*002e*/ 	.short	(.L_1548 - .L_1547)


	//   ....[0]....
.L_1547:
        /*0030*/ 	.word	0x00000001
        /*0034*/ 	.byte	0xf0, 0x8a, 0x00, 0x00, 0x01, 0x00, 0x00, 0x00, 0xe0, 0x95, 0x00, 0x00


	//----- nvinfo : EIATTR_MERCURY_ISA_VERSION
	.align		4
.L_1548:
        /*0040*/ 	.byte	0x03, 0x5f
        /*0042*/ 	.short	0x0101


	//----- nvinfo : EIATTR_INT_WARP_WIDE_INSTR_OFFSETS
	.align		4
        /*0044*/ 	.byte	0x04, 0x31
        /*0046*/ 	.short	(.L_1550 - .L_1549)


	//   ....[0]....
.L_1549:
        /*0048*/ 	.word	0x000001f0


	//   ....[1]....
        /*004c*/ 	.word	0x00000220


	//   ....[2]....
        /*0050*/ 	.word	0x000071c0


	//   ....[3]....
        /*0054*/ 	.word	0x00007830


	//   ....[4]....
        /*0058*/ 	.word	0x00007d60


	//----- nvinfo : EIATTR_COOP_GROUP_MASK_REGIDS
	.align		4
.L_1550:
        /*005c*/ 	.byte	0x04, 0x29
        /*005e*/ 	.short	(.L_1552 - .L_1551)


	//   ....[0]....
.L_1551:
        /*0060*/ 	.word	0xffffffff


	//   ....[1]....
        /*0064*/ 	.word	0xffffffff


	//   ....[2]....
        /*0068*/ 	.word	0xffffffff


	//   ....[3]....
        /*006c*/ 	.word	0xffffffff


	//   ....[4]....
        /*0070*/ 	.word	0xffffffff


	//   ....[5]....
        /*0074*/ 	.word	0xffffffff


	//   ....[6]....
        /*0078*/ 	.word	0xffffffff


	//   ....[7]....
        /*007c*/ 	.word	0xffffffff


	//   ....[8]....
        /*0080*/ 	.word	0xffffffff


	//   ....[9]....
        /*0084*/ 	.word	0xffffffff


	//   ....[10]....
        /*0088*/ 	.word	0xffffffff


	//   ....[11]....
        /*008c*/ 	.word	0xffffffff


	//   ....[12]....
        /*0090*/ 	.word	0xffffffff


	//   ....[13]....
        /*0094*/ 	.word	0xffffffff


	//   ....[14]....
        /*0098*/ 	.word	0x0500000f


	//   ....[15]....
        /*009c*/ 	.word	0x0500000f


	//   ....[16]....
        /*00a0*/ 	.word	0x0500000f


	//   ....[17]....
        /*00a4*/ 	.word	0x0500000f


	//----- nvinfo : EIATTR_COOP_GROUP_INSTR_OFFSETS
	.align		4
.L_1552:
        /*00a8*/ 	.byte	0x04, 0x28
        /*00aa*/ 	.short	(.L_1554 - .L_1553)


	//   ....[0]....
.L_1553:
        /*00ac*/ 	.word	0x00000070


	//   ....[1]....
        /*00b0*/ 	.word	0x00000200


	//   ....[2]....
        /*00b4*/ 	.word	0x00000250


	//   ....[3]....
        /*00b8*/ 	.word	0x00000440


	//   ....[4]....
        /*00bc*/ 	.word	0x00000690


	//   ....[5]....
        /*00c0*/ 	.word	0x000013a0


	//   ....[6]....
        /*00c4*/ 	.word	0x00004ac0


	//   ....[7]....
        /*00c8*/ 	.word	0x000065f0


	//   ....[8]....
        /*00cc*/ 	.word	0x00006dc0


	//   ....[9]....
        /*00d0*/ 	.word	0x000070f0


	//   ....[10]....
        /*00d4*/ 	.word	0x000074b0


	//   ....[11]....
        /*00d8*/ 	.word	0x00007760


	//   ....[12]....
        /*00dc*/ 	.word	0x00007a20


	//   ....[13]....
        /*00e0*/ 	.word	0x00007c90


	//   ....[14]....
        /*00e4*/ 	.word	0x0000a1a0


	//   ....[15]....
        /*00e8*/ 	.word	0x0000a2f0


	//   ....[16]....
        /*00ec*/ 	.word	0x0000a360


	//   ....[17]....
        /*00f0*/ 	.word	0x0000a3d0


	//----- nvinfo : EIATTR_REG_RECONFIG
	.align		4
.L_1554:
        /*00f4*/ 	.byte	0x01, 0x54
	.zero		2


	//----- nvinfo : EIATTR_SYSCALL_OFFSETS
	.align		4
        /*00f8*/ 	.byte	0x04, 0x46
        /*00fa*/ 	.short	(.L_1556 - .L_1555)


	//   ....[0]....
.L_1555:
        /*00fc*/ 	.word	0x00000fe0


	//   ....[1]....
        /*0100*/ 	.word	0x000010d0


	//   ....[2]....
        /*0104*/ 	.word	0x00001230


	//   ....[3]....
        /*0108*/ 	.word	0x00001320


	//   ....[4]....
        /*010c*/ 	.word	0x00004430


	//   ....[5]....
        /*0110*/ 	.word	0x00004570


	//   ....[6]....
        /*0114*/ 	.word	0x00004690


	//   ....[7]....
        /*0118*/ 	.word	0x000047b0


	//----- nvinfo : EIATTR_MBARRIER_INSTR_OFFSETS
	.align		4
.L_1556:
        /*011c*/ 	.byte	0x04, 0x39
        /*011e*/ 	.short	(.L_1558 - .L_1557)


	//   ....[0]....
.L_1557:
        /*0120*/ 	.word	0x000002f0
        /*0124*/ 	.word	0x000000ff
        /*0128*/ 	.word	0x00030800
        /*012c*/ 	.short	0x0100
        /*012e*/ 	.byte	0x06
	.zero		1


	//   ....[1]....
        /*0130*/ 	.word	0x000003f0
        /*0134*/ 	.word	0x000000ff
        /*0138*/ 	.word	0x00030810
        /*013c*/ 	.short	0x0100
        /*013e*/ 	.byte	0x08
	.zero		1


	//   ....[2]....
        /*0140*/ 	.word	0x00000400
        /*0144*/ 	.word	0x000000ff
        /*0148*/ 	.word	0x00030820
        /*014c*/ 	.short	0x0100
        /*014e*/ 	.byte	0x08
	.zero		1


	//   ....[3]....
        /*0150*/ 	.word	0x00000410
        /*0154*/ 	.word	0x000000ff
        /*0158*/ 	.word	0x00030818
        /*015c*/ 	.short	0x0100
        /*015e*/ 	.byte	0x08
	.zero		1


	//   ....[4]....
        /*0160*/ 	.word	0x00000420
        /*0164*/ 	.word	0x000000ff
        /*0168*/ 	.word	0x00030828
        /*016c*/ 	.short	0x0100
        /*016e*/ 	.byte	0x08
	.zero		1


	//   ....[5]....
        /*0170*/ 	.word	0x00000550
        /*0174*/ 	.word	0x000000ff
        /*0178*/ 	.word	0x00030830
        /*017c*/ 	.short	0x0100
        /*017e*/ 	.byte	0x08
	.zero		1


	//   ....[6]....
        /*0180*/ 	.word	0x00000560
        /*0184*/ 	.word	0x000000ff
        /*0188*/ 	.word	0x00030840
        /*018c*/ 	.short	0x0100
        /*018e*/ 	.byte	0x08
	.zero		1


	//   ....[7]....
        /*0190*/ 	.word	0x00000570
        /*0194*/ 	.word	0x000000ff
        /*0198*/ 	.word	0x00030838
        /*019c*/ 	.short	0x0100
        /*019e*/ 	.byte	0x08
	.zero		1


	//   ....[8]....
        /*01a0*/ 	.word	0x00000580
        /*01a4*/ 	.word	0x000000ff
        /*01a8*/ 	.word	0x00030848
        /*01ac*/ 	.short	0x0100
        /*01ae*/ 	.byte	0x08
	.zero		1


	//   ....[9]....
        /*01b0*/ 	.word	0x000013e0
        /*01b4*/ 	.word	0x000000e4
        /*01b8*/ 	.word	0x00030800
        /*01bc*/ 	.short	0x010a
        /*01be*/ 	.byte	0x3f
	.zero		1


	//   ....[10]....
        /*01c0*/ 	.word	0x00001480
        /*01c4*/ 	.word	0x000000e4
        /*01c8*/ 	.word	0x00030800
        /*01cc*/ 	.short	0x010a
        /*01ce*/ 	.byte	0x3f
	.zero		1


	//   ....[11]....
        /*01d0*/ 	.word	0x00001b70
        /*01d4*/ 	.word	0x00000000
        /*01d8*/ 	.word	0x00030810
        /*01dc*/ 	.short	0x010a
        /*01de*/ 	.byte	0x3f
	.zero		1


	//   ....[12]....
        /*01e0*/ 	.word	0x00001bb0
        /*01e4*/ 	.word	0x00000000
        /*01e8*/ 	.word	0x00030810
        /*01ec*/ 	.short	0x010a
        /*01ee*/ 	.byte	0x3f
	.zero		1


	//   ....[13]....
        /*01f0*/ 	.word	0x000020e0
        /*01f4*/ 	.word	0x00000000
        /*01f8*/ 	.word	0x00030830
        /*01fc*/ 	.short	0x010a
        /*01fe*/ 	.byte	0x3f
	.zero		1


	//   ....[14]....
        /*0200*/ 	.word	0x00002160
        /*0204*/ 	.word	0x00000000
        /*0208*/ 	.word	0x00030830
        /*020c*/ 	.short	0x010a
        /*020e*/ 	.byte	0x3f
	.zero		1


	//   ....[15]....
        /*0210*/ 	.word	0x00003b40
        /*0214*/ 	.word	0x00000006
        /*0218*/ 	.word	0x00000000
        /*021c*/ 	.short	0x0101
        /*021e*/ 	.byte	0x3f
	.zero		1


	//   ....[16]....
        /*0220*/ 	.word	0x00003e70
        /*0224*/ 	.word	0x00000000
        /*0228*/ 	.word	0x00000000
        /*022c*/ 	.short	0x0101
        /*022e*/ 	.byte	0x3f
	.zero		1


	//   ....[17]....
        /*0230*/ 	.word	0x00008450
        /*0234*/ 	.word	0x00000010
        /*0238*/ 	.word	0x00030820
        /*023c*/ 	.short	0x010a
        /*023e*/ 	.byte	0x3f
	.zero		1


	//   ....[18]....
        /*0240*/ 	.word	0x00008b80
        /*0244*/ 	.word	0x00000010
        /*0248*/ 	.word	0x00030840
        /*024c*/ 	.short	0x010a
        /*024e*/ 	.byte	0x3f
	.zero		1


	//   ....[19]....
        /*0250*/ 	.word	0x00008e20
        /*0254*/ 	.word	0x00000010
        /*0258*/ 	.word	0x00030828
        /*025c*/ 	.short	0x010a
        /*025e*/ 	.byte	0x3f
	.zero		1


	//   ....[20]....
        /*0260*/ 	.word	0x000090c0
        /*0264*/ 	.word	0x00000010
        /*0268*/ 	.word	0x00030848
        /*026c*/ 	.short	0x010a
        /*026e*/ 	.byte	0x3f
	.zero		1


	//   ....[21]....
        /*0270*/ 	.word	0x00009310
        /*0274*/ 	.word	0x00000010
        /*0278*/ 	.word	0x00030820
        /*027c*/ 	.short	0x010a
        /*027e*/ 	.byte	0x3f
	.zero		1


	//   ....[22]....
        /*0280*/ 	.word	0x00009640
        /*0284*/ 	.word	0x00000010
        /*0288*/ 	.word	0x00030840
        /*028c*/ 	.short	0x010a
        /*028e*/ 	.byte	0x3f
	.zero		1


	//   ....[23]....
        /*0290*/ 	.word	0x000098b0
        /*0294*/ 	.word	0x00000010
        /*0298*/ 	.word	0x00030828
        /*029c*/ 	.short	0x010a
        /*029e*/ 	.byte	0x3f
	.zero		1


	//   ....[24]....
        /*02a0*/ 	.word	0x00009bd0
        /*02a4*/ 	.word	0x00000003
        /*02a8*/ 	.word	0x00030840
        /*02ac*/ 	.short	0x010a
        /*02ae*/ 	.byte	0x3f
	.zero		1


	//   ....[25]....
        /*02b0*/ 	.word	0x0000a010
        /*02b4*/ 	.word	0x00000006
        /*02b8*/ 	.word	0x00000000
        /*02bc*/ 	.short	0x010a
        /*02be*/ 	.byte	0x3f
	.zero		1


	//   ....[26]....
        /*02c0*/ 	.word	0x0000a070
        /*02c4*/ 	.word	0x00000003
        /*02c8*/ 	.word	0x00000000
        /*02cc*/ 	.short	0x010a
        /*02ce*/ 	.byte	0x3f
	.zero		1


	//   ....[27]....
        /*02d0*/ 	.word	0x0000a0d0
        /*02d4*/ 	.word	0x00000000
        /*02d8*/ 	.word	0x00000000
        /*02dc*/ 	.short	0x010a
        /*02de*/ 	.byte	0x3f
	.zero		1


	//   ....[28]....
        /*02e0*/ 	.word	0x0000a100
        /*02e4*/ 	.word	0x00000003
        /*02e8*/ 	.word	0x00000000
        /*02ec*/ 	.short	0x010a
        /*02ee*/ 	.byte	0x3f
	.zero		1


	//   ....[29]....
        /*02f0*/ 	.word	0x0000a1d0
        /*02f4*/ 	.word	0x000000e4
        /*02f8*/ 	.word	0x00030800
        /*02fc*/ 	.short	0x010a
        /*02fe*/ 	.byte	0x3f
	.zero		1


	//   ....[30]....
        /*0300*/ 	.word	0x0000a220
        /*0304*/ 	.word	0x00000000
        /*0308*/ 	.word	0x00030810
        /*030c*/ 	.short	0x010a
        /*030e*/ 	.byte	0x3f
	.zero		1


	//   ....[31]....
        /*0310*/ 	.word	0x0000a270
        /*0314*/ 	.word	0x00000000
        /*0318*/ 	.word	0x00030830
        /*031c*/ 	.short	0x010a
        /*031e*/ 	.byte	0x3f
	.zero		1


	//   ....[32]....
        /*0320*/ 	.word	0x0000a410
        /*0324*/ 	.word	0x00000010
        /*0328*/ 	.word	0x00030820
        /*032c*/ 	.short	0x010a
        /*032e*/ 	.byte	0x3f
	.zero		1


	//   ....[33]....
        /*0330*/ 	.word	0x0000a460
        /*0334*/ 	.word	0x00000010
        /*0338*/ 	.word	0x00030840
        /*033c*/ 	.short	0x010a
        /*033e*/ 	.byte	0x3f
	.zero		1


	//   ....[34]....
        /*0340*/ 	.word	0x0000a4b0
        /*0344*/ 	.word	0x00000010
        /*0348*/ 	.word	0x00030828
        /*034c*/ 	.short	0x010a
        /*034e*/ 	.byte	0x3f
	.zero		1


	//   ....[35]....
        /*0350*/ 	.word	0x0000a500
        /*0354*/ 	.word	0x00000010
        /*0358*/ 	.word	0x00030848
        /*035c*/ 	.short	0x010a
        /*035e*/ 	.byte	0x3f
	.zero		1


	//   ....[36]....
        /*0360*/ 	.word	0x0000a560
        /*0364*/ 	.word	0x00000010
        /*0368*/ 	.word	0x00030820
        /*036c*/ 	.short	0x010a
        /*036e*/ 	.byte	0x3f
	.zero		1


	//   ....[37]....
        /*0370*/ 	.word	0x0000a5b0
        /*0374*/ 	.word	0x00000010
        /*0378*/ 	.word	0x00030840
        /*037c*/ 	.short	0x010a
        /*037e*/ 	.byte	0x3f
	.zero		1


	//   ....[38]....
        /*0380*/ 	.word	0x0000a600
        /*0384*/ 	.word	0x00000010
        /*0388*/ 	.word	0x00030828
        /*038c*/ 	.short	0x010a
        /*038e*/ 	.byte	0x3f
	.zero		1


	//   ....[39]....
        /*0390*/ 	.word	0x0000a650
        /*0394*/ 	.word	0x00000003
        /*0398*/ 	.word	0x00030840
        /*039c*/ 	.short	0x010a
        /*039e*/ 	.byte	0x3f
	.zero		1


	//   ....[40]....
        /*03a0*/ 	.word	0x0000a720
        /*03a4*/ 	.word	0x00000006
        /*03a8*/ 	.word	0x00000000
        /*03ac*/ 	.short	0x010a
        /*03ae*/ 	.byte	0x3f
	.zero		1


	//   ....[41]....
        /*03b0*/ 	.word	0x0000a770
        /*03b4*/ 	.word	0x00000003
        /*03b8*/ 	.word	0x00000000
        /*03bc*/ 	.short	0x010a
        /*03be*/ 	.byte	0x3f
	.zero		1


	//   ....[42]....
        /*03c0*/ 	.word	0x0000a7c0
        /*03c4*/ 	.word	0x00000000
        /*03c8*/ 	.word	0x00000000
        /*03cc*/ 	.short	0x010a
        /*03ce*/ 	.byte	0x3f
	.zero		1


	//----- nvinfo : EIATTR_NUM_MBARRIERS
	.align		4
.L_1558:
        /*03d0*/ 	.byte	0x03, 0x38
        /*03d2*/ 	.short	0x0009


	//----- nvinfo : EIATTR_EXIT_INSTR_OFFSETS
	.align		4
        /*03d4*/ 	.byte	0x04, 0x1c
        /*03d6*/ 	.short	(.L_1560 - .L_1559)


	//   ....[0]....
.L_1559:
        /*03d8*/ 	.word	0x0000a150


	//----- nvinfo : EIATTR_MAX_THREADS
	.align		4
.L_1560:
        /*03dc*/ 	.byte	0x04, 0x05
        /*03de*/ 	.short	(.L_1562 - .L_1561)
.L_1561:
        /*03e0*/ 	.word	0x00000180
        /*03e4*/ 	.word	0x00000001
        /*03e8*/ 	.word	0x00000001


	//----- nvinfo : EIATTR_CRS_STACK_SIZE
	.align		4
.L_1562:
        /*03ec*/ 	.byte	0x04, 0x1e
        /*03ee*/ 	.short	(.L_1564 - .L_1563)
.L_1563:
        /*03f0*/ 	.word	0x00000000


	//----- nvinfo : EIATTR_CBANK_PARAM_SIZE
	.align		4
.L_1564:
        /*03f4*/ 	.byte	0x03, 0x19
        /*03f6*/ 	.short	0x0970


	//----- nvinfo : EIATTR_PARAM_CBANK
	.align		4
        /*03f8*/ 	.byte	0x04, 0x0a
        /*03fa*/ 	.short	(.L_1566 - .L_1565)
	.align		4
.L_1565:
        /*03fc*/ 	.word	index@(.nv.constant0._ZN7cutlass13device_kernelIN5flash11enable_sm90INS1_16FlashAttnBwdSm90INS1_25CollectiveMainloopBwdSm90ILi2ELi2ELi2EN4cute5tupleIJNS5_1CILi1EEES8_S8_EEENS6_IJNS7_ILi64EEENS7_ILi128EEESB_EEENS_10bfloat16_tEfNS_4arch4Sm90ELb1ELb0ELb0ELb0ELb1ELb1ELb0ELb0ELi2ELi1ELi2ELi1ELb0EEENS1_21CollectiveEpilogueBwdISC_SD_SF_Li256ELb0ELb0ELi1EEENS1_25SingleTileBwdLPTSchedulerILb0ELi128ELb1EEEEEEEEEvNT_6ParamsE)
        /*0400*/ 	.short	0x0210
        /*0402*/ 	.short	0x0970


	//----- nvinfo : EIATTR_SW_WAR
	.align		4
.L_1566:
        /*0404*/ 	.byte	0x04, 0x36
        /*0406*/ 	.short	(.L_1568 - .L_1567)
.L_1567:
        /*0408*/ 	.word	0x00000008
.L_1568:


//--------------------- .nv.info._ZN7cutlass13device_kernelIN5flash11enable_sm90INS1_16FlashAttnBwdSm90INS1_25CollectiveMainloopBwdSm90ILi2ELi2ELi2EN4cute5tupleIJNS5_1CILi1EEES8_S8_EEENS6_IJNS7_ILi64EEENS7_ILi128EEESB_EEENS_10bfloat16_tEfNS_4arch4Sm90ELb1ELb0ELb0ELb0ELb0ELb1ELb0ELb0ELi2ELi1ELi2ELi1ELb0EEENS1_24CollectiveEpilogueBwdGQAISC_fSF_Li256ELb0ELb0EEENS1_25SingleTileBwdLPTSchedulerILb0ELi128ELb0EEEEEEEEEvNT_6ParamsE --------------------------
	.section	.nv.info._ZN7cutlass13device_kernelIN5flash11enable_sm90INS1_16FlashAttnBwdSm90INS1_25CollectiveMainloopBwdSm90ILi2ELi2ELi2EN4cute5tupleIJNS5_1CILi1EEES8_S8_EEENS6_IJNS7_ILi64EEENS7_ILi128EEESB_EEENS_10bfloat16_tEfNS_4arch4Sm90ELb1ELb0ELb0ELb0ELb0ELb1ELb0ELb0ELi2ELi1ELi2ELi1ELb0EEENS1_24CollectiveEpilogueBwdGQAISC_fSF_Li256ELb0ELb0EEENS1_25SingleTileBwdLPTSchedulerILb0ELi128ELb0EEEEEEEEEvNT_6ParamsE,"",@"SHT_CUDA_INFO"
	.sectionflags	@""
	.align	4


	//----- nvinfo : EIATTR_CUDA_API_VERSION
	.align		4
        /*0000*/ 	.byte	0x04, 0x37
        /*0002*/ 	.short	(.L_1570 - .L_1569)
.L_1569:
        /*0004*/ 	.word	0x00000082


	//----- nvinfo : EIATTR_KPARAM_INFO
	.align		4
.L_1570:
        /*0008*/ 	.byte	0x04, 0x17
        /*000a*/ 	.short	(.L_1572 - .L_1571)
.L_1571:
        /*000c*/ 	.word	0x00000000
        /*0010*/ 	.short	0x0000
        /*0012*/ 	.short	0x0070
        /*0014*/ 	.byte	0x00, 0xf0, 0x01, 0x1c


	//----- nvinfo : EIATTR_SPARSE_MMA_MASK
	.align		4
.L_1572:
        /*0018*/ 	.byte	0x03, 0x50
        /*001a*/ 	.short	0x0000


	//----- nvinfo : EIATTR_MAXREG_COUNT
	.align		4
        /*001c*/ 	.byte	0x03, 0x1b
        /*001e*/ 	.short	0x00a8


	//----- nvinfo : EIATTR_NUM_BARRIERS
	.align		4
        /*0020*/ 	.byte	0x02, 0x4c
        /*0022*/ 	.byte	0x10
	.zero		1


	//----- nvinfo : EIATTR_EXTERNS
	.align		4
        /*0024*/ 	.byte	0x04, 0x0f
        /*0026*/ 	.short	(.L_1574 - .L_1573)


	//   ....[0]....
	.align		4
.L_1573:
        /*0028*/ 	.word	index@(__assertfail)


	//----- nvinfo : EIATTR_ANNOTATIONS
	.align		4
.L_1574:
        /*002c*/ 	.byte	0x04, 0x55
        /*002e*/ 	.short	(.L_1576 - .L_1575)


	//   ....[0]....
.L_1575:
        /*0030*/ 	.word	0x00000001
        /*0034*/ 	.byte	0x60, 0x65, 0x00, 0x00, 0x01, 0x00, 0x00, 0x00, 0x50, 0x70, 0x00, 0x00


	//----- nvinfo : EIATTR_MERCURY_ISA_VERSION
	.align		4
.L_1576:
        /*0040*/ 	.byte	0x03, 0x5f
        /*0042*/ 	.short	0x0101


	//----- nvinfo : EIATTR_INT_WARP_WIDE_INSTR_OFFSETS
	.align		4
        /*0044*/ 	.byte	0x04, 0x31
        /*0046*/ 	.short	(.L_1578 - .L_1577)


	//   ....[0]....
.L_1577:
        /*0048*/ 	.word	0x00000190


	//   ....[1]....
        /*004c*/ 	.word	0x000001c0


	//----- nvinfo : EIATTR_COOP_GROUP_MASK_REGIDS
	.align		4
.L_1578:
        /*0050*/ 	.byte	0x04, 0x29
        /*0052*/ 	.short	(.L_1580 - .L_1579)


	//   ....[0]....
.L_1579:
        /*0054*/ 	.word	0xffffffff


	//   ....[1]....
        /*0058*/ 	.word	0xffffffff


	//   ....[2]....
        /*005c*/ 	.word	0xffffffff


	//   ....[3]....
        /*0060*/ 	.word	0xffffffff


	//   ....[4]....
        /*0064*/ 	.word	0xffffffff


	//   ....[5]....
        /*0068*/ 	.word	0xffffffff


	//   ....[6]....
        /*006c*/ 	.word	0xffffffff


	//   ....[7]....
        /*0070*/ 	.word	0x0500000f


	//----- nvinfo : EIATTR_COOP_GROUP_INSTR_OFFSETS
	.align		4
.L_1580:
        /*0074*/ 	.byte	0x04, 0x28
        /*0076*/ 	.short	(.L_1582 - .L_1581)


	//   ....[0]....
.L_1581:
        /*0078*/ 	.word	0x00000070


	//   ....[1]....
        /*007c*/ 	.word	0x000001a0


	//   ....[2]....
        /*0080*/ 	.word	0x000001f0


	//   ....[3]....
        /*0084*/ 	.word	0x000003e0


	//   ....[4]....
        /*0088*/ 	.word	0x00000620


	//   ....[5]....
        /*008c*/ 	.word	0x00001300


	//   ....[6]....
        /*0090*/ 	.word	0x00004a70


	//   ....[7]....
        /*0094*/ 	.word	0x00007c10


	//----- nvinfo : EIATTR_REG_RECONFIG
	.align		4
.L_1582:
        /*0098*/ 	.byte	0x01, 0x54
	.zero		2


	//----- nvinfo : EIATTR_SYSCALL_OFFSETS
	.align		4
        /*009c*/ 	.byte	0x04, 0x46
        /*009e*/ 	.short	(.L_1584 - .L_1583)


	//   ....[0]....
.L_1583:
        /*00a0*/ 	.word	0x00000f40


	//   ....[1]....
        /*00a4*/ 	.word	0x00001030


	//   ....[2]....
        /*00a8*/ 	.word	0x00001190


	//   ....[3]....
        /*00ac*/ 	.word	0x00001280


	//----- nvinfo : EIATTR_MBARRIER_INSTR_OFFSETS
	.align		4
.L_1584:
        /*00b0*/ 	.byte	0x04, 0x39
        /*00b2*/ 	.short	(.L_1586 - .L_1585)


	//   ....[0]....
.L_1585:
        /*00b4*/ 	.word	0x00000290
        /*00b8*/ 	.word	0x000000ff
        /*00bc*/ 	.word	0x00030800
        /*00c0*/ 	.short	0x0100
        /*00c2*/ 	.byte	0x06
	.zero		1


	//   ....[1]....
        /*00c4*/ 	.word	0x00000390
        /*00c8*/ 	.word	0x000000ff
        /*00cc*/ 	.word	0x00030810
        /*00d0*/ 	.short	0x0100
        /*00d2*/ 	.byte	0x08
	.zero		1


	//   ....[2]....
        /*00d4*/ 	.word	0x000003a0
        /*00d8*/ 	.word	0x000000ff
        /*00dc*/ 	.word	0x00030820
        /*00e0*/ 	.short	0x0100
        /*00e2*/ 	.byte	0x08
	.zero		1


	//   ....[3]....
        /*00e4*/ 	.word	0x000003b0
        /*00e8*/ 	.word	0x000000ff
        /*00ec*/ 	.word	0x00030818
        /*00f0*/ 	.short	0x0100
        /*00f2*/ 	.byte	0x08
	.zero		1


	//   ....[4]....
        /*00f4*/ 	.word	0x000003c0
        /*00f8*/ 	.word	0x000000ff
        /*00fc*/ 	.word	0x00030828
        /*0100*/ 	.short	0x0100
        /*0102*/ 	.byte	0x08
	.zero		1


	//   ....[5]....
        /*0104*/ 	.word	0x000004f0
        /*0108*/ 	.word	0x000000ff
        /*010c*/ 	.word	0x00030830
        /*0110*/ 	.short	0x0100
        /*0112*/ 	.byte	0x08
	.zero		1


	//   ....[6]....
        /*0114*/ 	.word	0x00000500
        /*0118*/ 	.word	0x000000ff
        /*011c*/ 	.word	0x00030840
        /*0120*/ 	.short	0x0100
        /*0122*/ 	.byte	0x08
	.zero		1


	//   ....[7]....
        /*0124*/ 	.word	0x00000510
        /*0128*/ 	.word	0x000000ff
        /*012c*/ 	.word	0x00030838
        /*0130*/ 	.short	0x0100
        /*0132*/ 	.byte	0x08
	.zero		1


	//   ....[8]....
        /*0134*/ 	.word	0x00000520
        /*0138*/ 	.word	0x000000ff
        /*013c*/ 	.word	0x00030848
        /*0140*/ 	.short	0x0100
        /*0142*/ 	.byte	0x08
	.zero		1


	//   ....[9]....
        /*0144*/ 	.word	0x00001340
        /*0148*/ 	.word	0x000000e4
        /*014c*/ 	.word	0x00030800
        /*0150*/ 	.short	0x010a
        /*0152*/ 	.byte	0x3f
	.zero		1


	//   ....[10]....
        /*0154*/ 	.word	0x000013e0
        /*0158*/ 	.word	0x000000e4
        /*015c*/ 	.word	0x00030800
        /*0160*/ 	.short	0x010a
        /*0162*/ 	.byte	0x3f
	.zero		1


	//   ....[11]....
        /*0164*/ 	.word	0x00001ac0
        /*0168*/ 	.word	0x00000000
        /*016c*/ 	.word	0x00030810
        /*0170*/ 	.short	0x010a
        /*0172*/ 	.byte	0x3f
	.zero		1


	//   ....[12]....
        /*0174*/ 	.word	0x00001b00
        /*0178*/ 	.word	0x00000000
        /*017c*/ 	.word	0x00030810
        /*0180*/ 	.short	0x010a
        /*0182*/ 	.byte	0x3f
	.zero		1


	//   ....[13]....
        /*0184*/ 	.word	0x00002030
        /*0188*/ 	.word	0x00000000
        /*018c*/ 	.word	0x00030830
        /*0190*/ 	.short	0x010a
        /*0192*/ 	.byte	0x3f
	.zero		1


	//   ....[14]....
        /*0194*/ 	.word	0x000020b0
        /*0198*/ 	.word	0x00000000
        /*019c*/ 	.word	0x00030830
        /*01a0*/ 	.short	0x010a
        /*01a2*/ 	.byte	0x3f
	.zero		1


	//   ....[15]....
        /*01a4*/ 	.word	0x00003a90
        /*01a8*/ 	.word	0x00000006
        /*01ac*/ 	.word	0x00000000
        /*01b0*/ 	.short	0x0101
        /*01b2*/ 	.byte	0x3f
	.zero		1


	//   ....[16]....
        /*01b4*/ 	.word	0x00003dc0
        /*01b8*/ 	.word	0x00000000
        /*01bc*/ 	.word	0x00000000
        /*01c0*/ 	.short	0x0101
        /*01c2*/ 	.byte	0x3f
	.zero		1


	//   ....[17]....
        /*01c4*/ 	.word	0x00005ec0
        /*01c8*/ 	.word	0x00000010
        /*01cc*/ 	.word	0x00030820
        /*01d0*/ 	.short	0x010a
        /*01d2*/ 	.byte	0x3f
	.zero		1


	//   ....[18]....
        /*01d4*/ 	.word	0x000065f0
        /*01d8*/ 	.word	0x00000010
        /*01dc*/ 	.word	0x00030840
        /*01e0*/ 	.short	0x010a
        /*01e2*/ 	.byte	0x3f
	.zero		1


	//   ....[19]....
        /*01e4*/ 	.word	0x00006890
        /*01e8*/ 	.word	0x00000010
        /*01ec*/ 	.word	0x00030828
        /*01f0*/ 	.short	0x010a
        /*01f2*/ 	.byte	0x3f
	.zero		1


	//   ....[20]....
        /*01f4*/ 	.word	0x00006b30
        /*01f8*/ 	.word	0x00000010
        /*01fc*/ 	.word	0x00030848
        /*0200*/ 	.short	0x010a
        /*0202*/ 	.byte	0x3f
	.zero		1


	//   ....[21]....
        /*0204*/ 	.word	0x00006d80
        /*0208*/ 	.word	0x00000010
        /*020c*/ 	.word	0x00030820
        /*0210*/ 	.short	0x010a
        /*0212*/ 	.byte	0x3f
	.zero		1


	//   ....[22]....
        /*0214*/ 	.word	0x000070b0
        /*0218*/ 	.word	0x00000010
        /*021c*/ 	.word	0x00030840
        /*0220*/ 	.short	0x010a
        /*0222*/ 	.byte	0x3f
	.zero		1


	//   ....[23]....
        /*0224*/ 	.word	0x00007320
        /*0228*/ 	.word	0x00000010
        /*022c*/ 	.word	0x00030828
        /*0230*/ 	.short	0x010a
        /*0232*/ 	.byte	0x3f
	.zero		1


	//   ....[24]....
        /*0234*/ 	.word	0x00007640
        /*0238*/ 	.word	0x00000003
        /*023c*/ 	.word	0x00030840
        /*0240*/ 	.short	0x010a
        /*0242*/ 	.byte	0x3f
	.zero		1


	//   ....[25]....
        /*0244*/ 	.word	0x00007a80
        /*0248*/ 	.word	0x00000006
        /*024c*/ 	.word	0x00000000
        /*0250*/ 	.short	0x010a
        /*0252*/ 	.byte	0x3f
	.zero		1


	//   ....[26]....
        /*0254*/ 	.word	0x00007ae0
        /*0258*/ 	.word	0x00000003
        /*025c*/ 	.word	0x00000000
        /*0260*/ 	.short	0x010a
        /*0262*/ 	.byte	0x3f
	.zero		1


	//   ....[27]....
        /*0264*/ 	.word	0x00007b40
        /*0268*/ 	.word	0x00000000
        /*026c*/ 	.word	0x00000000
        /*0270*/ 	.short	0x010a
        /*0272*/ 	.byte	0x3f
	.zero		1


	//   ....[28]....
        /*0274*/ 	.word	0x00007b70
        /*0278*/ 	.word	0x00000003
        /*027c*/ 	.word	0x00000000
        /*0280*/ 	.short	0x010a
        /*0282*/ 	.byte	0x3f
	.zero		1


	//   ....[29]....
        /*0284*/ 	.word	0x00007c40
        /*0288*/ 	.word	0x000000e4
        /*028c*/ 	.word	0x00030800
        /*0290*/ 	.short	0x010a
        /*0292*/ 	.byte	0x3f
	.zero		1


	//   ....[30]....
        /*0294*/ 	.word	0x00007c90
        /*0298*/ 	.word	0x00000000
        /*029c*/ 	.word	0x00030810
        /*02a0*/ 	.short	0x010a
        /*02a2*/ 	.byte	0x3f
	.zero		1


	//   ....[31]....
        /*02a4*/ 	.word	0x00007ce0
        /*02a8*/ 	.word	0x00000000
        /*02ac*/ 	.word	0x00030830
        /*02b0*/ 	.short	0x010a
        /*02b2*/ 	.byte	0x3f
	.zero		1


	//   ....[32]....
        /*02b4*/ 	.word	0x00007d30
        /*02b8*/ 	.word	0x00000010
        /*02bc*/ 	.word	0x00030820
        /*02c0*/ 	.short	0x010a
        /*02c2*/ 	.byte	0x3f
	.zero		1


	//   ....[33]....
        /*02c4*/ 	.word	0x00007d80
        /*02c8*/ 	.word	0x00000010
        /*02cc*/ 	.word	0x00030840
        /*02d0*/ 	.short	0x010a
        /*02d2*/ 	.byte	0x3f
	.zero		1


	//   ....[34]....
        /*02d4*/ 	.word	0x00007dd0
        /*02d8*/ 	.word	0x00000010
        /*02dc*/ 	.word	0x00030828
        /*02e0*/ 	.short	0x010a
        /*02e2*/ 	.byte	0x3f
	.zero		1


	//   ....[35]....
        /*02e4*/ 	.word	0x00007e20
        /*02e8*/ 	.word	0x00000010
        /*02ec*/ 	.word	0x00030848
        /*02f0*/ 	.short	0x010a
        /*02f2*/ 	.byte	0x3f
	.zero		1


	//   ....[36]....
        /*02f4*/ 	.word	0x00007e80
        /*02f8*/ 	.word	0x00000010
        /*02fc*/ 	.word	0x00030820
        /*0300*/ 	.short	0x010a
        /*0302*/ 	.byte	0x3f
	.zero		1


	//   ....[37]....
        /*0304*/ 	.word	0x00007ed0
        /*0308*/ 	.word	0x00000010
        /*030c*/ 	.word	0x00030840
        /*0310*/ 	.short	0x010a
        /*0312*/ 	.byte	0x3f
	.zero		1


	//   ....[38]....
        /*0314*/ 	.word	0x00007f20
        /*0318*/ 	.word	0x00000010
        /*031c*/ 	.word	0x00030828
        /*0320*/ 	.short	0x010a
        /*0322*/ 	.byte	0x3f
	.zero		1


	//   ....[39]....
        /*0324*/ 	.word	0x00007f70
        /*0328*/ 	.word	0x00000003
        /*032c*/ 	.word	0x00030840
        /*0330*/ 	.short	0x010a
        /*0332*/ 	.byte	0x3f
	.zero		1


	//   ....[40]....
        /*0334*/ 	.word	0x00008040
        /*0338*/ 	.word	0x00000006
        /*033c*/ 	.word	0x00000000
        /*0340*/ 	.short	0x010a
        /*0342*/ 	.byte	0x3f
	.zero		1


	//   ....[41]....
        /*0344*/ 	.word	0x00008090
        /*0348*/ 	.word	0x00000003
        /*034c*/ 	.word	0x00000000
        /*0350*/ 	.short	0x010a
        /*0352*/ 	.byte	0x3f
	.zero		1


	//   ....[42]....
        /*0354*/ 	.word	0x000080e0
        /*0358*/ 	.word	0x00000000
        /*035c*/ 	.word	0x00000000
        /*0360*/ 	.short	0x010a
        /*0362*/ 	.byte	0x3f
	.zero		1


	//----- nvinfo : EIATTR_NUM_MBARRIERS
	.align		4
.L_1586:
        /*0364*/ 	.byte	0x03, 0x38
        /*0366*/ 	.short	0x0009


	//----- nvinfo : EIATTR_EXIT_INSTR_OFFSETS
	.align		4
        /*0368*/ 	.byte	0x04, 0x1c
        /*036a*/ 	.short	(.L_1588 - .L_1587)


	//   ....[0]....
.L_1587:
        /*036c*/ 	.word	0x00007bc0


	//----- nvinfo : EIATTR_MAX_THREADS
	.align		4
.L_1588:
        /*0370*/ 	.byte	0x04, 0x05
        /*0372*/ 	.short	(.L_1590 - .L_1589)
.L_1589:
        /*0374*/ 	.word	0x00000180
        /*0378*/ 	.word	0x00000001
        /*037c*/ 	.word	0x00000001


	//----- nvinfo : EIATTR_CRS_STACK_SIZE
	.align		4
.L_1590:
        /*0380*/ 	.byte	0x04, 0x1e
        /*0382*/ 	.short	(.L_1592 - .L_1591)
.L_1591:
        /*0384*/ 	.word	0x00000000


	//----- nvinfo : EIATTR_CBANK_PARAM_SIZE
	.align		4
.L_1592:
        /*0388*/ 	.byte	0x03, 0x19
        /*038a*/ 	.short	0x0770


	//----- nvinfo : EIATTR_PARAM_CBANK
	.align		4
        /*038c*/ 	.byte	0x04, 0x0a
        /*038e*/ 	.short	(.L_1594 - .L_1593)
	.align		4
.L_1593:
        /*0390*/ 	.word	index@(.nv.constant0._ZN7cutlass13device_kernelIN5flash11enable_sm90INS1_16FlashAttnBwdSm90INS1_25CollectiveMainloopBwdSm90ILi2ELi2ELi2EN4cute5tupleIJNS5_1CILi1EEES8_S8_EEENS6_IJNS7_ILi64EEENS7_ILi128EEESB_EEENS_10bfloat16_tEfNS_4arch4Sm90ELb1ELb0ELb0ELb0ELb0ELb1ELb0ELb0ELi2ELi1ELi2ELi1ELb0EEENS1_24CollectiveEpilogueBwdGQAISC_fSF_Li256ELb0ELb0EEENS1_25SingleTileBwdLPTSchedulerILb0ELi128ELb0EEEEEEEEEvNT_6ParamsE)
        /*0394*/ 	.short	0x0210
        /*0396*/ 	.short	0x0770


	//----- nvinfo : EIATTR_SW_WAR
	.align		4
.L_1594:
        /*0398*/ 	.byte	0x04, 0x36
        /*039a*/ 	.short	(.L_1596 - .L_1595)
.L_1595:
        /*039c*/ 	.word	0x00000008
.L_1596:


//--------------------- .nv.info._ZN7cutlass13device_kernelIN5flash11enable_sm90INS1_16FlashAttnBwdSm90INS1_25CollectiveMainloopBwdSm90ILi2ELi2ELi2EN4cute5tupleIJNS5_1CILi1EEES8_S8_EEENS6_IJNS7_ILi64EEENS7_ILi128EEESB_EEENS_10bfloat16_tEfNS_4arch4Sm90ELb1ELb0ELb0ELb0ELb1ELb1ELb0ELb0ELi2ELi1ELi2ELi1ELb0EEENS1_24CollectiveEpilogueBwdGQAISC_fSF_Li256ELb0ELb1EEENS1_25SingleTileBwdLPTSchedulerILb0ELi128ELb1EEEEEEEEEvNT_6ParamsE --------------------------
	.section	.nv.info._ZN7cutlass13device_kernelIN5flash11enable_sm90INS1_16FlashAttnBwdSm90INS1_25CollectiveMainloopBwdSm90ILi2ELi2ELi2EN4cute5tupleIJNS5_1CILi1EEES8_S8_EEENS6_IJNS7_ILi64EEENS7_ILi128EEESB_EEENS_10bfloat16_tEfNS_4arch4Sm90ELb1ELb0ELb0ELb0ELb1ELb1ELb0ELb0ELi2ELi1ELi2ELi1ELb0EEENS1_24CollectiveEpilogueBwdGQAISC_fSF_Li256ELb0ELb1EEENS1_25SingleTileBwdLPTSchedulerILb0ELi128ELb1EEEEEEEEEvNT_6ParamsE,"",@"SHT_CUDA_INFO"
	.sectionflags	@""
	.align	4


	//----- nvinfo : EIATTR_CUDA_API_VERSION
	.align		4
        /*0000*/ 	.byte	0x04, 0x37
        /*0002*/ 	.short	(.L_1598 - .L_1597)
.L_1597:
        /*0004*/ 	.word	0x00000082


	//----- nvinfo : EIATTR_KPARAM_INFO
	.align		4
.L_1598:
        /*0008*/ 	.byte	0x04, 0x17
        /*000a*/ 	.short	(.L_1600 - .L_1599)
.L_1599:
        /*000c*/ 	.word	0x00000000
        /*0010*/ 	.short	0x0000
        /*0012*/ 	.short	0x0070
        /*0014*/ 	.byte	0x00, 0xf0, 0x01, 0x1c


	//----- nvinfo : EIATTR_SPARSE_MMA_MASK
	.align		4
.L_1600:
        /*0018*/ 	.byte	0x03, 0x50
        /*001a*/ 	.short	0x0000


	//----- nvinfo : EIATTR_MAXREG_COUNT
	.align		4
        /*001c*/ 	.byte	0x03, 0x1b
        /*001e*/ 	.short	0x00a8


	//----- nvinfo : EIATTR_NUM_BARRIERS
	.align		4
        /*0020*/ 	.byte	0x02, 0x4c
        /*0022*/ 	.byte	0x10
	.zero		1


	//----- nvinfo : EIATTR_EXTERNS
	.align		4
        /*0024*/ 	.byte	0x04, 0x0f
        /*0026*/ 	.short	(.L_1602 - .L_1601)


	//   ....[0]....
	.align		4
.L_1601:
        /*0028*/ 	.word	index@(__assertfail)


	//----- nvinfo : EIATTR_ANNOTATIONS
	.align		4
.L_1602:
        /*002c*/ 	.byte	0x04, 0x55
        /*002e*/ 	.short	(.L_1604 - .L_1603)


	//   ....[0]....
.L_1603:
        /*0030*/ 	.word	0x00000001
        /*0034*/ 	.byte	0xc0, 0x74, 0x00, 0x00, 0x01, 0x00, 0x00, 0x00, 0xb0, 0x7f, 0x00, 0x00


	//----- nvinfo : EIATTR_MERCURY_ISA_VERSION
	.align		4
.L_1604:
        /*0040*/ 	.byte	0x03, 0x5f
        /*0042*/ 	.short	0x0101


	//----- nvinfo : EIATTR_INT_WARP_WIDE_INSTR_OFFSETS
	.align		4
        /*0044*/ 	.byte	0x04, 0x31
        /*0046*/ 	.short	(.L_1606 - .L_1605)


	//   ....[0]....
.L_1605:
        /*0048*/ 	.word	0x00000190


	//   ....[1]....
        /*004c*/ 	.word	0x000001c0


	//   ....[2]....
        /*0050*/ 	.word	0x00005b90


	//   ....[3]....
        /*0054*/ 	.word	0x00006200


	//   ....[4]....
        /*0058*/ 	.word	0x00006730


	//----- nvinfo : EIATTR_COOP_GROUP_MASK_REGIDS
	.align		4
.L_1606:
        /*005c*/ 	.byte	0x04, 0x29
        /*005e*/ 	.short	(.L_1608 - .L_1607)


	//   ....[0]....
.L_1607:
        /*0060*/ 	.word	0xffffffff


	//   ....[1]....
        /*0064*/ 	.word	0xffffffff


	//   ....[2]....
        /*0068*/ 	.word	0xffffffff


	//   ....[3]....
        /*006c*/ 	.word	0xffffffff


	//   ....[4]....
        /*0070*/ 	.word	0xffffffff


	//   ....[5]....
        /*0074*/ 	.word	0xffffffff


	//   ....[6]....
        /*0078*/ 	.word	0xffffffff


	//   ....[7]....
        /*007c*/ 	.word	0xffffffff


	//   ....[8]....
        /*0080*/ 	.word	0xffffffff


	//   ....[9]....
        /*0084*/ 	.word	0xffffffff


	//   ....[10]....
        /*0088*/ 	.word	0xffffffff


	//   ....[11]....
        /*008c*/ 	.word	0xffffffff


	//   ....[12]....
        /*0090*/ 	.word	0xffffffff


	//   ....[13]....
        /*0094*/ 	.word	0xffffffff


	//   ....[14]....
        /*0098*/ 	.word	0xffffffff


	//   ....[15]....
        /*009c*/ 	.word	0xffffffff


	//   ....[16]....
        /*00a0*/ 	.word	0xffffffff


	//   ....[17]....
        /*00a4*/ 	.word	0x0500000f


	//   ....[18]....
        /*00a8*/ 	.word	0x0500000f


	//   ....[19]....
        /*00ac*/ 	.word	0x0500000f


	//   ....[20]....
        /*00b0*/ 	.word	0x0500000f


	//   ....[21]....
        /*00b4*/ 	.word	0x0500000f


	//   ....[22]....
        /*00b8*/ 	.word	0x0500000f


	//----- nvinfo : EIATTR_COOP_GROUP_INSTR_OFFSETS
	.align		4
.L_1608:
        /*00bc*/ 	.byte	0x04, 0x28
        /*00be*/ 	.short	(.L_1610 - .L_1609)


	//   ....[0]....
.L_1609:
        /*00c0*/ 	.word	0x00000070


	//   ....[1]....
        /*00c4*/ 	.word	0x000001a0


	//   ....[2]....
        /*00c8*/ 	.word	0x000001f0


	//   ....[3]....
        /*00cc*/ 	.word	0x000003e0


	//   ....[4]....
        /*00d0*/ 	.word	0x00000630


	//   ....[5]....
        /*00d4*/ 	.word	0x00001340


	//   ....[6]....
        /*00d8*/ 	.word	0x000048b0


	//   ....[7]....
        /*00dc*/ 	.word	0x00004a30


	//   ....[8]....
        /*00e0*/ 	.word	0x00004d20


	//   ....[9]....
        /*00e4*/ 	.word	0x00004eb0


	//   ....[10]....
        /*00e8*/ 	.word	0x00004fc0


	//   ....[11]....
        /*00ec*/ 	.word	0x00005790


	//   ....[12]....
        /*00f0*/ 	.word	0x00005ac0


	//   ....[13]....
        /*00f4*/ 	.word	0x00005e80


	//   ....[14]....
        /*00f8*/ 	.word	0x00006130


	//   ....[15]....
        /*00fc*/ 	.word	0x000063f0


	//   ....[16]....
        /*0100*/ 	.word	0x00006660


	//   ....[17]....
        /*0104*/ 	.word	0x00008b70


	//   ....[18]....
        /*0108*/ 	.word	0x00008cc0


	//   ....[19]....
        /*010c*/ 	.word	0x00008d30


	//   ....[20]....
        /*0110*/ 	.word	0x00008da0


	//   ....[21]....
        /*0114*/ 	.word	0x00008e10


	//   ....[22]....
        /*0118*/ 	.word	0x00008e80


	//----- nvinfo : EIATTR_REG_RECONFIG
	.align		4
.L_1610:
        /*011c*/ 	.byte	0x01, 0x54
	.zero		2


	//----- nvinfo : EIATTR_SYSCALL_OFFSETS
	.align		4
        /*0120*/ 	.byte	0x04, 0x46
        /*0122*/ 	.short	(.L_1612 - .L_1611)


	//   ....[0]....
.L_1611:
        /*0124*/ 	.word	0x00000f80


	//   ....[1]....
        /*0128*/ 	.word	0x00001070


	//   ....[2]....
        /*012c*/ 	.word	0x000011d0


	//   ....[3]....
        /*0130*/ 	.word	0x000012c0


	//----- nvinfo : EIATTR_MBARRIER_INSTR_OFFSETS
	.align		4
.L_1612:
        /*0134*/ 	.byte	0x04, 0x39
        /*0136*/ 	.short	(.L_1614 - .L_1613)


	//   ....[0]....
.L_1613:
        /*0138*/ 	.word	0x00000290
        /*013c*/ 	.word	0x000000ff
        /*0140*/ 	.word	0x00030800
        /*0144*/ 	.short	0x0100
        /*0146*/ 	.byte	0x06
	.zero		1


	//   ....[1]....
        /*0148*/ 	.word	0x00000390
        /*014c*/ 	.word	0x000000ff
        /*0150*/ 	.word	0x00030810
        /*0154*/ 	.short	0x0100
        /*0156*/ 	.byte	0x08
	.zero		1


	//   ....[2]....
        /*0158*/ 	.word	0x000003a0
        /*015c*/ 	.word	0x000000ff
        /*0160*/ 	.word	0x00030820
        /*0164*/ 	.short	0x0100
        /*0166*/ 	.byte	0x08
	.zero		1


	//   ....[3]....
        /*0168*/ 	.word	0x000003b0
        /*016c*/ 	.word	0x000000ff
        /*0170*/ 	.word	0x00030818
        /*0174*/ 	.short	0x0100
        /*0176*/ 	.byte	0x08
	.zero		1


	//   ....[4]....
        /*0178*/ 	.word	0x000003c0
        /*017c*/ 	.word	0x000000ff
        /*0180*/ 	.word	0x00030828
        /*0184*/ 	.short	0x0100
        /*0186*/ 	.byte	0x08
	.zero		1


	//   ....[5]....
        /*0188*/ 	.word	0x000004f0
        /*018c*/ 	.word	0x000000ff
        /*0190*/ 	.word	0x00030830
        /*0194*/ 	.short	0x0100
        /*0196*/ 	.byte	0x08
	.zero		1


	//   ....[6]....
        /*0198*/ 	.word	0x00000500
        /*019c*/ 	.word	0x000000ff
        /*01a0*/ 	.word	0x00030840
        /*01a4*/ 	.short	0x0100
        /*01a6*/ 	.byte	0x08
	.zero		1


	//   ....[7]....
        /*01a8*/ 	.word	0x00000510
        /*01ac*/ 	.word	0x000000ff
        /*01b0*/ 	.word	0x00030838
        /*01b4*/ 	.short	0x0100
        /*01b6*/ 	.byte	0x08
	.zero		1


	//   ....[8]....
        /*01b8*/ 	.word	0x00000520
        /*01bc*/ 	.word	0x000000ff
        /*01c0*/ 	.word	0x00030848
        /*01c4*/ 	.short	0x0100
        /*01c6*/ 	.byte	0x08
	.zero		1


	//   ....[9]....
        /*01c8*/ 	.word	0x00001380
        /*01cc*/ 	.word	0x000000e4
        /*01d0*/ 	.word	0x00030800
        /*01d4*/ 	.short	0x010a
        /*01d6*/ 	.byte	0x3f
	.zero		1


	//   ....[10]....
        /*01d8*/ 	.word	0x00001420
        /*01dc*/ 	.word	0x000000e4
        /*01e0*/ 	.word	0x00030800
        /*01e4*/ 	.short	0x010a
        /*01e6*/ 	.byte	0x3f
	.zero		1


	//   ....[11]....
        /*01e8*/ 	.word	0x00001b00
        /*01ec*/ 	.word	0x00000000
        /*01f0*/ 	.word	0x00030810
        /*01f4*/ 	.short	0x010a
        /*01f6*/ 	.byte	0x3f
	.zero		1


	//   ....[12]....
        /*01f8*/ 	.word	0x00001b40
        /*01fc*/ 	.word	0x00000000
        /*0200*/ 	.word	0x00030810
        /*0204*/ 	.short	0x010a
        /*0206*/ 	.byte	0x3f
	.zero		1


	//   ....[13]....
        /*0208*/ 	.word	0x00002070
        /*020c*/ 	.word	0x00000000
        /*0210*/ 	.word	0x00030830
        /*0214*/ 	.short	0x010a
        /*0216*/ 	.byte	0x3f
	.zero		1


	//   ....[14]....
        /*0218*/ 	.word	0x000020f0
        /*021c*/ 	.word	0x00000000
        /*0220*/ 	.word	0x00030830
        /*0224*/ 	.short	0x010a
        /*0226*/ 	.byte	0x3f
	.zero		1


	//   ....[15]....
        /*0228*/ 	.word	0x00003ad0
        /*022c*/ 	.word	0x00000006
        /*0230*/ 	.word	0x00000000
        /*0234*/ 	.short	0x0101
        /*0236*/ 	.byte	0x3f
	.zero		1


	//   ....[16]....
        /*0238*/ 	.word	0x00003e00
        /*023c*/ 	.word	0x00000000
        /*0240*/ 	.word	0x00000000
        /*0244*/ 	.short	0x0101
        /*0246*/ 	.byte	0x3f
	.zero		1


	//   ....[17]....
        /*0248*/ 	.word	0x00006e20
        /*024c*/ 	.word	0x00000010
        /*0250*/ 	.word	0x00030820
        /*0254*/ 	.short	0x010a
        /*0256*/ 	.byte	0x3f
	.zero		1


	//   ....[18]....
        /*0258*/ 	.word	0x00007550
        /*025c*/ 	.word	0x00000010
        /*0260*/ 	.word	0x00030840
        /*0264*/ 	.short	0x010a
        /*0266*/ 	.byte	0x3f
	.zero		1


	//   ....[19]....
        /*0268*/ 	.word	0x000077f0
        /*026c*/ 	.word	0x00000010
        /*0270*/ 	.word	0x00030828
        /*0274*/ 	.short	0x010a
        /*0276*/ 	.byte	0x3f
	.zero		1


	//   ....[20]....
        /*0278*/ 	.word	0x00007a90
        /*027c*/ 	.word	0x00000010
        /*0280*/ 	.word	0x00030848
        /*0284*/ 	.short	0x010a
        /*0286*/ 	.byte	0x3f
	.zero		1


	//   ....[21]....
        /*0288*/ 	.word	0x00007ce0
        /*028c*/ 	.word	0x00000010
        /*0290*/ 	.word	0x00030820
        /*0294*/ 	.short	0x010a
        /*0296*/ 	.byte	0x3f
	.zero		1


	//   ....[22]....
        /*0298*/ 	.word	0x00008010
        /*029c*/ 	.word	0x00000010
        /*02a0*/ 	.word	0x00030840
        /*02a4*/ 	.short	0x010a
        /*02a6*/ 	.byte	0x3f
	.zero		1


	//   ....[23]....
        /*02a8*/ 	.word	0x00008280
        /*02ac*/ 	.word	0x00000010
        /*02b0*/ 	.word	0x00030828
        /*02b4*/ 	.short	0x010a
        /*02b6*/ 	.byte	0x3f
	.zero		1


	//   ....[24]....
        /*02b8*/ 	.word	0x000085a0
        /*02bc*/ 	.word	0x00000003
        /*02c0*/ 	.word	0x00030840
        /*02c4*/ 	.short	0x010a
        /*02c6*/ 	.byte	0x3f
	.zero		1


	//   ....[25]....
        /*02c8*/ 	.word	0x000089e0
        /*02cc*/ 	.word	0x00000006
        /*02d0*/ 	.word	0x00000000
        /*02d4*/ 	.short	0x010a
        /*02d6*/ 	.byte	0x3f
	.zero		1


	//   ....[26]....
        /*02d8*/ 	.word	0x00008a40
        /*02dc*/ 	.word	0x00000003
        /*02e0*/ 	.word	0x00000000
        /*02e4*/ 	.short	0x010a
        /*02e6*/ 	.byte	0x3f
	.zero		1


	//   ....[27]....
        /*02e8*/ 	.word	0x00008aa0
        /*02ec*/ 	.word	0x00000000
        /*02f0*/ 	.word	0x00000000
        /*02f4*/ 	.short	0x010a
        /*02f6*/ 	.byte	0x3f
	.zero		1


	//   ....[28]....
        /*02f8*/ 	.word	0x00008ad0
        /*02fc*/ 	.word	0x00000003
        /*0300*/ 	.word	0x00000000
        /*0304*/ 	.short	0x010a
        /*0306*/ 	.byte	0x3f
	.zero		1


	//   ....[29]....
        /*0308*/ 	.word	0x00008ba0
        /*030c*/ 	.word	0x000000e4
        /*0310*/ 	.word	0x00030800
        /*0314*/ 	.short	0x010a
        /*0316*/ 	.byte	0x3f
	.zero		1


	//   ....[30]....
        /*0318*/ 	.word	0x00008bf0
        /*031c*/ 	.word	0x00000000
        /*0320*/ 	.word	0x00030810
        /*0324*/ 	.short	0x010a
        /*0326*/ 	.byte	0x3f
	.zero		1


	//   ....[31]....
        /*0328*/ 	.word	0x00008c40
        /*032c*/ 	.word	0x00000000
        /*0330*/ 	.word	0x00030830
        /*0334*/ 	.short	0x010a
        /*0336*/ 	.byte	0x3f
	.zero		1


	//   ....[32]....
        /*0338*/ 	.word	0x00008ec0
        /*033c*/ 	.word	0x00000010
        /*0340*/ 	.word	0x00030820
        /*0344*/ 	.short	0x010a
        /*0346*/ 	.byte	0x3f
	.zero		1


	//   ....[33]....
        /*0348*/ 	.word	0x00008f10
        /*034c*/ 	.word	0x00000010
        /*0350*/ 	.word	0x00030840
        /*0354*/ 	.short	0x010a
        /*0356*/ 	.byte	0x3f
	.zero		1


	//   ....[34]....
        /*0358*/ 	.word	0x00008f60
        /*035c*/ 	.word	0x00000010
        /*0360*/ 	.word	0x00030828
        /*0364*/ 	.short	0x010a
        /*0366*/ 	.byte	0x3f
	.zero		1


	//   ....[35]....
        /*0368*/ 	.word	0x00008fb0
        /*036c*/ 	.word	0x00000010
        /*0370*/ 	.word	0x00030848
        /*0374*/ 	.short	0x010a
        /*0376*/ 	.byte	0x3f
	.zero		1


	//   ....[36]....
        /*0378*/ 	.word	0x00009010
        /*037c*/ 	.word	0x00000010
        /*0380*/ 	.word	0x00030820
        /*0384*/ 	.short	0x010a
        /*0386*/ 	.byte	0x3f
	.zero		1


	//   ....[37]....
        /*0388*/ 	.word	0x00009060
        /*038c*/ 	.word	0x00000010
        /*0390*/ 	.word	0x00030840
        /*0394*/ 	.short	0x010a
        /*0396*/ 	.byte	0x3f
	.zero		1


	//   ....[38]....
        /*0398*/ 	.word	0x000090b0
        /*039c*/ 	.word	0x00000010
        /*03a0*/ 	.word	0x00030828
        /*03a4*/ 	.short	0x010a
        /*03a6*/ 	.byte	0x3f
	.zero		1


	//   ....[39]....
        /*03a8*/ 	.word	0x00009100
        /*03ac*/ 	.word	0x00000003
        /*03b0*/ 	.word	0x00030840
        /*03b4*/ 	.short	0x010a
        /*03b6*/ 	.byte	0x3f
	.zero		1


	//   ....[40]....
        /*03b8*/ 	.word	0x000091d0
        /*03bc*/ 	.word	0x00000006
        /*03c0*/ 	.word	0x00000000
        /*03c4*/ 	.short	0x010a
        /*03c6*/ 	.byte	0x3f
	.zero		1


	//   ....[41]....
        /*03c8*/ 	.word	0x00009220
        /*03cc*/ 	.word	0x00000003
        /*03d0*/ 	.word	0x00000000
        /*03d4*/ 	.short	0x010a
        /*03d6*/ 	.byte	0x3f
	.zero		1


	//   ....[42]....
        /*03d8*/ 	.word	0x00009270
        /*03dc*/ 	.word	0x00000000
        /*03e0*/ 	.word	0x00000000
        /*03e4*/ 	.short	0x010a
        /*03e6*/ 	.byte	0x3f
	.zero		1


	//----- nvinfo : EIATTR_NUM_MBARRIERS
	.align		4
.L_1614:
        /*03e8*/ 	.byte	0x03, 0x38
        /*03ea*/ 	.short	0x0009


	//----- nvinfo : EIATTR_EXIT_INSTR_OFFSETS
	.align		4
        /*03ec*/ 	.byte	0x04, 0x1c
        /*03ee*/ 	.short	(.L_1616 - .L_1615)


	//   ....[0]....
.L_1615:
        /*03f0*/ 	.word	0x00008b20


	//----- nvinfo : EIATTR_MAX_THREADS
	.align		4
.L_1616:
        /*03f4*/ 	.byte	0x04, 0x05
        /*03f6*/ 	.short	(.L_1618 - .L_1617)
.L_1617:
        /*03f8*/ 	.word	0x00000180
        /*03fc*/ 	.word	0x00000001
        /*0400*/ 	.word	0x00000001


	//----- nvinfo : EIATTR_CRS_STACK_SIZE
	.align		4
.L_1618:
        /*0404*/ 	.byte	0x04, 0x1e
        /*0406*/ 	.short	(.L_1620 - .L_1619)
.L_1619:
        /*0408*/ 	.word	0x00000000


	//----- nvinfo : EIATTR_CBANK_PARAM_SIZE
	.align		4
.L_1620:
        /*040c*/ 	.byte	0x03, 0x19
        /*040e*/ 	.short	0x0770


	//----- nvinfo : EIATTR_PARAM_CBANK
	.align		4
        /*0410*/ 	.byte	0x04, 0x0a
        /*0412*/ 	.short	(.L_1622 - .L_1621)
	.align		4
.L_1621:
        /*0414*/ 	.word	index@(.nv.constant0._ZN7cutlass13device_kernelIN5flash11enable_sm90INS1_16FlashAttnBwdSm90INS1_25CollectiveMainloopBwdSm90ILi2ELi2ELi2EN4cute5tupleIJNS5_1CILi1EEES8_S8_EEENS6_IJNS7_ILi64EEENS7_ILi128EEESB_EEENS_10bfloat16_tEfNS_4arch4Sm90ELb1ELb0ELb0ELb0ELb1ELb1ELb0ELb0ELi2ELi1ELi2ELi1ELb0EEENS1_24CollectiveEpilogueBwdGQAISC_fSF_Li256ELb0ELb1EEENS1_25SingleTileBwdLPTSchedulerILb0ELi128ELb1EEEEEEEEEvNT_6ParamsE)
        /*0418*/ 	.short	0x0210
        /*041a*/ 	.short	0x0770


	//----- nvinfo : EIATTR_SW_WAR
	.align		4
.L_1622:
        /*041c*/ 	.byte	0x04, 0x36
        /*041e*/ 	.short	(.L_1624 - .L_1623)
.L_1623:
        /*0420*/ 	.word	0x00000008
.L_1624:


//--------------------- .nv.info._ZN7cutlass13device_kernelIN5flash22FlashAttnBwdPreprocessIN4cute5tupleIJNS3_1CILi64EEENS5_ILi128EEEEEENS_10bfloat16_tEfNS_4arch4Sm90ELb1ELb0EEEEEvNT_6ParamsE --------------------------
	.section	.nv.info._ZN7cutlass13device_kernelIN5flash22FlashAttnBwdPreprocessIN4cute5tupleIJNS3_1CILi64EEENS5_ILi128EEEEEENS_10bfloat16_tEfNS_4arch4Sm90ELb1ELb0EEEEEvNT_6ParamsE,"",@"SHT_CUDA_INFO"
	.sectionflags	@""
	.align	4


	//----- nvinfo : EIATTR_CUDA_API_VERSION
	.align		4
        /*0000*/ 	.byte	0x04, 0x37
        /*0002*/ 	.short	(.L_1626 - .L_1625)
.L_1625:
        /*0004*/ 	.word	0x00000082


	//----- nvinfo : EIATTR_KPARAM_INFO
	.align		4
.L_1626:
        /*0008*/ 	.byte	0x04, 0x17
        /*000a*/ 	.short	(.L_1628 - .L_1627)
.L_1627:
        /*000c*/ 	.word	0x00000000
        /*0010*/ 	.short	0x0000
        /*0012*/ 	.short	0x0000
        /*0014*/ 	.byte	0x00, 0xf0, 0xc1, 0x03


	//----- nvinfo : EIATTR_SPARSE_MMA_MASK
	.align		4
.L_1628:
        /*0018*/ 	.byte	0x03, 0x50
        /*001a*/ 	.short	0x0000


	//----- nvinfo : EIATTR_MAXREG_COUNT
	.align		4
        /*001c*/ 	.byte	0x03, 0x1b
        /*001e*/ 	.short	0x0080


	//----- nvinfo : EIATTR_MERCURY_ISA_VERSION
	.align		4
        /*0020*/ 	.byte	0x03, 0x5f
        /*0022*/ 	.short	0x0101


	//----- nvinfo : EIATTR_COOP_GROUP_MASK_REGIDS
	.align		4
        /*0024*/ 	.byte	0x04, 0x29
        /*0026*/ 	.short	(.L_1630 - .L_1629)


	//   ....[0]....
.L_1629:
        /*0028*/ 	.word	0xffffffff


	//   ....[1]....
        /*002c*/ 	.word	0xffffffff


	//   ....[2]....
        /*0030*/ 	.word	0xffffffff


	//   ....[3]....
        /*0034*/ 	.word	0xffffffff


	//   ....[4]....
        /*0038*/ 	.word	0xffffffff


	//   ....[5]....
        /*003c*/ 	.word	0xffffffff


	//   ....[6]....
        /*0040*/ 	.word	0xffffffff


	//   ....[7]....
        /*0044*/ 	.word	0xffffffff


	//   ....[8]....
        /*0048*/ 	.word	0xffffffff


	//   ....[9]....
        /*004c*/ 	.word	0xffffffff


	//   ....[10]....
        /*0050*/ 	.word	0xffffffff


	//   ....[11]....
        /*0054*/ 	.word	0xffffffff


	//   ....[12]....
        /*0058*/ 	.word	0xffffffff


	//   ....[13]....
        /*005c*/ 	.word	0xffffffff


	//   ....[14]....
        /*0060*/ 	.word	0xffffffff


	//   ....[15]....
        /*0064*/ 	.word	0xffffffff


	//----- nvinfo : EIATTR_COOP_GROUP_INSTR_OFFSETS
	.align		4
.L_1630:
        /*0068*/ 	.byte	0x04, 0x28
        /*006a*/ 	.short	(.L_1632 - .L_1631)


	//   ....[0]....
.L_1631:
        /*006c*/ 	.word	0x00001120


	//   ....[1]....
        /*0070*/ 	.word	0x00001130


	//   ....[2]....
        /*0074*/ 	.word	0x00001140


	//   ....[3]....
        /*0078*/ 	.word	0x00001150


	//   ....[4]....
        /*007c*/ 	.word	0x000011a0


	//   ....[5]....
        /*0080*/ 	.word	0x000011b0


	//   ....[6]....
        /*0084*/ 	.word	0x000011c0


	//   ....[7]....
        /*0088*/ 	.word	0x000011d0


	//   ....[8]....
        /*008c*/ 	.word	0x00001220


	//   ....[9]....
        /*0090*/ 	.word	0x00001230


	//   ....[10]....
        /*0094*/ 	.word	0x00001240


	//   ....[11]....
        /*0098*/ 	.word	0x00001250


	//   ....[12]....
        /*009c*/ 	.word	0x000012a0


	//   ....[13]....
        /*00a0*/ 	.word	0x000012c0


	//   ....[14]....
        /*00a4*/ 	.word	0x000012d0


	//   ....[15]....
        /*00a8*/ 	.word	0x000012f0


	//----- nvinfo : EIATTR_EXIT_INSTR_OFFSETS
	.align		4
.L_1632:
        /*00ac*/ 	.byte	0x04, 0x1c
        /*00ae*/ 	.short	(.L_1634 - .L_1633)


	//   ....[0]....
.L_1633:
        /*00b0*/ 	.word	0x000018b0


	//   ....[1]....
        /*00b4*/ 	.word	0x00001930


	//----- nvinfo : EIATTR_MAX_THREADS
	.align		4
.L_1634:
        /*00b8*/ 	.byte	0x04, 0x05
        /*00ba*/ 	.short	(.L_1636 - .L_1635)
.L_1635:
        /*00bc*/ 	.word	0x00000100
        /*00c0*/ 	.word	0x00000001
        /*00c4*/ 	.word	0x00000001


	//----- nvinfo : EIATTR_CRS_STACK_SIZE
	.align		4
.L_1636:
        /*00c8*/ 	.byte	0x04, 0x1e
        /*00ca*/ 	.short	(.L_1638 - .L_1637)
.L_1637:
        /*00cc*/ 	.word	0x00000000


	//----- nvinfo : EIATTR_CBANK_PARAM_SIZE
	.align		4
.L_1638:
        /*00d0*/ 	.byte	0x03, 0x19
        /*00d2*/ 	.short	0x00f0


	//----- nvinfo : EIATTR_PARAM_CBANK
	.align		4
        /*00d4*/ 	.byte	0x04, 0x0a
        /*00d6*/ 	.short	(.L_1640 - .L_1639)
	.align		4
.L_1639:
        /*00d8*/ 	.word	index@(.nv.constant0._ZN7cutlass13device_kernelIN5flash22FlashAttnBwdPreprocessIN4cute5tupleIJNS3_1CILi64EEENS5_ILi128EEEEEENS_10bfloat16_tEfNS_4arch4Sm90ELb1ELb0EEEEEvNT_6ParamsE)
        /*00dc*/ 	.short	0x0210
        /*00de*/ 	.short	0x00f0


	//----- nvinfo : EIATTR_SW_WAR
	.align		4
.L_1640:
        /*00e0*/ 	.byte	0x04, 0x36
        /*00e2*/ 	.short	(.L_1642 - .L_1641)
.L_1641:
        /*00e4*/ 	.word	0x00000008
.L_1642:


//--------------------- .nv.info._ZN7cutlass13device_kernelIN5flash11enable_sm90INS1_16FlashAttnBwdSm90INS1_25CollectiveMainloopBwdSm90ILi2ELi2ELi2EN4cute5tupleIJNS5_1CILi1EEES8_S8_EEENS6_IJNS7_ILi64EEENS7_ILi128EEESB_EEENS_10bfloat16_tEfNS_4arch4Sm90ELb1ELb0ELb0ELb1ELb0ELb1ELb0ELb0ELi2ELi1ELi2ELi1ELb0EEENS1_21CollectiveEpilogueBwdISC_SD_SF_Li256ELb1ELb0ELi1EEENS1_25SingleTileBwdLPTSchedulerILb1ELi128ELb0EEEEEEEEEvNT_6ParamsE --------------------------
	.section	.nv.info._ZN7cutlass13device_kernelIN5flash11enable_sm90INS1_16FlashAttnBwdSm90INS1_25CollectiveMainloopBwdSm90ILi2ELi2ELi2EN4cute5tupleIJNS5_1CILi1EEES8_S8_EEENS6_IJNS7_ILi64EEENS7_ILi128EEESB_EEENS_10bfloat16_tEfNS_4arch4Sm90ELb1ELb0ELb0ELb1ELb0ELb1ELb0ELb0ELi2ELi1ELi2ELi1ELb0EEENS1_21CollectiveEpilogueBwdISC_SD_SF_Li256ELb1ELb0ELi1EEENS1_25SingleTileBwdLPTSchedulerILb1ELi128ELb0EEEEEEEEEvNT_6ParamsE,"",@"SHT_CUDA_INFO"
	.sectionflags	@""
	.align	4


	//----- nvinfo : EIATTR_CUDA_API_VERSION
	.align		4
        /*0000*/ 	.byte	0x04, 0x37
        /*0002*/ 	.short	(.L_1644 - .L_1643)
.L_1643:
        /*0004*/ 	.word	0x00000082


	//----- nvinfo : EIATTR_KPARAM_INFO
	.align		4
.L_1644:
        /*0008*/ 	.byte	0x04, 0x17
        /*000a*/ 	.short	(.L_1646 - .L_1645)
.L_1645:
        /*000c*/ 	.word	0x00000000
        /*0010*/ 	.short	0x0000
        /*0012*/ 	.short	0x0070
        /*0014*/ 	.byte	0x00, 0xf0, 0x01, 0x1a


	//----- nvinfo : EIATTR_SPARSE_MMA_MASK
	.align		4
.L_1646:
        /*0018*/ 	.byte	0x03, 0x50
        /*001a*/ 	.short	0x0000


	//----- nvinfo : EIATTR_MAXREG_COUNT
	.align		4
        /*001c*/ 	.byte	0x03, 0x1b
        /*001e*/ 	.short	0x00a8


	//----- nvinfo : EIATTR_NUM_BARRIERS
	.align		4
        /*0020*/ 	.byte	0x02, 0x4c
        /*0022*/ 	.byte	0x10
	.zero		1


	//----- nvinfo : EIATTR_EXTERNS
	.align		4
        /*0024*/ 	.byte	0x04, 0x0f
        /*0026*/ 	.short	(.L_1648 - .L_1647)


	//   ....[0]....
	.align		4
.L_1647:
        /*0028*/ 	.word	index@(__assertfail)


	//----- nvinfo : EIATTR_ANNOTATIONS
	.align		4
.L_1648:
        /*002c*/ 	.byte	0x04, 0x55
        /*002e*/ 	.short	(.L_1650 - .L_1649)


	//   ....[0]....
.L_1649:
        /*0030*/ 	.word	0x00000001
        /*0034*/ 	.byte	0xb0, 0xa2, 0x00, 0x00, 0x01, 0x00, 0x00, 0x00, 0xb0, 0xa5, 0x00, 0x00, 0x01, 0x00, 0x00, 0x00
        /*0044*/ 	.byte	0x10, 0xb1, 0x00, 0x00, 0x01, 0x00, 0x00, 0x00, 0x30, 0xb1, 0x00, 0x00, 0x01, 0x00, 0x00, 0x00
        /*0054*/ 	.byte	0xa0, 0xb4, 0x00, 0x00


	//----- nvinfo : EIATTR_MERCURY_ISA_VERSION
	.align		4
.L_1650:
        /*0058*/ 	.byte	0x03, 0x5f
        /*005a*/ 	.short	0x0101


	//----- nvinfo : EIATTR_INT_WARP_WIDE_INSTR_OFFSETS
	.align		4
        /*005c*/ 	.byte	0x04, 0x31
        /*005e*/ 	.short	(.L_1652 - .L_1651)


	//   ....[0]....
.L_1651:
        /*0060*/ 	.word	0x00000190


	//   ....[1]....
        /*0064*/ 	.word	0x000001c0


	//----- nvinfo : EIATTR_COOP_GROUP_MASK_REGIDS
	.align		4
.L_1652:
        /*0068*/ 	.byte	0x04, 0x29
        /*006a*/ 	.short	(.L_1654 - .L_1653)


	//   ....[0]....
.L_1653:
        /*006c*/ 	.word	0xffffffff


	//   ....[1]....
        /*0070*/ 	.word	0xffffffff


	//   ....[2]....
        /*0074*/ 	.word	0xffffffff


	//   ....[3]....
        /*0078*/ 	.word	0xffffffff


	//   ....[4]....
        /*007c*/ 	.word	0xffffffff


	//   ....[5]....
        /*0080*/ 	.word	0xffffffff


	//   ....[6]....
        /*0084*/ 	.word	0xffffffff


	//   ....[7]....
        /*0088*/ 	.word	0x0500000f


	//----- nvinfo : EIATTR_COOP_GROUP_INSTR_OFFSETS
	.align		4
.L_1654:
        /*008c*/ 	.byte	0x04, 0x28
        /*008e*/ 	.short	(.L_1656 - .L_1655)


	//   ....[0]....
.L_1655:
        /*0090*/ 	.word	0x00000070


	//   ....[1]....
        /*0094*/ 	.word	0x000001a0


	//   ....[2]....
        /*0098*/ 	.word	0x000001f0


	//   ....[3]....
        /*009c*/ 	.word	0x000003e0


	//   ....[4]....
        /*00a0*/ 	.word	0x00000630


	//   ....[5]....
        /*00a4*/ 	.word	0x00001840


	//   ....[6]....
        /*00a8*/ 	.word	0x00007de0


	//   ....[7]....
        /*00ac*/ 	.word	0x0000bcf0


	//----- nvinfo : EIATTR_REG_RECONFIG
	.align		4
.L_1656:
        /*00b0*/ 	.byte	0x01, 0x54
	.zero		2


	//----- nvinfo : EIATTR_SYSCALL_OFFSETS
	.align		4
        /*00b4*/ 	.byte	0x04, 0x46
        /*00b6*/ 	.short	(.L_1658 - .L_1657)


	//   ....[0]....
.L_1657:
        /*00b8*/ 	.word	0x00001480


	//   ....[1]....
        /*00bc*/ 	.word	0x00001570


	//   ....[2]....
        /*00c0*/ 	.word	0x000016d0


	//   ....[3]....
        /*00c4*/ 	.word	0x000017c0


	//----- nvinfo : EIATTR_MBARRIER_INSTR_OFFSETS
	.align		4
.L_1658:
        /*00c8*/ 	.byte	0x04, 0x39
        /*00ca*/ 	.short	(.L_1660 - .L_1659)


	//   ....[0]....
.L_1659:
        /*00cc*/ 	.word	0x00000290
        /*00d0*/ 	.word	0x000000ff
        /*00d4*/ 	.word	0x00030800
        /*00d8*/ 	.short	0x0100
        /*00da*/ 	.byte	0x06
	.zero		1


	//   ....[1]....
        /*00dc*/ 	.word	0x00000390
        /*00e0*/ 	.word	0x000000ff
        /*00e4*/ 	.word	0x00030810
        /*00e8*/ 	.short	0x0100
        /*00ea*/ 	.byte	0x08
	.zero		1


	//   ....[2]....
        /*00ec*/ 	.word	0x000003a0
        /*00f0*/ 	.word	0x000000ff
        /*00f4*/ 	.word	0x00030820
        /*00f8*/ 	.short	0x0100
        /*00fa*/ 	.byte	0x08
	.zero		1


	//   ....[3]....
        /*00fc*/ 	.word	0x000003b0
        /*0100*/ 	.word	0x000000ff
        /*0104*/ 	.word	0x00030818
        /*0108*/ 	.short	0x0100
        /*010a*/ 	.byte	0x08
	.zero		1


	//   ....[4]....
        /*010c*/ 	.word	0x000003c0
        /*0110*/ 	.word	0x000000ff
        /*0114*/ 	.word	0x00030828
        /*0118*/ 	.short	0x0100
        /*011a*/ 	.byte	0x08
	.zero		1


	//   ....[5]....
        /*011c*/ 	.word	0x000004f0
        /*0120*/ 	.word	0x000000ff
        /*0124*/ 	.word	0x00030830
        /*0128*/ 	.short	0x0100
        /*012a*/ 	.byte	0x08
	.zero		1


	//   ....[6]....
        /*012c*/ 	.word	0x00000500
        /*0130*/ 	.word	0x000000ff
        /*0134*/ 	.word	0x00030840
        /*0138*/ 	.short	0x0100
        /*013a*/ 	.byte	0x08
	.zero		1


	//   ....[7]....
        /*013c*/ 	.word	0x00000510
        /*0140*/ 	.word	0x000000ff
        /*0144*/ 	.word	0x00030838
        /*0148*/ 	.short	0x0100
        /*014a*/ 	.byte	0x08
	.zero		1


	//   ....[8]....
        /*014c*/ 	.word	0x00000520
        /*0150*/ 	.word	0x000000ff
        /*0154*/ 	.word	0x00030848
        /*0158*/ 	.short	0x0100
        /*015a*/ 	.byte	0x08
	.zero		1


	//   ....[9]....
        /*015c*/ 	.word	0x00001880
        /*0160*/ 	.word	0x000000e4
        /*0164*/ 	.word	0x00030800
        /*0168*/ 	.short	0x010a
        /*016a*/ 	.byte	0x3f
	.zero		1


	//   ....[10]....
        /*016c*/ 	.word	0x00001920
        /*0170*/ 	.word	0x000000e4
        /*0174*/ 	.word	0x00030800
        /*0178*/ 	.short	0x010a
        /*017a*/ 	.byte	0x3f
	.zero		1


	//   ....[11]....
        /*017c*/ 	.word	0x00001ff0
        /*0180*/ 	.word	0x00000000
        /*0184*/ 	.word	0x00030810
        /*0188*/ 	.short	0x010a
        /*018a*/ 	.byte	0x3f
	.zero		1


	//   ....[12]....
        /*018c*/ 	.word	0x00002030
        /*0190*/ 	.word	0x00000000
        /*0194*/ 	.word	0x00030810
        /*0198*/ 	.short	0x010a
        /*019a*/ 	.byte	0x3f
	.zero		1


	//   ....[13]....
        /*019c*/ 	.word	0x00002560
        /*01a0*/ 	.word	0x00000000
        /*01a4*/ 	.word	0x00030830
        /*01a8*/ 	.short	0x010a
        /*01aa*/ 	.byte	0x3f
	.zero		1


	//   ....[14]....
        /*01ac*/ 	.word	0x000025e0
        /*01b0*/ 	.word	0x00000000
        /*01b4*/ 	.word	0x00030830
        /*01b8*/ 	.short	0x010a
        /*01ba*/ 	.byte	0x3f
	.zero		1


	//   ....[15]....
        /*01bc*/ 	.word	0x00003fb0
        /*01c0*/ 	.word	0x00000006
        /*01c4*/ 	.word	0x00000000
        /*01c8*/ 	.short	0x0101
        /*01ca*/ 	.byte	0x3f
	.zero		1


	//   ....[16]....
        /*01cc*/ 	.word	0x000042e0
        /*01d0*/ 	.word	0x00000000
        /*01d4*/ 	.word	0x00000000
        /*01d8*/ 	.short	0x0101
        /*01da*/ 	.byte	0x3f
	.zero		1


	//   ....[17]....
        /*01dc*/ 	.word	0x00009f30
        /*01e0*/ 	.word	0x0000000f
        /*01e4*/ 	.word	0x00030820
        /*01e8*/ 	.short	0x010a
        /*01ea*/ 	.byte	0x3f
	.zero		1


	//   ....[18]....
        /*01ec*/ 	.word	0x0000a610
        /*01f0*/ 	.word	0x0000000f
        /*01f4*/ 	.word	0x00030840
        /*01f8*/ 	.short	0x010a
        /*01fa*/ 	.byte	0x3f
	.zero		1


	//   ....[19]....
        /*01fc*/ 	.word	0x0000a8e0
        /*0200*/ 	.word	0x0000000f
        /*0204*/ 	.word	0x00030828
        /*0208*/ 	.short	0x010a
        /*020a*/ 	.byte	0x3f
	.zero		1


	//   ....[20]....
        /*020c*/ 	.word	0x0000abb0
        /*0210*/ 	.word	0x0000000f
        /*0214*/ 	.word	0x00030848
        /*0218*/ 	.short	0x010a
        /*021a*/ 	.byte	0x3f
	.zero		1


	//   ....[21]....
        /*021c*/ 	.word	0x0000ae20
        /*0220*/ 	.word	0x0000000f
        /*0224*/ 	.word	0x00030820
        /*0228*/ 	.short	0x010a
        /*022a*/ 	.byte	0x3f
	.zero		1


	//   ....[22]....
        /*022c*/ 	.word	0x0000b160
        /*0230*/ 	.word	0x0000000f
        /*0234*/ 	.word	0x00030840
        /*0238*/ 	.short	0x010a
        /*023a*/ 	.byte	0x3f
	.zero		1


	//   ....[23]....
        /*023c*/ 	.word	0x0000b400
        /*0240*/ 	.word	0x0000000f
        /*0244*/ 	.word	0x00030828
        /*0248*/ 	.short	0x010a
        /*024a*/ 	.byte	0x3f
	.zero		1


	//   ....[24]....
        /*024c*/ 	.word	0x0000b710
        /*0250*/ 	.word	0x00000003
        /*0254*/ 	.word	0x00030840
        /*0258*/ 	.short	0x010a
        /*025a*/ 	.byte	0x3f
	.zero		1


	//   ....[25]....
        /*025c*/ 	.word	0x0000bb70
        /*0260*/ 	.word	0x00000007
        /*0264*/ 	.word	0x00000000
        /*0268*/ 	.short	0x010a
        /*026a*/ 	.byte	0x3f
	.zero		1


	//   ....[26]....
        /*026c*/ 	.word	0x0000bbc0
        /*0270*/ 	.word	0x00000003
        /*0274*/ 	.word	0x00000000
        /*0278*/ 	.short	0x010a
        /*027a*/ 	.byte	0x3f
	.zero		1


	//   ....[27]....
        /*027c*/ 	.word	0x0000bc20
        /*0280*/ 	.word	0x00000005
        /*0284*/ 	.word	0x00000000
        /*0288*/ 	.short	0x010a
        /*028a*/ 	.byte	0x3f
	.zero		1


	//   ....[28]....
        /*028c*/ 	.word	0x0000bc50
        /*0290*/ 	.word	0x00000003
        /*0294*/ 	.word	0x00000000
        /*0298*/ 	.short	0x010a
        /*029a*/ 	.byte	0x3f
	.zero		1


	//   ....[29]....
        /*029c*/ 	.word	0x0000bd20
        /*02a0*/ 	.word	0x000000e4
        /*02a4*/ 	.word	0x00030800
        /*02a8*/ 	.short	0x010a
        /*02aa*/ 	.byte	0x3f
	.zero		1


	//   ....[30]....
        /*02ac*/ 	.word	0x0000bd70
        /*02b0*/ 	.word	0x00000000
        /*02b4*/ 	.word	0x00030810
        /*02b8*/ 	.short	0x010a
        /*02ba*/ 	.byte	0x3f
	.zero		1


	//   ....[31]....
        /*02bc*/ 	.word	0x0000bdc0
        /*02c0*/ 	.word	0x00000000
        /*02c4*/ 	.word	0x00030830
        /*02c8*/ 	.short	0x010a
        /*02ca*/ 	.byte	0x3f
	.zero		1


	//   ....[32]....
        /*02cc*/ 	.word	0x0000be10
        /*02d0*/ 	.word	0x0000000f
        /*02d4*/ 	.word	0x00030820
        /*02d8*/ 	.short	0x010a
        /*02da*/ 	.byte	0x3f
	.zero		1


	//   ....[33]....
        /*02dc*/ 	.word	0x0000be60
        /*02e0*/ 	.word	0x0000000f
        /*02e4*/ 	.word	0x00030840
        /*02e8*/ 	.short	0x010a
        /*02ea*/ 	.byte	0x3f
	.zero		1


	//   ....[34]....
        /*02ec*/ 	.word	0x0000beb0
        /*02f0*/ 	.word	0x0000000f
        /*02f4*/ 	.word	0x00030828
        /*02f8*/ 	.short	0x010a
        /*02fa*/ 	.byte	0x3f
	.zero		1


	//   ....[35]....
        /*02fc*/ 	.word	0x0000bf00
        /*0300*/ 	.word	0x0000000f
        /*0304*/ 	.word	0x00030848
        /*0308*/ 	.short	0x010a
        /*030a*/ 	.byte	0x3f
	.zero		1


	//   ....[36]....
        /*030c*/ 	.word	0x0000bf60
        /*0310*/ 	.word	0x0000000f
        /*0314*/ 	.word	0x00030820
        /*0318*/ 	.short	0x010a
        /*031a*/ 	.byte	0x3f
	.zero		1


	//   ....[37]....
        /*031c*/ 	.word	0x0000bfb0
        /*0320*/ 	.word	0x0000000f
        /*0324*/ 	.word	0x00030840
        /*0328*/ 	.short	0x010a
        /*032a*/ 	.byte	0x3f
	.zero		1


	//   ....[38]....
        /*032c*/ 	.word	0x0000c000
        /*0330*/ 	.word	0x0000000f
        /*0334*/ 	.word	0x00030828
        /*0338*/ 	.short	0x010a
        /*033a*/ 	.byte	0x3f
	.zero		1


	//   ....[39]....
        /*033c*/ 	.word	0x0000c050
        /*0340*/ 	.word	0x00000003
        /*0344*/ 	.word	0x00030840
        /*0348*/ 	.short	0x010a
        /*034a*/ 	.byte	0x3f
	.zero		1


	//   ....[40]....
        /*034c*/ 	.word	0x0000c120
        /*0350*/ 	.word	0x00000007
        /*0354*/ 	.word	0x00000000
        /*0358*/ 	.short	0x010a
        /*035a*/ 	.byte	0x3f
	.zero		1


	//   ....[41]....
        /*035c*/ 	.word	0x0000c170
        /*0360*/ 	.word	0x00000003
        /*0364*/ 	.word	0x00000000
        /*0368*/ 	.short	0x010a
        /*036a*/ 	.byte	0x3f
	.zero		1


	//   ....[42]....
        /*036c*/ 	.word	0x0000c1c0
        /*0370*/ 	.word	0x00000005
        /*0374*/ 	.word	0x00000000
        /*0378*/ 	.short	0x010a
        /*037a*/ 	.byte	0x3f
	.zero		1


	//----- nvinfo : EIATTR_NUM_MBARRIERS
	.align		4
.L_1660:
        /*037c*/ 	.byte	0x03, 0x38
        /*037e*/ 	.short	0x0009


	//----- nvinfo : EIATTR_EXIT_INSTR_OFFSETS
	.align		4
        /*0380*/ 	.byte	0x04, 0x1c
        /*0382*/ 	.short	(.L_1662 - .L_1661)


	//   ....[0]....
.L_1661:
        /*0384*/ 	.word	0x0000bca0


	//----- nvinfo : EIATTR_MAX_THREADS
	.align		4
.L_1662:
        /*0388*/ 	.byte	0x04, 0x05
        /*038a*/ 	.short	(.L_1664 - .L_1663)
.L_1663:
        /*038c*/ 	.word	0x00000180
        /*0390*/ 	.word	0x00000001
        /*0394*/ 	.word	0x00000001


	//----- nvinfo : EIATTR_CRS_STACK_SIZE
	.align		4
.L_1664:
        /*0398*/ 	.byte	0x04, 0x1e
        /*039a*/ 	.short	(.L_1666 - .L_1665)
.L_1665:
        /*039c*/ 	.word	0x00000000


	//----- nvinfo : EIATTR_CBANK_PARAM_SIZE
	.align		4
.L_1666:
        /*03a0*/ 	.byte	0x03, 0x19
        /*03a2*/ 	.short	0x06f0


	//----- nvinfo : EIATTR_PARAM_CBANK
	.align		4
        /*03a4*/ 	.byte	0x04, 0x0a
        /*03a6*/ 	.short	(.L_1668 - .L_1667)
	.align		4
.L_1667:
        /*03a8*/ 	.word	index@(.nv.constant0._ZN7cutlass13device_kernelIN5flash11enable_sm90INS1_16FlashAttnBwdSm90INS1_25CollectiveMainloopBwdSm90ILi2ELi2ELi2EN4cute5tupleIJNS5_1CILi1EEES8_S8_EEENS6_IJNS7_ILi64EEENS7_ILi128EEESB_EEENS_10bfloat16_tEfNS_4arch4Sm90ELb1ELb0ELb0ELb1ELb0ELb1ELb0ELb0ELi2ELi1ELi2ELi1ELb0EEENS1_21CollectiveEpilogueBwdISC_SD_SF_Li256ELb1ELb0ELi1EEENS1_25SingleTileBwdLPTSchedulerILb1ELi128ELb0EEEEEEEEEvNT_6ParamsE)
        /*03ac*/ 	.short	0x0210
        /*03ae*/ 	.short	0x06f0


	//----- nvinfo : EIATTR_SW_WAR
	.align		4
.L_1668:
        /*03b0*/ 	.byte	0x04, 0x36
        /*03b2*/ 	.short	(.L_1670 - .L_1669)
.L_1669:
        /*03b4*/ 	.word	0x00000008
.L_1670:


//--------------------- .nv.info._ZN7cutlass13device_kernelIN5flash11enable_sm90INS1_16FlashAttnBwdSm90INS1_25CollectiveMainloopBwdSm90ILi2ELi2ELi2EN4cute5tupleIJNS5_1CILi1EEES8_S8_EEENS6_IJNS7_ILi64EEENS7_ILi128EEESB_EEENS_10bfloat16_tEfNS_4arch4Sm90ELb1ELb0ELb0ELb1ELb1ELb1ELb0ELb0ELi2ELi1ELi2ELi1ELb0EEENS1_21CollectiveEpilogueBwdISC_SD_SF_Li256ELb1ELb0ELi1EEENS1_25SingleTileBwdLPTSchedulerILb1ELi128ELb1EEEEEEEEEvNT_6ParamsE --------------------------
	.section	.nv.info._ZN7cutlass13device_kernelIN5flash11enable_sm90INS1_16FlashAttnBwdSm90INS1_25CollectiveMainloopBwdSm90ILi2ELi2ELi2EN4cute5tupleIJNS5_1CILi1EEES8_S8_EEENS6_IJNS7_ILi64EEENS7_ILi128EEESB_EEENS_10bfloat16_tEfNS_4arch4Sm90ELb1ELb0ELb0ELb1ELb1ELb1ELb0ELb0ELi2ELi1ELi2ELi1ELb0EEENS1_21CollectiveEpilogueBwdISC_SD_SF_Li256ELb1ELb0ELi1EEENS1_25SingleTileBwdLPTSchedulerILb1ELi128ELb1EEEEEEEEEvNT_6ParamsE,"",@"SHT_CUDA_INFO"
	.sectionflags	@""
	.align	4


	//----- nvinfo : EIATTR_CUDA_API_VERSION
	.align		4
        /*0000*/ 	.byte	0x04, 0x37
        /*0002*/ 	.short	(.L_1672 - .L_1671)
.L_1671:
        /*0004*/ 	.word	0x00000082


	//----- nvinfo : EIATTR_KPARAM_INFO
	.align		4
.L_1672:
        /*0008*/ 	.byte	0x04, 0x17
        /*000a*/ 	.short	(.L_1674 - .L_1673)
.L_1673:
        /*000c*/ 	.word	0x00000000
        /*0010*/ 	.short	0x0000
        /*0012*/ 	.short	0x0070
        /*0014*/ 	.byte	0x00, 0xf0, 0x01, 0x1a


	//----- nvinfo : EIATTR_SPARSE_MMA_MASK
	.align		4
.L_1674:
        /*0018*/ 	.byte	0x03, 0x50
        /*001a*/ 	.short	0x0000


	//----- nvinfo : EIATTR_MAXREG_COUNT
	.align		4
        /*001c*/ 	.byte	0x03, 0x1b
        /*001e*/ 	.short	0x00a8


	//----- nvinfo : EIATTR_NUM_BARRIERS
	.align		4
        /*0020*/ 	.byte	0x02, 0x4c
        /*0022*/ 	.byte	0x10
	.zero		1


	//----- nvinfo : EIATTR_EXTERNS
	.align		4
        /*0024*/ 	.byte	0x04, 0x0f
        /*0026*/ 	.short	(.L_1676 - .L_1675)


	//   ....[0]....
	.align		4
.L_1675:
        /*0028*/ 	.word	index@(__assertfail)


	//----- nvinfo : EIATTR_ANNOTATIONS
	.align		4
.L_1676:
        /*002c*/ 	.byte	0x04, 0x55
        /*002e*/ 	.short	(.L_1678 - .L_1677)


	//   ....[0]....
.L_1677:
        /*0030*/ 	.word	0x00000001
        /*0034*/ 	.byte	0xd0, 0xab, 0x00, 0x00, 0x01, 0x00, 0x00, 0x00, 0xd0, 0xae, 0x00, 0x00, 0x01, 0x00, 0x00, 0x00
        /*0044*/ 	.byte	0x30, 0xba, 0x00, 0x00, 0x01, 0x00, 0x00, 0x00, 0x50, 0xba, 0x00, 0x00, 0x01, 0x00, 0x00, 0x00
        /*0054*/ 	.byte	0xc0, 0xbd, 0x00, 0x00


	//----- nvinfo : EIATTR_MERCURY_ISA_VERSION
	.align		4
.L_1678:
        /*0058*/ 	.byte	0x03, 0x5f
        /*005a*/ 	.short	0x0101


	//----- nvinfo : EIATTR_INT_WARP_WIDE_INSTR_OFFSETS
	.align		4
        /*005c*/ 	.byte	0x04, 0x31
        /*005e*/ 	.short	(.L_1680 - .L_1679)


	//   ....[0]....
.L_1679:
        /*0060*/ 	.word	0x00000190


	//   ....[1]....
        /*0064*/ 	.word	0x000001c0


	//   ....[2]....
        /*0068*/ 	.word	0x00008fb0


	//   ....[3]....
        /*006c*/ 	.word	0x00009660


	//   ....[4]....
        /*0070*/ 	.word	0x00009b90


	//----- nvinfo : EIATTR_COOP_GROUP_MASK_REGIDS
	.align		4
.L_1680:
        /*0074*/ 	.byte	0x04, 0x29
        /*0076*/ 	.short	(.L_1682 - .L_1681)


	//   ....[0]....
.L_1681:
        /*0078*/ 	.word	0xffffffff


	//   ....[1]....
        /*007c*/ 	.word	0xffffffff


	//   ....[2]....
        /*0080*/ 	.word	0xffffffff


	//   ....[3]....
        /*0084*/ 	.word	0xffffffff


	//   ....[4]....
        /*0088*/ 	.word	0xffffffff


	//   ....[5]....
        /*008c*/ 	.word	0xffffffff


	//   ....[6]....
        /*0090*/ 	.word	0xffffffff


	//   ....[7]....
        /*0094*/ 	.word	0xffffffff


	//   ....[8]....
        /*0098*/ 	.word	0xffffffff


	//   ....[9]....
        /*009c*/ 	.word	0xffffffff


	//   ....[10]....
        /*00a0*/ 	.word	0xffffffff


	//   ....[11]....
        /*00a4*/ 	.word	0xffffffff


	//   ....[12]....
        /*00a8*/ 	.word	0xffffffff


	//   ....[13]....
        /*00ac*/ 	.word	0x0500000f


	//   ....[14]....
        /*00b0*/ 	.word	0x0500000f


	//   ....[15]....
        /*00b4*/ 	.word	0x0500000f


	//   ....[16]....
        /*00b8*/ 	.word	0x0500000f


	//----- nvinfo : EIATTR_COOP_GROUP_INSTR_OFFSETS
	.align		4
.L_1682:
        /*00bc*/ 	.byte	0x04, 0x28
        /*00be*/ 	.short	(.L_1684 - .L_1683)


	//   ....[0]....
.L_1683:
        /*00c0*/ 	.word	0x00000070


	//   ....[1]....
        /*00c4*/ 	.word	0x000001a0


	//   ....[2]....
        /*00c8*/ 	.word	0x000001f0


	//   ....[3]....
        /*00cc*/ 	.word	0x000003e0


	//   ....[4]....
        /*00d0*/ 	.word	0x00000630


	//   ....[5]....
        /*00d4*/ 	.word	0x00001860


	//   ....[6]....
        /*00d8*/ 	.word	0x00007e00


	//   ....[7]....
        /*00dc*/ 	.word	0x00008bb0


	//   ....[8]....
        /*00e0*/ 	.word	0x00008ee0


	//   ....[9]....
        /*00e4*/ 	.word	0x000092e0


	//   ....[10]....
        /*00e8*/ 	.word	0x00009590


	//   ....[11]....
        /*00ec*/ 	.word	0x00009850


	//   ....[12]....
        /*00f0*/ 	.word	0x00009ac0


	//   ....[13]....
        /*00f4*/ 	.word	0x0000c610


	//   ....[14]....
        /*00f8*/ 	.word	0x0000c760


	//   ....[15]....
        /*00fc*/ 	.word	0x0000c7d0


	//   ....[16]....
        /*0100*/ 	.word	0x0000c840


	//----- nvinfo : EIATTR_REG_RECONFIG
	.align		4
.L_1684:
        /*0104*/ 	.byte	0x01, 0x54
	.zero		2


	//----- nvinfo : EIATTR_SYSCALL_OFFSETS
	.align		4
        /*0108*/ 	.byte	0x04, 0x46
        /*010a*/ 	.short	(.L_1686 - .L_1685)


	//   ....[0]....
.L_1685:
        /*010c*/ 	.word	0x000014a0


	//   ....[1]....
        /*0110*/ 	.word	0x00001590


	//   ....[2]....
        /*0114*/ 	.word	0x000016f0


	//   ....[3]....
        /*0118*/ 	.word	0x000017e0


	//----- nvinfo : EIATTR_MBARRIER_INSTR_OFFSETS
	.align		4
.L_1686:
        /*011c*/ 	.byte	0x04, 0x39
        /*011e*/ 	.short	(.L_1688 - .L_1687)


	//   ....[0]....
.L_1687:
        /*0120*/ 	.word	0x00000290
        /*0124*/ 	.word	0x000000ff
        /*0128*/ 	.word	0x00030800
        /*012c*/ 	.short	0x0100
        /*012e*/ 	.byte	0x06
	.zero		1


	//   ....[1]....
        /*0130*/ 	.word	0x00000390
        /*0134*/ 	.word	0x000000ff
        /*0138*/ 	.word	0x00030810
        /*013c*/ 	.short	0x0100
        /*013e*/ 	.byte	0x08
	.zero		1


	//   ....[2]....
        /*0140*/ 	.word	0x000003a0
        /*0144*/ 	.word	0x000000ff
        /*0148*/ 	.word	0x00030820
        /*014c*/ 	.short	0x0100
        /*014e*/ 	.byte	0x08
	.zero		1


	//   ....[3]....
        /*0150*/ 	.word	0x000003b0
        /*0154*/ 	.word	0x000000ff
        /*0158*/ 	.word	0x00030818
        /*015c*/ 	.short	0x0100
        /*015e*/ 	.byte	0x08
	.zero		1


	//   ....[4]....
        /*0160*/ 	.word	0x000003c0
        /*0164*/ 	.word	0x000000ff
        /*0168*/ 	.word	0x00030828
        /*016c*/ 	.short	0x0100
        /*016e*/ 	.byte	0x08
	.zero		1


	//   ....[5]....
        /*0170*/ 	.word	0x000004f0
        /*0174*/ 	.word	0x000000ff
        /*0178*/ 	.word	0x00030830
        /*017c*/ 	.short	0x0100
        /*017e*/ 	.byte	0x08
	.zero		1


	//   ....[6]....
        /*0180*/ 	.word	0x00000500
        /*0184*/ 	.word	0x000000ff
        /*0188*/ 	.word	0x00030840
        /*018c*/ 	.short	0x0100
        /*018e*/ 	.byte	0x08
	.zero		1


	//   ....[7]....
        /*0190*/ 	.word	0x00000510
        /*0194*/ 	.word	0x000000ff
        /*0198*/ 	.word	0x00030838
        /*019c*/ 	.short	0x0100
        /*019e*/ 	.byte	0x08
	.zero		1


	//   ....[8]....
        /*01a0*/ 	.word	0x00000520
        /*01a4*/ 	.word	0x000000ff
        /*01a8*/ 	.word	0x00030848
        /*01ac*/ 	.short	0x0100
        /*01ae*/ 	.byte	0x08
	.zero		1


	//   ....[9]....
        /*01b0*/ 	.word	0x000018a0
        /*01b4*/ 	.word	0x000000e4
        /*01b8*/ 	.word	0x00030800
        /*01bc*/ 	.short	0x010a
        /*01be*/ 	.byte	0x3f
	.zero		1


	//   ....[10]....
        /*01c0*/ 	.word	0x00001940
        /*01c4*/ 	.word	0x000000e4
        /*01c8*/ 	.word	0x00030800
        /*01cc*/ 	.short	0x010a
        /*01ce*/ 	.byte	0x3f
	.zero		1


	//   ....[11]....
        /*01d0*/ 	.word	0x00002010
        /*01d4*/ 	.word	0x00000000
        /*01d8*/ 	.word	0x00030810
        /*01dc*/ 	.short	0x010a
        /*01de*/ 	.byte	0x3f
	.zero		1


	//   ....[12]....
        /*01e0*/ 	.word	0x00002050
        /*01e4*/ 	.word	0x00000000
        /*01e8*/ 	.word	0x00030810
        /*01ec*/ 	.short	0x010a
        /*01ee*/ 	.byte	0x3f
	.zero		1


	//   ....[13]....
        /*01f0*/ 	.word	0x00002580
        /*01f4*/ 	.word	0x00000000
        /*01f8*/ 	.word	0x00030830
        /*01fc*/ 	.short	0x010a
        /*01fe*/ 	.byte	0x3f
	.zero		1


	//   ....[14]....
        /*0200*/ 	.word	0x00002600
        /*0204*/ 	.word	0x00000000
        /*0208*/ 	.word	0x00030830
        /*020c*/ 	.short	0x010a
        /*020e*/ 	.byte	0x3f
	.zero		1


	//   ....[15]....
        /*0210*/ 	.word	0x00003fd0
        /*0214*/ 	.word	0x00000006
        /*0218*/ 	.word	0x00000000
        /*021c*/ 	.short	0x0101
        /*021e*/ 	.byte	0x3f
	.zero		1


	//   ....[16]....
        /*0220*/ 	.word	0x00004300
        /*0224*/ 	.word	0x00000000
        /*0228*/ 	.word	0x00000000
        /*022c*/ 	.short	0x0101
        /*022e*/ 	.byte	0x3f
	.zero		1


	//   ....[17]....
        /*0230*/ 	.word	0x0000a850
        /*0234*/ 	.word	0x0000000f
        /*0238*/ 	.word	0x00030820
        /*023c*/ 	.short	0x010a
        /*023e*/ 	.byte	0x3f
	.zero		1


	//   ....[18]....
        /*0240*/ 	.word	0x0000af30
        /*0244*/ 	.word	0x0000000f
        /*0248*/ 	.word	0x00030840
        /*024c*/ 	.short	0x010a
        /*024e*/ 	.byte	0x3f
	.zero		1


	//   ....[19]....
        /*0250*/ 	.word	0x0000b200
        /*0254*/ 	.word	0x0000000f
        /*0258*/ 	.word	0x00030828
        /*025c*/ 	.short	0x010a
        /*025e*/ 	.byte	0x3f
	.zero		1


	//   ....[20]....
        /*0260*/ 	.word	0x0000b4d0
        /*0264*/ 	.word	0x0000000f
        /*0268*/ 	.word	0x00030848
        /*026c*/ 	.short	0x010a
        /*026e*/ 	.byte	0x3f
	.zero		1


	//   ....[21]....
        /*0270*/ 	.word	0x0000b740
        /*0274*/ 	.word	0x0000000f
        /*0278*/ 	.word	0x00030820
        /*027c*/ 	.short	0x010a
        /*027e*/ 	.byte	0x3f
	.zero		1


	//   ....[22]....
        /*0280*/ 	.word	0x0000ba80
        /*0284*/ 	.word	0x0000000f
        /*0288*/ 	.word	0x00030840
        /*028c*/ 	.short	0x010a
        /*028e*/ 	.byte	0x3f
	.zero		1


	//   ....[23]....
        /*0290*/ 	.word	0x0000bd20
        /*0294*/ 	.word	0x0000000f
        /*0298*/ 	.word	0x00030828
        /*029c*/ 	.short	0x010a
        /*029e*/ 	.byte	0x3f
	.zero		1


	//   ....[24]....
        /*02a0*/ 	.word	0x0000c030
        /*02a4*/ 	.word	0x00000003
        /*02a8*/ 	.word	0x00030840
        /*02ac*/ 	.short	0x010a
        /*02ae*/ 	.byte	0x3f
	.zero		1


	//   ....[25]....
        /*02b0*/ 	.word	0x0000c490
        /*02b4*/ 	.word	0x00000007
        /*02b8*/ 	.word	0x00000000
        /*02bc*/ 	.short	0x010a
        /*02be*/ 	.byte	0x3f
	.zero		1


	//   ....[26]....
        /*02c0*/ 	.word	0x0000c4e0
        /*02c4*/ 	.word	0x00000003
        /*02c8*/ 	.word	0x00000000
        /*02cc*/ 	.short	0x010a
        /*02ce*/ 	.byte	0x3f
	.zero		1


	//   ....[27]....
        /*02d0*/ 	.word	0x0000c540
        /*02d4*/ 	.word	0x00000005
        /*02d8*/ 	.word	0x00000000
        /*02dc*/ 	.short	0x010a
        /*02de*/ 	.byte	0x3f
	.zero		1


	//   ....[28]....
        /*02e0*/ 	.word	0x0000c570
        /*02e4*/ 	.word	0x00000003
        /*02e8*/ 	.word	0x00000000
        /*02ec*/ 	.short	0x010a
        /*02ee*/ 	.byte	0x3f
	.zero		1


	//   ....[29]....
        /*02f0*/ 	.word	0x0000c640
        /*02f4*/ 	.word	0x000000e4
        /*02f8*/ 	.word	0x00030800
        /*02fc*/ 	.short	0x010a
        /*02fe*/ 	.byte	0x3f
	.zero		1


	//   ....[30]....
        /*0300*/ 	.word	0x0000c690
        /*0304*/ 	.word	0x00000000
        /*0308*/ 	.word	0x00030810
        /*030c*/ 	.short	0x010a
        /*030e*/ 	.byte	0x3f
	.zero		1


	//   ....[31]....
        /*0310*/ 	.word	0x0000c6e0
        /*0314*/ 	.word	0x00000000
        /*0318*/ 	.word	0x00030830
        /*031c*/ 	.short	0x010a
        /*031e*/ 	.byte	0x3f
	.zero		1


	//   ....[32]....
        /*0320*/ 	.word	0x0000c880
        /*0324*/ 	.word	0x0000000f
        /*0328*/ 	.word	0x00030820
        /*032c*/ 	.short	0x010a
        /*032e*/ 	.byte	0x3f
	.zero		1


	//   ....[33]....
        /*0330*/ 	.word	0x0000c8d0
        /*0334*/ 	.word	0x0000000f
        /*0338*/ 	.word	0x00030840
        /*033c*/ 	.short	0x010a
        /*033e*/ 	.byte	0x3f
	.zero		1


	//   ....[34]....
        /*0340*/ 	.word	0x0000c920
        /*0344*/ 	.word	0x0000000f
        /*0348*/ 	.word	0x00030828
        /*034c*/ 	.short	0x010a
        /*034e*/ 	.byte	0x3f
	.zero		1


	//   ....[35]....
        /*0350*/ 	.word	0x0000c970
        /*0354*/ 	.word	0x0000000f
        /*0358*/ 	.word	0x00030848
        /*035c*/ 	.short	0x010a
        /*035e*/ 	.byte	0x3f
	.zero		1


	//   ....[36]....
        /*0360*/ 	.word	0x0000c9d0
        /*0364*/ 	.word	0x0000000f
        /*0368*/ 	.word	0x00030820
        /*036c*/ 	.short	0x010a
        /*036e*/ 	.byte	0x3f
	.zero		1


	//   ....[37]....
        /*0370*/ 	.word	0x0000ca20
        /*0374*/ 	.word	0x0000000f
        /*0378*/ 	.word	0x00030840
        /*037c*/ 	.short	0x010a
        /*037e*/ 	.byte	0x3f
	.zero		1


	//   ....[38]....
        /*0380*/ 	.word	0x0000ca70
        /*0384*/ 	.word	0x0000000f
        /*0388*/ 	.word	0x00030828
        /*038c*/ 	.short	0x010a
        /*038e*/ 	.byte	0x3f
	.zero		1


	//   ....[39]....
        /*0390*/ 	.word	0x0000cac0
        /*0394*/ 	.word	0x00000003
        /*0398*/ 	.word	0x00030840
        /*039c*/ 	.short	0x010a
        /*039e*/ 	.byte	0x3f
	.zero		1


	//   ....[40]....
        /*03a0*/ 	.word	0x0000cb90
        /*03a4*/ 	.word	0x00000007
        /*03a8*/ 	.word	0x00000000
        /*03ac*/ 	.short	0x010a
        /*03ae*/ 	.byte	0x3f
	.zero		1


	//   ....[41]....
        /*03b0*/ 	.word	0x0000cbe0
        /*03b4*/ 	.word	0x00000003
        /*03b8*/ 	.word	0x00000000
        /*03bc*/ 	.short	0x010a
        /*03be*/ 	.byte	0x3f
	.zero		1


	//   ....[42]....
        /*03c0*/ 	.word	0x0000cc30
        /*03c4*/ 	.word	0x00000005
        /*03c8*/ 	.word	0x00000000
        /*03cc*/ 	.short	0x010a
        /*03ce*/ 	.byte	0x3f
	.zero		1


	//----- nvinfo : EIATTR_NUM_MBARRIERS
	.align		4
.L_1688:
        /*03d0*/ 	.byte	0x03, 0x38
        /*03d2*/ 	.short	0x0009


	//----- nvinfo : EIATTR_EXIT_INSTR_OFFSETS
	.align		4
        /*03d4*/ 	.byte	0x04, 0x1c
        /*03d6*/ 	.short	(.L_1690 - .L_1689)


	//   ....[0]....
.L_1689:
        /*03d8*/ 	.word	0x0000c5c0


	//----- nvinfo : EIATTR_MAX_THREADS
	.align		4
.L_1690:
        /*03dc*/ 	.byte	0x04, 0x05
        /*03de*/ 	.short	(.L_1692 - .L_1691)
.L_1691:
        /*03e0*/ 	.word	0x00000180
        /*03e4*/ 	.word	0x00000001
        /*03e8*/ 	.word	0x00000001


	//----- nvinfo : EIATTR_CRS_STACK_SIZE
	.align		4
.L_1692:
        /*03ec*/ 	.byte	0x04, 0x1e
        /*03ee*/ 	.short	(.L_1694 - .L_1693)
.L_1693:
        /*03f0*/ 	.word	0x00000000


	//----- nvinfo : EIATTR_CBANK_PARAM_SIZE
	.align		4
.L_1694:
        /*03f4*/ 	.byte	0x03, 0x19
        /*03f6*/ 	.short	0x06f0


	//----- nvinfo : EIATTR_PARAM_CBANK
	.align		4
        /*03f8*/ 	.byte	0x04, 0x0a
        /*03fa*/ 	.short	(.L_1696 - .L_1695)
	.align		4
.L_1695:
        /*03fc*/ 	.word	index@(.nv.constant0._ZN7cutlass13device_kernelIN5flash11enable_sm90INS1_16FlashAttnBwdSm90INS1_25CollectiveMainloopBwdSm90ILi2ELi2ELi2EN4cute5tupleIJNS5_1CILi1EEES8_S8_EEENS6_IJNS7_ILi64EEENS7_ILi128EEESB_EEENS_10bfloat16_tEfNS_4arch4Sm90ELb1ELb0ELb0ELb1ELb1ELb1ELb0ELb0ELi2ELi1ELi2ELi1ELb0EEENS1_21CollectiveEpilogueBwdISC_SD_SF_Li256ELb1ELb0ELi1EEENS1_25SingleTileBwdLPTSchedulerILb1ELi128ELb1EEEEEEEEEvNT_6ParamsE)
        /*0400*/ 	.short	0x0210
        /*0402*/ 	.short	0x06f0


	//----- nvinfo : EIATTR_SW_WAR
	.align		4
.L_1696:
        /*0404*/ 	.byte	0x04, 0x36
        /*0406*/ 	.short	(.L_1698 - .L_1697)
.L_1697:
        /*0408*/ 	.word	0x00000008
.L_1698:


//--------------------- .nv.info._ZN7cutlass13device_kernelIN5flash11enable_sm90INS1_16FlashAttnBwdSm90INS1_25CollectiveMainloopBwdSm90ILi2ELi2ELi2EN4cute5tupleIJNS5_1CILi1EEES8_S8_EEENS6_IJNS7_ILi64EEENS7_ILi128EEESB_EEENS_10bfloat16_tEfNS_4arch4Sm90ELb1ELb0ELb0ELb1ELb0ELb1ELb0ELb0ELi2ELi1ELi2ELi1ELb0EEENS1_24CollectiveEpilogueBwdGQAISC_fSF_Li256ELb1ELb0EEENS1_25SingleTileBwdLPTSchedulerILb1ELi128ELb0EEEEEEEEEvNT_6ParamsE --------------------------
	.section	.nv.info._ZN7cutlass13device_kernelIN5flash11enable_sm90INS1_16FlashAttnBwdSm90INS1_25CollectiveMainloopBwdSm90ILi2ELi2ELi2EN4cute5tupleIJNS5_1CILi1EEES8_S8_EEENS6_IJNS7_ILi64EEENS7_ILi128EEESB_EEENS_10bfloat16_tEfNS_4arch4Sm90ELb1ELb0ELb0ELb1ELb0ELb1ELb0ELb0ELi2ELi1ELi2ELi1ELb0EEENS1_24CollectiveEpilogueBwdGQAISC_fSF_Li256ELb1ELb0EEENS1_25SingleTileBwdLPTSchedulerILb1ELi128ELb0EEEEEEEEEvNT_6ParamsE,"",@"SHT_CUDA_INFO"
	.sectionflags	@""
	.align	4


	//----- nvinfo : EIATTR_CUDA_API_VERSION
	.align		4
        /*0000*/ 	.byte	0x04, 0x37
        /*0002*/ 	.short	(.L_1700 - .L_1699)
.L_1699:
        /*0004*/ 	.word	0x00000082


	//----- nvinfo : EIATTR_KPARAM_INFO
	.align		4
.L_1700:
        /*0008*/ 	.byte	0x04, 0x17
        /*000a*/ 	.short	(.L_1702 - .L_1701)
.L_1701:
        /*000c*/ 	.word	0x00000000
        /*0010*/ 	.short	0x0000
        /*0012*/ 	.short	0x0070
        /*0014*/ 	.byte	0x00, 0xf0, 0x01, 0x1c


	//----- nvinfo : EIATTR_SPARSE_MMA_MASK
	.align		4
.L_1702:
        /*0018*/ 	.byte	0x03, 0x50
        /*001a*/ 	.short	0x0000


	//----- nvinfo : EIATTR_MAXREG_COUNT
	.align		4
        /*001c*/ 	.byte	0x03, 0x1b
        /*001e*/ 	.short	0x00a8


	//----- nvinfo : EIATTR_NUM_BARRIERS
	.align		4
        /*0020*/ 	.byte	0x02, 0x4c
        /*0022*/ 	.byte	0x10
	.zero		1


	//----- nvinfo : EIATTR_EXTERNS
	.align		4
        /*0024*/ 	.byte	0x04, 0x0f
        /*0026*/ 	.short	(.L_1704 - .L_1703)


	//   ....[0]....
	.align		4
.L_1703:
        /*0028*/ 	.word	index@(__assertfail)


	//----- nvinfo : EIATTR_ANNOTATIONS
	.align		4
.L_1704:
        /*002c*/ 	.byte	0x04, 0x55
        /*002e*/ 	.short	(.L_1706 - .L_1705)


	//   ....[0]....
.L_1705:
        /*0030*/ 	.word	0x00000001
        /*0034*/ 	.byte	0x90, 0x75, 0x00, 0x00, 0x01, 0x00, 0x00, 0x00, 0x90, 0x78, 0x00, 0x00, 0x01, 0x00, 0x00, 0x00
        /*0044*/ 	.byte	0xf0, 0x83, 0x00, 0x00, 0x01, 0x00, 0x00, 0x00, 0x10, 0x84, 0x00, 0x00, 0x01, 0x00, 0x00, 0x00
        /*0054*/ 	.byte	0x80, 0x87, 0x00, 0x00


	//----- nvinfo : EIATTR_MERCURY_ISA_VERSION
	.align		4
.L_1706:
        /*0058*/ 	.byte	0x03, 0x5f
        /*005a*/ 	.short	0x0101


	//----- nvinfo : EIATTR_INT_WARP_WIDE_INSTR_OFFSETS
	.align		4
        /*005c*/ 	.byte	0x04, 0x31
        /*005e*/ 	.short	(.L_1708 - .L_1707)


	//   ....[0]....
.L_1707:
        /*0060*/ 	.word	0x00000190


	//   ....[1]....
        /*0064*/ 	.word	0x000001c0


	//----- nvinfo : EIATTR_COOP_GROUP_MASK_REGIDS
	.align		4
.L_1708:
        /*0068*/ 	.byte	0x04, 0x29
        /*006a*/ 	.short	(.L_1710 - .L_1709)


	//   ....[0]....
.L_1709:
        /*006c*/ 	.word	0xffffffff


	//   ....[1]....
        /*0070*/ 	.word	0xffffffff


	//   ....[2]....
        /*0074*/ 	.word	0xffffffff


	//   ....[3]....
        /*0078*/ 	.word	0xffffffff


	//   ....[4]....
        /*007c*/ 	.word	0xffffffff


	//   ....[5]....
        /*0080*/ 	.word	0xffffffff


	//   ....[6]....
        /*0084*/ 	.word	0xffffffff


	//   ....[7]....
        /*0088*/ 	.word	0x0500000f


	//----- nvinfo : EIATTR_COOP_GROUP_INSTR_OFFSETS
	.align		4
.L_1710:
        /*008c*/ 	.byte	0x04, 0x28
        /*008e*/ 	.short	(.L_1712 - .L_1711)


	//   ....[0]....
.L_1711:
        /*0090*/ 	.word	0x00000070


	//   ....[1]....
        /*0094*/ 	.word	0x000001a0


	//   ....[2]....
        /*0098*/ 	.word	0x000001f0


	//   ....[3]....
        /*009c*/ 	.word	0x000003e0


	//   ....[4]....
        /*00a0*/ 	.word	0x00000630


	//   ....[5]....
        /*00a4*/ 	.word	0x00001810


	//   ....[6]....
        /*00a8*/ 	.word	0x000050c0


	//   ....[7]....
        /*00ac*/ 	.word	0x00008fd0


	//----- nvinfo : EIATTR_REG_RECONFIG
	.align		4
.L_1712:
        /*00b0*/ 	.byte	0x01, 0x54
	.zero		2


	//----- nvinfo : EIATTR_SYSCALL_OFFSETS
	.align		4
        /*00b4*/ 	.byte	0x04, 0x46
        /*00b6*/ 	.short	(.L_1714 - .L_1713)


	//   ....[0]....
.L_1713:
        /*00b8*/ 	.word	0x00001450


	//   ....[1]....
        /*00bc*/ 	.word	0x00001540


	//   ....[2]....
        /*00c0*/ 	.word	0x000016a0


	//   ....[3]....
        /*00c4*/ 	.word	0x00001790


	//----- nvinfo : EIATTR_MBARRIER_INSTR_OFFSETS
	.align		4
.L_1714:
        /*00c8*/ 	.byte	0x04, 0x39
        /*00ca*/ 	.short	(.L_1716 - .L_1715)


	//   ....[0]....
.L_1715:
        /*00cc*/ 	.word	0x00000290
        /*00d0*/ 	.word	0x000000ff
        /*00d4*/ 	.word	0x00030800
        /*00d8*/ 	.short	0x0100
        /*00da*/ 	.byte	0x06
	.zero		1


	//   ....[1]....
        /*00dc*/ 	.word	0x00000390
        /*00e0*/ 	.word	0x000000ff
        /*00e4*/ 	.word	0x00030810
        /*00e8*/ 	.short	0x0100
        /*00ea*/ 	.byte	0x08
	.zero		1


	//   ....[2]....
        /*00ec*/ 	.word	0x000003a0
        /*00f0*/ 	.word	0x000000ff
        /*00f4*/ 	.word	0x00030820
        /*00f8*/ 	.short	0x0100
        /*00fa*/ 	.byte	0x08
	.zero		1


	//   ....[3]....
        /*00fc*/ 	.word	0x000003b0
        /*0100*/ 	.word	0x000000ff
        /*0104*/ 	.word	0x00030818
        /*0108*/ 	.short	0x0100
        /*010a*/ 	.byte	0x08
	.zero		1


	//   ....[4]....
        /*010c*/ 	.word	0x000003c0
        /*0110*/ 	.word	0x000000ff
        /*0114*/ 	.word	0x00030828
        /*0118*/ 	.short	0x0100
        /*011a*/ 	.byte	0x08
	.zero		1


	//   ....[5]....
        /*011c*/ 	.word	0x000004f0
        /*0120*/ 	.word	0x000000ff
        /*0124*/ 	.word	0x00030830
        /*0128*/ 	.short	0x0100
        /*012a*/ 	.byte	0x08
	.zero		1


	//   ....[6]....
        /*012c*/ 	.word	0x00000500
        /*0130*/ 	.word	0x000000ff
        /*0134*/ 	.word	0x00030840
        /*0138*/ 	.short	0x0100
        /*013a*/ 	.byte	0x08
	.zero		1


	//   ....[7]....
        /*013c*/ 	.word	0x00000510
        /*0140*/ 	.word	0x000000ff
        /*0144*/ 	.word	0x00030838
        /*0148*/ 	.short	0x0100
        /*014a*/ 	.byte	0x08
	.zero		1


	//   ....[8]....
        /*014c*/ 	.word	0x00000520
        /*0150*/ 	.word	0x000000ff
        /*0154*/ 	.word	0x00030848
        /*0158*/ 	.short	0x0100
        /*015a*/ 	.byte	0x08
	.zero		1


	//   ....[9]....
        /*015c*/ 	.word	0x00001850
        /*0160*/ 	.word	0x000000e4
        /*0164*/ 	.word	0x00030800
        /*0168*/ 	.short	0x010a
        /*016a*/ 	.byte	0x3f
	.zero		1


	//   ....[10]....
        /*016c*/ 	.word	0x000018f0
        /*0170*/ 	.word	0x000000e4
        /*0174*/ 	.word	0x00030800
        /*0178*/ 	.short	0x010a
        /*017a*/ 	.byte	0x3f
	.zero		1


	//   ....[11]....
        /*017c*/ 	.word	0x00001fc0
        /*0180*/ 	.word	0x00000000
        /*0184*/ 	.word	0x00030810
        /*0188*/ 	.short	0x010a
        /*018a*/ 	.byte	0x3f
	.zero		1


	//   ....[12]....
        /*018c*/ 	.word	0x00002000
        /*0190*/ 	.word	0x00000000
        /*0194*/ 	.word	0x00030810
        /*0198*/ 	.short	0x010a
        /*019a*/ 	.byte	0x3f
	.zero		1


	//   ....[13]....
        /*019c*/ 	.word	0x00002530
        /*01a0*/ 	.word	0x00000000
        /*01a4*/ 	.word	0x00030830
        /*01a8*/ 	.short	0x010a
        /*01aa*/ 	.byte	0x3f
	.zero		1


	//   ....[14]....
        /*01ac*/ 	.word	0x000025b0
        /*01b0*/ 	.word	0x00000000
        /*01b4*/ 	.word	0x00030830
        /*01b8*/ 	.short	0x010a
        /*01ba*/ 	.byte	0x3f
	.zero		1


	//   ....[15]....
        /*01bc*/ 	.word	0x00003f90
        /*01c0*/ 	.word	0x00000006
        /*01c4*/ 	.word	0x00000000
        /*01c8*/ 	.short	0x0101
        /*01ca*/ 	.byte	0x3f
	.zero		1


	//   ....[16]....
        /*01cc*/ 	.word	0x000042c0
        /*01d0*/ 	.word	0x00000000
        /*01d4*/ 	.word	0x00000000
        /*01d8*/ 	.short	0x0101
        /*01da*/ 	.byte	0x3f
	.zero		1


	//   ....[17]....
        /*01dc*/ 	.word	0x00007210
        /*01e0*/ 	.word	0x0000000f
        /*01e4*/ 	.word	0x00030820
        /*01e8*/ 	.short	0x010a
        /*01ea*/ 	.byte	0x3f
	.zero		1


	//   ....[18]....
        /*01ec*/ 	.word	0x000078f0
        /*01f0*/ 	.word	0x0000000f
        /*01f4*/ 	.word	0x00030840
        /*01f8*/ 	.short	0x010a
        /*01fa*/ 	.byte	0x3f
	.zero		1


	//   ....[19]....
        /*01fc*/ 	.word	0x00007bc0
        /*0200*/ 	.word	0x0000000f
        /*0204*/ 	.word	0x00030828
        /*0208*/ 	.short	0x010a
        /*020a*/ 	.byte	0x3f
	.zero		1


	//   ....[20]....
        /*020c*/ 	.word	0x00007e90
        /*0210*/ 	.word	0x0000000f
        /*0214*/ 	.word	0x00030848
        /*0218*/ 	.short	0x010a
        /*021a*/ 	.byte	0x3f
	.zero		1


	//   ....[21]....
        /*021c*/ 	.word	0x00008100
        /*0220*/ 	.word	0x0000000f
        /*0224*/ 	.word	0x00030820
        /*0228*/ 	.short	0x010a
        /*022a*/ 	.byte	0x3f
	.zero		1


	//   ....[22]....
        /*022c*/ 	.word	0x00008440
        /*0230*/ 	.word	0x0000000f
        /*0234*/ 	.word	0x00030840
        /*0238*/ 	.short	0x010a
        /*023a*/ 	.byte	0x3f
	.zero		1


	//   ....[23]....
        /*023c*/ 	.word	0x000086e0
        /*0240*/ 	.word	0x0000000f
        /*0244*/ 	.word	0x00030828
        /*0248*/ 	.short	0x010a
        /*024a*/ 	.byte	0x3f
	.zero		1


	//   ....[24]....
        /*024c*/ 	.word	0x000089f0
        /*0250*/ 	.word	0x00000003
        /*0254*/ 	.word	0x00030840
        /*0258*/ 	.short	0x010a
        /*025a*/ 	.byte	0x3f
	.zero		1


	//   ....[25]....
        /*025c*/ 	.word	0x00008e50
        /*0260*/ 	.word	0x00000007
        /*0264*/ 	.word	0x00000000
        /*0268*/ 	.short	0x010a
        /*026a*/ 	.byte	0x3f
	.zero		1


	//   ....[26]....
        /*026c*/ 	.word	0x00008ea0
        /*0270*/ 	.word	0x00000003
        /*0274*/ 	.word	0x00000000
        /*0278*/ 	.short	0x010a
        /*027a*/ 	.byte	0x3f
	.zero		1


	//   ....[27]....
        /*027c*/ 	.word	0x00008f00
        /*0280*/ 	.word	0x00000005
        /*0284*/ 	.word	0x00000000
        /*0288*/ 	.short	0x010a
        /*028a*/ 	.byte	0x3f
	.zero		1


	//   ....[28]....
        /*028c*/ 	.word	0x00008f30
        /*0290*/ 	.word	0x00000003
        /*0294*/ 	.word	0x00000000
        /*0298*/ 	.short	0x010a
        /*029a*/ 	.byte	0x3f
	.zero		1


	//   ....[29]....
        /*029c*/ 	.word	0x00009000
        /*02a0*/ 	.word	0x000000e4
        /*02a4*/ 	.word	0x00030800
        /*02a8*/ 	.short	0x010a
        /*02aa*/ 	.byte	0x3f
	.zero		1


	//   ....[30]....
        /*02ac*/ 	.word	0x00009050
        /*02b0*/ 	.word	0x00000000
        /*02b4*/ 	.word	0x00030810
        /*02b8*/ 	.short	0x010a
        /*02ba*/ 	.byte	0x3f
	.zero		1


	//   ....[31]....
        /*02bc*/ 	.word	0x000090a0
        /*02c0*/ 	.word	0x00000000
        /*02c4*/ 	.word	0x00030830
        /*02c8*/ 	.short	0x010a
        /*02ca*/ 	.byte	0x3f
	.zero		1


	//   ....[32]....
        /*02cc*/ 	.word	0x000090f0
        /*02d0*/ 	.word	0x0000000f
        /*02d4*/ 	.word	0x00030820
        /*02d8*/ 	.short	0x010a
        /*02da*/ 	.byte	0x3f
	.zero		1


	//   ....[33]....
        /*02dc*/ 	.word	0x00009140
        /*02e0*/ 	.word	0x0000000f
        /*02e4*/ 	.word	0x00030840
        /*02e8*/ 	.short	0x010a
        /*02ea*/ 	.byte	0x3f
	.zero		1


	//   ....[34]....
        /*02ec*/ 	.word	0x00009190
        /*02f0*/ 	.word	0x0000000f
        /*02f4*/ 	.word	0x00030828
        /*02f8*/ 	.short	0x010a
        /*02fa*/ 	.byte	0x3f
	.zero		1


	//   ....[35]....
        /*02fc*/ 	.word	0x000091e0
        /*0300*/ 	.word	0x0000000f
        /*0304*/ 	.word	0x00030848
        /*0308*/ 	.short	0x010a
        /*030a*/ 	.byte	0x3f
	.zero		1


	//   ....[36]....
        /*030c*/ 	.word	0x00009240
        /*0310*/ 	.word	0x0000000f
        /*0314*/ 	.word	0x00030820
        /*0318*/ 	.short	0x010a
        /*031a*/ 	.byte	0x3f
	.zero		1


	//   ....[37]....
        /*031c*/ 	.word	0x00009290
        /*0320*/ 	.word	0x0000000f
        /*0324*/ 	.word	0x00030840
        /*0328*/ 	.short	0x010a
        /*032a*/ 	.byte	0x3f
	.zero		1


	//   ....[38]....
        /*032c*/ 	.word	0x000092e0
        /*0330*/ 	.word	0x0000000f
        /*0334*/ 	.word	0x00030828
        /*0338*/ 	.short	0x010a
        /*033a*/ 	.byte	0x3f
	.zero		1


	//   ....[39]....
        /*033c*/ 	.word	0x00009330
        /*0340*/ 	.word	0x00000003
        /*0344*/ 	.word	0x00030840
        /*0348*/ 	.short	0x010a
        /*034a*/ 	.byte	0x3f
	.zero		1


	//   ....[40]....
        /*034c*/ 	.word	0x00009400
        /*0350*/ 	.word	0x00000007
        /*0354*/ 	.word	0x00000000
        /*0358*/ 	.short	0x010a
        /*035a*/ 	.byte	0x3f
	.zero		1


	//   ....[41]....
        /*035c*/ 	.word	0x00009450
        /*0360*/ 	.word	0x00000003
        /*0364*/ 	.word	0x00000000
        /*0368*/ 	.short	0x010a
        /*036a*/ 	.byte	0x3f
	.zero		1


	//   ....[42]....
        /*036c*/ 	.word	0x000094a0
        /*0370*/ 	.word	0x00000005
        /*0374*/ 	.word	0x00000000
        /*0378*/ 	.short	0x010a
        /*037a*/ 	.byte	0x3f
	.zero		1


	//----- nvinfo : EIATTR_NUM_MBARRIERS
	.align		4
.L_1716:
        /*037c*/ 	.byte	0x03, 0x38
        /*037e*/ 	.short	0x0009


	//----- nvinfo : EIATTR_EXIT_INSTR_OFFSETS
	.align		4
        /*0380*/ 	.byte	0x04, 0x1c
        /*0382*/ 	.short	(.L_1718 - .L_1717)


	//   ....[0]....
.L_1717:
        /*0384*/ 	.word	0x00008f80


	//----- nvinfo : EIATTR_MAX_THREADS
	.align		4
.L_1718:
        /*0388*/ 	.byte	0x04, 0x05
        /*038a*/ 	.short	(.L_1720 - .L_1719)
.L_1719:
        /*038c*/ 	.word	0x00000180
        /*0390*/ 	.word	0x00000001
        /*0394*/ 	.word	0x00000001


	//----- nvinfo : EIATTR_CRS_STACK_SIZE
	.align		4
.L_1720:
        /*0398*/ 	.byte	0x04, 0x1e
        /*039a*/ 	.short	(.L_1722 - .L_1721)
.L_1721:
        /*039c*/ 	.word	0x00000000


	//----- nvinfo : EIATTR_CBANK_PARAM_SIZE
	.align		4
.L_1722:
        /*03a0*/ 	.byte	0x03, 0x19
        /*03a2*/ 	.short	0x0770


	//----- nvinfo : EIATTR_PARAM_CBANK
	.align		4
        /*03a4*/ 	.byte	0x04, 0x0a
        /*03a6*/ 	.short	(.L_1724 - .L_1723)
	.align		4
.L_1723:
        /*03a8*/ 	.word	index@(.nv.constant0._ZN7cutlass13device_kernelIN5flash11enable_sm90INS1_16FlashAttnBwdSm90INS1_25CollectiveMainloopBwdSm90ILi2ELi2ELi2EN4cute5tupleIJNS5_1CILi1EEES8_S8_EEENS6_IJNS7_ILi64EEENS7_ILi128EEESB_EEENS_10bfloat16_tEfNS_4arch4Sm90ELb1ELb0ELb0ELb1ELb0ELb1ELb0ELb0ELi2ELi1ELi2ELi1ELb0EEENS1_24CollectiveEpilogueBwdGQAISC_fSF_Li256ELb1ELb0EEENS1_25SingleTileBwdLPTSchedulerILb1ELi128ELb0EEEEEEEEEvNT_6ParamsE)
        /*03ac*/ 	.short	0x0210
        /*03ae*/ 	.short	0x0770


	//----- nvinfo : EIATTR_SW_WAR
	.align		4
.L_1724:
        /*03b0*/ 	.byte	0x04, 0x36
        /*03b2*/ 	.short	(.L_1726 - .L_1725)
.L_1725:
        /*03b4*/ 	.word	0x00000008
.L_1726:


//--------------------- .nv.info._ZN7cutlass13device_kernelIN5flash32FlashAttnBwdPostprocessConvertdQIN4cute5tupleIJNS3_1CILi128EEES6_EEENS_10bfloat16_tEfNS_4arch4Sm90ELi256ENS3_8TiledMMAINS3_8MMA_AtomIJNS3_4SM904GMMA28MMA_64x128x16_F32BF16BF16_RSILNSE_5MajorE0ELSG_1ELNSE_7ScaleInE1ELSH_1EEEEEENS3_6LayoutINS4_IJNS5_ILi2EEENS5_ILi1EEESM_EEENS4_IJSM_NS5_ILi0EEESO_EEEEENS4_IJNS3_10UnderscoreESR_SR_EEEEELb0EEEEEvNT_6ParamsE --------------------------
	.section	.nv.info._ZN7cutlass13device_kernelIN5flash32FlashAttnBwdPostprocessConvertdQIN4cute5tupleIJNS3_1CILi128EEES6_EEENS_10bfloat16_tEfNS_4arch4Sm90ELi256ENS3_8TiledMMAINS3_8MMA_AtomIJNS3_4SM904GMMA28MMA_64x128x16_F32BF16BF16_RSILNSE_5MajorE0ELSG_1ELNSE_7ScaleInE1ELSH_1EEEEEENS3_6LayoutINS4_IJNS5_ILi2EEENS5_ILi1EEESM_EEENS4_IJSM_NS5_ILi0EEESO_EEEEENS4_IJNS3_10UnderscoreESR_SR_EEEEELb0EEEEEvNT_6ParamsE,"",@"SHT_CUDA_INFO"
	.sectionflags	@""
	.align	4


	//----- nvinfo : EIATTR_CUDA_API_VERSION
	.align		4
        /*0000*/ 	.byte	0x04, 0x37
        /*0002*/ 	.short	(.L_1728 - .L_1727)
.L_1727:
        /*0004*/ 	.word	0x00000082


	//----- nvinfo : EIATTR_KPARAM_INFO
	.align		4
.L_1728:
        /*0008*/ 	.byte	0x04, 0x17
        /*000a*/ 	.short	(.L_1730 - .L_1729)
.L_1729:
        /*000c*/ 	.word	0x00000000
        /*0010*/ 	.short	0x0000
        /*0012*/ 	.short	0x0000
        /*0014*/ 	.byte	0x00, 0xf0, 0xc1, 0x01


	//----- nvinfo : EIATTR_SPARSE_MMA_MASK
	.align		4
.L_1730:
        /*0018*/ 	.byte	0x03, 0x50
        /*001a*/ 	.short	0x0000


	//----- nvinfo : EIATTR_MAXREG_COUNT
	.align		4
        /*001c*/ 	.byte	0x03, 0x1b
        /*001e*/ 	.short	0x0080


	//----- nvinfo : EIATTR_NUM_BARRIERS
	.align		4
        /*0020*/ 	.byte	0x02, 0x4c
        /*0022*/ 	.byte	0x01
	.zero		1


	//----- nvinfo : EIATTR_MERCURY_ISA_VERSION
	.align		4
        /*0024*/ 	.byte	0x03, 0x5f
        /*0026*/ 	.short	0x0101


	//----- nvinfo : EIATTR_MBARRIER_INSTR_OFFSETS
	.align		4
        /*0028*/ 	.byte	0x04, 0x39
        /*002a*/ 	.short	(.L_1732 - .L_1731)


	//   ....[0]....
.L_1731:
        /*002c*/ 	.word	0x000004a0
        /*0030*/ 	.word	0x000000ff
        /*0034*/ 	.word	0x00018000
        /*0038*/ 	.short	0x0100
        /*003a*/ 	.byte	0x06
	.zero		1


	//   ....[1]....
        /*003c*/ 	.word	0x000005b0
        /*0040*/ 	.word	0x00000039
        /*0044*/ 	.word	0x00018000
        /*0048*/ 	.short	0x010a
        /*004a*/ 	.byte	0x3f
	.zero		1


	//----- nvinfo : EIATTR_NUM_MBARRIERS
	.align		4
.L_1732:
        /*004c*/ 	.byte	0x03, 0x38
        /*004e*/ 	.short	0x0001


	//----- nvinfo : EIATTR_EXIT_INSTR_OFFSETS
	.align		4
        /*0050*/ 	.byte	0x04, 0x1c
        /*0052*/ 	.short	(.L_1734 - .L_1733)


	//   ....[0]....
.L_1733:
        /*0054*/ 	.word	0x000001b0


	//   ....[1]....
        /*0058*/ 	.word	0x00001a00


	//   ....[2]....
        /*005c*/ 	.word	0x00001ad0


	//----- nvinfo : EIATTR_MAX_THREADS
	.align		4
.L_1734:
        /*0060*/ 	.byte	0x04, 0x05
        /*0062*/ 	.short	(.L_1736 - .L_1735)
.L_1735:
        /*0064*/ 	.word	0x00000100
        /*0068*/ 	.word	0x00000001
        /*006c*/ 	.word	0x00000001


	//----- nvinfo : EIATTR_CRS_STACK_SIZE
	.align		4
.L_1736:
        /*0070*/ 	.byte	0x04, 0x1e
        /*0072*/ 	.short	(.L_1738 - .L_1737)
.L_1737:
        /*0074*/ 	.word	0x00000000


	//----- nvinfo : EIATTR_CBANK_PARAM_SIZE
	.align		4
.L_1738:
        /*0078*/ 	.byte	0x03, 0x19
        /*007a*/ 	.short	0x0070


	//----- nvinfo : EIATTR_PARAM_CBANK
	.align		4
        /*007c*/ 	.byte	0x04, 0x0a
        /*007e*/ 	.short	(.L_1740 - .L_1739)
	.align		4
.L_1739:
        /*0080*/ 	.word	index@(.nv.constant0._ZN7cutlass13device_kernelIN5flash32FlashAttnBwdPostprocessConvertdQIN4cute5tupleIJNS3_1CILi128EEES6_EEENS_10bfloat16_tEfNS_4arch4Sm90ELi256ENS3_8TiledMMAINS3_8MMA_AtomIJNS3_4SM904GMMA28MMA_64x128x16_F32BF16BF16_RSILNSE_5MajorE0ELSG_1ELNSE_7ScaleInE1ELSH_1EEEEEENS3_6LayoutINS4_IJNS5_ILi2EEENS5_ILi1EEESM_EEENS4_IJSM_NS5_ILi0EEESO_EEEEENS4_IJNS3_10UnderscoreESR_SR_EEEEELb0EEEEEvNT_6ParamsE)
        /*0084*/ 	.short	0x0210
        /*0086*/ 	.short	0x0070


	//----- nvinfo : EIATTR_SW_WAR
	.align		4
.L_1740:
        /*0088*/ 	.byte	0x04, 0x36
        /*008a*/ 	.short	(.L_1742 - .L_1741)
.L_1741:
        /*008c*/ 	.word	0x00000008
.L_1742:


//--------------------- .nv.info._ZN7cutlass13device_kernelIN5flash32FlashAttnBwdPostprocessConvertdQIN4cute5tupleIJNS3_1CILi64EEENS5_ILi128EEEEEENS_10bfloat16_tEfNS_4arch4Sm90ELi256ENS3_8TiledMMAINS3_8MMA_AtomIJNS3_4SM904GMMA27MMA_64x64x16_F32BF16BF16_SSILNSF_5MajorE0ELSH_1ELNSF_7ScaleInE1ELSI_1EEEEEENS3_6LayoutINS4_IJNS5_ILi1EEENS5_ILi2EEESM_EEENS4_IJNS5_ILi0EEESM_SP_EEEEENS4_IJNS3_10UnderscoreESS_SS_EEEEELb0EEEEEvNT_6ParamsE --------------------------
	.section	.nv.info._ZN7cutlass13device_kernelIN5flash32FlashAttnBwdPostprocessConvertdQIN4cute5tupleIJNS3_1CILi64EEENS5_ILi128EEEEEENS_10bfloat16_tEfNS_4arch4Sm90ELi256ENS3_8TiledMMAINS3_8MMA_AtomIJNS3_4SM904GMMA27MMA_64x64x16_F32BF16BF16_SSILNSF_5MajorE0ELSH_1ELNSF_7ScaleInE1ELSI_1EEEEEENS3_6LayoutINS4_IJNS5_ILi1EEENS5_ILi2EEESM_EEENS4_IJNS5_ILi0EEESM_SP_EEEEENS4_IJNS3_10UnderscoreESS_SS_EEEEELb0EEEEEvNT_6ParamsE,"",@"SHT_CUDA_INFO"
	.sectionflags	@""
	.align	4


	//----- nvinfo : EIATTR_CUDA_API_VERSION
	.align		4
        /*0000*/ 	.byte	0x04, 0x37
        /*0002*/ 	.short	(.L_1744 - .L_1743)
.L_1743:
        /*0004*/ 	.word	0x00000082


	//----- nvinfo : EIATTR_KPARAM_INFO
	.align		4
.L_1744:
        /*0008*/ 	.byte	0x04, 0x17
        /*000a*/ 	.short	(.L_1746 - .L_1745)
.L_1745:
        /*000c*/ 	.word	0x00000000
        /*0010*/ 	.short	0x0000
        /*0012*/ 	.short	0x0000
        /*0014*/ 	.byte	0x00, 0xf0, 0xc1, 0x01


	//----- nvinfo : EIATTR_SPARSE_MMA_MASK
	.align		4
.L_1746:
        /*0018*/ 	.byte	0x03, 0x50
        /*001a*/ 	.short	0x0000


	//----- nvinfo : EIATTR_MAXREG_COUNT
	.align		4
        /*001c*/ 	.byte	0x03, 0x1b
        /*001e*/ 	.short	0x0080


	//----- nvinfo : EIATTR_NUM_BARRIERS
	.align		4
        /*0020*/ 	.byte	0x02, 0x4c
        /*0022*/ 	.byte	0x01
	.zero		1


	//----- nvinfo : EIATTR_MERCURY_ISA_VERSION
	.align		4
        /*0024*/ 	.byte	0x03, 0x5f
        /*0026*/ 	.short	0x0101


	//----- nvinfo : EIATTR_MBARRIER_INSTR_OFFSETS
	.align		4
        /*0028*/ 	.byte	0x04, 0x39
        /*002a*/ 	.short	(.L_1748 - .L_1747)


	//   ....[0]....
.L_1747:
        /*002c*/ 	.word	0x000004a0
        /*0030*/ 	.word	0x000000ff
        /*0034*/ 	.word	0x0000c000
        /*0038*/ 	.short	0x0100
        /*003a*/ 	.byte	0x06
	.zero		1


	//   ....[1]....
        /*003c*/ 	.word	0x000005b0
        /*0040*/ 	.word	0x00000029
        /*0044*/ 	.word	0x0000c000
        /*0048*/ 	.short	0x010a
        /*004a*/ 	.byte	0x3f
	.zero		1


	//----- nvinfo : EIATTR_NUM_MBARRIERS
	.align		4
.L_1748:
        /*004c*/ 	.byte	0x03, 0x38
        /*004e*/ 	.short	0x0001


	//----- nvinfo : EIATTR_EXIT_INSTR_OFFSETS
	.align		4
        /*0050*/ 	.byte	0x04, 0x1c
        /*0052*/ 	.short	(.L_1750 - .L_1749)


	//   ....[0]....
.L_1749:
        /*0054*/ 	.word	0x000001b0


	//   ....[1]....
        /*0058*/ 	.word	0x000011b0


	//   ....[2]....
        /*005c*/ 	.word	0x00001280


	//----- nvinfo : EIATTR_MAX_THREADS
	.align		4
.L_1750:
        /*0060*/ 	.byte	0x04, 0x05
        /*0062*/ 	.short	(.L_1752 - .L_1751)
.L_1751:
        /*0064*/ 	.word	0x00000100
        /*0068*/ 	.word	0x00000001
        /*006c*/ 	.word	0x00000001


	//----- nvinfo : EIATTR_CRS_STACK_SIZE
	.align		4
.L_1752:
        /*0070*/ 	.byte	0x04, 0x1e
        /*0072*/ 	.short	(.L_1754 - .L_1753)
.L_1753:
        /*0074*/ 	.word	0x00000000


	//----- nvinfo : EIATTR_CBANK_PARAM_SIZE
	.align		4
.L_1754:
        /*0078*/ 	.byte	0x03, 0x19
        /*007a*/ 	.short	0x0070


	//----- nvinfo : EIATTR_PARAM_CBANK
	.align		4
        /*007c*/ 	.byte	0x04, 0x0a
        /*007e*/ 	.short	(.L_1756 - .L_1755)
	.align		4
.L_1755:
        /*0080*/ 	.word	index@(.nv.constant0._ZN7cutlass13device_kernelIN5flash32FlashAttnBwdPostprocessConvertdQIN4cute5tupleIJNS3_1CILi64EEENS5_ILi128EEEEEENS_10bfloat16_tEfNS_4arch4Sm90ELi256ENS3_8TiledMMAINS3_8MMA_AtomIJNS3_4SM904GMMA27MMA_64x64x16_F32BF16BF16_SSILNSF_5MajorE0ELSH_1ELNSF_7ScaleInE1ELSI_1EEEEEENS3_6LayoutINS4_IJNS5_ILi1EEENS5_ILi2EEESM_EEENS4_IJNS5_ILi0EEESM_SP_EEEEENS4_IJNS3_10UnderscoreESS_SS_EEEEELb0EEEEEvNT_6ParamsE)
        /*0084*/ 	.short	0x0210
        /*0086*/ 	.short	0x0070


	//----- nvinfo : EIATTR_SW_WAR
	.align		4
.L_1756:
        /*0088*/ 	.byte	0x04, 0x36
        /*008a*/ 	.short	(.L_1758 - .L_1757)
.L_1757:
        /*008c*/ 	.word	0x00000008
.L_1758:


//--------------------- .nv.info._ZN7cutlass13device_kernelIN5flash11enable_sm90INS1_16FlashAttnBwdSm90INS1_25CollectiveMainloopBwdSm90ILi2ELi2ELi2EN4cute5tupleIJNS5_1CILi1EEES8_S8_EEENS6_IJNS7_ILi64EEENS7_ILi128EEESB_EEENS_10bfloat16_tEfNS_4arch4Sm90ELb1ELb0ELb0ELb1ELb1ELb1ELb0ELb0ELi2ELi1ELi2ELi1ELb0EEENS1_24CollectiveEpilogueBwdGQAISC_fSF_Li256ELb1ELb1EEENS1_25SingleTileBwdLPTSchedulerILb1ELi128ELb1EEEEEEEEEvNT_6ParamsE --------------------------
	.section	.nv.info._ZN7cutlass13device_kernelIN5flash11enable_sm90INS1_16FlashAttnBwdSm90INS1_25CollectiveMainloopBwdSm90ILi2ELi2ELi2EN4cute5tupleIJNS5_1CILi1EEES8_S8_EEENS6_IJNS7_ILi64EEENS7_ILi128EEESB_EEENS_10bfloat16_tEfNS_4arch4Sm90ELb1ELb0ELb0ELb1ELb1ELb1ELb0ELb0ELi2ELi1ELi2ELi1ELb0EEENS1_24CollectiveEpilogueBwdGQAISC_fSF_Li256ELb1ELb1EEENS1_25SingleTileBwdLPTSchedulerILb1ELi128ELb1EEEEEEEEEvNT_6ParamsE,"",@"SHT_CUDA_INFO"
	.sectionflags	@""
	.align	4


	//----- nvinfo : EIATTR_CUDA_API_VERSION
	.align		4
        /*0000*/ 	.byte	0x04, 0x37
        /*0002*/ 	.short	(.L_1760 - .L_1759)
.L_1759:
        /*0004*/ 	.word	0x00000082


	//----- nvinfo : EIATTR_KPARAM_INFO
	.align		4
.L_1760:
        /*0008*/ 	.byte	0x04, 0x17
        /*000a*/ 	.short	(.L_1762 - .L_1761)
.L_1761:
        /*000c*/ 	.word	0x00000000
        /*0010*/ 	.short	0x0000
        /*0012*/ 	.short	0x0070
        /*0014*/ 	.byte	0x00, 0xf0, 0x01, 0x1c


	//----- nvinfo : EIATTR_SPARSE_MMA_MASK
	.align		4
.L_1762:
        /*0018*/ 	.byte	0x03, 0x50
        /*001a*/ 	.short	0x0000


	//----- nvinfo : EIATTR_MAXREG_COUNT
	.align		4
        /*001c*/ 	.byte	0x03, 0x1b
        /*001e*/ 	.short	0x00a8


	//----- nvinfo : EIATTR_NUM_BARRIERS
	.align		4
        /*0020*/ 	.byte	0x02, 0x4c
        /*0022*/ 	.byte	0x10
	.zero		1


	//----- nvinfo : EIATTR_EXTERNS
	.align		4
        /*0024*/ 	.byte	0x04, 0x0f
        /*0026*/ 	.short	(.L_1764 - .L_1763)


	//   ....[0]....
	.align		4
.L_1763:
        /*0028*/ 	.word	index@(__assertfail)


	//----- nvinfo : EIATTR_ANNOTATIONS
	.align		4
.L_1764:
        /*002c*/ 	.byte	0x04, 0x55
        /*002e*/ 	.short	(.L_1766 - .L_1765)


	//   ....[0]....
.L_1765:
        /*0030*/ 	.word	0x00000001
        /*0034*/ 	.byte	0x90, 0x83, 0x00, 0x00, 0x01, 0x00, 0x00, 0x00, 0x90, 0x86, 0x00, 0x00, 0x01, 0x00, 0x00, 0x00
        /*0044*/ 	.byte	0xf0, 0x91, 0x00, 0x00, 0x01, 0x00, 0x00, 0x00, 0x10, 0x92, 0x00, 0x00, 0x01, 0x00, 0x00, 0x00
        /*0054*/ 	.byte	0x80, 0x95, 0x00, 0x00


	//----- nvinfo : EIATTR_MERCURY_ISA_VERSION
	.align		4
.L_1766:
        /*0058*/ 	.byte	0x03, 0x5f
        /*005a*/ 	.short	0x0101


	//----- nvinfo : EIATTR_INT_WARP_WIDE_INSTR_OFFSETS
	.align		4
        /*005c*/ 	.byte	0x04, 0x31
        /*005e*/ 	.short	(.L_1768 - .L_1767)


	//   ....[0]....
.L_1767:
        /*0060*/ 	.word	0x00000190


	//   ....[1]....
        /*0064*/ 	.word	0x000001c0


	//   ....[2]....
        /*0068*/ 	.word	0x00006770


	//   ....[3]....
        /*006c*/ 	.word	0x00006e20


	//   ....[4]....
        /*0070*/ 	.word	0x00007350


	//----- nvinfo : EIATTR_COOP_GROUP_MASK_REGIDS
	.align		4
.L_1768:
        /*0074*/ 	.byte	0x04, 0x29
        /*0076*/ 	.short	(.L_1770 - .L_1769)


	//   ....[0]....
.L_1769:
        /*0078*/ 	.word	0xffffffff


	//   ....[1]....
        /*007c*/ 	.word	0xffffffff


	//   ....[2]....
        /*0080*/ 	.word	0xffffffff


	//   ....[3]....
        /*0084*/ 	.word	0xffffffff


	//   ....[4]....
        /*0088*/ 	.word	0xffffffff


	//   ....[5]....
        /*008c*/ 	.word	0xffffffff


	//   ....[6]....
        /*0090*/ 	.word	0xffffffff


	//   ....[7]....
        /*0094*/ 	.word	0xffffffff


	//   ....[8]....
        /*0098*/ 	.word	0xffffffff


	//   ....[9]....
        /*009c*/ 	.word	0xffffffff


	//   ....[10]....
        /*00a0*/ 	.word	0xffffffff


	//   ....[11]....
        /*00a4*/ 	.word	0xffffffff


	//   ....[12]....
        /*00a8*/ 	.word	0xffffffff


	//   ....[13]....
        /*00ac*/ 	.word	0xffffffff


	//   ....[14]....
        /*00b0*/ 	.word	0xffffffff


	//   ....[15]....
        /*00b4*/ 	.word	0xffffffff


	//   ....[16]....
        /*00b8*/ 	.word	0xffffffff


	//   ....[17]....
        /*00bc*/ 	.word	0x0500000f


	//   ....[18]....
        /*00c0*/ 	.word	0x0500000f


	//   ....[19]....
        /*00c4*/ 	.word	0x0500000f


	//   ....[20]....
        /*00c8*/ 	.word	0x0500000f


	//   ....[21]....
        /*00cc*/ 	.word	0x0500000f


	//   ....[22]....
        /*00d0*/ 	.word	0x0500000f


	//----- nvinfo : EIATTR_COOP_GROUP_INSTR_OFFSETS
	.align		4
.L_1770:
        /*00d4*/ 	.byte	0x04, 0x28
        /*00d6*/ 	.short	(.L_1772 - .L_1771)


	//   ....[0]....
.L_1771:
        /*00d8*/ 	.word	0x00000070


	//   ....[1]....
        /*00dc*/ 	.word	0x000001a0


	//   ....[2]....
        /*00e0*/ 	.word	0x000001f0


	//   ....[3]....
        /*00e4*/ 	.word	0x000003e0


	//   ....[4]....
        /*00e8*/ 	.word	0x00000630


	//   ....[5]....
        /*00ec*/ 	.word	0x00001830


	//   ....[6]....
        /*00f0*/ 	.word	0x00004eb0


	//   ....[7]....
        /*00f4*/ 	.word	0x00005030


	//   ....[8]....
        /*00f8*/ 	.word	0x00005320


	//   ....[9]....
        /*00fc*/ 	.word	0x000054b0


	//   ....[10]....
        /*0100*/ 	.word	0x000055c0


	//   ....[11]....
        /*0104*/ 	.word	0x00006370


	//   ....[12]....
        /*0108*/ 	.word	0x000066a0


	//   ....[13]....
        /*010c*/ 	.word	0x00006aa0


	//   ....[14]....
        /*0110*/ 	.word	0x00006d50


	//   ....[15]....
        /*0114*/ 	.word	0x00007010


	//   ....[16]....
        /*0118*/ 	.word	0x00007280


	//   ....[17]....
        /*011c*/ 	.word	0x00009dd0


	//   ....[18]....
        /*0120*/ 	.word	0x00009f20


	//   ....[19]....
        /*0124*/ 	.word	0x00009f90


	//   ....[20]....
        /*0128*/ 	.word	0x0000a000


	//   ....[21]....
        /*012c*/ 	.word	0x0000a070


	//   ....[22]....
        /*0130*/ 	.word	0x0000a0e0


	//----- nvinfo : EIATTR_REG_RECONFIG
	.align		4
.L_1772:
        /*0134*/ 	.byte	0x01, 0x54
	.zero		2


	//----- nvinfo : EIATTR_SYSCALL_OFFSETS
	.align		4
        /*0138*/ 	.byte	0x04, 0x46
        /*013a*/ 	.short	(.L_1774 - .L_1773)


	//   ....[0]....
.L_1773:
        /*013c*/ 	.word	0x00001470


	//   ....[1]....
        /*0140*/ 	.word	0x00001560


	//   ....[2]....
        /*0144*/ 	.word	0x000016c0


	//   ....[3]....
        /*0148*/ 	.word	0x000017b0


	//----- nvinfo : EIATTR_MBARRIER_INSTR_OFFSETS
	.align		4
.L_1774:
        /*014c*/ 	.byte	0x04, 0x39
        /*014e*/ 	.short	(.L_1776 - .L_1775)


	//   ....[0]....
.L_1775:
        /*0150*/ 	.word	0x00000290
        /*0154*/ 	.word	0x000000ff
        /*0158*/ 	.word	0x00030800
        /*015c*/ 	.short	0x0100
        /*015e*/ 	.byte	0x06
	.zero		1


	//   ....[1]....
        /*0160*/ 	.word	0x00000390
        /*0164*/ 	.word	0x000000ff
        /*0168*/ 	.word	0x00030810
        /*016c*/ 	.short	0x0100
        /*016e*/ 	.byte	0x08
	.zero		1


	//   ....[2]....
        /*0170*/ 	.word	0x000003a0
        /*0174*/ 	.word	0x000000ff
        /*0178*/ 	.word	0x00030820
        /*017c*/ 	.short	0x0100
        /*017e*/ 	.byte	0x08
	.zero		1


	//   ....[3]....
        /*0180*/ 	.word	0x000003b0
        /*0184*/ 	.word	0x000000ff
        /*0188*/ 	.word	0x00030818
        /*018c*/ 	.short	0x0100
        /*018e*/ 	.byte	0x08
	.zero		1


	//   ....[4]....
        /*0190*/ 	.word	0x000003c0
        /*0194*/ 	.word	0x000000ff
        /*0198*/ 	.word	0x00030828
        /*019c*/ 	.short	0x0100
        /*019e*/ 	.byte	0x08
	.zero		1


	//   ....[5]....
        /*01a0*/ 	.word	0x000004f0
        /*01a4*/ 	.word	0x000000ff
        /*01a8*/ 	.word	0x00030830
        /*01ac*/ 	.short	0x0100
        /*01ae*/ 	.byte	0x08
	.zero		1


	//   ....[6]....
        /*01b0*/ 	.word	0x00000500
        /*01b4*/ 	.word	0x000000ff
        /*01b8*/ 	.word	0x00030840
        /*01bc*/ 	.short	0x0100
        /*01be*/ 	.byte	0x08
	.zero		1


	//   ....[7]....
        /*01c0*/ 	.word	0x00000510
        /*01c4*/ 	.word	0x000000ff
        /*01c8*/ 	.word	0x00030838
        /*01cc*/ 	.short	0x0100
        /*01ce*/ 	.byte	0x08
	.zero		1


	//   ....[8]....
        /*01d0*/ 	.word	0x00000520
        /*01d4*/ 	.word	0x000000ff
        /*01d8*/ 	.word	0x00030848
        /*01dc*/ 	.short	0x0100
        /*01de*/ 	.byte	0x08
	.zero		1


	//   ....[9]....
        /*01e0*/ 	.word	0x00001870
        /*01e4*/ 	.word	0x000000e4
        /*01e8*/ 	.word	0x00030800
        /*01ec*/ 	.short	0x010a
        /*01ee*/ 	.byte	0x3f
	.zero		1


	//   ....[10]....
        /*01f0*/ 	.word	0x00001910
        /*01f4*/ 	.word	0x000000e4
        /*01f8*/ 	.word	0x00030800
        /*01fc*/ 	.short	0x010a
        /*01fe*/ 	.byte	0x3f
	.zero		1


	//   ....[11]....
        /*0200*/ 	.word	0x00001fe0
        /*0204*/ 	.word	0x00000000
        /*0208*/ 	.word	0x00030810
        /*020c*/ 	.short	0x010a
        /*020e*/ 	.byte	0x3f
	.zero		1


	//   ....[12]....
        /*0210*/ 	.word	0x00002020
        /*0214*/ 	.word	0x00000000
        /*0218*/ 	.word	0x00030810
        /*021c*/ 	.short	0x010a
        /*021e*/ 	.byte	0x3f
	.zero		1


	//   ....[13]....
        /*0220*/ 	.word	0x00002550
        /*0224*/ 	.word	0x00000000
        /*0228*/ 	.word	0x00030830
        /*022c*/ 	.short	0x010a
        /*022e*/ 	.byte	0x3f
	.zero		1


	//   ....[14]....
        /*0230*/ 	.word	0x000025d0
        /*0234*/ 	.word	0x00000000
        /*0238*/ 	.word	0x00030830
        /*023c*/ 	.short	0x010a
        /*023e*/ 	.byte	0x3f
	.zero		1


	//   ....[15]....
        /*0240*/ 	.word	0x00003fb0
        /*0244*/ 	.word	0x00000006
        /*0248*/ 	.word	0x00000000
        /*024c*/ 	.short	0x0101
        /*024e*/ 	.byte	0x3f
	.zero		1


	//   ....[16]....
        /*0250*/ 	.word	0x000042e0
        /*0254*/ 	.word	0x00000000
        /*0258*/ 	.word	0x00000000
        /*025c*/ 	.short	0x0101
        /*025e*/ 	.byte	0x3f
	.zero		1


	//   ....[17]....
        /*0260*/ 	.word	0x00008010
        /*0264*/ 	.word	0x0000000f
        /*0268*/ 	.word	0x00030820
        /*026c*/ 	.short	0x010a
        /*026e*/ 	.byte	0x3f
	.zero		1


	//   ....[18]....
        /*0270*/ 	.word	0x000086f0
        /*0274*/ 	.word	0x0000000f
        /*0278*/ 	.word	0x00030840
        /*027c*/ 	.short	0x010a
        /*027e*/ 	.byte	0x3f
	.zero		1


	//   ....[19]....
        /*0280*/ 	.word	0x000089c0
        /*0284*/ 	.word	0x0000000f
        /*0288*/ 	.word	0x00030828
        /*028c*/ 	.short	0x010a
        /*028e*/ 	.byte	0x3f
	.zero		1


	//   ....[20]....
        /*0290*/ 	.word	0x00008c90
        /*0294*/ 	.word	0x0000000f
        /*0298*/ 	.word	0x00030848
        /*029c*/ 	.short	0x010a
        /*029e*/ 	.byte	0x3f
	.zero		1


	//   ....[21]....
        /*02a0*/ 	.word	0x00008f00
        /*02a4*/ 	.word	0x0000000f
        /*02a8*/ 	.word	0x00030820
        /*02ac*/ 	.short	0x010a
        /*02ae*/ 	.byte	0x3f
	.zero		1


	//   ....[22]....
        /*02b0*/ 	.word	0x00009240
        /*02b4*/ 	.word	0x0000000f
        /*02b8*/ 	.word	0x00030840
        /*02bc*/ 	.short	0x010a
        /*02be*/ 	.byte	0x3f
	.zero		1


	//   ....[23]....
        /*02c0*/ 	.word	0x000094e0
        /*02c4*/ 	.word	0x0000000f
        /*02c8*/ 	.word	0x00030828
        /*02cc*/ 	.short	0x010a
        /*02ce*/ 	.byte	0x3f
	.zero		1


	//   ....[24]....
        /*02d0*/ 	.word	0x000097f0
        /*02d4*/ 	.word	0x00000003
        /*02d8*/ 	.word	0x00030840
        /*02dc*/ 	.short	0x010a
        /*02de*/ 	.byte	0x3f
	.zero		1


	//   ....[25]....
        /*02e0*/ 	.word	0x00009c50
        /*02e4*/ 	.word	0x00000007
        /*02e8*/ 	.word	0x00000000
        /*02ec*/ 	.short	0x010a
        /*02ee*/ 	.byte	0x3f
	.zero		1


	//   ....[26]....
        /*02f0*/ 	.word	0x00009ca0
        /*02f4*/ 	.word	0x00000003
        /*02f8*/ 	.word	0x00000000
        /*02fc*/ 	.short	0x010a
        /*02fe*/ 	.byte	0x3f
	.zero		1


	//   ....[27]....
        /*0300*/ 	.word	0x00009d00
        /*0304*/ 	.word	0x00000005
        /*0308*/ 	.word	0x00000000
        /*030c*/ 	.short	0x010a
        /*030e*/ 	.byte	0x3f
	.zero		1


	//   ....[28]....
        /*0310*/ 	.word	0x00009d30
        /*0314*/ 	.word	0x00000003
        /*0318*/ 	.word	0x00000000
        /*031c*/ 	.short	0x010a
        /*031e*/ 	.byte	0x3f
	.zero		1


	//   ....[29]....
        /*0320*/ 	.word	0x00009e00
        /*0324*/ 	.word	0x000000e4
        /*0328*/ 	.word	0x00030800
        /*032c*/ 	.short	0x010a
        /*032e*/ 	.byte	0x3f
	.zero		1


	//   ....[30]....
        /*0330*/ 	.word	0x00009e50
        /*0334*/ 	.word	0x00000000
        /*0338*/ 	.word	0x00030810
        /*033c*/ 	.short	0x010a
        /*033e*/ 	.byte	0x3f
	.zero		1


	//   ....[31]....
        /*0340*/ 	.word	0x00009ea0
        /*0344*/ 	.word	0x00000000
        /*0348*/ 	.word	0x00030830
        /*034c*/ 	.short	0x010a
        /*034e*/ 	.byte	0x3f
	.zero		1


	//   ....[32]....
        /*0350*/ 	.word	0x0000a120
        /*0354*/ 	.word	0x0000000f
        /*0358*/ 	.word	0x00030820
        /*035c*/ 	.short	0x010a
        /*035e*/ 	.byte	0x3f
	.zero		1


	//   ....[33]....
        /*0360*/ 	.word	0x0000a170
        /*0364*/ 	.word	0x0000000f
        /*0368*/ 	.word	0x00030840
        /*036c*/ 	.short	0x010a
        /*036e*/ 	.byte	0x3f
	.zero		1


	//   ....[34]....
        /*0370*/ 	.word	0x0000a1c0
        /*0374*/ 	.word	0x0000000f
        /*0378*/ 	.word	0x00030828
        /*037c*/ 	.short	0x010a
        /*037e*/ 	.byte	0x3f
	.zero		1


	//   ....[35]....
        /*0380*/ 	.word	0x0000a210
        /*0384*/ 	.word	0x0000000f
        /*0388*/ 	.word	0x00030848
        /*038c*/ 	.short	0x010a
        /*038e*/ 	.byte	0x3f
	.zero		1


	//   ....[36]....
        /*0390*/ 	.word	0x0000a270
        /*0394*/ 	.word	0x0000000f
        /*0398*/ 	.word	0x00030820
        /*039c*/ 	.short	0x010a
        /*039e*/ 	.byte	0x3f
	.zero		1


	//   ....[37]....
        /*03a0*/ 	.word	0x0000a2c0
        /*03a4*/ 	.word	0x0000000f
        /*03a8*/ 	.word	0x00030840
        /*03ac*/ 	.short	0x010a
        /*03ae*/ 	.byte	0x3f
	.zero		1


	//   ....[38]....
        /*03b0*/ 	.word	0x0000a310
        /*03b4*/ 	.word	0x0000000f
        /*03b8*/ 	.word	0x00030828
        /*03bc*/ 	.short	0x010a
        /*03be*/ 	.byte	0x3f
	.zero		1


	//   ....[39]....
        /*03c0*/ 	.word	0x0000a360
        /*03c4*/ 	.word	0x00000003
        /*03c8*/ 	.word	0x00030840
        /*03cc*/ 	.short	0x010a
        /*03ce*/ 	.byte	0x3f
	.zero		1


	//   ....[40]....
        /*03d0*/ 	.word	0x0000a430
        /*03d4*/ 	.word	0x00000007
        /*03d8*/ 	.word	0x00000000
        /*03dc*/ 	.short	0x010a
        /*03de*/ 	.byte	0x3f
	.zero		1


	//   ....[41]....
        /*03e0*/ 	.word	0x0000a480
        /*03e4*/ 	.word	0x00000003
        /*03e8*/ 	.word	0x00000000
        /*03ec*/ 	.short	0x010a
        /*03ee*/ 	.byte	0x3f
	.zero		1


	//   ....[42]....
        /*03f0*/ 	.word	0x0000a4d0
        /*03f4*/ 	.word	0x00000005
        /*03f8*/ 	.word	0x00000000
        /*03fc*/ 	.short	0x010a
        /*03fe*/ 	.byte	0x3f
	.zero		1


	//----- nvinfo : EIATTR_NUM_MBARRIERS
	.align		4
.L_1776:
        /*0400*/ 	.byte	0x03, 0x38
        /*0402*/ 	.short	0x0009


	//----- nvinfo : EIATTR_EXIT_INSTR_OFFSETS
	.align		4
        /*0404*/ 	.byte	0x04, 0x1c
        /*0406*/ 	.short	(.L_1778 - .L_1777)


	//   ....[0]....
.L_1777:
        /*0408*/ 	.word	0x00009d80


	//----- nvinfo : EIATTR_MAX_THREADS
	.align		4
.L_1778:
        /*040c*/ 	.byte	0x04, 0x05
        /*040e*/ 	.short	(.L_1780 - .L_1779)
.L_1779:
        /*0410*/ 	.word	0x00000180
        /*0414*/ 	.word	0x00000001
        /*0418*/ 	.word	0x00000001


	//----- nvinfo : EIATTR_CRS_STACK_SIZE
	.align		4
.L_1780:
        /*041c*/ 	.byte	0x04, 0x1e
        /*041e*/ 	.short	(.L_1782 - .L_1781)
.L_1781:
        /*0420*/ 	.word	0x00000000


	//----- nvinfo : EIATTR_CBANK_PARAM_SIZE
	.align		4
.L_1782:
        /*0424*/ 	.byte	0x03, 0x19
        /*0426*/ 	.short	0x0770


	//----- nvinfo : EIATTR_PARAM_CBANK
	.align		4
        /*0428*/ 	.byte	0x04, 0x0a
        /*042a*/ 	.short	(.L_1784 - .L_1783)
	.align		4
.L_1783:
        /*042c*/ 	.word	index@(.nv.constant0._ZN7cutlass13device_kernelIN5flash11enable_sm90INS1_16FlashAttnBwdSm90INS1_25CollectiveMainloopBwdSm90ILi2ELi2ELi2EN4cute5tupleIJNS5_1CILi1EEES8_S8_EEENS6_IJNS7_ILi64EEENS7_ILi128EEESB_EEENS_10bfloat16_tEfNS_4arch4Sm90ELb1ELb0ELb0ELb1ELb1ELb1ELb0ELb0ELi2ELi1ELi2ELi1ELb0EEENS1_24CollectiveEpilogueBwdGQAISC_fSF_Li256ELb1ELb1EEENS1_25SingleTileBwdLPTSchedulerILb1ELi128ELb1EEEEEEEEEvNT_6ParamsE)
        /*0430*/ 	.short	0x0210
        /*0432*/ 	.short	0x0770


	//----- nvinfo : EIATTR_SW_WAR
	.align		4
.L_1784:
        /*0434*/ 	.byte	0x04, 0x36
        /*0436*/ 	.short	(.L_1786 - .L_1785)
.L_1785:
        /*0438*/ 	.word	0x00000008
.L_1786:


//--------------------- .nv.info._ZN7cutlass13device_kernelIN5flash22FlashAttnBwdPreprocessIN4cute5tupleIJNS3_1CILi64EEENS5_ILi128EEEEEENS_10bfloat16_tEfNS_4arch4Sm90ELb1ELb1EEEEEvNT_6ParamsE --------------------------
	.section	.nv.info._ZN7cutlass13device_kernelIN5flash22FlashAttnBwdPreprocessIN4cute5tupleIJNS3_1CILi64EEENS5_ILi128EEEEEENS_10bfloat16_tEfNS_4arch4Sm90ELb1ELb1EEEEEvNT_6ParamsE,"",@"SHT_CUDA_INFO"
	.sectionflags	@""
	.align	4


	//----- nvinfo : EIATTR_CUDA_API_VERSION
	.align		4
        /*0000*/ 	.byte	0x04, 0x37
        /*0002*/ 	.short	(.L_1788 - .L_1787)
.L_1787:
        /*0004*/ 	.word	0x00000082


	//----- nvinfo : EIATTR_KPARAM_INFO
	.align		4
.L_1788:
        /*0008*/ 	.byte	0x04, 0x17
        /*000a*/ 	.short	(.L_1790 - .L_1789)
.L_1789:
        /*000c*/ 	.word	0x00000000
        /*0010*/ 	.short	0x0000
        /*0012*/ 	.short	0x0000
        /*0014*/ 	.byte	0x00, 0xf0, 0xc1, 0x03


	//----- nvinfo : EIATTR_SPARSE_MMA_MASK
	.align		4
.L_1790:
        /*0018*/ 	.byte	0x03, 0x50
        /*001a*/ 	.short	0x0000


	//----- nvinfo : EIATTR_MAXREG_COUNT
	.align		4
        /*001c*/ 	.byte	0x03, 0x1b
        /*001e*/ 	.short	0x0080


	//----- nvinfo : EIATTR_MERCURY_ISA_VERSION
	.align		4
        /*0020*/ 	.byte	0x03, 0x5f
        /*0022*/ 	.short	0x0101


	//----- nvinfo : EIATTR_COOP_GROUP_MASK_REGIDS
	.align		4
        /*0024*/ 	.byte	0x04, 0x29
        /*0026*/ 	.short	(.L_1792 - .L_1791)


	//   ....[0]....
.L_1791:
        /*0028*/ 	.word	0xffffffff


	//   ....[1]....
        /*002c*/ 	.word	0xffffffff


	//   ....[2]....
        /*0030*/ 	.word	0xffffffff


	//   ....[3]....
        /*0034*/ 	.word	0xffffffff


	//   ....[4]....
        /*0038*/ 	.word	0xffffffff


	//   ....[5]....
        /*003c*/ 	.word	0xffffffff


	//   ....[6]....
        /*0040*/ 	.word	0xffffffff


	//   ....[7]....
        /*0044*/ 	.word	0xffffffff


	//   ....[8]....
        /*0048*/ 	.word	0xffffffff


	//   ....[9]....
        /*004c*/ 	.word	0xffffffff


	//   ....[10]....
        /*0050*/ 	.word	0xffffffff


	//   ....[11]....
        /*0054*/ 	.word	0xffffffff


	//   ....[12]....
        /*0058*/ 	.word	0xffffffff


	//   ....[13]....
        /*005c*/ 	.word	0xffffffff


	//   ....[14]....
        /*0060*/ 	.word	0xffffffff


	//   ....[15]....
        /*0064*/ 	.word	0xffffffff


	//----- nvinfo : EIATTR_COOP_GROUP_INSTR_OFFSETS
	.align		4
.L_1792:
        /*0068*/ 	.byte	0x04, 0x28
        /*006a*/ 	.short	(.L_1794 - .L_1793)


	//   ....[0]....
.L_1793:
        /*006c*/ 	.word	0x000013a0


	//   ....[1]....
        /*0070*/ 	.word	0x000013b0


	//   ....[2]....
        /*0074*/ 	.word	0x000013c0


	//   ....[3]....
        /*0078*/ 	.word	0x000013d0


	//   ....[4]....
        /*007c*/ 	.word	0x00001420


	//   ....[5]....
        /*0080*/ 	.word	0x00001430


	//   ....[6]....
        /*0084*/ 	.word	0x00001440


	//   ....[7]....
        /*0088*/ 	.word	0x00001450


	//   ....[8]....
        /*008c*/ 	.word	0x000014a0


	//   ....[9]....
        /*0090*/ 	.word	0x000014b0


	//   ....[10]....
        /*0094*/ 	.word	0x000014c0


	//   ....[11]....
        /*0098*/ 	.word	0x000014d0


	//   ....[12]....
        /*009c*/ 	.word	0x00001520


	//   ....[13]....
        /*00a0*/ 	.word	0x00001540


	//   ....[14]....
        /*00a4*/ 	.word	0x00001550


	//   ....[15]....
        /*00a8*/ 	.word	0x00001560


	//----- nvinfo : EIATTR_EXIT_INSTR_OFFSETS
	.align		4
.L_1794:
        /*00ac*/ 	.byte	0x04, 0x1c
        /*00ae*/ 	.short	(.L_1796 - .L_1795)


	//   ....[0]....
.L_1795:
        /*00b0*/ 	.word	0x000001c0


	//   ....[1]....
        /*00b4*/ 	.word	0x00001bb0


	//   ....[2]....
        /*00b8*/ 	.word	0x00001c30


	//----- nvinfo : EIATTR_MAX_THREADS
	.align		4
.L_1796:
        /*00bc*/ 	.byte	0x04, 0x05
        /*00be*/ 	.short	(.L_1798 - .L_1797)
.L_1797:
        /*00c0*/ 	.word	0x00000100
        /*00c4*/ 	.word	0x00000001
        /*00c8*/ 	.word	0x00000001


	//----- nvinfo : EIATTR_CRS_STACK_SIZE
	.align		4
.L_1798:
        /*00cc*/ 	.byte	0x04, 0x1e
        /*00ce*/ 	.short	(.L_1800 - .L_1799)
.L_1799:
        /*00d0*/ 	.word	0x00000000


	//----- nvinfo : EIATTR_CBANK_PARAM_SIZE
	.align		4
.L_1800:
        /*00d4*/ 	.byte	0x03, 0x19
        /*00d6*/ 	.short	0x00f0


	//----- nvinfo : EIATTR_PARAM_CBANK
	.align		4
        /*00d8*/ 	.byte	0x04, 0x0a
        /*00da*/ 	.short	(.L_1802 - .L_1801)
	.align		4
.L_1801:
        /*00dc*/ 	.word	index@(.nv.constant0._ZN7cutlass13device_kernelIN5flash22FlashAttnBwdPreprocessIN4cute5tupleIJNS3_1CILi64EEENS5_ILi128EEEEEENS_10bfloat16_tEfNS_4arch4Sm90ELb1ELb1EEEEEvNT_6ParamsE)
        /*00e0*/ 	.short	0x0210
        /*00e2*/ 	.short	0x00f0


	//----- nvinfo : EIATTR_SW_WAR
	.align		4
.L_1802:
        /*00e4*/ 	.byte	0x04, 0x36
        /*00e6*/ 	.short	(.L_1804 - .L_1803)
.L_1803:
        /*00e8*/ 	.word	0x00000008
.L_1804:


//--------------------- .nv.callgraph             --------------------------
	.section	.nv.callgraph,"",@"SHT_CUDA_CALLGRAPH"
	.align	4
	.sectionentsize	8
	.align		4
        /*0000*/ 	.word	0x00000000
	.align		4
        /*0004*/ 	.word	0xffffffff
	.align		4
        /*0008*/ 	.word	index@(_ZN7cutlass13device_kernelIN5flash11enable_sm90INS1_16FlashAttnBwdSm90INS1_25CollectiveMainloopBwdSm90ILi2ELi2ELi2EN4cute5tupleIJNS5_1CILi1EEES8_S8_EEENS6_IJNS7_ILi64EEENS7_ILi128EEESB_EEENS_10bfloat16_tEfNS_4arch4Sm90ELb0ELb0ELb1ELb0ELb0ELb1ELb0ELb0ELi2ELi1ELi2ELi1ELb0EEENS1_21CollectiveEpilogueBwdISC_SD_SF_Li256ELb0ELb0ELi1EEENS1_19SingleTileSchedulerILb0ELb0ELb0ELi128EEEEEEEEEvNT_6ParamsE)
	.align		4
        /*000c*/ 	.word	index@(__assertfail)
	.align		4
        /*0010*/ 	.word	index@(_ZN7cutlass13device_kernelIN5flash11enable_sm90INS1_16FlashAttnBwdSm90INS1_25CollectiveMainloopBwdSm90ILi2ELi2ELi2EN4cute5tupleIJNS5_1CILi1EEES8_S8_EEENS6_IJNS7_ILi64EEENS7_ILi128EEESB_EEENS_10bfloat16_tEfNS_4arch4Sm90ELb0ELb0ELb1ELb0ELb1ELb1ELb0ELb0ELi2ELi1ELi2ELi1ELb0EEENS1_21CollectiveEpilogueBwdISC_SD_SF_Li256ELb0ELb0ELi1EEENS1_19SingleTileSchedulerILb0ELb0ELb0ELi128EEEEEEEEEvNT_6ParamsE)
	.align		4
        /*0014*/ 	.word	index@(__assertfail)
	.align		4
        /*0018*/ 	.word	index@(_ZN7cutlass13device_kernelIN5flash11enable_sm90INS1_16FlashAttnBwdSm90INS1_25CollectiveMainloopBwdSm90ILi2ELi2ELi2EN4cute5tupleIJNS5_1CILi1EEES8_S8_EEENS6_IJNS7_ILi64EEENS7_ILi128EEESB_EEENS_10bfloat16_tEfNS_4arch4Sm90ELb0ELb0ELb1ELb0ELb0ELb1ELb0ELb0ELi2ELi1ELi2ELi1ELb0EEENS1_24CollectiveEpilogueBwdGQAISC_fSF_Li256ELb0ELb0EEENS1_19SingleTileSchedulerILb0ELb0ELb0ELi128EEEEEEEEEvNT_6ParamsE)
	.align		4
        /*001c*/ 	.word	index@(__assertfail)
	.align		4
        /*0020*/ 	.word	index@(_ZN7cutlass13device_kernelIN5flash11enable_sm90INS1_16FlashAttnBwdSm90INS1_25CollectiveMainloopBwdSm90ILi2ELi2ELi2EN4cute5tupleIJNS5_1CILi1EEES8_S8_EEENS6_IJNS7_ILi64EEENS7_ILi128EEESB_EEENS_10bfloat16_tEfNS_4arch4Sm90ELb0ELb0ELb1ELb0ELb1ELb1ELb0ELb0ELi2ELi1ELi2ELi1ELb0EEENS1_24CollectiveEpilogueBwdGQAISC_fSF_Li256ELb0ELb1EEENS1_19SingleTileSchedulerILb0ELb0ELb0ELi128EEEEEEEEEvNT_6ParamsE)
	.align		4
        /*0024*/ 	.word	index@(__assertfail)
	.align		4
        /*0028*/ 	.word	index@(_ZN7cutlass13device_kernelIN5flash11enable_sm90INS1_16FlashAttnBwdSm90INS1_25CollectiveMainloopBwdSm90ILi2ELi2ELi2EN4cute5tupleIJNS5_1CILi1EEES8_S8_EEENS6_IJNS7_ILi64EEENS7_ILi128EEESB_EEENS_10bfloat16_tEfNS_4arch4Sm90ELb0ELb0ELb1ELb1ELb0ELb1ELb0ELb0ELi2ELi1ELi2ELi1ELb0EEENS1_21CollectiveEpilogueBwdISC_SD_SF_Li256ELb1ELb0ELi1EEENS1_19SingleTileSchedulerILb1ELb0ELb0ELi128EEEEEEEEEvNT_6ParamsE)
	.align		4
        /*002c*/ 	.word	index@(__assertfail)
	.align		4
        /*0030*/ 	.word	index@(_ZN7cutlass13device_kernelIN5flash11enable_sm90INS1_16FlashAttnBwdSm90INS1_25CollectiveMainloopBwdSm90ILi2ELi2ELi2EN4cute5tupleIJNS5_1CILi1EEES8_S8_EEENS6_IJNS7_ILi64EEENS7_ILi128EEESB_EEENS_10bfloat16_tEfNS_4arch4Sm90ELb0ELb0ELb1ELb1ELb1ELb1ELb0ELb0ELi2ELi1ELi2ELi1ELb0EEENS1_21CollectiveEpilogueBwdISC_SD_SF_Li256ELb1ELb0ELi1EEENS1_19SingleTileSchedulerILb1ELb0ELb0ELi128EEEEEEEEEvNT_6ParamsE)
	.align		4
        /*0034*/ 	.word	index@(__assertfail)
	.align		4
        /*0038*/ 	.word	index@(_ZN7cutlass13device_kernelIN5flash11enable_sm90INS1_16FlashAttnBwdSm90INS1_25CollectiveMainloopBwdSm90ILi2ELi2ELi2EN4cute5tupleIJNS5_1CILi1EEES8_S8_EEENS6_IJNS7_ILi64EEENS7_ILi128EEESB_EEENS_10bfloat16_tEfNS_4arch4Sm90ELb0ELb0ELb1ELb1ELb0ELb1ELb0ELb0ELi2ELi1ELi2ELi1ELb0EEENS1_24CollectiveEpilogueBwdGQAISC_fSF_Li256ELb1ELb0EEENS1_19SingleTileSchedulerILb1ELb0ELb0ELi128EEEEEEEEEvNT_6ParamsE)
	.align		4
        /*003c*/ 	.word	index@(__assertfail)
	.align		4
        /*0040*/ 	.word	index@(_ZN7cutlass13device_kernelIN5flash11enable_sm90INS1_16FlashAttnBwdSm90INS1_25CollectiveMainloopBwdSm90ILi2ELi2ELi2EN4cute5tupleIJNS5_1CILi1EEES8_S8_EEENS6_IJNS7_ILi64EEENS7_ILi128EEESB_EEENS_10bfloat16_tEfNS_4arch4Sm90ELb0ELb0ELb1ELb1ELb1ELb1ELb0ELb0ELi2ELi1ELi2ELi1ELb0EEENS1_24CollectiveEpilogueBwdGQAISC_fSF_Li256ELb1ELb1EEENS1_19SingleTileSchedulerILb1ELb0ELb0ELi128EEEEEEEEEvNT_6ParamsE)
	.align		4
        /*0044*/ 	.word	index@(__assertfail)
	.align		4
        /*0048*/ 	.word	index@(_ZN7cutlass13device_kernelIN5flash11enable_sm90INS1_16FlashAttnBwdSm90INS1_25CollectiveMainloopBwdSm90ILi2ELi2ELi2EN4cute5tupleIJNS5_1CILi1EEES8_S8_EEENS6_IJNS7_ILi64EEENS7_ILi128EEESB_EEENS_10bfloat16_tEfNS_4arch4Sm90ELb0ELb1ELb1ELb0ELb0ELb1ELb0ELb0ELi2ELi1ELi2ELi1ELb0EEENS1_21CollectiveEpilogueBwdISC_SD_SF_Li256ELb0ELb0ELi1EEENS1_19SingleTileSchedulerILb0ELb0ELb0ELi128EEEEEEEEEvNT_6ParamsE)
	.align		4
        /*004c*/ 	.word	index@(__assertfail)
	.align		4
        /*0050*/ 	.word	index@(_ZN7cutlass13device_kernelIN5flash11enable_sm90INS1_16FlashAttnBwdSm90INS1_25CollectiveMainloopBwdSm90ILi2ELi2ELi2EN4cute5tupleIJNS5_1CILi1EEES8_S8_EEENS6_IJNS7_ILi64EEENS7_ILi128EEESB_EEENS_10bfloat16_tEfNS_4arch4Sm90ELb0ELb1ELb1ELb0ELb1ELb1ELb0ELb0ELi2ELi1ELi2ELi1ELb0EEENS1_21CollectiveEpilogueBwdISC_SD_SF_Li256ELb0ELb0ELi1EEENS1_19SingleTileSchedulerILb0ELb0ELb0ELi128EEEEEEEEEvNT_6ParamsE)
	.align		4
        /*0054*/ 	.word	index@(__assertfail)
	.align		4
        /*0058*/ 	.word	index@(_ZN7cutlass13device_kernelIN5flash11enable_sm90INS1_16FlashAttnBwdSm90INS1_25CollectiveMainloopBwdSm90ILi2ELi2ELi2EN4cute5tupleIJNS5_1CILi1EEES8_S8_EEENS6_IJNS7_ILi64EEENS7_ILi128EEESB_EEENS_10bfloat16_tEfNS_4arch4Sm90ELb0ELb1ELb1ELb0ELb0ELb1ELb0ELb0ELi2ELi1ELi2ELi1ELb0EEENS1_24CollectiveEpilogueBwdGQAISC_fSF_Li256ELb0ELb0EEENS1_19SingleTileSchedulerILb0ELb0ELb0ELi128EEEEEEEEEvNT_6ParamsE)
	.align		4
        /*005c*/ 	.word	index@(__assertfail)
	.align		4
        /*0060*/ 	.word	index@(_ZN7cutlass13device_kernelIN5flash11enable_sm90INS1_16FlashAttnBwdSm90INS1_25CollectiveMainloopBwdSm90ILi2ELi2ELi2EN4cute5tupleIJNS5_1CILi1EEES8_S8_EEENS6_IJNS7_ILi64EEENS7_ILi128EEESB_EEENS_10bfloat16_tEfNS_4arch4Sm90ELb0ELb1ELb1ELb0ELb1ELb1ELb0ELb0ELi2ELi1ELi2ELi1ELb0EEENS1_24CollectiveEpilogueBwdGQAISC_fSF_Li256ELb0ELb1EEENS1_19SingleTileSchedulerILb0ELb0ELb0ELi128EEEEEEEEEvNT_6ParamsE)
	.align		4
        /*0064*/ 	.word	index@(__assertfail)
	.align		4
        /*0068*/ 	.word	index@(_ZN7cutlass13device_kernelIN5flash11enable_sm90INS1_16FlashAttnBwdSm90INS1_25CollectiveMainloopBwdSm90ILi2ELi2ELi2EN4cute5tupleIJNS5_1CILi1EEES8_S8_EEENS6_IJNS7_ILi64EEENS7_ILi128EEESB_EEENS_10bfloat16_tEfNS_4arch4Sm90ELb0ELb1ELb1ELb1ELb0ELb1ELb0ELb0ELi2ELi1ELi2ELi1ELb0EEENS1_21CollectiveEpilogueBwdISC_SD_SF_Li256ELb1ELb0ELi1EEENS1_19SingleTileSchedulerILb1ELb0ELb0ELi128EEEEEEEEEvNT_6ParamsE)
	.align		4
        /*006c*/ 	.word	index@(__assertfail)
	.align		4
        /*0070*/ 	.word	index@(_ZN7cutlass13device_kernelIN5flash11enable_sm90INS1_16FlashAttnBwdSm90INS1_25CollectiveMainloopBwdSm90ILi2ELi2ELi2EN4cute5tupleIJNS5_1CILi1EEES8_S8_EEENS6_IJNS7_ILi64EEENS7_ILi128EEESB_EEENS_10bfloat16_tEfNS_4arch4Sm90ELb0ELb1ELb1ELb1ELb1ELb1ELb0ELb0ELi2ELi1ELi2ELi1ELb0EEENS1_21CollectiveEpilogueBwdISC_SD_SF_Li256ELb1ELb0ELi1EEENS1_19SingleTileSchedulerILb1ELb0ELb0ELi128EEEEEEEEEvNT_6ParamsE)
	.align		4
        /*0074*/ 	.word	index@(__assertfail)
	.align		4
        /*0078*/ 	.word	index@(_ZN7cutlass13device_kernelIN5flash11enable_sm90INS1_16FlashAttnBwdSm90INS1_25CollectiveMainloopBwdSm90ILi2ELi2ELi2EN4cute5tupleIJNS5_1CILi1EEES8_S8_EEENS6_IJNS7_ILi64EEENS7_ILi128EEESB_EEENS_10bfloat16_tEfNS_4arch4Sm90ELb0ELb1ELb1ELb1ELb0ELb1ELb0ELb0ELi2ELi1ELi2ELi1ELb0EEENS1_24CollectiveEpilogueBwdGQAISC_fSF_Li256ELb1ELb0EEENS1_19SingleTileSchedulerILb1ELb0ELb0ELi128EEEEEEEEEvNT_6ParamsE)
	.align		4
        /*007c*/ 	.word	index@(__assertfail)
	.align		4
        /*0080*/ 	.word	index@(_ZN7cutlass13device_kernelIN5flash11enable_sm90INS1_16FlashAttnBwdSm90INS1_25CollectiveMainloopBwdSm90ILi2ELi2ELi2EN4cute5tupleIJNS5_1CILi1EEES8_S8_EEENS6_IJNS7_ILi64EEENS7_ILi128EEESB_EEENS_10bfloat16_tEfNS_4arch4Sm90ELb0ELb1ELb1ELb1ELb1ELb1ELb0ELb0ELi2ELi1ELi2ELi1ELb0EEENS1_24CollectiveEpilogueBwdGQAISC_fSF_Li256ELb1ELb1EEENS1_19SingleTileSchedulerILb1ELb0ELb0ELi128EEEEEEEEEvNT_6ParamsE)
	.align		4
        /*0084*/ 	.word	index@(__assertfail)
	.align		4
        /*0088*/ 	.word	index@(_ZN7cutlass13device_kernelIN5flash11enable_sm90INS1_16FlashAttnBwdSm90INS1_25CollectiveMainloopBwdSm90ILi2ELi2ELi2EN4cute5tupleIJNS5_1CILi1EEES8_S8_EEENS6_IJNS7_ILi64EEENS7_ILi128EEESB_EEENS_10bfloat16_tEfNS_4arch4Sm90ELb1ELb0ELb1ELb0ELb0ELb1ELb0ELb0ELi2ELi1ELi2ELi1ELb0EEENS1_21CollectiveEpilogueBwdISC_SD_SF_Li256ELb0ELb0ELi1EEENS1_25SingleTileBwdLPTSchedulerILb0ELi128ELb0EEEEEEEEEvNT_6ParamsE)
	.align		4
        /*008c*/ 	.word	index@(__assertfail)
	.align		4
        /*0090*/ 	.word	index@(_ZN7cutlass13device_kernelIN5flash11enable_sm90INS1_16FlashAttnBwdSm90INS1_25CollectiveMainloopBwdSm90ILi2ELi2ELi2EN4cute5tupleIJNS5_1CILi1EEES8_S8_EEENS6_IJNS7_ILi64EEENS7_ILi128EEESB_EEENS_10bfloat16_tEfNS_4arch4Sm90ELb1ELb0ELb1ELb0ELb1ELb1ELb0ELb0ELi2ELi1ELi2ELi1ELb0EEENS1_21CollectiveEpilogueBwdISC_SD_SF_Li256ELb0ELb0ELi1EEENS1_25SingleTileBwdLPTSchedulerILb0ELi128ELb1EEEEEEEEEvNT_6ParamsE)
	.align		4
        /*0094*/ 	.word	index@(__assertfail)
	.align		4
        /*0098*/ 	.word	index@(_ZN7cutlass13device_kernelIN5flash11enable_sm90INS1_16FlashAttnBwdSm90INS1_25CollectiveMainloopBwdSm90ILi2ELi2ELi2EN4cute5tupleIJNS5_1CILi1EEES8_S8_EEENS6_IJNS7_ILi64EEENS7_ILi128EEESB_EEENS_10bfloat16_tEfNS_4arch4Sm90ELb1ELb0ELb1ELb0ELb0ELb1ELb0ELb0ELi2ELi1ELi2ELi1ELb0EEENS1_24CollectiveEpilogueBwdGQAISC_fSF_Li256ELb0ELb0EEENS1_25SingleTileBwdLPTSchedulerILb0ELi128ELb0EEEEEEEEEvNT_6ParamsE)
	.align		4
        /*009c*/ 	.word	index@(__assertfail)
	.align		4
        /*00a0*/ 	.word	index@(_ZN7cutlass13device_kernelIN5flash11enable_sm90INS1_16FlashAttnBwdSm90INS1_25CollectiveMainloopBwdSm90ILi2ELi2ELi2EN4cute5tupleIJNS5_1CILi1EEES8_S8_EEENS6_IJNS7_ILi64EEENS7_ILi128EEESB_EEENS_10bfloat16_tEfNS_4arch4Sm90ELb1ELb0ELb1ELb0ELb1ELb1ELb0ELb0ELi2ELi1ELi2ELi1ELb0EEENS1_24CollectiveEpilogueBwdGQAISC_fSF_Li256ELb0ELb1EEENS1_25SingleTileBwdLPTSchedulerILb0ELi128ELb1EEEEEEEEEvNT_6ParamsE)
	.align		4
        /*00a4*/ 	.word	index@(__assertfail)
	.align		4
        /*00a8*/ 	.word	index@(_ZN7cutlass13device_kernelIN5flash11enable_sm90INS1_16FlashAttnBwdSm90INS1_25CollectiveMainloopBwdSm90ILi2ELi2ELi2EN4cute5tupleIJNS5_1CILi1EEES8_S8_EEENS6_IJNS7_ILi64EEENS7_ILi128EEESB_EEENS_10bfloat16_tEfNS_4arch4Sm90ELb1ELb0ELb1ELb1ELb0ELb1ELb0ELb0ELi2ELi1ELi2ELi1ELb0EEENS1_21CollectiveEpilogueBwdISC_SD_SF_Li256ELb1ELb0ELi1EEENS1_25SingleTileBwdLPTSchedulerILb1ELi128ELb0EEEEEEEEEvNT_6ParamsE)
	.align		4
        /*00ac*/ 	.word	index@(__assertfail)
	.align		4
        /*00b0*/ 	.word	index@(_ZN7cutlass13device_kernelIN5flash11enable_sm90INS1_16FlashAttnBwdSm90INS1_25CollectiveMainloopBwdSm90ILi2ELi2ELi2EN4cute5tupleIJNS5_1CILi1EEES8_S8_EEENS6_IJNS7_ILi64EEENS7_ILi128EEESB_EEENS_10bfloat16_tEfNS_4arch4Sm90ELb1ELb0ELb1ELb1ELb1ELb1ELb0ELb0ELi2ELi1ELi2ELi1ELb0EEENS1_21CollectiveEpilogueBwdISC_SD_SF_Li256ELb1ELb0ELi1EEENS1_25SingleTileBwdLPTSchedulerILb1ELi128ELb1EEEEEEEEEvNT_6ParamsE)
	.align		4
        /*00b4*/ 	.word	index@(__assertfail)
	.align		4
        /*00b8*/ 	.word	index@(_ZN7cutlass13device_kernelIN5flash11enable_sm90INS1_16FlashAttnBwdSm90INS1_25CollectiveMainloopBwdSm90ILi2ELi2ELi2EN4cute5tupleIJNS5_1CILi1EEES8_S8_EEENS6_IJNS7_ILi64EEENS7_ILi128EEESB_EEENS_10bfloat16_tEfNS_4arch4Sm90ELb1ELb0ELb1ELb1ELb0ELb1ELb0ELb0ELi2ELi1ELi2ELi1ELb0EEENS1_24CollectiveEpilogueBwdGQAISC_fSF_Li256ELb1ELb0EEENS1_25SingleTileBwdLPTSchedulerILb1ELi128ELb0EEEEEEEEEvNT_6ParamsE)
	.align		4
        /*00bc*/ 	.word	index@(__assertfail)
	.align		4
        /*00c0*/ 	.word	index@(_ZN7cutlass13device_kernelIN5flash11enable_sm90INS1_16FlashAttnBwdSm90INS1_25CollectiveMainloopBwdSm90ILi2ELi2ELi2EN4cute5tupleIJNS5_1CILi1EEES8_S8_EEENS6_IJNS7_ILi64EEENS7_ILi128EEESB_EEENS_10bfloat16_tEfNS_4arch4Sm90ELb1ELb0ELb1ELb1ELb1ELb1ELb0ELb0ELi2ELi1ELi2ELi1ELb0EEENS1_24CollectiveEpilogueBwdGQAISC_fSF_Li256ELb1ELb1EEENS1_25SingleTileBwdLPTSchedulerILb1ELi128ELb1EEEEEEEEEvNT_6ParamsE)
	.align		4
        /*00c4*/ 	.word	index@(__assertfail)
	.align		4
        /*00c8*/ 	.word	index@(_ZN7cutlass13device_kernelIN5flash11enable_sm90INS1_16FlashAttnBwdSm90INS1_25CollectiveMainloopBwdSm90ILi2ELi2ELi2EN4cute5tupleIJNS5_1CILi1EEES8_S8_EEENS6_IJNS7_ILi80EEENS7_ILi128EEESB_EEENS_10bfloat16_tEfNS_4arch4Sm90ELb0ELb0ELb0ELb0ELb0ELb1ELb0ELb1ELi2ELi1ELi2ELi1ELb0EEENS1_21CollectiveEpilogueBwdISC_SD_SF_Li256ELb0ELb0ELi1EEENS1_19SingleTileSchedulerILb0ELb0ELb0ELi128EEEEEEEEEvNT_6ParamsE)
	.align		4
        /*00cc*/ 	.word	index@(__assertfail)
	.align		4
        /*00d0*/ 	.word	index@(_ZN7cutlass13device_kernelIN5flash11enable_sm90INS1_16FlashAttnBwdSm90INS1_25CollectiveMainloopBwdSm90ILi2ELi2ELi2EN4cute5tupleIJNS5_1CILi1EEES8_S8_EEENS6_IJNS7_ILi80EEENS7_ILi128EEESB_EEENS_10bfloat16_tEfNS_4arch4Sm90ELb0ELb0ELb0ELb0ELb1ELb1ELb0ELb1ELi2ELi1ELi2ELi1ELb0EEENS1_21CollectiveEpilogueBwdISC_SD_SF_Li256ELb0ELb0ELi1EEENS1_19SingleTileSchedulerILb0ELb0ELb0ELi128EEEEEEEEEvNT_6ParamsE)
	.align		4
        /*00d4*/ 	.word	index@(__assertfail)
	.align		4
        /*00d8*/ 	.word	index@(_ZN7cutlass13device_kernelIN5flash11enable_sm90INS1_16FlashAttnBwdSm90INS1_25CollectiveMainloopBwdSm90ILi2ELi2ELi2EN4cute5tupleIJNS5_1CILi1EEES8_S8_EEENS6_IJNS7_ILi80EEENS7_ILi128EEESB_EEENS_10bfloat16_tEfNS_4arch4Sm90ELb0ELb0ELb0ELb0ELb0ELb1ELb0ELb1ELi2ELi1ELi2ELi1ELb0EEENS1_24CollectiveEpilogueBwdGQAISC_fSF_Li256ELb0ELb0EEENS1_19SingleTileSchedulerILb0ELb0ELb0ELi128EEEEEEEEEvNT_6ParamsE)
	.align		4
        /*00dc*/ 	.word	index@(__assertfail)
	.align		4
        /*00e0*/ 	.word	index@(_ZN7cutlass13device_kernelIN5flash11enable_sm90INS1_16FlashAttnBwdSm90INS1_25CollectiveMainloopBwdSm90ILi2ELi2ELi2EN4cute5tupleIJNS5_1CILi1EEES8_S8_EEENS6_IJNS7_ILi80EEENS7_ILi128EEESB_EEENS_10bfloat16_tEfNS_4arch4Sm90ELb0ELb0ELb0ELb0ELb1ELb1ELb0ELb1ELi2ELi1ELi2ELi1ELb0EEENS1_24CollectiveEpilogueBwdGQAISC_fSF_Li256ELb0ELb1EEENS1_19SingleTileSchedulerILb0ELb0ELb0ELi128EEEEEEEEEvNT_6ParamsE)
	.align		4
        /*00e4*/ 	.word	index@(__assertfail)
	.align		4
        /*00e8*/ 	.word	index@(_ZN7cutlass13device_kernelIN5flash11enable_sm90INS1_16FlashAttnBwdSm90INS1_25CollectiveMainloopBwdSm90ILi2ELi2ELi2EN4cute5tupleIJNS5_1CILi1EEES8_S8_EEENS6_IJNS7_ILi80EEENS7_ILi128EEESB_EEENS_10bfloat16_tEfNS_4arch4Sm90ELb0ELb0ELb0ELb1ELb0ELb1ELb0ELb1ELi2ELi1ELi2ELi1ELb0EEENS1_21CollectiveEpilogueBwdISC_SD_SF_Li256ELb1ELb0ELi1EEENS1_19SingleTileSchedulerILb1ELb0ELb0ELi128EEEEEEEEEvNT_6ParamsE)
	.align		4
        /*00ec*/ 	.word	index@(__assertfail)
	.align		4
        /*00f0*/ 	.word	index@(_ZN7cutlass13device_kernelIN5flash11enable_sm90INS1_16FlashAttnBwdSm90INS1_25CollectiveMainloopBwdSm90ILi2ELi2ELi2EN4cute5tupleIJNS5_1CILi1EEES8_S8_EEENS6_IJNS7_ILi80EEENS7_ILi128EEESB_EEENS_10bfloat16_tEfNS_4arch4Sm90ELb0ELb0ELb0ELb1ELb1ELb1ELb0ELb1ELi2ELi1ELi2ELi1ELb0EEENS1_21CollectiveEpilogueBwdISC_SD_SF_Li256ELb1ELb0ELi1EEENS1_19SingleTileSchedulerILb1ELb0ELb0ELi128EEEEEEEEEvNT_6ParamsE)
	.align		4
        /*00f4*/ 	.word	index@(__assertfail)
	.align		4
        /*00f8*/ 	.word	index@(_ZN7cutlass13device_kernelIN5flash11enable_sm90INS1_16FlashAttnBwdSm90INS1_25CollectiveMainloopBwdSm90ILi2ELi2ELi2EN4cute5tupleIJNS5_1CILi1EEES8_S8_EEENS6_IJNS7_ILi80EEENS7_ILi128EEESB_EEENS_10bfloat16_tEfNS_4arch4Sm90ELb0ELb0ELb0ELb1ELb0ELb1ELb0ELb1ELi2ELi1ELi2ELi1ELb0EEENS1_24CollectiveEpilogueBwdGQAISC_fSF_Li256ELb1ELb0EEENS1_19SingleTileSchedulerILb1ELb0ELb0ELi128EEEEEEEEEvNT_6ParamsE)
	.align		4
        /*00fc*/ 	.word	index@(__assertfail)
	.align		4
        /*0100*/ 	.word	index@(_ZN7cutlass13device_kernelIN5flash11enable_sm90INS1_16FlashAttnBwdSm90INS1_25CollectiveMainloopBwdSm90ILi2ELi2ELi2EN4cute5tupleIJNS5_1CILi1EEES8_S8_EEENS6_IJNS7_ILi80EEENS7_ILi128EEESB_EEENS_10bfloat16_tEfNS_4arch4Sm90ELb0ELb0ELb0ELb1ELb1ELb1ELb0ELb1ELi2ELi1ELi2ELi1ELb0EEENS1_24CollectiveEpilogueBwdGQAISC_fSF_Li256ELb1ELb1EEENS1_19SingleTileSchedulerILb1ELb0ELb0ELi128EEEEEEEEEvNT_6ParamsE)
	.align		4
        /*0104*/ 	.word	index@(__assertfail)
	.align		4
        /*0108*/ 	.word	index@(_ZN7cutlass13device_kernelIN5flash11enable_sm90INS1_16FlashAttnBwdSm90INS1_25CollectiveMainloopBwdSm90ILi2ELi2ELi2EN4cute5tupleIJNS5_1CILi1EEES8_S8_EEENS6_IJNS7_ILi64EEENS7_ILi128EEESB_EEENS_10bfloat16_tEfNS_4arch4Sm90ELb0ELb1ELb0ELb0ELb0ELb1ELb0ELb0ELi2ELi1ELi2ELi1ELb0EEENS1_21CollectiveEpilogueBwdISC_SD_SF_Li256ELb0ELb0ELi1EEENS1_19SingleTileSchedulerILb0ELb0ELb0ELi128EEEEEEEEEvNT_6ParamsE)
	.align		4
        /*010c*/ 	.word	index@(__assertfail)
	.align		4
        /*0110*/ 	.word	index@(_ZN7cutlass13device_kernelIN5flash11enable_sm90INS1_16FlashAttnBwdSm90INS1_25CollectiveMainloopBwdSm90ILi2ELi2ELi2EN4cute5tupleIJNS5_1CILi1EEES8_S8_EEENS6_IJNS7_ILi64EEENS7_ILi128EEESB_EEENS_10bfloat16_tEfNS_4arch4Sm90ELb0ELb1ELb0ELb0ELb1ELb1ELb0ELb0ELi2ELi1ELi2ELi1ELb0EEENS1_21CollectiveEpilogueBwdISC_SD_SF_Li256ELb0ELb0ELi1EEENS1_19SingleTileSchedulerILb0ELb0ELb0ELi128EEEEEEEEEvNT_6ParamsE)
	.align		4
        /*0114*/ 	.word	index@(__assertfail)
	.align		4
        /*0118*/ 	.word	index@(_ZN7cutlass13device_kernelIN5flash11enable_sm90INS1_16FlashAttnBwdSm90INS1_25CollectiveMainloopBwdSm90ILi2ELi2ELi2EN4cute5tupleIJNS5_1CILi1EEES8_S8_EEENS6_IJNS7_ILi64EEENS7_ILi128EEESB_EEENS_10bfloat16_tEfNS_4arch4Sm90ELb0ELb1ELb0ELb0ELb0ELb1ELb0ELb0ELi2ELi1ELi2ELi1ELb0EEENS1_24CollectiveEpilogueBwdGQAISC_fSF_Li256ELb0ELb0EEENS1_19SingleTileSchedulerILb0ELb0ELb0ELi128EEEEEEEEEvNT_6ParamsE)
	.align		4
        /*011c*/ 	.word	index@(__assertfail)
	.align		4
        /*0120*/ 	.word	index@(_ZN7cutlass13device_kernelIN5flash11enable_sm90INS1_16FlashAttnBwdSm90INS1_25CollectiveMainloopBwdSm90ILi2ELi2ELi2EN4cute5tupleIJNS5_1CILi1EEES8_S8_EEENS6_IJNS7_ILi64EEENS7_ILi128EEESB_EEENS_10bfloat16_tEfNS_4arch4Sm90ELb0ELb1ELb0ELb0ELb1ELb1ELb0ELb0ELi2ELi1ELi2ELi1ELb0EEENS1_24CollectiveEpilogueBwdGQAISC_fSF_Li256ELb0ELb1EEENS1_19SingleTileSchedulerILb0ELb0ELb0ELi128EEEEEEEEEvNT_6ParamsE)
	.align		4
        /*0124*/ 	.word	index@(__assertfail)
	.align		4
        /*0128*/ 	.word	index@(_ZN7cutlass13device_kernelIN5flash11enable_sm90INS1_16FlashAttnBwdSm90INS1_25CollectiveMainloopBwdSm90ILi2ELi2ELi2EN4cute5tupleIJNS5_1CILi1EEES8_S8_EEENS6_IJNS7_ILi64EEENS7_ILi128EEESB_EEENS_10bfloat16_tEfNS_4arch4Sm90ELb0ELb1ELb0ELb1ELb0ELb1ELb0ELb0ELi2ELi1ELi2ELi1ELb0EEENS1_21CollectiveEpilogueBwdISC_SD_SF_Li256ELb1ELb0ELi1EEENS1_19SingleTileSchedulerILb1ELb0ELb0ELi128EEEEEEEEEvNT_6ParamsE)
	.align		4
        /*012c*/ 	.word	index@(__assertfail)
	.align		4
        /*0130*/ 	.word	index@(_ZN7cutlass13device_kernelIN5flash11enable_sm90INS1_16FlashAttnBwdSm90INS1_25CollectiveMainloopBwdSm90ILi2ELi2ELi2EN4cute5tupleIJNS5_1CILi1EEES8_S8_EEENS6_IJNS7_ILi64EEENS7_ILi128EEESB_EEENS_10bfloat16_tEfNS_4arch4Sm90ELb0ELb1ELb0ELb1ELb1ELb1ELb0ELb0ELi2ELi1ELi2ELi1ELb0EEENS1_21CollectiveEpilogueBwdISC_SD_SF_Li256ELb1ELb0ELi1EEENS1_19SingleTileSchedulerILb1ELb0ELb0ELi128EEEEEEEEEvNT_6ParamsE)
	.align		4
        /*0134*/ 	.word	index@(__assertfail)
	.align		4
        /*0138*/ 	.word	index@(_ZN7cutlass13device_kernelIN5flash11enable_sm90INS1_16FlashAttnBwdSm90INS1_25CollectiveMainloopBwdSm90ILi2ELi2ELi2EN4cute5tupleIJNS5_1CILi1EEES8_S8_EEENS6_IJNS7_ILi64EEENS7_ILi128EEESB_EEENS_10bfloat16_tEfNS_4arch4Sm90ELb0ELb1ELb0ELb1ELb0ELb1ELb0ELb0ELi2ELi1ELi2ELi1ELb0EEENS1_24CollectiveEpilogueBwdGQAISC_fSF_Li256ELb1ELb0EEENS1_19SingleTileSchedulerILb1ELb0ELb0ELi128EEEEEEEEEvNT_6ParamsE)
	.align		4
        /*013c*/ 	.word	index@(__assertfail)
	.align		4
        /*0140*/ 	.word	index@(_ZN7cutlass13device_kernelIN5flash11enable_sm90INS1_16FlashAttnBwdSm90INS1_25CollectiveMainloopBwdSm90ILi2ELi2ELi2EN4cute5tupleIJNS5_1CILi1EEES8_S8_EEENS6_IJNS7_ILi64EEENS7_ILi128EEESB_EEENS_10bfloat16_tEfNS_4arch4Sm90ELb0ELb1ELb0ELb1ELb1ELb1ELb0ELb0ELi2ELi1ELi2ELi1ELb0EEENS1_24CollectiveEpilogueBwdGQAISC_fSF_Li256ELb1ELb1EEENS1_19SingleTileSchedulerILb1ELb0ELb0ELi128EEEEEEEEEvNT_6ParamsE)
	.align		4
        /*0144*/ 	.word	index@(__assertfail)
	.align		4
        /*0148*/ 	.word	index@(_ZN7cutlass13device_kernelIN5flash11enable_sm90INS1_16FlashAttnBwdSm90INS1_25CollectiveMainloopBwdSm90ILi2ELi2ELi2EN4cute5tupleIJNS5_1CILi1EEES8_S8_EEENS6_IJNS7_ILi64EEENS7_ILi128EEESB_EEENS_10bfloat16_tEfNS_4arch4Sm90ELb1ELb0ELb0ELb0ELb0ELb1ELb0ELb0ELi2ELi1ELi2ELi1ELb0EEENS1_21CollectiveEpilogueBwdISC_SD_SF_Li256ELb0ELb0ELi1EEENS1_25SingleTileBwdLPTSchedulerILb0ELi128ELb0EEEEEEEEEvNT_6ParamsE)
	.align		4
        /*014c*/ 	.word	index@(__assertfail)
	.align		4
        /*0150*/ 	.word	index@(_ZN7cutlass13device_kernelIN5flash11enable_sm90INS1_16FlashAttnBwdSm90INS1_25CollectiveMainloopBwdSm90ILi2ELi2ELi2EN4cute5tupleIJNS5_1CILi1EEES8_S8_EEENS6_IJNS7_ILi64EEENS7_ILi128EEESB_EEENS_10bfloat16_tEfNS_4arch4Sm90ELb1ELb0ELb0ELb0ELb1ELb1ELb0ELb0ELi2ELi1ELi2ELi1ELb0EEENS1_21CollectiveEpilogueBwdISC_SD_SF_Li256ELb0ELb0ELi1EEENS1_25SingleTileBwdLPTSchedulerILb0ELi128ELb1EEEEEEEEEvNT_6ParamsE)
	.align		4
        /*0154*/ 	.word	index@(__assertfail)
	.align		4
        /*0158*/ 	.word	index@(_ZN7cutlass13device_kernelIN5flash11enable_sm90INS1_16FlashAttnBwdSm90INS1_25CollectiveMainloopBwdSm90ILi2ELi2ELi2EN4cute5tupleIJNS5_1CILi1EEES8_S8_EEENS6_IJNS7_ILi64EEENS7_ILi128EEESB_EEENS_10bfloat16_tEfNS_4arch4Sm90ELb1ELb0ELb0ELb0ELb0ELb1ELb0ELb0ELi2ELi1ELi2ELi1ELb0EEENS1_24CollectiveEpilogueBwdGQAISC_fSF_Li256ELb0ELb0EEENS1_25SingleTileBwdLPTSchedulerILb0ELi128ELb0EEEEEEEEEvNT_6ParamsE)
	.align		4
        /*015c*/ 	.word	index@(__assertfail)
	.align		4
        /*0160*/ 	.word	index@(_ZN7cutlass13device_kernelIN5flash11enable_sm90INS1_16FlashAttnBwdSm90INS1_25CollectiveMainloopBwdSm90ILi2ELi2ELi2EN4cute5tupleIJNS5_1CILi1EEES8_S8_EEENS6_IJNS7_ILi64EEENS7_ILi128EEESB_EEENS_10bfloat16_tEfNS_4arch4Sm90ELb1ELb0ELb0ELb0ELb1ELb1ELb0ELb0ELi2ELi1ELi2ELi1ELb0EEENS1_24CollectiveEpilogueBwdGQAISC_fSF_Li256ELb0ELb1EEENS1_25SingleTileBwdLPTSchedulerILb0ELi128ELb1EEEEEEEEEvNT_6ParamsE)
	.align		4
        /*0164*/ 	.word	index@(__assertfail)
	.align		4
        /*0168*/ 	.word	index@(_ZN7cutlass13device_kernelIN5flash11enable_sm90INS1_16FlashAttnBwdSm90INS1_25CollectiveMainloopBwdSm90ILi2ELi2ELi2EN4cute5tupleIJNS5_1CILi1EEES8_S8_EEENS6_IJNS7_ILi64EEENS7_ILi128EEESB_EEENS_10bfloat16_tEfNS_4arch4Sm90ELb1ELb0ELb0ELb1ELb0ELb1ELb0ELb0ELi2ELi1ELi2ELi1ELb0EEENS1_21CollectiveEpilogueBwdISC_SD_SF_Li256ELb1ELb0ELi1EEENS1_25SingleTileBwdLPTSchedulerILb1ELi128ELb0EEEEEEEEEvNT_6ParamsE)
	.align		4
        /*016c*/ 	.word	index@(__assertfail)
	.align		4
        /*0170*/ 	.word	index@(_ZN7cutlass13device_kernelIN5flash11enable_sm90INS1_16FlashAttnBwdSm90INS1_25CollectiveMainloopBwdSm90ILi2ELi2ELi2EN4cute5tupleIJNS5_1CILi1EEES8_S8_EEENS6_IJNS7_ILi64EEENS7_ILi128EEESB_EEENS_10bfloat16_tEfNS_4arch4Sm90ELb1ELb0ELb0ELb1ELb1ELb1ELb0ELb0ELi2ELi1ELi2ELi1ELb0EEENS1_21CollectiveEpilogueBwdISC_SD_SF_Li256ELb1ELb0ELi1EEENS1_25SingleTileBwdLPTSchedulerILb1ELi128ELb1EEEEEEEEEvNT_6ParamsE)
	.align		4
        /*0174*/ 	.word	index@(__assertfail)
	.align		4
        /*0178*/ 	.word	index@(_ZN7cutlass13device_kernelIN5flash11enable_sm90INS1_16FlashAttnBwdSm90INS1_25CollectiveMainloopBwdSm90ILi2ELi2ELi2EN4cute5tupleIJNS5_1CILi1EEES8_S8_EEENS6_IJNS7_ILi64EEENS7_ILi128EEESB_EEENS_10bfloat16_tEfNS_4arch4Sm90ELb1ELb0ELb0ELb1ELb0ELb1ELb0ELb0ELi2ELi1ELi2ELi1ELb0EEENS1_24CollectiveEpilogueBwdGQAISC_fSF_Li256ELb1ELb0EEENS1_25SingleTileBwdLPTSchedulerILb1ELi128ELb0EEEEEEEEEvNT_6ParamsE)
	.align		4
        /*017c*/ 	.word	index@(__assertfail)
	.align		4
        /*0180*/ 	.word	index@(_ZN7cutlass13device_kernelIN5flash11enable_sm90INS1_16FlashAttnBwdSm90INS1_25CollectiveMainloopBwdSm90ILi2ELi2ELi2EN4cute5tupleIJNS5_1CILi1EEES8_S8_EEENS6_IJNS7_ILi64EEENS7_ILi128EEESB_EEENS_10bfloat16_tEfNS_4arch4Sm90ELb1ELb0ELb0ELb1ELb1ELb1ELb0ELb0ELi2ELi1ELi2ELi1ELb0EEENS1_24CollectiveEpilogueBwdGQAISC_fSF_Li256ELb1ELb1EEENS1_25SingleTileBwdLPTSchedulerILb1ELi128ELb1EEEEEEEEEvNT_6ParamsE)
	.align		4
        /*0184*/ 	.word	index@(__assertfail)
	.align		4
        /*0188*/ 	.word	0x00000000
	.align		4
        /*018c*/ 	.word	0xfffffffe
	.align		4
        /*0190*/ 	.word	0x00000000
	.align		4
        /*0194*/ 	.word	0xfffffffd
	.align		4
        /*0198*/ 	.word	0x00000000
	.align		4
        /*019c*/ 	.word	0xfffffffc


//--------------------- .nv.constant4             --------------------------
	.section	.nv.constant4,"a",@progbits
	.align	8
	.align		8
.nv.constant4:
        /*0000*/ 	.dword	__assertfail
	.align		8
        /*0008*/ 	.dword	__unnamed_1
	.align		8
        /*0010*/ 	.dword	__unnamed_2
	.align		8
        /*0018*/ 	.dword	__unnamed_3
	.align		8
        /*0020*/ 	.dword	__unnamed_4
	.align		8
        /*0028*/ 	.dword	__unnamed_5
	.align		8
        /*0030*/ 	.dword	__unnamed_6
	.align		8
        /*0038*/ 	.dword	_ZN77_INTERNAL_f7f207f7_41_flash_bwd_hdim128_bf16_softcapall_sm90_cu_c0233546_29204cuda3std3__45__cpo5beginE
	.align		8
        /*0040*/ 	.dword	_ZN77_INTERNAL_f7f207f7_41_flash_bwd_hdim128_bf16_softcapall_sm90_cu_c0233546_29204cuda3std3__45__cpo3endE
	.align		8
        /*0048*/ 	.dword	_ZN77_INTERNAL_f7f207f7_41_flash_bwd_hdim128_bf16_softcapall_sm90_cu_c0233546_29204cuda3std3__45__cpo6cbeginE
	.align		8
        /*0050*/ 	.dword	_ZN77_INTERNAL_f7f207f7_41_flash_bwd_hdim128_bf16_softcapall_sm90_cu_c0233546_29204cuda3std3__45__cpo4cendE
	.align		8
        /*0058*/ 	.dword	_ZN77_INTERNAL_f7f207f7_41_flash_bwd_hdim128_bf16_softcapall_sm90_cu_c0233546_29204cuda3std3__479_GLOBAL__N__f7f207f7_41_flash_bwd_hdim128_bf16_softcapall_sm90_cu_c0233546_29206ignoreE
	.align		8
        /*0060*/ 	.dword	_ZN77_INTERNAL_f7f207f7_41_flash_bwd_hdim128_bf16_softcapall_sm90_cu_c0233546_29204cuda3std3__419piecewise_constructE
	.align		8
        /*0068*/ 	.dword	_ZN77_INTERNAL_f7f207f7_41_flash_bwd_hdim128_bf16_softcapall_sm90_cu_c0233546_29204cuda3std3__48in_placeE
	.align		8
        /*0070*/ 	.dword	_ZN77_INTERNAL_f7f207f7_41_flash_bwd_hdim128_bf16_softcapall_sm90_cu_c0233546_29204cuda3std6ranges3__45__cpo4swapE
	.align		8
        /*0078*/ 	.dword	_ZN77_INTERNAL_f7f207f7_41_flash_bwd_hdim128_bf16_softcapall_sm90_cu_c0233546_29204cuda3std6ranges3__45__cpo9iter_moveE
	.align		8
        /*0080*/ 	.dword	_ZN77_INTERNAL_f7f207f7_41_flash_bwd_hdim128_bf16_softcapall_sm90_cu_c0233546_29204cute7productE
	.align		8
        /*0088*/ 	.dword	_ZN77_INTERNAL_f7f207f7_41_flash_bwd_hdim128_bf16_softcapall_sm90_cu_c0233546_29204cute1_E
	.align		8
        /*0090*/ 	.dword	$str$23
	.align		8
        /*0098*/ 	.dword	$str$24


//--------------------- .text._ZN7cutlass13device_kernelIN5flash11enable_sm90INS1_16FlashAttnBwdSm90INS1_25CollectiveMainloopBwdSm90ILi2ELi2ELi2EN4cute5tupleIJNS5_1CILi1EEES8_S8_EEENS6_IJNS7_ILi64EEENS7_ILi128EEESB_EEENS_10bfloat16_tEfNS_4arch4Sm90ELb0ELb0ELb1ELb0ELb0ELb1ELb0ELb0ELi2ELi1ELi2ELi1ELb0EEENS1_21CollectiveEpilogueBwdISC_SD_SF_Li256ELb0ELb0ELi1EEENS1_19SingleTileSchedulerILb0ELb0ELb0ELi128EEEEEEEEEvNT_6ParamsE --------------------------
	.section	.text._ZN7cutlass13device_kernelIN5flash11enable_sm90INS1_16FlashAttnBwdSm90INS1_25CollectiveMainloopBwdSm90ILi2ELi2ELi2EN4cute5tupleIJNS5_1CILi1EEES8_S8_EEENS6_IJNS7_ILi64EEENS7_ILi128EEESB_EEENS_10bfloat16_tEfNS_4arch4Sm90ELb0ELb0ELb1ELb0ELb0ELb1ELb0ELb0ELi2ELi1ELi2ELi1ELb0EEENS1_21CollectiveEpilogueBwdISC_SD_SF_Li256ELb0ELb0ELi1EEENS1_19SingleTileSchedulerILb0ELb0ELb0ELi128EEEEEEEEEvNT_6ParamsE,"ax",@progbits
	.align	128
.text._ZN7cutlass13device_kernelIN5flash11enable_sm90INS1_16FlashAttnBwdSm90INS1_25CollectiveMainloopBwdSm90ILi2ELi2ELi2EN4cute5tupleIJNS5_1CILi1EEES8_S8_EEENS6_IJNS7_ILi64EEENS7_ILi128EEESB_EEENS_10bfloat16_tEfNS_4arch4Sm90ELb0ELb0ELb1ELb0ELb0ELb1ELb0ELb0ELi2ELi1ELi2ELi1ELb0EEENS1_21CollectiveEpilogueBwdISC_SD_SF_Li256ELb0ELb0ELi1EEENS1_19SingleTileSchedulerILb0ELb0ELb0ELi128EEEEEEEEEvNT_6ParamsE:
        .type           _ZN7cutlass13device_kernelIN5flash11enable_sm90INS1_16FlashAttnBwdSm90INS1_25CollectiveMainloopBwdSm90ILi2ELi2ELi2EN4cute5tupleIJNS5_1CILi1EEES8_S8_EEENS6_IJNS7_ILi64EEENS7_ILi128EEESB_EEENS_10bfloat16_tEfNS_4arch4Sm90ELb0ELb0ELb1ELb0ELb0ELb1ELb0ELb0ELi2ELi1ELi2ELi1ELb0EEENS1_21CollectiveEpilogueBwdISC_SD_SF_Li256ELb0ELb0ELi1EEENS1_19SingleTileSchedulerILb0ELb0ELb0ELi128EEEEEEEEEvNT_6ParamsE,@function
        .size           _ZN7cutlass13device_kernelIN5flash11enable_sm90INS1_16FlashAttnBwdSm90INS1_25CollectiveMainloopBwdSm90ILi2ELi2ELi2EN4cute5tupleIJNS5_1CILi1EEES8_S8_EEENS6_IJNS7_ILi64EEENS7_ILi128EEESB_EEENS_10bfloat16_tEfNS_4arch4Sm90ELb0ELb0ELb1ELb0ELb0ELb1ELb0ELb0ELi2ELi1ELi2ELi1ELb0EEENS1_21CollectiveEpilogueBwdISC_SD_SF_Li256ELb0ELb0ELi1EEENS1_19SingleTileSchedulerILb0ELb0ELb0ELi128EEEEEEEEEvNT_6ParamsE,(.L_x_7290 - _ZN7cutlass13device_kernelIN5flash11enable_sm90INS1_16FlashAttnBwdSm90INS1_25CollectiveMainloopBwdSm90ILi2ELi2ELi2EN4cute5tupleIJNS5_1CILi1EEES8_S8_EEENS6_IJNS7_ILi64EEENS7_ILi128EEESB_EEENS_10bfloat16_tEfNS_4arch4Sm90ELb0ELb0ELb1ELb0ELb0ELb1ELb0ELb0ELi2ELi1ELi2ELi1ELb0EEENS1_21CollectiveEpilogueBwdISC_SD_SF_Li256ELb0ELb0ELi1EEENS1_19SingleTileSchedulerILb0ELb0ELb0ELi128EEEEEEEEEvNT_6ParamsE)
        .other          _ZN7cutlass13device_kernelIN5flash11enable_sm90INS1_16FlashAttnBwdSm90INS1_25CollectiveMainloopBwdSm90ILi2ELi2ELi2EN4cute5tupleIJNS5_1CILi1EEES8_S8_EEENS6_IJNS7_ILi64EEENS7_ILi128EEESB_EEENS_10bfloat16_tEfNS_4arch4Sm90ELb0ELb0ELb1ELb0ELb0ELb1ELb0ELb0ELi2ELi1ELi2ELi1ELb0EEENS1_21CollectiveEpilogueBwdISC_SD_SF_Li256ELb0ELb0ELi1EEENS1_19SingleTileSchedulerILb0ELb0ELb0ELi128EEEEEEEEEvNT_6ParamsE,@"STO_CUDA_ENTRY STV_DEFAULT"
_ZN7cutlass13device_kernelIN5flash11enable_sm90INS1_16FlashAttnBwdSm90INS1_25CollectiveMainloopBwdSm90ILi2ELi2ELi2EN4cute5tupleIJNS5_1CILi1EEES8_S8_EEENS6_IJNS7_ILi64EEENS7_ILi128EEESB_EEENS_10bfloat16_tEfNS_4arch4Sm90ELb0ELb0ELb1ELb0ELb0ELb1ELb0ELb0ELi2ELi1ELi2ELi1ELb0EEENS1_21CollectiveEpilogueBwdISC_SD_SF_Li256ELb0ELb0ELi1EEENS1_19SingleTileSchedulerILb0ELb0ELb0ELi128EEEEEEEEEvNT_6ParamsE:
[----:B------:R-:W1:Y:S01]  /*0000*/  LDC R1, c[0x0][0x28] ;  /* 0x00000a00ff017b82 */ /* 0x000e620000000800 */
[----:B------:R-:W2:Y:S01]  /*0010*/  S2R R3, SR_TID.X ;  /* 0x0000000000037919 */ /* 0x000ea20000002100 */
[----:B------:R-:W-:Y:S01]  /*0020*/  ELECT P0, URZ, PT ;  /* 0x00000000003f782f */ /* 0x000fe20003800000 */
[----:B------:R-:W-:Y:S01]  /*0030*/  BSSY B0, `(.L_x_0) ;  /* 0x0000019000007945 */ /* 0x000fe20003800000 */
[----:B--2---:R-:W-:-:S05]  /*0040*/  SHF.R.U32.HI R0, RZ, 0x5, R3 ;  /* 0x00000005ff007819 */ /* 0x004fca0000011603 */
[----:B------:R-:W2:Y:S02]  /*0050*/  SHFL.IDX PT, R2, R0, RZ, 0x1f ;  /* 0x00001fff00027589 */ /* 0x000ea400000e0000 */
[----:B--2---:R-:W-:-:S13]  /*0060*/  ISETP.EQ.AND P0, PT, R2, RZ, P0 ;  /* 0x000000ff0200720c */ /* 0x004fda0000702270 */
[----:B-1----:R-:W-:Y:S05]  /*0070*/  @!P0 BRA `(.L_x_1) ;  /* 0x0000000000508947 */ /* 0x002fea0003800000 */
[----:B------:R-:W-:Y:S02]  /*0080*/  ULDC.64 UR4, c[0x0][0x198] ;  /* 0x0000660000047ab9 */ /* 0x000fe40000000a00 */
[----:B------:R-:W-:Y:S02]  /*0090*/  UIADD3 UR6, UP0, UR4, 0xf0, URZ ;  /* 0x000000f004067890 */ /* 0x000fe4000ff1e03f */
[----:B------:R-:W-:Y:S02]  /*00a0*/  UIADD3 UR8, UP1, UR4, 0x1f0, URZ ;  /* 0x000001f004087890 */ /* 0x000fe4000ff3e03f */
[----:B------:R-:W-:Y:S02]  /*00b0*/  UIADD3 UR10, UP2, UR4, 0x2f0, URZ ;  /* 0x000002f0040a7890 */ /* 0x000fe4000ff5e03f */
[----:B------:R-:W-:Y:S02]  /*00c0*/  UIADD3 UR12, UP3, UR4, 0x3f0, URZ ;  /* 0x000003f0040c7890 */ /* 0x000fe4000ff7e03f */
[----:B------:R-:W-:-:S02]  /*00d0*/  UIADD3 UR14, UP4, UR4, 0x670, URZ ;  /* 0x00000670040e7890 */ /* 0x000fc4000ff9e03f */
[----:B------:R-:W-:Y:S02]  /*00e0*/  UIADD3.X UR7, URZ, UR5, URZ, UP0, !UPT ;  /* 0x000000053f077290 */ /* 0x000fe400087fe43f */
[----:B------:R-:W-:Y:S02]  /*00f0*/  UIADD3 UR4, UP5, UR4, 0x770, URZ ;  /* 0x0000077004047890 */ /* 0x000fe4000ffbe03f */
[----:B------:R-:W-:Y:S02]  /*0100*/  UIADD3.X UR9, URZ, UR5, URZ, UP1, !UPT ;  /* 0x000000053f097290 */ /* 0x000fe40008ffe43f */
[----:B------:R-:W-:Y:S02]  /*0110*/  UIADD3.X UR11, URZ, UR5, URZ, UP2, !UPT ;  /* 0x000000053f0b7290 */ /* 0x000fe400097fe43f */
[----:B------:R-:W-:Y:S01]  /*0120*/  UIADD3.X UR13, URZ, UR5, URZ, UP3, !UPT ;  /* 0x000000053f0d7290 */ /* 0x000fe20009ffe43f */
[----:B------:R1:W-:Y:S01]  /*0130*/  UTMACCTL.PF [UR6] ;  /* 0x00000000060079b9 */ /* 0x0003e20008040000 */
[----:B------:R-:W-:-:S03]  /*0140*/  UIADD3.X UR15, URZ, UR5, URZ, UP4, !UPT ;  /* 0x000000053f0f7290 */ /* 0x000fc6000a7fe43f */
[----:B------:R1:W-:Y:S01]  /*0150*/  UTMACCTL.PF [UR8] ;  /* 0x00000000080079b9 */ /* 0x0003e20008040000 */
[----:B------:R-:W-:Y:S01]  /*0160*/  UIADD3.X UR5, URZ, UR5, URZ, UP5, !UPT ;  /* 0x000000053f057290 */ /* 0x000fe2000affe43f */
[----:B------:R1:W-:Y:S02]  /*0170*/  UTMACCTL.PF [UR10] ;  /* 0x000000000a0079b9 */ /* 0x0003e40008040000 */
[----:B------:R1:W-:Y:S02]  /*0180*/  UTMACCTL.PF [UR12] ;  /* 0x000000000c0079b9 */ /* 0x0003e40008040000 */
[----:B------:R1:W-:Y:S04]  /*0190*/  UTMACCTL.PF [UR14] ;  /* 0x000000000e0079b9 */ /* 0x0003e80008040000 */
[----:B------:R1:W-:Y:S02]  /*01a0*/  UTMACCTL.PF [UR4] ;  /* 0x00000000040079b9 */ /* 0x0003e40008040000 */
[----:B-1----:R-:W-:Y:S01]  /*01b0*/  NOP ;  /* 0x0000000000007918 */ /* 0x002fe20000000000 */
.L_x_1:
[----:B------:R-:W-:Y:S05]  /*01c0*/  BSYNC B0 ;  /* 0x0000000000007941 */ /* 0x000fea0003800000 */
.L_x_0:
[----:B------:R-:W-:Y:S01]  /*01d0*/  VOTEU.ANY UP0, P0 ;  /* 0x00000000003f7886 */ /* 0x000fe20000000100 */
[----:B------:R-:W1:Y:S01]  /*01e0*/  SHFL.IDX PT, R2, R0, RZ, 0x1f ;  /* 0x00001fff00027589 */ /* 0x000e6200000e0000 */
[----:B------:R-:W-:Y:S01]  /*01f0*/  UMOV UR4, 0x1 ;  /* 0x0000000100047882 */ /* 0x000fe20000000000 */
[----:B------:R-:W-:Y:S02]  /*0200*/  SHF.R.U32.HI R3, RZ, 0x7, R3 ;  /* 0x00000007ff037819 */ /* 0x000fe40000011603 */
[----:B------:R-:W2:Y:S01]  /*0210*/  @UP0 S2UR UR7, SR_CgaCtaId ;  /* 0x00000000000709c3 */ /* 0x000ea20000008800 */
[----:B------:R-:W-:Y:S01]  /*0220*/  @UP0 UMOV UR6, 0x400 ;  /* 0x0000040000060882 */ /* 0x000fe20000000000 */
[----:B------:R-:W-:-:S04]  /*0230*/  @UP0 UIADD3 UR4, -UR4, 0x100000, URZ ;  /* 0x0010000004040890 */ /* 0x000fc8000fffe13f */
[----:B------:R-:W-:Y:S02]  /*0240*/  @UP0 USHF.L.U32 UR5, UR4, 0xb, URZ ;  /* 0x0000000b04050899 */ /* 0x000fe4000800063f */
[----:B------:R-:W-:Y:S01]  /*0250*/  @UP0 USHF.L.U32 UR4, UR4, 0x1, URZ ;  /* 0x0000000104040899 */ /* 0x000fe2000800063f */
[----:B-1----:R-:W-:Y:S02]  /*0260*/  ISETP.NE.AND P1, PT, R2, RZ, PT ;  /* 0x000000ff0200720c */ /* 0x002fe40003f25270 */
[----:B------:R1:W3:Y:S01]  /*0270*/  SHFL.IDX PT, R2, R3, RZ, 0x1f ;  /* 0x00001fff03027589 */ /* 0x0002e200000e0000 */
[----:B--2---:R-:W-:Y:S01]  /*0280*/  @UP0 ULEA UR6, UR7, UR6, 0x18 ;  /* 0x0000000607060291 */ /* 0x004fe2000f8ec03f */
[----:B------:R-:W-:Y:S02]  /*0290*/  VOTEU.ANY UP0, P0 ;  /* 0x00000000003f7886 */ /* 0x000fe40000000100 */
[----:B------:R-:W2:Y:S09]  /*02a0*/  FENCE.VIEW.ASYNC.S ;  /* 0x00000000000073c6 */ /* 0x000eb20000000000 */
[----:B--2---:R1:W2:Y:S02]  /*02b0*/  @UP0 SYNCS.EXCH.64 URZ, [UR6+0x30800], UR4 ;  /* 0x03080004063f05b2 */ /* 0x0042a40008000100 */
[----:B-1----:R-:W-:Y:S05]  /*02c0*/  @P1 BRA `(.L_x_2) ;  /* 0x0000000000481947 */ /* 0x002fea0003800000 */
[----:B------:R-:W1:Y:S01]  /*02d0*/  S2UR UR5, SR_CgaCtaId ;  /* 0x00000000000579c3 */ /* 0x000e620000008800 */
[----:B------:R-:W-:Y:S01]  /*02e0*/  UMOV UR4, 0x400 ;  /* 0x0000040000047882 */ /* 0x000fe20000000000 */
[----:B------:R-:W-:Y:S01]  /*02f0*/  UMOV UR6, 0x1 ;  /* 0x0000000100067882 */ /* 0x000fe20000000000 */
[----:B------:R-:W-:Y:S01]  /*0300*/  UMOV UR9, 0x100 ;  /* 0x0000010000097882 */ /* 0x000fe20000000000 */
[----:B------:R-:W-:-:S04]  /*0310*/  UIADD3 UR6, -UR6, 0x100000, URZ ;  /* 0x0010000006067890 */ /* 0x000fc8000fffe13f */
[----:B------:R-:W-:Y:S02]  /*0320*/  USHF.L.U32 UR7, UR6, 0xb, URZ ;  /* 0x0000000b06077899 */ /* 0x000fe4000800063f */
[----:B------:R-:W-:Y:S01]  /*0330*/  USHF.L.U32 UR6, UR6, 0x1, URZ ;  /* 0x0000000106067899 */ /* 0x000fe2000800063f */
[----:B------:R-:W-:Y:S01]  /*0340*/  ELECT P0, URZ, PT ;  /* 0x00000000003f782f */ /* 0x000fe20003800000 */
[----:B-1----:R-:W-:Y:S02]  /*0350*/  ULEA UR8, UR5, UR4, 0x18 ;  /* 0x0000000405087291 */ /* 0x002fe4000f8ec03f */
[----:B------:R-:W-:-:S04]  /*0360*/  UIADD3 UR4, -UR9, 0x100000, URZ ;  /* 0x0010000009047890 */ /* 0x000fc8000fffe13f */
[----:B------:R-:W-:Y:S02]  /*0370*/  USHF.L.U32 UR5, UR4, 0xb, URZ ;  /* 0x0000000b04057899 */ /* 0x000fe4000800063f */
[----:B------:R-:W-:Y:S01]  /*0380*/  USHF.L.U32 UR4, UR4, 0x1, URZ ;  /* 0x0000000104047899 */ /* 0x000fe2000800063f */
[----:B------:R-:W1:Y:S03]  /*0390*/  FENCE.VIEW.ASYNC.S ;  /* 0x00000000000073c6 */ /* 0x000e660000000000 */
[----:B-1----:R1:W4:Y:S08]  /*03a0*/  SYNCS.EXCH.64 URZ, [UR8+0x30810], UR6 ;  /* 0x03081006083f75b2 */ /* 0x0023300008000100 */
[----:B------:R1:W5:Y:S01]  /*03b0*/  SYNCS.EXCH.64 URZ, [UR8+0x30820], UR4 ;  /* 0x03082004083f75b2 */ /* 0x0003620008000100 */
[----:B------:R1:W1:Y:S01]  /*03c0*/  SYNCS.EXCH.64 URZ, [UR8+0x30818], UR6 ;  /* 0x03081806083f75b2 */ /* 0x0002620008000100 */
[----:B------:R1:W1:Y:S01]  /*03d0*/  SYNCS.EXCH.64 URZ, [UR8+0x30828], UR4 ;  /* 0x03082804083f75b2 */ /* 0x0002620008000100 */
[----:B------:R-:W-:Y:S01]  /*03e0*/  NOP ;  /* 0x0000000000007918 */ /* 0x000fe20000000000 */
.L_x_2:
[----:B------:R-:W3:Y:S01]  /*03f0*/  SHFL.IDX PT, R3, R0, RZ, 0x1f ;  /* 0x00001fff00037589 */ /* 0x000ee200000e0000 */
[----:B------:R-:W-:Y:S01]  /*0400*/  NOP ;  /* 0x0000000000007918 */ /* 0x000fe20000000000 */
[----:B---3--:R-:W-:-:S13]  /*0410*/  ISETP.NE.AND P0, PT, R3, RZ, PT ;  /* 0x000000ff0300720c */ /* 0x008fda0003f05270 */
[----:B------:R-:W-:Y:S05]  /*0420*/  @P0 BRA `(.L_x_3) ;  /* 0x0000000000480947 */ /* 0x000fea0003800000 */
[----:B-1----:R-:W1:Y:S01]  /*0430*/  S2UR UR5, SR_CgaCtaId ;  /* 0x00000000000579c3 */ /* 0x002e620000008800 */
[----:B------:R-:W-:Y:S01]  /*0440*/  UMOV UR4, 0x400 ;  /* 0x0000040000047882 */ /* 0x000fe20000000000 */
[----:B------:R-:W-:Y:S01]  /*0450*/  UMOV UR6, 0x1 ;  /* 0x0000000100067882 */ /* 0x000fe20000000000 */
[----:B------:R-:W-:Y:S01]  /*0460*/  UMOV UR7, 0x100 ;  /* 0x0000010000077882 */ /* 0x000fe20000000000 */
[----:B------:R-:W-:Y:S01]  /*0470*/  ELECT P0, URZ, PT ;  /* 0x00000000003f782f */ /* 0x000fe20003800000 */
[----:B-1----:R-:W-:Y:S02]  /*0480*/  ULEA UR8, UR5, UR4, 0x18 ;  /* 0x0000000405087291 */ /* 0x002fe4000f8ec03f */
[----:B------:R-:W-:-:S04]  /*0490*/  UIADD3 UR4, -UR6, 0x100000, URZ ;  /* 0x0010000006047890 */ /* 0x000fc8000fffe13f */
[----:B------:R-:W-:Y:S02]  /*04a0*/  USHF.L.U32 UR5, UR4, 0xb, URZ ;  /* 0x0000000b04057899 */ /* 0x000fe4000800063f */
[----:B------:R-:W-:Y:S02]  /*04b0*/  USHF.L.U32 UR4, UR4, 0x1, URZ ;  /* 0x0000000104047899 */ /* 0x000fe4000800063f */
[----:B------:R-:W-:-:S04]  /*04c0*/  UIADD3 UR6, -UR7, 0x100000, URZ ;  /* 0x0010000007067890 */ /* 0x000fc8000fffe13f */
[----:B------:R-:W-:Y:S02]  /*04d0*/  USHF.L.U32 UR7, UR6, 0xb, URZ ;  /* 0x0000000b06077899 */ /* 0x000fe4000800063f */
[----:B------:R-:W-:Y:S01]  /*04e0*/  USHF.L.U32 UR6, UR6, 0x1, URZ ;  /* 0x0000000106067899 */ /* 0x000fe2000800063f */
[----:B------:R-:W1:Y:S03]  /*04f0*/  FENCE.VIEW.ASYNC.S ;  /* 0x00000000000073c6 */ /* 0x000e660000000000 */
[----:B-1----:R3:W1:Y:S08]  /*0500*/  SYNCS.EXCH.64 URZ, [UR8+0x30830], UR4 ;  /* 0x03083004083f75b2 */ /* 0x0026700008000100 */
[----:B------:R3:W1:Y:S01]  /*0510*/  SYNCS.EXCH.64 URZ, [UR8+0x30840], UR6 ;  /* 0x03084006083f75b2 */ /* 0x0006620008000100 */
[----:B------:R3:W1:Y:S01]  /*0520*/  SYNCS.EXCH.64 URZ, [UR8+0x30838], UR4 ;  /* 0x03083804083f75b2 */ /* 0x0006620008000100 */
[----:B------:R3:W1:Y:S02]  /*0530*/  SYNCS.EXCH.64 URZ, [UR8+0x30848], UR6 ;  /* 0x03084806083f75b2 */ /* 0x0006640008000100 */
[----:B---3--:R-:W-:Y:S01]  /*0540*/  NOP ;  /* 0x0000000000007918 */ /* 0x008fe20000000000 */
.L_x_3:
[----:B------:R-:W-:Y:S01]  /*0550*/  ISETP.NE.AND P0, PT, R2, RZ, PT ;  /* 0x000000ff0200720c */ /* 0x000fe20003f05270 */
[----:B------:R-:W-:Y:S01]  /*0560*/  IMAD.MOV.U32 R17, RZ, RZ, 0x1 ;  /* 0x00000001ff117424 */ /* 0x000fe200078e00ff */
[----:B------:R-:W-:Y:S01]  /*0570*/  NOP ;  /* 0x0000000000007918 */ /* 0x000fe20000000000 */
[----:B------:R-:W-:Y:S03]  /*0580*/  BSSY B6, `(.L_x_4) ;  /* 0x0000726000067945 */ /* 0x000fe60003800000 */
[----:B------:R-:W-:Y:S01]  /*0590*/  SEL R17, R17, 0x2, !P0 ;  /* 0x0000000211117807 */ /* 0x000fe20004000000 */
[----:B-12-45:R-:W-:Y:S06]  /*05a0*/  BAR.SYNC.DEFER_BLOCKING 0x0 ;  /* 0x0000000000007b1d */ /* 0x036fec0000010000 */
[----:B------:R-:W-:Y:S05]  /*05b0*/  @!P0 BRA `(.L_x_5) ;  /* 0x00000048006c8947 */ /* 0x000fea0003800000 */
.L_x_6:
[----:B------:R-:W-:-:S08]  /*05c0*/  NOP ;  /* 0x0000000000007918 */ /* 0x000fd00000000000 */
[----:B------:R-:W1:Y:S02]  /*05d0*/  USETMAXREG.TRY_ALLOC.CTAPOOL UP0, 0xf0 ;  /* 0x000000f0000079c8 */ /* 0x000e640008000600 */
[----:B-1----:R-:W-:-:S13]  /*05e0*/  PLOP3.LUT P0, PT, PT, PT, UP0, 0x80, 0x0 ;  /* 0x000000000000781c */ /* 0x002fda0003f0f008 */
[----:B------:R-:W-:Y:S05]  /*05f0*/  @!P0 BRA `(.L_x_6) ;  /* 0xfffffffc00f08947 */ /* 0x000fea000383ffff */
[----:B------:R-:W-:Y:S01]  /*0600*/  LOP3.LUT R0, R0, 0x3, RZ, 0xc0, !PT ;  /* 0x0000000300007812 */ /* 0x000fe200078ec0ff */
[----:B------:R-:W1:Y:S01]  /*0610*/  S2R R2, SR_TID.X ;  /* 0x0000000000027919 */ /* 0x000e620000002100 */
[----:B------:R-:W2:Y:S04]  /*0620*/  S2UR UR4, SR_CTAID.Z ;  /* 0x00000000000479c3 */ /* 0x000ea80000002700 */
[----:B------:R-:W3:Y:S02]  /*0630*/  SHFL.IDX PT, R0, R0, RZ, 0x1f ;  /* 0x00001fff00007589 */ /* 0x000ee400000e0000 */
[----:B---3--:R-:W-:Y:S02]  /*0640*/  ISETP.NE.AND P0, PT, R0, RZ, PT ;  /* 0x000000ff0000720c */ /* 0x008fe40003f05270 */
[----:B-1----:R-:W-:-:S11]  /*0650*/  SHF.R.U32.HI R2, RZ, 0x7, R2 ;  /* 0x00000007ff027819 */ /* 0x002fd60000011602 */
[----:B------:R-:W-:-:S05]  /*0660*/  @!P0 VIADD R2, R2, 0x9 ;  /* 0x0000000902028836 */ /* 0x000fca0000000000 */
[----:B------:R1:W-:Y:S06]  /*0670*/  @!P0 BAR.ARV R2, 0xa0 ;  /* 0x000280020000851d */ /* 0x0003ec0000002000 */
[----:B--2---:R-:W-:-:S13]  /*0680*/  ISETP.LE.AND P0, PT, RZ, UR4, PT ;  /* 0x00000004ff007c0c */ /* 0x004fda000bf03270 */
[----:B-1----:R-:W-:Y:S05]  /*0690*/  @!P0 BRA `(.L_x_7) ;  /* 0x0000007000508947 */ /* 0x002fea0003800000 */
[----:B------:R-:W-:-:S04]  /*06a0*/  MOV R0, RZ ;  /* 0x000000ff00007202 */ /* 0x000fc80000000f00 */
[----:B------:R-:W-:-:S13]  /*06b0*/  LOP3.LUT P0, RZ, R0, 0x3ff, RZ, 0xc0, !PT ;  /* 0x000003ff00ff7812 */ /* 0x000fda000780c0ff */
[----:B------:R-:W-:Y:S05]  /*06c0*/  @!P0 BRA `(.L_x_8) ;  /* 0x00000000007c8947 */ /* 0x000fea0003800000 */
[----:B------:R-:W-:Y:S01]  /*06d0*/  MOV R2, 0x0 ;  /* 0x0000000000027802 */ /* 0x000fe20000000f00 */
[----:B------:R-:W-:Y:S01]  /*06e0*/  ULDC.64 UR4, c[0x4][0x90] ;  /* 0x0100240000047ab9 */ /* 0x000fe20000000a00 */
[----:B------:R-:W-:Y:S01]  /*06f0*/  ULDC.64 UR6, c[0x4][0x8] ;  /* 0x0100020000067ab9 */ /* 0x000fe20000000a00 */
[----:B------:R-:W-:Y:S01]  /*0700*/  IMAD.U32 R4, RZ, RZ, UR4 ;  /* 0x00000004ff047e24 */ /* 0x000fe2000f8e00ff */
[----:B------:R1:W2:Y:S01]  /*0710*/  LDC.64 R14, c[0x4][R2] ;  /* 0x01000000020e7b82 */ /* 0x0002a20000000a00 */
[----:B------:R-:W-:Y:S01]  /*0720*/  IMAD.U32 R5, RZ, RZ, UR5 ;  /* 0x00000005ff057e24 */ /* 0x000fe2000f8e00ff */
[----:B------:R-:W-:Y:S01]  /*0730*/  ULDC.64 UR4, c[0x4][0x98] ;  /* 0x0100260000047ab9 */ /* 0x000fe20000000a00 */
[----:B------:R-:W-:Y:S02]  /*0740*/  IMAD.U32 R10, RZ, RZ, UR6 ;  /* 0x00000006ff0a7e24 */ /* 0x000fe4000f8e00ff */
[----:B------:R-:W-:Y:S02]  /*0750*/  IMAD.U32 R6, RZ, RZ, UR4 ;  /* 0x00000004ff067e24 */ /* 0x000fe4000f8e00ff */
[----:B------:R-:W-:-:S02]  /*0760*/  IMAD.U32 R7, RZ, RZ, UR5 ;  /* 0x00000005ff077e24 */ /* 0x000fc4000f8e00ff */
[----:B------:R-:W-:Y:S02]  /*0770*/  IMAD.U32 R11, RZ, RZ, UR7 ;  /* 0x00000007ff0b7e24 */ /* 0x000fe4000f8e00ff */
[----:B------:R-:W-:Y:S02]  /*0780*/  IMAD.MOV.U32 R8, RZ, RZ, 0x70 ;  /* 0x00000070ff087424 */ /* 0x000fe400078e00ff */
[----:B------:R-:W-:Y:S02]  /*0790*/  IMAD.MOV.U32 R12, RZ, RZ, 0x1 ;  /* 0x00000001ff0c7424 */ /* 0x000fe400078e00ff */
[----:B-1----:R-:W-:-:S07]  /*07a0*/  IMAD.MOV.U32 R13, RZ, RZ, RZ ;  /* 0x000000ffff0d7224 */ /* 0x002fce00078e00ff */
[----:B------:R-:W-:-:S07]  /*07b0*/  LEPC R20, `(.L_x_9) ;  /* 0x000000001014794e */ /* 0x000fce0000000000 */
[----:B--2---:R-:W-:Y:S05]  /*07c0*/  CALL.ABS.NOINC R14 ;  /* 0x000000000e007343 */ /* 0x004fea0003c00000 */
.L_x_9:
[----:B------:R-:W1:Y:S01]  /*07d0*/  LDC.64 R2, c[0x4][R2] ;  /* 0x0100000002027b82 */ /* 0x000e620000000a00 */
[----:B------:R-:W-:Y:S01]  /*07e0*/  ULDC.64 UR4, c[0x4][0x90] ;  /* 0x0100240000047ab9 */ /* 0x000fe20000000a00 */
[----:B------:R-:W-:Y:S01]  /*07f0*/  ULDC.64 UR6, c[0x4][0x98] ;  /* 0x0100260000067ab9 */ /* 0x000fe20000000a00 */
[----:B------:R-:W-:Y:S02]  /*0800*/  IMAD.U32 R4, RZ, RZ, UR4 ;  /* 0x00000004ff047e24 */ /* 0x000fe4000f8e00ff */
        /* <DEDUP_REMOVED lines=8> */
[----:B------:R-:W-:-:S07]  /*0890*/  IMAD.MOV.U32 R13, RZ, RZ, RZ ;  /* 0x000000ffff0d7224 */ /* 0x000fce00078e00ff */
[----:B------:R-:W-:-:S07]  /*08a0*/  LEPC R20, `(.L_x_8) ;  /* 0x000000001014794e */ /* 0x000fce0000000000 */
[----:B-1----:R-:W-:Y:S05]  /*08b0*/  CALL.ABS.NOINC R2 ;  /* 0x0000000002007343 */ /* 0x002fea0003c00000 */
.L_x_8:
[----:B------:R-:W1:Y:S01]  /*08c0*/  S2R R3, SR_CgaCtaId ;  /* 0x0000000000037919 */ /* 0x000e620000008800 */
[----:B------:R-:W-:-:S04]  /*08d0*/  MOV R16, 0x400 ;  /* 0x0000040000107802 */ /* 0x000fc80000000f00 */
[----:B-1----:R-:W-:-:S05]  /*08e0*/  LEA R16, R3, R16, 0x18 ;  /* 0x0000001003107211 */ /* 0x002fca00078ec0ff */
[----:B------:R-:W-:-:S05]  /*08f0*/  VIADD R226, R16, 0x28800 ;  /* 0x0002880010e27836 */ /* 0x000fca0000000000 */
        /* <DEDUP_REMOVED lines=18> */
.L_x_11:
        /* <DEDUP_REMOVED lines=15> */
.L_x_10:
[----:B------:R-:W1:Y:S01]  /*0b10*/  S2R R2, SR_TID.X ;  /* 0x0000000000027919 */ /* 0x000e620000002100 */
[----:B------:R-:W-:Y:S01]  /*0b20*/  UMOV UR4, 0xffffffff ;  /* 0xffffffff00047882 */ /* 0x000fe20000000000 */
[----:B-1----:R-:W-:-:S05]  /*0b30*/  VIADD R0, R2, 0xffffff80 ;  /* 0xffffff8002007836 */ /* 0x002fca0000000000 */
[----:B------:R-:W-:-:S04]  /*0b40*/  SHF.R.S32.HI R3, RZ, 0x1f, R0 ;  /* 0x0000001fff037819 */ /* 0x000fc80000011400 */
[----:B------:R-:W-:-:S04]  /*0b50*/  LEA.HI R2, R3, R0, RZ, 0x7 ;  /* 0x0000000003027211 */ /* 0x000fc800078f38ff */
[----:B------:R-:W-:Y:S01]  /*0b60*/  SHF.R.S32.HI R13, RZ, 0x7, R2 ;  /* 0x00000007ff0d7819 */ /* 0x000fe20000011402 */
[----:B------:R-:W-:Y:S06]  /*0b70*/  BRA.DIV UR4, `(.L_x_12) ;  /* 0x0000006e04207947 */ /* 0x000fec000b800000 */
[----:B------:R1:W2:Y:S02]  /*0b80*/  SHFL.IDX PT, R14, R13, RZ, 0x1f ;  /* 0x00001fff0d0e7589 */ /* 0x0002a400000e0000 */
.L_x_83:
[----:B------:R-:W-:Y:S02]  /*0b90*/  SHF.L.U32 R9, RZ, 0x1f, RZ ;  /* 0x0000001fff097819 */ /* 0x000fe400000006ff */
[----:B------:R-:W-:Y:S02]  /*0ba0*/  LEA.HI R5, R3, R0, RZ, 0x4 ;  /* 0x0000000003057211 */ /* 0x000fe400078f20ff */
[----:B------:R-:W3:Y:S01]  /*0bb0*/  SYNCS.PHASECHK.TRANS64.TRYWAIT P0, [R16+URZ+0x30800], R9 ;  /* 0x03080009100075a7 */ /* 0x000ee2000800017f */
[----:B--2---:R-:W-:Y:S02]  /*0bc0*/  LEA.HI R4, R14, R14, RZ, 0x1 ;  /* 0x0000000e0e047211 */ /* 0x004fe400078f08ff */
[----:B------:R-:W-:-:S04]  /*0bd0*/  SHF.R.S32.HI R6, RZ, 0x4, R5 ;  /* 0x00000004ff067819 */ /* 0x000fc80000011405 */
[----:B------:R-:W-:Y:S02]  /*0be0*/  LEA.HI R7, R5, R6, RZ, 0x1 ;  /* 0x0000000605077211 */ /* 0x000fe400078f08ff */
[----:B------:R-:W-:Y:S02]  /*0bf0*/  LOP3.LUT R5, R4, 0xfffffffe, RZ, 0xc0, !PT ;  /* 0xfffffffe04057812 */ /* 0x000fe400078ec0ff */
[----:B------:R-:W-:-:S03]  /*0c00*/  LOP3.LUT R7, R7, 0xfffffffe, RZ, 0xc0, !PT ;  /* 0xfffffffe07077812 */ /* 0x000fc600078ec0ff */
[----:B------:R-:W-:Y:S02]  /*0c10*/  IMAD.IADD R8, R14, 0x1, -R5 ;  /* 0x000000010e087824 */ /* 0x000fe400078e0a05 */
[----:B------:R-:W-:Y:S01]  /*0c20*/  IMAD.IADD R7, R6, 0x1, -R7 ;  /* 0x0000000106077824 */ /* 0x000fe200078e0a07 */
[----:B---3--:R-:W-:Y:S06]  /*0c30*/  @P0 BRA `(.L_x_13) ;  /* 0x0000000000080947 */ /* 0x008fec0003800000 */
[----:B------:R-:W2:Y:S02]  /*0c40*/  SYNCS.PHASECHK.TRANS64.TRYWAIT P0, [R16+URZ+0x30800], R9 ;  /* 0x03080009100075a7 */ /* 0x000ea4000800017f */
[----:B--2---:R-:W-:Y:S05]  /*0c50*/  @!P0 BRA `(.L_x_14) ;  /* 0x0000006c00048947 */ /* 0x004fea0003800000 */
.L_x_13:
[----:B------:R-:W3:Y:S01]  /*0c60*/  LDC R12, c[0x0][0x280] ;  /* 0x0000a000ff0c7b82 */ /* 0x000ee20000000800 */
[----:B------:R-:W-:Y:S02]  /*0c70*/  LOP3.LUT R5, R2, 0xffffff80, RZ, 0xc0, !PT ;  /* 0xffffff8002057812 */ /* 0x000fe400078ec0ff */
[----:B------:R-:W-:Y:S02]  /*0c80*/  CS2R R150, SRZ ;  /* 0x0000000000967805 */ /* 0x000fe4000001ff00 */
[----:B------:R-:W-:Y:S02]  /*0c90*/  LEA.HI R2, R3, R0, RZ, 0x5 ;  /* 0x0000000003027211 */ /* 0x000fe400078f28ff */
[----:B------:R-:W-:Y:S02]  /*0ca0*/  CS2R R148, SRZ ;  /* 0x0000000000947805 */ /* 0x000fe4000001ff00 */
[----:B------:R-:W-:Y:S01]  /*0cb0*/  CS2R R146, SRZ ;  /* 0x0000000000927805 */ /* 0x000fe2000001ff00 */
[----:B------:R-:W-:Y:S01]  /*0cc0*/  IMAD.IADD R5, R0, 0x1, -R5 ;  /* 0x0000000100057824 */ /* 0x000fe200078e0a05 */
[----:B------:R-:W-:-:S02]  /*0cd0*/  CS2R R144, SRZ ;  /* 0x0000000000907805 */ /* 0x000fc4000001ff00 */
[----:B------:R-:W-:Y:S02]  /*0ce0*/  CS2R R142, SRZ ;  /* 0x00000000008e7805 */ /* 0x000fe4000001ff00 */
[----:B------:R-:W-:Y:S02]  /*0cf0*/  CS2R R140, SRZ ;  /* 0x00000000008c7805 */ /* 0x000fe4000001ff00 */
[----:B------:R-:W-:Y:S02]  /*0d00*/  CS2R R138, SRZ ;  /* 0x00000000008a7805 */ /* 0x000fe4000001ff00 */
[----:B------:R-:W-:Y:S02]  /*0d10*/  SHF.R.S32.HI R4, RZ, 0x1f, R5 ;  /* 0x0000001fff047819 */ /* 0x000fe40000011405 */
[----:B------:R-:W-:Y:S02]  /*0d20*/  CS2R R136, SRZ ;  /* 0x0000000000887805 */ /* 0x000fe4000001ff00 */
[----:B------:R-:W-:-:S02]  /*0d30*/  CS2R R134, SRZ ;  /* 0x0000000000867805 */ /* 0x000fc4000001ff00 */
[----:B------:R-:W-:Y:S02]  /*0d40*/  CS2R R132, SRZ ;  /* 0x0000000000847805 */ /* 0x000fe4000001ff00 */
[----:B------:R-:W-:Y:S02]  /*0d50*/  LEA.HI R6, R4, R5, RZ, 0x2 ;  /* 0x0000000504067211 */ /* 0x000fe400078f10ff */
[----:B------:R-:W-:Y:S02]  /*0d60*/  CS2R R130, SRZ ;  /* 0x0000000000827805 */ /* 0x000fe4000001ff00 */
[----:B------:R-:W-:Y:S02]  /*0d70*/  CS2R R128, SRZ ;  /* 0x0000000000807805 */ /* 0x000fe4000001ff00 */
[----:B------:R-:W-:Y:S02]  /*0d80*/  CS2R R126, SRZ ;  /* 0x00000000007e7805 */ /* 0x000fe4000001ff00 */
[----:B------:R-:W-:-:S02]  /*0d90*/  LOP3.LUT R10, R6, 0x7ffffffc, RZ, 0xc0, !PT ;  /* 0x7ffffffc060a7812 */ /* 0x000fc400078ec0ff */
[----:B------:R-:W-:Y:S02]  /*0da0*/  CS2R R124, SRZ ;  /* 0x00000000007c7805 */ /* 0x000fe4000001ff00 */
[----:B------:R-:W-:Y:S02]  /*0db0*/  CS2R R122, SRZ ;  /* 0x00000000007a7805 */ /* 0x000fe4000001ff00 */
[----:B------:R-:W-:Y:S02]  /*0dc0*/  CS2R R120, SRZ ;  /* 0x0000000000787805 */ /* 0x000fe4000001ff00 */
[----:B------:R-:W-:Y:S02]  /*0dd0*/  CS2R R118, SRZ ;  /* 0x0000000000767805 */ /* 0x000fe4000001ff00 */
[----:B---3--:R-:W-:Y:S02]  /*0de0*/  ISETP.GE.AND P0, PT, R12, 0x1, PT ;  /* 0x000000010c00780c */ /* 0x008fe40003f06270 */
[----:B------:R-:W-:-:S02]  /*0df0*/  CS2R R116, SRZ ;  /* 0x0000000000747805 */ /* 0x000fc4000001ff00 */
[----:B------:R-:W-:Y:S02]  /*0e00*/  CS2R R114, SRZ ;  /* 0x0000000000727805 */ /* 0x000fe4000001ff00 */
[----:B------:R-:W-:Y:S02]  /*0e10*/  CS2R R112, SRZ ;  /* 0x0000000000707805 */ /* 0x000fe4000001ff00 */
[----:B------:R-:W-:Y:S02]  /*0e20*/  CS2R R110, SRZ ;  /* 0x00000000006e7805 */ /* 0x000fe4000001ff00 */
[----:B------:R-:W-:Y:S02]  /*0e30*/  CS2R R108, SRZ ;  /* 0x00000000006c7805 */ /* 0x000fe4000001ff00 */
[----:B------:R-:W-:Y:S02]  /*0e40*/  CS2R R106, SRZ ;  /* 0x00000000006a7805 */ /* 0x000fe4000001ff00 */
        /* <DEDUP_REMOVED lines=41> */
[----:B------:R-:W-:Y:S01]  /*10e0*/  SHF.R.S32.HI R2, RZ, 0x5, R2 ;  /* 0x00000005ff027819 */ /* 0x000fe20000011402 */
[----:B------:R-:W-:Y:S01]  /*10f0*/  IMAD.IADD R225, R5, 0x1, -R10 ;  /* 0x0000000105e17824 */ /* 0x000fe200078e0a0a */
[----:B------:R-:W-:Y:S06]  /*1100*/  @!P0 BRA `(.L_x_15) ;  /* 0x0000002800e08947 */ /* 0x000fec0003800000 */
[----:B------:R-:W3:Y:S01]  /*1110*/  S2R R11, SR_CTAID.X ;  /* 0x00000000000b7919 */ /* 0x000ee20000002500 */
[----:B------:R-:W3:Y:S01]  /*1120*/  LDC R14, c[0x0][0x290] ;  /* 0x0000a400ff0e7b82 */ /* 0x000ee20000000800 */
[----:B--2---:R-:W-:Y:S01]  /*1130*/  IMAD.SHL.U32 R9, R0, 0x40, RZ ;  /* 0x0000004000097824 */ /* 0x004fe200078e00ff */
[----:B------:R-:W-:Y:S01]  /*1140*/  LEA.HI R4, R4, R5, RZ, 0x5 ;  /* 0x0000000504047211 */ /* 0x000fe200078f28ff */
[----:B------:R-:W-:Y:S01]  /*1150*/  IMAD.SHL.U32 R2, R2, 0x10, RZ ;  /* 0x0000001002027824 */ /* 0x000fe200078e00ff */
[----:B------:R-:W-:Y:S01]  /*1160*/  LEA.HI R10, R3, R0, RZ, 0x3 ;  /* 0x00000000030a7211 */ /* 0x000fe200078f18ff */
[----:B------:R-:W-:Y:S01]  /*1170*/  IMAD.MOV.U32 R151, RZ, RZ, RZ ;  /* 0x000000ffff977224 */ /* 0x000fe200078e00ff */
[----:B------:R-:W-:Y:S02]  /*1180*/  LOP3.LUT R9, R9, 0x1c0, RZ, 0xc0, !PT ;  /* 0x000001c009097812 */ /* 0x000fe400078ec0ff */
[----:B------:R-:W-:Y:S02]  /*1190*/  SHF.R.S32.HI R4, RZ, 0x5, R4 ;  /* 0x00000005ff047819 */ /* 0x000fe40000011404 */
[----:B------:R-:W-:-:S02]  /*11a0*/  LOP3.LUT R15, R9, 0x30, R2, 0xf8, !PT ;  /* 0x00000030090f7812 */ /* 0x000fc400078ef802 */
[----:B------:R-:W-:Y:S02]  /*11b0*/  LEA.HI R0, R13, R13, RZ, 0x1 ;  /* 0x0000000d0d007211 */ /* 0x000fe400078f08ff */
[--C-:B------:R-:W-:Y:S02]  /*11c0*/  SHF.R.S32.HI R2, RZ, 0x2, R6.reuse ;  /* 0x00000002ff027819 */ /* 0x100fe40000011406 */
[----:B------:R-:W-:Y:S01]  /*11d0*/  SHF.R.S32.HI R3, RZ, 0x1f, R6 ;  /* 0x0000001fff037819 */ /* 0x000fe20000011406 */
[----:B------:R-:W-:Y:S01]  /*11e0*/  VIADD R6, R12, 0x3f ;  /* 0x0000003f0c067836 */ /* 0x000fe20000000000 */
[----:B------:R-:W-:Y:S02]  /*11f0*/  LOP3.LUT R0, R0, 0xfffffffe, RZ, 0xc0, !PT ;  /* 0xfffffffe00007812 */ /* 0x000fe400078ec0ff */
[----:B------:R-:W-:Y:S02]  /*1200*/  LEA.HI R3, R3, R2, RZ, 0x3 ;  /* 0x0000000203037211 */ /* 0x000fe400078f18ff */
[----:B------:R-:W-:-:S02]  /*1210*/  LOP3.LUT R10, R15, 0x8, R10, 0xf8, !PT ;  /* 0x000000080f0a7812 */ /* 0x000fc400078ef80a */
[----:B------:R-:W-:Y:S01]  /*1220*/  LOP3.LUT R3, R3, 0xfffffff8, RZ, 0xc0, !PT ;  /* 0xfffffff803037812 */ /* 0x000fe200078ec0ff */
[----:B---3--:R-:W-:-:S04]  /*1230*/  IMAD R11, R11, -0x80, R14 ;  /* 0xffffff800b0b7824 */ /* 0x008fc800078e020e */
[----:B------:R-:W-:Y:S01]  /*1240*/  IMAD R4, R4, -0x10, R11 ;  /* 0xfffffff004047824 */ /* 0x000fe200078e020b */
[----:B------:R-:W-:Y:S01]  /*1250*/  SHF.R.U32.HI R11, RZ, 0x3, R9 ;  /* 0x00000003ff0b7819 */ /* 0x000fe20000011609 */
[C---:B------:R-:W-:Y:S02]  /*1260*/  IMAD.IADD R9, R13.reuse, 0x1, -R0 ;  /* 0x000000010d097824 */ /* 0x040fe400078e0a00 */
[----:B------:R-:W-:Y:S01]  /*1270*/  IMAD.SHL.U32 R0, R13, 0x1000, RZ ;  /* 0x000010000d007824 */ /* 0x000fe200078e00ff */
[----:B------:R-:W-:Y:S02]  /*1280*/  LOP3.LUT R10, R10, R11, RZ, 0x3c, !PT ;  /* 0x0000000b0a0a7212 */ /* 0x000fe400078e3cff */
[----:B------:R-:W-:Y:S01]  /*1290*/  SHF.R.S32.HI R11, RZ, 0x1f, R6 ;  /* 0x0000001fff0b7819 */ /* 0x000fe20000011406 */
[----:B------:R-:W-:Y:S01]  /*12a0*/  IMAD R7, R7, 0x200, R0 ;  /* 0x0000020007077824 */ /* 0x000fe200078e0200 */
[----:B------:R-:W-:Y:S01]  /*12b0*/  IADD3 R4, R4, R3, -R2 ;  /* 0x0000000304047210 */ /* 0x000fe20007ffe802 */
[----:B------:R-:W-:Y:S01]  /*12c0*/  IMAD R3, R5, 0x4, R0 ;  /* 0x0000000405037824 */ /* 0x000fe200078e0200 */
[----:B------:R-:W-:Y:S01]  /*12d0*/  LEA.HI R0, R11, R6, RZ, 0x6 ;  /* 0x000000060b007211 */ /* 0x000fe200078f30ff */
[----:B------:R-:W-:Y:S01]  /*12e0*/  IMAD.IADD R11, R7, 0x1, R10 ;  /* 0x00000001070b7824 */ /* 0x000fe200078e020a */
[----:B------:R-:W-:Y:S01]  /*12f0*/  LOP3.LUT R7, R17, 0x1, RZ, 0xfc, !PT ;  /* 0x0000000111077812 */ /* 0x000fe200078efcff */
[----:B------:R-:W-:Y:S01]  /*1300*/  IMAD R9, R9, -0x40, R4 ;  /* 0xffffffc009097824 */ /* 0x000fe200078e0204 */
[----:B------:R-:W-:Y:S01]  /*1310*/  CS2R R4, SRZ ;  /* 0x0000000000047805 */ /* 0x000fe2000001ff00 */
[----:B------:R-:W-:Y:S01]  /*1320*/  IMAD.MOV.U32 R6, RZ, RZ, RZ ;  /* 0x000000ffff067224 */ /* 0x000fe200078e00ff */
[----:B------:R-:W-:Y:S01]  /*1330*/  SHF.R.S32.HI R10, RZ, 0x6, R0 ;  /* 0x00000006ff0a7819 */ /* 0x000fe20000011400 */
[----:B------:R-:W-:-:S07]  /*1340*/  IMAD R3, R3, 0x4, R16 ;  /* 0x0000000403037824 */ /* 0x000fce00078e0210 */
.L_x_26:
[----:B------:R-:W-:Y:S01]  /*1350*/  ISETP.NE.AND P0, PT, R7, 0x3, PT ;  /* 0x000000030700780c */ /* 0x000fe20003f05270 */
[----:B------:R-:W-:-:S12]  /*1360*/  YIELD ;  /* 0x0000000000007946 */ /* 0x000fd80003800000 */
[----:B---3--:R-:W-:Y:S05]  /*1370*/  @!P0 BRA `(.L_x_16) ;  /* 0x0000000000048947 */ /* 0x008fea0003800000 */
[----:B------:R-:W-:Y:S01]  /*1380*/  BPT.TRAP 0x1 ;  /* 0x000000040000795c */ /* 0x000fe20000300000 */
.L_x_16:
[----:B------:R-:W-:Y:S01]  /*1390*/  IMAD R2, R4, 0x8, R16 ;  /* 0x0000000804027824 */ /* 0x000fe200078e0210 */
[----:B------:R-:W-:-:S04]  /*13a0*/  SHF.L.U32 R17, R5, 0x1f, RZ ;  /* 0x0000001f05117819 */ /* 0x000fc800000006ff */
[----:B------:R2:W3:Y:S01]  /*13b0*/  SYNCS.PHASECHK.TRANS64.TRYWAIT P1, [R2+URZ+0x30810], R17 ;  /* 0x03081011020075a7 */ /* 0x0004e2000802017f */
[----:B------:R-:W-:Y:S05]  /*13c0*/  @!P0 BRA `(.L_x_17) ;  /* 0x0000000000048947 */ /* 0x000fea0003800000 */
[----:B------:R-:W-:Y:S01]  /*13d0*/  BPT.TRAP 0x1 ;  /* 0x000000040000795c */ /* 0x000fe20000300000 */
.L_x_17:
[----:B---3--:R-:W-:Y:S05]  /*13e0*/  @P1 BRA `(.L_x_18) ;  /* 0x0000000000081947 */ /* 0x008fea0003800000 */
[----:B------:R-:W3:Y:S02]  /*13f0*/  SYNCS.PHASECHK.TRANS64.TRYWAIT P1, [R2+URZ+0x30810], R17 ;  /* 0x03081011020075a7 */ /* 0x000ee4000802017f */
[----:B---3--:R-:W-:Y:S05]  /*1400*/  @!P1 BRA `(.L_x_19) ;  /* 0x00000064002c9947 */ /* 0x008fea0003800000 */
.L_x_18:
[----:B------:R-:W-:Y:S05]  /*1410*/  WARPSYNC.ALL ;  /* 0x0000000000007948 */ /* 0x000fea0003800000 */
[----:B------:R-:W-:Y:S01]  /*1420*/  VIADD R0, R16, 0x18000 ;  /* 0x0001800010007836 */ /* 0x000fe20000000000 */
[----:B------:R-:W-:Y:S01]  /*1430*/  WARPGROUP.ARRIVE ;  /* 0x00000000000079c5 */ /* 0x000fe20000000000 */
[----:B------:R-:W-:Y:S01]  /*1440*/  IMAD R12, R8, 0x2000, R16 ;  /* 0x00002000080c7824 */ /* 0x000fe200078e0210 */
[----:B------:R-:W-:Y:S01]  /*1450*/  UMOV UR5, 0x40000040 ;  /* 0x4000004000057882 */ /* 0x000fe20000000000 */
[----:B------:R-:W-:Y:S01]  /*1460*/  UMOV UR7, 0x40000040 ;  /* 0x4000004000077882 */ /* 0x000fe20000000000 */
[----:B------:R-:W-:-:S02]  /*1470*/  SHF.R.U32.HI R0, RZ, 0x4, R0 ;  /* 0x00000004ff007819 */ /* 0x000fc40000011600 */
[----:B------:R-:W-:Y:S02]  /*1480*/  R2UR UR9, R12 ;  /* 0x000000000c0972ca */ /* 0x000fe400000e0000 */
[----:B------:R-:W-:-:S04]  /*1490*/  LOP3.LUT R0, R0, 0x3fff, RZ, 0xc0, !PT ;  /* 0x00003fff00007812 */ /* 0x000fc800078ec0ff */
[----:B-1----:R-:W-:-:S05]  /*14a0*/  LOP3.LUT R13, R0, 0x10000, RZ, 0xfc, !PT ;  /* 0x00010000000d7812 */ /* 0x002fca00078efcff */
[----:B------:R-:W-:Y:S02]  /*14b0*/  IMAD R13, R4, 0x400, R13 ;  /* 0x00000400040d7824 */ /* 0x000fe400078e020d */
[----:B------:R-:W-:-:S03]  /*14c0*/  USHF.R.U32.HI UR4, URZ, 0x4, UR9 ;  /* 0x000000043f047899 */ /* 0x000fc60008011609 */
[----:B------:R-:W-:Y:S01]  /*14d0*/  R2UR UR8, R13 ;  /* 0x000000000d0872ca */ /* 0x000fe200000e0000 */
[----:B------:R-:W-:Y:S01]  /*14e0*/  ULOP3.LUT UR4, UR4, 0x3fff, URZ, 0xc0, !UPT ;  /* 0x00003fff04047892 */ /* 0x000fe2000f8ec03f */
[----:B------:R-:W-:-:S03]  /*14f0*/  IMAD R13, R4, 0x20, R225 ;  /* 0x00000020040d7824 */ /* 0x000fc600078e02e1 */
[----:B------:R-:W-:Y:S01]  /*1500*/  ULOP3.LUT UR10, UR4, 0x10000, URZ, 0xfc, !UPT ;  /* 0x00010000040a7892 */ /* 0x000fe2000f8efc3f */
[----:B------:R-:W-:-:S04]  /*1510*/  IMAD.SHL.U32 R13, R13, 0x2, RZ ;  /* 0x000000020d0d7824 */ /* 0x000fc800078e00ff */
[----:B------:R-:W-:Y:S02]  /*1520*/  IMAD R12, R13, 0x4, R16 ;  /* 0x000000040d0c7824 */ /* 0x000fe400078e0210 */
[----:B------:R-:W-:Y:S01]  /*1530*/  UMOV UR4, UR10 ;  /* 0x0000000a00047c82 */ /* 0x000fe20008000000 */
[----:B------:R-:W-:Y:S02]  /*1540*/  UMOV UR6, UR8 ;  /* 0x0000000800067c82 */ /* 0x000fe40008000000 */
[----:B------:R-:W-:Y:S01]  /*1550*/  HGMMA.64x64x16.F32.BF16 R184, gdesc[UR4], RZ, !UPT, gsb0 ;  /* 0x00e0000004b879f0 */ /* 0x000fe2000c0018ff */
[----:B------:R-:W-:Y:S02]  /*1560*/  UIADD3 UR4, UR10, 0x2, URZ ;  /* 0x000000020a047890 */ /* 0x000fe4000fffe03f */
[----:B------:R-:W-:Y:S01]  /*1570*/  UIADD3 UR6, UR8, 0x2, URZ ;  /* 0x0000000208067890 */ /* 0x000fe2000fffe03f */
[----:B------:R-:W-:Y:S01]  /*1580*/  UMOV UR5, 0x40000040 ;  /* 0x4000004000057882 */ /* 0x000fe20000000000 */
[----:B------:R-:W-:Y:S01]  /*1590*/  UMOV UR7, 0x40000040 ;  /* 0x4000004000077882 */ /* 0x000fe20000000000 */
[----:B------:R-:W-:-:S02]  /*15a0*/  WARPGROUP.DEPBAR.LE gsb0, 0x0 ;  /* 0x00008000000079c5 */ /* 0x000fc40000010000 */
[----:B------:R-:W-:-:S06]  /*15b0*/  WARPGROUP.ARRIVE ;  /* 0x00000000000079c5 */ /* 0x000fcc0000000000 */
[----:B------:R-:W-:Y:S01]  /*15c0*/  HGMMA.64x64x16.F32.BF16 R184, gdesc[UR4], R184, gsb0 ;  /* 0x00e0000004b879f0 */ /* 0x000fe200080018b8 */
[----:B------:R-:W-:Y:S02]  /*15d0*/  UIADD3 UR4, UR10, 0x4, URZ ;  /* 0x000000040a047890 */ /* 0x000fe4000fffe03f */
[----:B------:R-:W-:Y:S01]  /*15e0*/  UIADD3 UR6, UR8, 0x4, URZ ;  /* 0x0000000408067890 */ /* 0x000fe2000fffe03f */
[----:B------:R-:W-:Y:S01]  /*15f0*/  UMOV UR5, 0x40000040 ;  /* 0x4000004000057882 */ /* 0x000fe20000000000 */
[----:B------:R-:W-:Y:S01]  /*1600*/  UMOV UR7, 0x40000040 ;  /* 0x4000004000077882 */ /* 0x000fe20000000000 */
[----:B------:R-:W-:Y:S02]  /*1610*/  WARPGROUP.DEPBAR.LE gsb0, 0x0 ;  /* 0x00008000000079c5 */ /* 0x000fe40000010000 */
        /* <DEDUP_REMOVED lines=36> */
[----:B------:R-:W-:Y:S03]  /*1860*/  HGMMA.64x64x16.F32.BF16 R184, gdesc[UR4], R184, gsb0 ;  /* 0x00e0000004b879f0 */ /* 0x000fe600080018b8 */
[----:B------:R-:W-:Y:S02]  /*1870*/  WARPGROUP.DEPBAR.LE gsb0, 0x0 ;  /* 0x00008000000079c5 */ /* 0x000fe40000010000 */
[----:B------:R1:W4:Y:S04]  /*1880*/  LDS.64 R18, [R12+0x28000] ;  /* 0x028000000c127984 */ /* 0x0003280000000a00 */
[----:B------:R1:W5:Y:S04]  /*1890*/  LDS.64 R220, [R12+0x28020] ;  /* 0x028020000cdc7984 */ /* 0x0003680000000a00 */
[----:B------:R1:W1:Y:S04]  /*18a0*/  LDS.64 R218, [R12+0x28040] ;  /* 0x028040000cda7984 */ /* 0x0002680000000a00 */
[----:B------:R1:W1:Y:S04]  /*18b0*/  LDS.64 R14, [R12+0x28060] ;  /* 0x028060000c0e7984 */ /* 0x0002680000000a00 */
[----:B------:R1:W1:Y:S04]  /*18c0*/  LDS.64 R20, [R12+0x28080] ;  /* 0x028080000c147984 */ /* 0x0002680000000a00 */
[----:B------:R1:W1:Y:S04]  /*18d0*/  LDS.64 R22, [R12+0x280a0] ;  /* 0x0280a0000c167984 */ /* 0x0002680000000a00 */
[----:B------:R1:W1:Y:S04]  /*18e0*/  LDS.64 R216, [R12+0x280c0] ;  /* 0x0280c0000cd87984 */ /* 0x0002680000000a00 */
[----:B------:R1:W1:Y:S01]  /*18f0*/  LDS.64 R222, [R12+0x280e0] ;  /* 0x0280e0000cde7984 */ /* 0x0002620000000a00 */
[----:B------:R-:W-:Y:S05]  /*1900*/  @!P0 BRA `(.L_x_20) ;  /* 0x0000000000048947 */ /* 0x000fea0003800000 */
[----:B------:R-:W-:Y:S01]  /*1910*/  BPT.TRAP 0x1 ;  /* 0x000000040000795c */ /* 0x000fe20000300000 */
.L_x_20:
[----:B------:R1:W1:Y:S01]  /*1920*/  SYNCS.PHASECHK.TRANS64.TRYWAIT P1, [R2+URZ+0x30830], R17 ;  /* 0x03083011020075a7 */ /* 0x000262000802017f */
[----:B------:R-:W-:Y:S05]  /*1930*/  @!P0 BRA `(.L_x_21) ;  /* 0x0000000000048947 */ /* 0x000fea0003800000 */
[----:B------:R-:W-:Y:S01]  /*1940*/  BPT.TRAP 0x1 ;  /* 0x000000040000795c */ /* 0x000fe20000300000 */
.L_x_21:
[----:B------:R-:W-:-:S05]  /*1950*/  VIADD R13, R16, 0x20000 ;  /* 0x00020000100d7836 */ /* 0x000fca0000000000 */
[----:B------:R-:W-:-:S04]  /*1960*/  SHF.R.U32.HI R13, RZ, 0x4, R13 ;  /* 0x00000004ff0d7819 */ /* 0x000fc8000001160d */
[----:B------:R-:W-:-:S04]  /*1970*/  LOP3.LUT R13, R13, 0x3fff, RZ, 0xc0, !PT ;  /* 0x00003fff0d0d7812 */ /* 0x000fc800078ec0ff */
[----:B------:R-:W-:Y:S01]  /*1980*/  LOP3.LUT R153, R13, 0x10000, RZ, 0xfc, !PT ;  /* 0x000100000d997812 */ /* 0x000fe200078efcff */
[----:B-1----:R-:W-:Y:S06]  /*1990*/  @P1 BRA `(.L_x_22) ;  /* 0x0000000000081947 */ /* 0x002fec0003800000 */
[----:B------:R-:W1:Y:S02]  /*19a0*/  SYNCS.PHASECHK.TRANS64.TRYWAIT P1, [R2+URZ+0x30830], R17 ;  /* 0x03083011020075a7 */ /* 0x000e64000802017f */
[----:B-1----:R-:W-:Y:S05]  /*19b0*/  @!P1 BRA `(.L_x_23) ;  /* 0x0000005c00d49947 */ /* 0x002fea0003800000 */
.L_x_22:
[----:B------:R-:W-:Y:S01]  /*19c0*/  UIADD3 UR9, UR9, 0x8000, URZ ;  /* 0x0000800009097890 */ /* 0x000fe2000fffe03f */
[----:B------:R-:W-:Y:S01]  /*19d0*/  IMAD R153, R4, 0x400, R153 ;  /* 0x0000040004997824 */ /* 0x000fe200078e0299 */
[----:B------:R-:W-:Y:S01]  /*19e0*/  UMOV UR7, 0x40000040 ;  /* 0x4000004000077882 */ /* 0x000fe20000000000 */
[----:B------:R-:W-:Y:S01]  /*19f0*/  UMOV UR5, 0x40000040 ;  /* 0x4000004000057882 */ /* 0x000fe20000000000 */
[----:B------:R-:W-:Y:S01]  /*1a00*/  USHF.R.U32.HI UR9, URZ, 0x4, UR9 ;  /* 0x000000043f097899 */ /* 0x000fe20008011609 */
[----:B------:R-:W-:Y:S01]  /*1a10*/  ISETP.GT.AND P2, PT, R9, RZ, PT ;  /* 0x000000ff0900720c */ /* 0x000fe20003f44270 */
[----:B------:R-:W-:Y:S01]  /*1a20*/  ULDC UR10, c[0x0][0x75c] ;  /* 0x0001d700000a7ab9 */ /* 0x000fe20000000800 */
[----:B------:R-:W-:Y:S01]  /*1a30*/  R2UR UR8, R153 ;  /* 0x00000000990872ca */ /* 0x000fe200000e0000 */
[----:B------:R-:W-:Y:S01]  /*1a40*/  ULOP3.LUT UR9, UR9, 0x3fff, URZ, 0xc0, !UPT ;  /* 0x00003fff09097892 */ /* 0x000fe2000f8ec03f */
[----:B------:R-:W-:Y:S01]  /*1a50*/  WARPGROUP.ARRIVE ;  /* 0x00000000000079c5 */ /* 0x000fe20000000000 */
[----:B--23--:R-:W-:Y:S01]  /*1a60*/  FMUL.FTZ R17, R184, UR10 ;  /* 0x0000000ab8117c20 */ /* 0x00cfe20008410000 */
[----:B------:R-:W-:Y:S01]  /*1a70*/  FMUL.FTZ R184, R185, UR10 ;  /* 0x0000000ab9b87c20 */ /* 0x000fe20008410000 */
[----:B------:R-:W-:Y:S01]  /*1a80*/  ULOP3.LUT UR9, UR9, 0x10000, URZ, 0xfc, !UPT ;  /* 0x0001000009097892 */ /* 0x000fe2000f8efc3f */
[----:B------:R-:W-:Y:S01]  /*1a90*/  FMUL.FTZ R185, R186, UR10 ;  /* 0x0000000abab97c20 */ /* 0x000fe20008410000 */
[----:B------:R-:W-:Y:S01]  /*1aa0*/  FMUL.FTZ R186, R187, UR10 ;  /* 0x0000000abbba7c20 */ /* 0x000fe20008410000 */
[----:B------:R-:W-:Y:S01]  /*1ab0*/  FMUL.FTZ R187, R188, UR10 ;  /* 0x0000000abcbb7c20 */ /* 0x000fe20008410000 */
[----:B------:R-:W1:Y:S01]  /*1ac0*/  MUFU.TANH R17, R17 ;  /* 0x0000001100117308 */ /* 0x000e620000002400 */
[----:B------:R-:W-:Y:S01]  /*1ad0*/  FMUL.FTZ R224, R189, UR10 ;  /* 0x0000000abde07c20 */ /* 0x000fe20008410000 */
[----:B------:R-:W-:Y:S01]  /*1ae0*/  LOP3.LUT R227, R13, 0x2000000, RZ, 0xfc, !PT ;  /* 0x020000000de37812 */ /* 0x000fe200078efcff */
[----:B------:R-:W-:Y:S01]  /*1af0*/  UMOV UR4, UR9 ;  /* 0x0000000900047c82 */ /* 0x000fe20008000000 */
[----:B------:R-:W-:Y:S01]  /*1b00*/  UMOV UR6, UR8 ;  /* 0x0000000800067c82 */ /* 0x000fe20008000000 */
[----:B------:R-:W-:Y:S01]  /*1b10*/  ISETP.GT.AND P1, PT, R9, 0x8, PT ;  /* 0x000000080900780c */ /* 0x000fe20003f24270 */
[----:B------:R-:W-:Y:S01]  /*1b20*/  HGMMA.64x64x16.F32.BF16 R152, gdesc[UR4], RZ, !UPT, gsb0 ;  /* 0x00e00000049879f0 */ /* 0x000fe2000c0018ff */
[----:B------:R-:W-:Y:S01]  /*1b30*/  UIADD3 UR6, UR8, 0x2, URZ ;  /* 0x0000000208067890 */ /* 0x000fe2000fffe03f */
[----:B------:R-:W2:Y:S01]  /*1b40*/  MUFU.TANH R185, R185 ;  /* 0x000000b900b97308 */ /* 0x000ea20000002400 */
[----:B------:R-:W-:Y:S01]  /*1b50*/  UIADD3 UR4, UR9, 0x2, URZ ;  /* 0x0000000209047890 */ /* 0x000fe2000fffe03f */
[----:B------:R-:W-:Y:S01]  /*1b60*/  IMAD R227, R4, 0x400, R227 ;  /* 0x0000040004e37824 */ /* 0x000fe200078e02e3 */
[----:B------:R-:W-:Y:S01]  /*1b70*/  UMOV UR7, 0x40000040 ;  /* 0x4000004000077882 */ /* 0x000fe20000000000 */
[----:B------:R-:W-:Y:S01]  /*1b80*/  UMOV UR5, 0x40000040 ;  /* 0x4000004000057882 */ /* 0x000fe20000000000 */
[----:B------:R-:W-:Y:S01]  /*1b90*/  FMUL.FTZ R190, R190, UR10 ;  /* 0x0000000abebe7c20 */ /* 0x000fe20008410000 */
[----:B------:R-:W-:Y:S01]  /*1ba0*/  FMUL.FTZ R191, R191, UR10 ;  /* 0x0000000abfbf7c20 */ /* 0x000fe20008410000 */
[----:B------:R-:W-:Y:S01]  /*1bb0*/  FMUL.FTZ R192, R192, UR10 ;  /* 0x0000000ac0c07c20 */ /* 0x000fe20008410000 */
[----:B------:R-:W-:Y:S01]  /*1bc0*/  MUFU.TANH R184, R184 ;  /* 0x000000b800b87308 */ /* 0x000fe20000002400 */
[C---:B-1----:R-:W-:Y:S01]  /*1bd0*/  FSEL R13, R17.reuse, -INF , P2 ;  /* 0xff800000110d7808 */ /* 0x042fe20001000000 */
[----:B------:R-:W-:Y:S01]  /*1be0*/  FFMA.FTZ R17, -R17, R17, 1 ;  /* 0x3f80000011117423 */ /* 0x000fe20000010111 */
[----:B------:R-:W-:Y:S01]  /*1bf0*/  FMUL.FTZ R194, R194, UR10 ;  /* 0x0000000ac2c27c20 */ /* 0x000fe20008410000 */
[----:B------:R-:W-:Y:S01]  /*1c00*/  FMUL.FTZ R193, R193, UR10 ;  /* 0x0000000ac1c17c20 */ /* 0x000fe20008410000 */
[----:B------:R-:W-:Y:S01]  /*1c10*/  FMUL.FTZ R195, R195, UR10 ;  /* 0x0000000ac3c37c20 */ /* 0x000fe20008410000 */
[----:B------:R-:W-:Y:S01]  /*1c20*/  FMUL.FTZ R196, R196, UR10 ;  /* 0x0000000ac4c47c20 */ /* 0x000fe20008410000 */
[----:B------:R-:W-:Y:S01]  /*1c30*/  FMUL.FTZ R198, R198, UR10 ;  /* 0x0000000ac6c67c20 */ /* 0x000fe20008410000 */
[----:B------:R-:W-:Y:S01]  /*1c40*/  MUFU.TANH R186, R186 ;  /* 0x000000ba00ba7308 */ /* 0x000fe20000002400 */
[----:B--2---:R-:W-:Y:S01]  /*1c50*/  FSEL R229, R185, -INF , P1 ;  /* 0xff800000b9e57808 */ /* 0x004fe20000800000 */
[----:B------:R-:W-:Y:S01]  /*1c60*/  FMUL.FTZ R197, R197, UR10 ;  /* 0x0000000ac5c57c20 */ /* 0x000fe20008410000 */
[----:B------:R-:W-:Y:S01]  /*1c70*/  FMUL.FTZ R199, R199, UR10 ;  /* 0x0000000ac7c77c20 */ /* 0x000fe20008410000 */
[----:B------:R-:W-:Y:S01]  /*1c80*/  FMUL.FTZ R200, R200, UR10 ;  /* 0x0000000ac8c87c20 */ /* 0x000fe20008410000 */
[----:B------:R-:W-:Y:S01]  /*1c90*/  FMUL.FTZ R201, R201, UR10 ;  /* 0x0000000ac9c97c20 */ /* 0x000fe20008410000 */
[----:B------:R-:W-:Y:S01]  /*1ca0*/  FMUL.FTZ R204, R204, UR10 ;  /* 0x0000000acccc7c20 */ /* 0x000fe20008410000 */
[----:B------:R-:W-:Y:S01]  /*1cb0*/  FMUL.FTZ R206, R206, UR10 ;  /* 0x0000000acece7c20 */ /* 0x000fe20008410000 */
[----:B------:R-:W-:Y:S01]  /*1cc0*/  MUFU.TANH R187, R187 ;  /* 0x000000bb00bb7308 */ /* 0x000fe20000002400 */
[----:B------:R-:W-:Y:S01]  /*1cd0*/  FMUL.FTZ R205, R205, UR10 ;  /* 0x0000000acdcd7c20 */ /* 0x000fe20008410000 */
        /* <DEDUP_REMOVED lines=8> */
[----:B------:R-:W-:-:S06]  /*1d60*/  FFMA.FTZ R185, -R185, R185, 1 ;  /* 0x3f800000b9b97423 */ /* 0x000fcc00000101b9 */
[----:B------:R-:W-:Y:S08]  /*1d70*/  MUFU.TANH R224, R224 ;  /* 0x000000e000e07308 */ /* 0x000ff00000002400 */
[----:B------:R-:W-:Y:S08]  /*1d80*/  MUFU.TANH R191, R191 ;  /* 0x000000bf00bf7308 */ /* 0x000ff00000002400 */
[----:B------:R-:W-:Y:S08]  /*1d90*/  MUFU.TANH R192, R192 ;  /* 0x000000c000c07308 */ /* 0x000ff00000002400 */
[----:B------:R-:W-:Y:S08]  /*1da0*/  MUFU.TANH R194, R194 ;  /* 0x000000c200c27308 */ /* 0x000ff00000002400 */
[----:B------:R-:W-:Y:S01]  /*1db0*/  MUFU.TANH R193, R193 ;  /* 0x000000c100c17308 */ /* 0x000fe20000002400 */
[----:B------:R-:W-:-:S02]  /*1dc0*/  WARPGROUP.DEPBAR.LE gsb0, 0x0 ;  /* 0x00008000000079c5 */ /* 0x000fc40000010000 */
[----:B------:R-:W-:-:S05]  /*1dd0*/  WARPGROUP.ARRIVE ;  /* 0x00000000000079c5 */ /* 0x000fca0000000000 */
[----:B------:R-:W-:Y:S01]  /*1de0*/  MUFU.TANH R195, R195 ;  /* 0x000000c300c37308 */ /* 0x000fe20000002400 */
[----:B------:R-:W-:Y:S01]  /*1df0*/  HGMMA.64x64x16.F32.BF16 R152, gdesc[UR4], R152, gsb0 ;  /* 0x00e00000049879f0 */ /* 0x000fe20008001898 */
[----:B------:R-:W-:Y:S02]  /*1e00*/  UIADD3 UR6, UR8, 0x4, URZ ;  /* 0x0000000408067890 */ /* 0x000fe4000fffe03f */
[----:B------:R-:W-:Y:S01]  /*1e10*/  UIADD3 UR4, UR9, 0x4, URZ ;  /* 0x0000000409047890 */ /* 0x000fe2000fffe03f */
[----:B------:R-:W-:Y:S01]  /*1e20*/  UMOV UR7, 0x40000040 ;  /* 0x4000004000077882 */ /* 0x000fe20000000000 */
[----:B------:R-:W-:Y:S02]  /*1e30*/  UMOV UR5, 0x40000040 ;  /* 0x4000004000057882 */ /* 0x000fe40000000000 */
[----:B------:R-:W-:Y:S08]  /*1e40*/  MUFU.TANH R196, R196 ;  /* 0x000000c400c47308 */ /* 0x000ff00000002400 */
[----:B------:R-:W-:Y:S08]  /*1e50*/  MUFU.TANH R198, R198 ;  /* 0x000000c600c67308 */ /* 0x000ff00000002400 */
[----:B------:R-:W-:Y:S08]  /*1e60*/  MUFU.TANH R197, R197 ;  /* 0x000000c500c57308 */ /* 0x000ff00000002400 */
[----:B------:R-:W-:Y:S08]  /*1e70*/  MUFU.TANH R199, R199 ;  /* 0x000000c700c77308 */ /* 0x000ff00000002400 */
        /* <DEDUP_REMOVED lines=10> */
[----:B------:R-:W-:-:S04]  /*1f20*/  UIADD3 UR4, UR9, 0x6, URZ ;  /* 0x0000000609047890 */ /* 0x000fc8000fffe03f */
[----:B------:R-:W-:Y:S01]  /*1f30*/  MUFU.TANH R208, R208 ;  /* 0x000000d000d07308 */ /* 0x000fe20000002400 */
[----:B------:R-:W-:Y:S01]  /*1f40*/  UMOV UR7, 0x40000040 ;  /* 0x4000004000077882 */ /* 0x000fe20000000000 */
[----:B------:R-:W-:-:S06]  /*1f50*/  UMOV UR5, 0x40000040 ;  /* 0x4000004000057882 */ /* 0x000fcc0000000000 */
[----:B------:R-:W-:Y:S08]  /*1f60*/  MUFU.TANH R210, R210 ;  /* 0x000000d200d27308 */ /* 0x000ff00000002400 */
[----:B------:R-:W-:Y:S08]  /*1f70*/  MUFU.TANH R211, R211 ;  /* 0x000000d300d37308 */ /* 0x000ff00000002400 */
[----:B------:R-:W-:Y:S08]  /*1f80*/  MUFU.TANH R212, R212 ;  /* 0x000000d400d47308 */ /* 0x000ff00000002400 */
[----:B------:R-:W-:Y:S08]  /*1f90*/  MUFU.TANH R213, R213 ;  /* 0x000000d500d57308 */ /* 0x000ff00000002400 */
[----:B------:R-:W-:Y:S01]  /*1fa0*/  MUFU.TANH R215, R215 ;  /* 0x000000d700d77308 */ /* 0x000fe20000002400 */
        /* <DEDUP_REMOVED lines=31> */
[----:B------:R-:W-:Y:S01]  /*21a0*/  ULDC UR5, c[0x0][0x744] ;  /* 0x0001d10000057ab9 */ /* 0x000fe20000000800 */
[----:B------:R-:W-:Y:S01]  /*21b0*/  R2UR UR4, R227 ;  /* 0x00000000e30472ca */ /* 0x000fe200000e0000 */
[----:B----4-:R-:W-:Y:S01]  /*21c0*/  FFMA.FTZ R13, R13, UR5, -R18 ;  /* 0x000000050d0d7c23 */ /* 0x010fe20008010812 */
[----:B------:R-:W-:-:S05]  /*21d0*/  UMOV UR7, 0x40000040 ;  /* 0x4000004000077882 */ /* 0x000fca0000000000 */
[----:B------:R-:W1:Y:S06]  /*21e0*/  MUFU.EX2 R13, R13 ;  /* 0x0000000d000d7308 */ /* 0x000e6c0000000800 */
[----:B------:R-:W-:Y:S01]  /*21f0*/  UMOV UR6, UR4 ;  /* 0x0000000400067c82 */ /* 0x000fe20008000000 */
[----:B------:R-:W-:Y:S02]  /*2200*/  WARPGROUP.DEPBAR.LE gsb0, 0x0 ;  /* 0x00008000000079c5 */ /* 0x000fe40000010000 */
[----:B------:R-:W2:Y:S02]  /*2210*/  LDS.64 R188, [R12+0x28200] ;  /* 0x028200000cbc7984 */ /* 0x000ea40000000a00 */
[----:B--2---:R-:W-:Y:S01]  /*2220*/  FADD.FTZ R228, R152, -R188 ;  /* 0x800000bc98e47221 */ /* 0x004fe20000010000 */
[----:B------:R-:W-:Y:S01]  /*2230*/  FFMA.FTZ R152, R229, UR5, -R18 ;  /* 0x00000005e5987c23 */ /* 0x000fe20008010812 */
[----:B------:R-:W-:Y:S01]  /*2240*/  FADD.FTZ R227, R154, -R188 ;  /* 0x800000bc9ae37221 */ /* 0x000fe20000010000 */
[--C-:B------:R-:W-:Y:S01]  /*2250*/  FADD.FTZ R154, R155, -R189.reuse ;  /* 0x800000bd9b9a7221 */ /* 0x100fe20000010000 */
[----:B-1----:R-:W-:Y:S01]  /*2260*/  FMUL.FTZ R18, R13, R228 ;  /* 0x000000e40d127220 */ /* 0x002fe20000410000 */
[----:B------:R-:W-:Y:S01]  /*2270*/  FADD.FTZ R228, R153, -R189 ;  /* 0x800000bd99e47221 */ /* 0x000fe20000010000 */
[----:B------:R-:W-:Y:S01]  /*2280*/  FMUL.FTZ R188, R202, UR10 ;  /* 0x0000000acabc7c20 */ /* 0x000fe20008410000 */
[----:B------:R-:W1:Y:S01]  /*2290*/  MUFU.EX2 R152, R152 ;  /* 0x0000009800987308 */ /* 0x000e620000000800 */
[----:B------:R-:W-:Y:S01]  /*22a0*/  FMUL.FTZ R189, R17, R18 ;  /* 0x0000001211bd7220 */ /* 0x000fe20000410000 */
[C---:B------:R-:W-:Y:S01]  /*22b0*/  FSEL R18, R184.reuse, -INF , P2 ;  /* 0xff800000b8127808 */ /* 0x040fe20001000000 */
[----:B------:R-:W-:Y:S01]  /*22c0*/  FFMA.FTZ R184, -R184, R184, 1 ;  /* 0x3f800000b8b87423 */ /* 0x000fe200000101b8 */
[----:B------:R-:W-:Y:S01]  /*22d0*/  FMUL.FTZ R202, R203, UR10 ;  /* 0x0000000acbca7c20 */ /* 0x000fe20008410000 */
[----:B------:R-:W-:-:S02]  /*22e0*/  FFMA.FTZ R203, -R190, R190, 1 ;  /* 0x3f800000becb7423 */ /* 0x000fc400000101be */
[--C-:B------:R-:W-:Y:S01]  /*22f0*/  FFMA.FTZ R17, R18, UR5, -R19.reuse ;  /* 0x0000000512117c23 */ /* 0x100fe20008010813 */
[C---:B------:R-:W-:Y:S01]  /*2300*/  FSEL R18, R186.reuse, -INF , P1 ;  /* 0xff800000ba127808 */ /* 0x040fe20000800000 */
[----:B------:R-:W-:Y:S01]  /*2310*/  FFMA.FTZ R186, -R186, R186, 1 ;  /* 0x3f800000baba7423 */ /* 0x000fe200000101ba */
[----:B------:R-:W-:Y:S03]  /*2320*/  MUFU.TANH R188, R188 ;  /* 0x000000bc00bc7308 */ /* 0x000fe60000002400 */
[----:B------:R-:W-:Y:S02]  /*2330*/  FFMA.FTZ R153, R18, UR5, -R19 ;  /* 0x0000000512997c23 */ /* 0x000fe40008010813 */
[----:B------:R-:W2:Y:S01]  /*2340*/  LDS.64 R18, [R12+0x28220] ;  /* 0x028220000c127984 */ /* 0x000ea20000000a00 */
[----:B-1----:R-:W-:Y:S02]  /*2350*/  FMUL.FTZ R230, R152, R227 ;  /* 0x000000e398e67220 */ /* 0x002fe40000410000 */
[----:B------:R-:W1:Y:S02]  /*2360*/  MUFU.EX2 R17, R17 ;  /* 0x0000001100117308 */ /* 0x000e640000000800 */
[----:B------:R-:W-:-:S06]  /*2370*/  FMUL.FTZ R185, R185, R230 ;  /* 0x000000e6b9b97220 */ /* 0x000fcc0000410000 */
[----:B------:R-:W3:Y:S08]  /*2380*/  MUFU.EX2 R153, R153 ;  /* 0x0000009900997308 */ /* 0x000ef00000000800 */
[----:B------:R-:W-:Y:S01]  /*2390*/  MUFU.TANH R202, R202 ;  /* 0x000000ca00ca7308 */ /* 0x000fe20000002400 */
[----:B-1----:R-:W-:-:S04]  /*23a0*/  FMUL.FTZ R155, R17, R228 ;  /* 0x000000e4119b7220 */ /* 0x002fc80000410000 */
[----:B------:R-:W-:Y:S01]  /*23b0*/  FMUL.FTZ R184, R184, R155 ;  /* 0x0000009bb8b87220 */ /* 0x000fe20000410000 */
[----:B---3--:R-:W-:-:S04]  /*23c0*/  FMUL.FTZ R155, R153, R154 ;  /* 0x0000009a999b7220 */ /* 0x008fc80000410000 */
[----:B------:R-:W-:Y:S01]  /*23d0*/  F2FP.BF16.F32.PACK_AB R184, R184, R189 ;  /* 0x000000bdb8b8723e */ /* 0x000fe200000010ff */
[----:B------:R-:W-:Y:S01]  /*23e0*/  FMUL.FTZ R186, R186, R155 ;  /* 0x0000009bbaba7220 */ /* 0x000fe20000410000 */
[C---:B------:R-:W-:Y:S01]  /*23f0*/  FSEL R155, R187.reuse, -INF , P2 ;  /* 0xff800000bb9b7808 */ /* 0x040fe20001000000 */
[----:B------:R-:W-:-:S03]  /*2400*/  FFMA.FTZ R187, -R187, R187, 1 ;  /* 0x3f800000bbbb7423 */ /* 0x000fc600000101bb */
[----:B------:R-:W-:Y:S01]  /*2410*/  F2FP.BF16.F32.PACK_AB R185, R186, R185 ;  /* 0x000000b9bab9723e */ /* 0x000fe200000010ff */
[----:B-----5:R-:W-:Y:S01]  /*2420*/  FFMA.FTZ R154, R155, UR5, -R220 ;  /* 0x000000059b9a7c23 */ /* 0x020fe200080108dc */
[----:B------:R-:W-:Y:S01]  /*2430*/  FSEL R155, R190, -INF , P1 ;  /* 0xff800000be9b7808 */ /* 0x000fe20000800000 */
[----:B--2---:R-:W-:-:S04]  /*2440*/  FADD.FTZ R157, R157, -R19 ;  /* 0x800000139d9d7221 */ /* 0x004fc80000010000 */
[----:B------:R-:W-:Y:S01]  /*2450*/  FFMA.FTZ R227, R155, UR5, -R220 ;  /* 0x000000059be37c23 */ /* 0x000fe200080108dc */
[--C-:B------:R-:W-:Y:S01]  /*2460*/  FADD.FTZ R155, R156, -R18.reuse ;  /* 0x800000129c9b7221 */ /* 0x100fe20000010000 */
[----:B------:R-:W-:Y:S01]  /*2470*/  FADD.FTZ R220, R158, -R18 ;  /* 0x800000129edc7221 */ /* 0x000fe20000010000 */
[C---:B------:R-:W-:Y:S01]  /*2480*/  FSEL R18, R224.reuse, -INF , P2 ;  /* 0xff800000e0127808 */ /* 0x040fe20001000000 */
[----:B------:R-:W1:Y:S01]  /*2490*/  MUFU.EX2 R154, R154 ;  /* 0x0000009a009a7308 */ /* 0x000e620000000800 */
[----:B------:R-:W-:Y:S01]  /*24a0*/  FSEL R158, R191, -INF , P1 ;  /* 0xff800000bf9e7808 */ /* 0x000fe20000800000 */
[----:B------:R-:W-:Y:S01]  /*24b0*/  FADD.FTZ R156, R159, -R19 ;  /* 0x800000139f9c7221 */ /* 0x000fe20000010000 */
[----:B------:R-:W-:Y:S01]  /*24c0*/  FFMA.FTZ R224, -R224, R224, 1 ;  /* 0x3f800000e0e07423 */ /* 0x000fe200000101e0 */
[--C-:B------:R-:W-:Y:S01]  /*24d0*/  FFMA.FTZ R228, R18, UR5, -R221.reuse ;  /* 0x0000000512e47c23 */ /* 0x100fe200080108dd */
[----:B------:R-:W-:Y:S01]  /*24e0*/  FFMA.FTZ R191, -R191, R191, 1 ;  /* 0x3f800000bfbf7423 */ /* 0x000fe200000101bf */
[----:B------:R-:W2:Y:S01]  /*24f0*/  LDS.64 R18, [R12+0x28240] ;  /* 0x028240000c127984 */ /* 0x000ea20000000a00 */
[----:B------:R-:W-:Y:S01]  /*2500*/  FFMA.FTZ R221, R158, UR5, -R221 ;  /* 0x000000059edd7c23 */ /* 0x000fe200080108dd */
[----:B------:R-:W3:Y:S08]  /*2510*/  MUFU.EX2 R159, R227 ;  /* 0x000000e3009f7308 */ /* 0x000ef00000000800 */
[----:B------:R-:W4:Y:S01]  /*2520*/  MUFU.EX2 R158, R228 ;  /* 0x000000e4009e7308 */ /* 0x000f220000000800 */
[----:B-1----:R-:W-:-:S04]  /*2530*/  FMUL.FTZ R190, R154, R155 ;  /* 0x0000009b9abe7220 */ /* 0x002fc80000410000 */
[----:B------:R-:W-:-:S03]  /*2540*/  FMUL.FTZ R190, R187, R190 ;  /* 0x000000bebbbe7220 */ /* 0x000fc60000410000 */
[----:B------:R-:W1:Y:S01]  /*2550*/  MUFU.EX2 R155, R221 ;  /* 0x000000dd009b7308 */ /* 0x000e620000000800 */
[----:B---3--:R-:W-:-:S04]  /*2560*/  FMUL.FTZ R220, R159, R220 ;  /* 0x000000dc9fdc7220 */ /* 0x008fc80000410000 */
[----:B------:R-:W-:Y:S01]  /*2570*/  FMUL.FTZ R187, R203, R220 ;  /* 0x000000dccbbb7220 */ /* 0x000fe20000410000 */
[----:B------:R-:W-:Y:S01]  /*2580*/  FMUL.FTZ R220, R209, UR10 ;  /* 0x0000000ad1dc7c20 */ /* 0x000fe20008410000 */
[C---:B----4-:R-:W-:Y:S01]  /*2590*/  FMUL.FTZ R157, R158.reuse, R157 ;  /* 0x0000009d9e9d7220 */ /* 0x050fe20000410000 */
[----:B------:R-:W-:-:S04]  /*25a0*/  F2FP.BF16.F32.PACK_AB R158, R158, R154 ;  /* 0x0000009a9e9e723e */ /* 0x000fc800000010ff */
[----:B------:R-:W-:Y:S01]  /*25b0*/  MUFU.TANH R220, R220 ;  /* 0x000000dc00dc7308 */ /* 0x000fe20000002400 */
[----:B------:R-:W-:Y:S01]  /*25c0*/  FMUL.FTZ R209, R224, R157 ;  /* 0x0000009de0d17220 */ /* 0x000fe20000410000 */
[C---:B------:R-:W-:Y:S01]  /*25d0*/  FSEL R157, R192.reuse, -INF , P2 ;  /* 0xff800000c09d7808 */ /* 0x040fe20001000000 */
[----:B------:R-:W-:Y:S01]  /*25e0*/  FFMA.FTZ R192, -R192, R192, 1 ;  /* 0x3f800000c0c07423 */ /* 0x000fe200000101c0 */
[----:B-1----:R-:W-:Y:S02]  /*25f0*/  FMUL.FTZ R156, R155, R156 ;  /* 0x0000009c9b9c7220 */ /* 0x002fe40000410000 */
[----:B------:R-:W-:Y:S01]  /*2600*/  F2FP.BF16.F32.PACK_AB R186, R209, R190 ;  /* 0x000000bed1ba723e */ /* 0x000fe200000010ff */
[----:B------:R-:W-:Y:S01]  /*2610*/  FFMA.FTZ R203, R157, UR5, -R218 ;  /* 0x000000059dcb7c23 */ /* 0x000fe200080108da */
[----:B------:R-:W-:Y:S01]  /*2620*/  FSEL R157, R194, -INF , P1 ;  /* 0xff800000c29d7808 */ /* 0x000fe20000800000 */
[----:B------:R-:W-:Y:S01]  /*2630*/  FMUL.FTZ R191, R191, R156 ;  /* 0x0000009cbfbf7220 */ /* 0x000fe20000410000 */
[--C-:B--2---:R-:W-:Y:S01]  /*2640*/  FADD.FTZ R224, R160, -R18.reuse ;  /* 0x80000012a0e07221 */ /* 0x104fe20000010000 */
[----:B------:R-:W-:Y:S01]  /*2650*/  FSEL R160, R193, -INF , P2 ;  /* 0xff800000c1a07808 */ /* 0x000fe20001000000 */
[----:B------:R-:W-:Y:S01]  /*2660*/  FADD.FTZ R221, R162, -R18 ;  /* 0x80000012a2dd7221 */ /* 0x000fe20000010000 */
[----:B------:R-:W-:Y:S01]  /*2670*/  FFMA.FTZ R218, R157, UR5, -R218 ;  /* 0x000000059dda7c23 */ /* 0x000fe200080108da */
[----:B------:R-:W1:Y:S01]  /*2680*/  MUFU.EX2 R203, R203 ;  /* 0x000000cb00cb7308 */ /* 0x000e620000000800 */
[----:B------:R-:W2:Y:S01]  /*2690*/  LDS.64 R156, [R12+0x28260] ;  /* 0x028260000c9c7984 */ /* 0x000ea20000000a00 */
[----:B------:R-:W-:Y:S01]  /*26a0*/  FFMA.FTZ R160, R160, UR5, -R219 ;  /* 0x00000005a0a07c23 */ /* 0x000fe200080108db */
[----:B------:R-:W-:Y:S01]  /*26b0*/  FSEL R162, R195, -INF , P1 ;  /* 0xff800000c3a27808 */ /* 0x000fe20000800000 */
[----:B------:R-:W-:Y:S01]  /*26c0*/  FADD.FTZ R161, R161, -R19 ;  /* 0x80000013a1a17221 */ /* 0x000fe20000010000 */
[----:B------:R-:W-:Y:S01]  /*26d0*/  FFMA.FTZ R194, -R194, R194, 1 ;  /* 0x3f800000c2c27423 */ /* 0x000fe200000101c2 */
[----:B------:R-:W-:Y:S01]  /*26e0*/  FFMA.FTZ R193, -R193, R193, 1 ;  /* 0x3f800000c1c17423 */ /* 0x000fe200000101c1 */
[----:B------:R-:W-:Y:S01]  /*26f0*/  FFMA.FTZ R195, -R195, R195, 1 ;  /* 0x3f800000c3c37423 */ /* 0x000fe200000101c3 */
[----:B------:R-:W3:Y:S01]  /*2700*/  MUFU.EX2 R160, R160 ;  /* 0x000000a000a07308 */ /* 0x000ee20000000800 */
[----:B------:R-:W-:Y:S01]  /*2710*/  FFMA.FTZ R162, R162, UR5, -R219 ;  /* 0x00000005a2a27c23 */ /* 0x000fe200080108db */
[----:B------:R-:W-:-:S02]  /*2720*/  F2FP.BF16.F32.PACK_AB R187, R191, R187 ;  /* 0x000000bbbfbb723e */ /* 0x000fc400000010ff */
[----:B------:R-:W-:-:S04]  /*2730*/  F2FP.BF16.F32.PACK_AB R159, R155, R159 ;  /* 0x0000009f9b9f723e */ /* 0x000fc800000010ff */
[----:B------:R3:W4:Y:S01]  /*2740*/  MUFU.EX2 R18, R218 ;  /* 0x000000da00127308 */ /* 0x0007220000000800 */
[----:B-1----:R-:W-:Y:S01]  /*2750*/  FMUL.FTZ R219, R203, R224 ;  /* 0x000000e0cbdb7220 */ /* 0x002fe20000410000 */
[----:B------:R-:W-:Y:S01]  /*2760*/  FADD.FTZ R224, R163, -R19 ;  /* 0x80000013a3e07221 */ /* 0x000fe20000010000 */
[----:B------:R-:W-:Y:S02]  /*2770*/  FSEL R163, R198, -INF , P1 ;  /* 0xff800000c6a37808 */ /* 0x000fe40000800000 */
[----:B------:R-:W-:-:S03]  /*2780*/  FMUL.FTZ R192, R192, R219 ;  /* 0x000000dbc0c07220 */ /* 0x000fc60000410000 */
[----:B------:R1:W-:Y:S01]  /*2790*/  MUFU.EX2 R19, R162 ;  /* 0x000000a200137308 */ /* 0x0003e20000000800 */
[----:B---3--:R-:W-:Y:S01]  /*27a0*/  FMUL.FTZ R218, R160, R161 ;  /* 0x000000a1a0da7220 */ /* 0x008fe20000410000 */
[----:B------:R-:W-:-:S03]  /*27b0*/  FSEL R161, R196, -INF , P2 ;  /* 0xff800000c4a17808 */ /* 0x000fc60001000000 */
[----:B------:R-:W-:Y:S02]  /*27c0*/  FMUL.FTZ R193, R193, R218 ;  /* 0x000000dac1c17220 */ /* 0x000fe40000410000 */
[--C-:B-1----:R-:W-:Y:S01]  /*27d0*/  FFMA.FTZ R162, R161, UR5, -R14.reuse ;  /* 0x00000005a1a27c23 */ /* 0x102fe2000801080e */
[----:B------:R-:W-:Y:S01]  /*27e0*/  FFMA.FTZ R161, R163, UR5, -R14 ;  /* 0x00000005a3a17c23 */ /* 0x000fe2000801080e */
[C---:B------:R-:W-:Y:S01]  /*27f0*/  FSEL R14, R197.reuse, -INF , P2 ;  /* 0xff800000c50e7808 */ /* 0x040fe20001000000 */
[----:B----4-:R-:W-:Y:S01]  /*2800*/  FMUL.FTZ R221, R18, R221 ;  /* 0x000000dd12dd7220 */ /* 0x010fe20000410000 */
[----:B------:R-:W-:Y:S02]  /*2810*/  FFMA.FTZ R197, -R197, R197, 1 ;  /* 0x3f800000c5c57423 */ /* 0x000fe400000101c5 */
[----:B------:R-:W1:Y:S01]  /*2820*/  MUFU.EX2 R162, R162 ;  /* 0x000000a200a27308 */ /* 0x000e620000000800 */
[----:B------:R-:W-:Y:S01]  /*2830*/  FFMA.FTZ R163, R14, UR5, -R15 ;  /* 0x000000050ea37c23 */ /* 0x000fe2000801080f */
[--C-:B--2---:R-:W-:Y:S01]  /*2840*/  FADD.FTZ R219, R164, -R156.reuse ;  /* 0x8000009ca4db7221 */ /* 0x104fe20000010000 */
[----:B------:R-:W-:Y:S01]  /*2850*/  FADD.FTZ R166, R166, -R156 ;  /* 0x8000009ca6a67221 */ /* 0x000fe20000010000 */
[----:B------:R-:W-:Y:S01]  /*2860*/  FSEL R156, R199, -INF , P1 ;  /* 0xff800000c79c7808 */ /* 0x000fe20000800000 */
[----:B------:R-:W-:Y:S01]  /*2870*/  FMUL.FTZ R194, R194, R221 ;  /* 0x000000ddc2c27220 */ /* 0x000fe20000410000 */
[----:B------:R-:W-:Y:S01]  /*2880*/  FADD.FTZ R221, R167, -R157 ;  /* 0x8000009da7dd7221 */ /* 0x000fe20000010000 */
[----:B------:R-:W-:Y:S01]  /*2890*/  FSEL R167, R188, -INF , P1 ;  /* 0xff800000bca77808 */ /* 0x000fe20000800000 */
[----:B------:R-:W2:Y:S01]  /*28a0*/  MUFU.EX2 R161, R161 ;  /* 0x000000a100a17308 */ /* 0x000ea20000000800 */
[----:B------:R-:W-:Y:S01]  /*28b0*/  FFMA.FTZ R164, R156, UR5, -R15 ;  /* 0x000000059ca47c23 */ /* 0x000fe2000801080f */
[----:B------:R-:W-:Y:S01]  /*28c0*/  FFMA.FTZ R156, -R196, R196, 1 ;  /* 0x3f800000c49c7423 */ /* 0x000fe200000101c4 */
[----:B------:R-:W3:Y:S01]  /*28d0*/  LDS.64 R14, [R12+0x28280] ;  /* 0x028280000c0e7984 */ /* 0x000ee20000000a00 */
[----:B------:R-:W-:Y:S01]  /*28e0*/  FADD.FTZ R196, R165, -R157 ;  /* 0x8000009da5c47221 */ /* 0x000fe20000010000 */
[----:B------:R-:W-:Y:S01]  /*28f0*/  FFMA.FTZ R157, -R198, R198, 1 ;  /* 0x3f800000c69d7423 */ /* 0x000fe200000101c6 */
[----:B------:R-:W-:Y:S01]  /*2900*/  FSEL R165, R200, -INF , P2 ;  /* 0xff800000c8a57808 */ /* 0x000fe20001000000 */
[----:B------:R-:W-:Y:S01]  /*2910*/  FMUL.FTZ R198, R214, UR10 ;  /* 0x0000000ad6c67c20 */ /* 0x000fe20008410000 */
[----:B------:R-:W4:Y:S01]  /*2920*/  MUFU.EX2 R163, R163 ;  /* 0x000000a300a37308 */ /* 0x000f220000000800 */
[----:B------:R-:W-:Y:S01]  /*2930*/  FFMA.FTZ R199, -R199, R199, 1 ;  /* 0x3f800000c7c77423 */ /* 0x000fe200000101c7 */
[----:B-1----:R-:W-:Y:S01]  /*2940*/  FMUL.FTZ R219, R162, R219 ;  /* 0x000000dba2db7220 */ /* 0x002fe20000410000 */
[----:B------:R-:W-:-:S03]  /*2950*/  FMUL.FTZ R224, R19, R224 ;  /* 0x000000e013e07220 */ /* 0x000fc60000410000 */
[----:B------:R-:W-:Y:S01]  /*2960*/  FMUL.FTZ R156, R156, R219 ;  /* 0x000000db9c9c7220 */ /* 0x000fe20000410000 */
[----:B------:R-:W-:Y:S01]  /*2970*/  FMUL.FTZ R195, R195, R224 ;  /* 0x000000e0c3c37220 */ /* 0x000fe20000410000 */
[----:B------:R-:W1:Y:S01]  /*2980*/  MUFU.EX2 R164, R164 ;  /* 0x000000a400a47308 */ /* 0x000e620000000800 */
[----:B--2---:R-:W-:-:S03]  /*2990*/  FMUL.FTZ R166, R161, R166 ;  /* 0x000000a6a1a67220 */ /* 0x004fc60000410000 */
[----:B------:R-:W-:Y:S01]  /*29a0*/  F2FP.BF16.F32.PACK_AB R189, R195, R194 ;  /* 0x000000c2c3bd723e */ /* 0x000fe200000010ff */
[----:B------:R-:W-:Y:S01]  /*29b0*/  FMUL.FTZ R157, R157, R166 ;  /* 0x000000a69d9d7220 */ /* 0x000fe20000410000 */
[--C-:B------:R-:W-:Y:S01]  /*29c0*/  FFMA.FTZ R166, R165, UR5, -R20.reuse ;  /* 0x00000005a5a67c23 */ /* 0x100fe20008010814 */
[----:B------:R-:W-:Y:S01]  /*29d0*/  FFMA.FTZ R165, R167, UR5, -R20 ;  /* 0x00000005a7a57c23 */ /* 0x000fe20008010814 */
[----:B------:R-:W-:Y:S01]  /*29e0*/  MUFU.TANH R198, R198 ;  /* 0x000000c600c67308 */ /* 0x000fe20000002400 */
[C---:B----4-:R-:W-:Y:S01]  /*29f0*/  FMUL.FTZ R196, R163.reuse, R196 ;  /* 0x000000c4a3c47220 */ /* 0x050fe20000410000 */
[----:B------:R-:W-:-:S03]  /*2a00*/  F2FP.BF16.F32.PACK_AB R154, R163, R162 ;  /* 0x000000a2a39a723e */ /* 0x000fc600000010ff */
[----:B------:R-:W-:-:S03]  /*2a10*/  FMUL.FTZ R197, R197, R196 ;  /* 0x000000c4c5c57220 */ /* 0x000fc60000410000 */
[----:B------:R2:W4:Y:S01]  /*2a20*/  MUFU.EX2 R20, R166 ;  /* 0x000000a600147308 */ /* 0x0005220000000800 */
[----:B-1----:R-:W-:Y:S01]  /*2a30*/  FMUL.FTZ R214, R164, R221 ;  /* 0x000000dda4d67220 */ /* 0x002fe20000410000 */
[----:B------:R-:W-:Y:S02]  /*2a40*/  F2FP.BF16.F32.PACK_AB R190, R197, R156 ;  /* 0x0000009cc5be723e */ /* 0x000fe400000010ff */
[----:B------:R-:W-:Y:S01]  /*2a50*/  F2FP.BF16.F32.PACK_AB R156, R17, R13 ;  /* 0x0000000d119c723e */ /* 0x000fe200000010ff */
[----:B------:R-:W-:Y:S01]  /*2a60*/  FMUL.FTZ R196, R199, R214 ;  /* 0x000000d6c7c47220 */ /* 0x000fe20000410000 */
[----:B------:R-:W-:Y:S01]  /*2a70*/  FFMA.FTZ R199, -R200, R200, 1 ;  /* 0x3f800000c8c77423 */ /* 0x000fe200000101c8 */
[----:B------:R-:W-:Y:S01]  /*2a80*/  FFMA.FTZ R214, -R188, R188, 1 ;  /* 0x3f800000bcd67423 */ /* 0x000fe200000101bc */
[----:B------:R-:W1:Y:S01]  /*2a90*/  MUFU.EX2 R165, R165 ;  /* 0x000000a500a57308 */ /* 0x000e620000000800 */
[C---:B--2---:R-:W-:Y:S01]  /*2aa0*/  FSEL R166, R202.reuse, -INF , P1 ;  /* 0xff800000caa67808 */ /* 0x044fe20000800000 */
[----:B------:R-:W-:Y:S01]  /*2ab0*/  FFMA.FTZ R202, -R202, R202, 1 ;  /* 0x3f800000caca7423 */ /* 0x000fe200000101ca */
[--C-:B---3--:R-:W-:Y:S01]  /*2ac0*/  FADD.FTZ R167, R168, -R14.reuse ;  /* 0x8000000ea8a77221 */ /* 0x108fe20000010000 */
[----:B------:R-:W-:Y:S01]  /*2ad0*/  FADD.FTZ R170, R170, -R14 ;  /* 0x8000000eaaaa7221 */ /* 0x000fe20000010000 */
[----:B------:R-:W-:Y:S01]  /*2ae0*/  FSEL R14, R201, -INF , P2 ;  /* 0xff800000c90e7808 */ /* 0x000fe20001000000 */
[--C-:B------:R-:W-:Y:S01]  /*2af0*/  FADD.FTZ R169, R169, -R15.reuse ;  /* 0x8000000fa9a97221 */ /* 0x100fe20000010000 */
[----:B------:R-:W-:Y:S01]  /*2b00*/  FADD.FTZ R171, R171, -R15 ;  /* 0x8000000fabab7221 */ /* 0x000fe20000010000 */
[--C-:B------:R-:W-:Y:S01]  /*2b10*/  FFMA.FTZ R166, R166, UR5, -R21.reuse ;  /* 0x00000005a6a67c23 */ /* 0x100fe20008010815 */
[----:B------:R-:W-:Y:S01]  /*2b20*/  FFMA.FTZ R201, -R201, R201, 1 ;  /* 0x3f800000c9c97423 */ /* 0x000fe200000101c9 */
[----:B------:R-:W-:Y:S01]  /*2b30*/  FFMA.FTZ R168, R14, UR5, -R21 ;  /* 0x000000050ea87c23 */ /* 0x000fe20008010815 */
[----:B----4-:R-:W-:Y:S01]  /*2b40*/  FMUL.FTZ R14, R20, R167 ;  /* 0x000000a7140e7220 */ /* 0x010fe20000410000 */
[C---:B------:R-:W-:Y:S01]  /*2b50*/  FSEL R21, R204.reuse, -INF , P2 ;  /* 0xff800000cc157808 */ /* 0x040fe20001000000 */
[----:B------:R-:W-:Y:S01]  /*2b60*/  FFMA.FTZ R204, -R204, R204, 1 ;  /* 0x3f800000cccc7423 */ /* 0x000fe200000101cc */
[----:B------:R-:W2:Y:S01]  /*2b70*/  MUFU.EX2 R166, R166 ;  /* 0x000000a600a67308 */ /* 0x000ea20000000800 */
[----:B------:R-:W-:Y:S01]  /*2b80*/  FMUL.FTZ R199, R199, R14 ;  /* 0x0000000ec7c77220 */ /* 0x000fe20000410000 */
[----:B------:R-:W-:Y:S01]  /*2b90*/  FSEL R200, R215, -INF , P1 ;  /* 0xff800000d7c87808 */ /* 0x000fe20000800000 */
[----:B------:R-:W3:Y:S01]  /*2ba0*/  LDS.64 R14, [R12+0x282a0] ;  /* 0x0282a0000c0e7984 */ /* 0x000ee20000000a00 */
[----:B-1----:R-:W-:Y:S01]  /*2bb0*/  FMUL.FTZ R167, R165, R170 ;  /* 0x000000aaa5a77220 */ /* 0x002fe20000410000 */
[----:B------:R-:W-:Y:S01]  /*2bc0*/  FFMA.FTZ R21, R21, UR5, -R22 ;  /* 0x0000000515157c23 */ /* 0x000fe20008010816 */
[----:B------:R-:W-:Y:S01]  /*2bd0*/  FFMA.FTZ R215, -R215, R215, 1 ;  /* 0x3f800000d7d77423 */ /* 0x000fe200000101d7 */
[----:B------:R-:W-:Y:S01]  /*2be0*/  F2FP.BF16.F32.PACK_AB R191, R196, R157 ;  /* 0x0000009dc4bf723e */ /* 0x000fe200000010ff */
[----:B------:R-:W1:Y:S01]  /*2bf0*/  MUFU.EX2 R168, R168 ;  /* 0x000000a800a87308 */ /* 0x000e620000000800 */
[----:B------:R-:W-:Y:S01]  /*2c00*/  FMUL.FTZ R214, R214, R167 ;  /* 0x000000a7d6d67220 */ /* 0x000fe20000410000 */
[C---:B------:R-:W-:Y:S01]  /*2c10*/  FSEL R167, R206.reuse, -INF , P1 ;  /* 0xff800000cea77808 */ /* 0x040fe20000800000 */
[----:B------:R-:W-:Y:S01]  /*2c20*/  FFMA.FTZ R206, -R206, R206, 1 ;  /* 0x3f800000cece7423 */ /* 0x000fe200000101ce */
[----:B------:R-:W-:Y:S01]  /*2c30*/  IMAD R157, R4, 0x2000, R11 ;  /* 0x00002000049d7824 */ /* 0x000fe200078e020b */
[----:B------:R-:W-:-:S02]  /*2c40*/  F2FP.BF16.F32.PACK_AB R155, R164, R161 ;  /* 0x000000a1a49b723e */ /* 0x000fc400000010ff */
[----:B------:R-:W-:Y:S01]  /*2c50*/  FFMA.FTZ R167, R167, UR5, -R22 ;  /* 0x00000005a7a77c23 */ /* 0x000fe20008010816 */
[----:B------:R-:W4:Y:S01]  /*2c60*/  MUFU.EX2 R21, R21 ;  /* 0x0000001500157308 */ /* 0x000f220000000800 */
[C---:B------:R-:W-:Y:S01]  /*2c70*/  FSEL R22, R205.reuse, -INF , P2 ;  /* 0xff800000cd167808 */ /* 0x040fe20001000000 */
[C---:B--2---:R-:W-:Y:S01]  /*2c80*/  FMUL.FTZ R171, R166.reuse, R171 ;  /* 0x000000aba6ab7220 */ /* 0x044fe20000410000 */
[----:B------:R-:W-:Y:S01]  /*2c90*/  FFMA.FTZ R205, -R205, R205, 1 ;  /* 0x3f800000cdcd7423 */ /* 0x000fe200000101cd */
[----:B------:R-:W-:Y:S02]  /*2ca0*/  F2FP.BF16.F32.PACK_AB R165, R166, R165 ;  /* 0x000000a5a6a5723e */ /* 0x000fe400000010ff */
[----:B------:R-:W-:Y:S01]  /*2cb0*/  FMUL.FTZ R202, R202, R171 ;  /* 0x000000abcaca7220 */ /* 0x000fe20000410000 */
[----:B------:R-:W-:Y:S01]  /*2cc0*/  FSEL R171, R210, -INF , P1 ;  /* 0xff800000d2ab7808 */ /* 0x000fe20000800000 */
[----:B------:R-:W2:Y:S01]  /*2cd0*/  MUFU.EX2 R167, R167 ;  /* 0x000000a700a77308 */ /* 0x000ea20000000800 */
[----:B-1----:R-:W-:Y:S01]  /*2ce0*/  FMUL.FTZ R170, R168, R169 ;  /* 0x000000a9a8aa7220 */ /* 0x002fe20000410000 */
[----:B------:R-:W-:Y:S01]  /*2cf0*/  FFMA.FTZ R169, R22, UR5, -R23 ;  /* 0x0000000516a97c23 */ /* 0x000fe20008010817 */
[C---:B------:R-:W-:Y:S01]  /*2d00*/  FSEL R22, R207.reuse, -INF , P1 ;  /* 0xff800000cf167808 */ /* 0x040fe20000800000 */
[----:B------:R-:W-:Y:S01]  /*2d10*/  FFMA.FTZ R207, -R207, R207, 1 ;  /* 0x3f800000cfcf7423 */ /* 0x000fe200000101cf */
[----:B------:R-:W-:Y:S01]  /*2d20*/  FMUL.FTZ R201, R201, R170 ;  /* 0x000000aac9c97220 */ /* 0x000fe20000410000 */
[----:B------:R-:W-:-:S02]  /*2d30*/  F2FP.BF16.F32.PACK_AB R164, R168, R20 ;  /* 0x00000014a8a4723e */ /* 0x000fc400000010ff */
[----:B------:R-:W-:Y:S01]  /*2d40*/  FFMA.FTZ R170, R22, UR5, -R23 ;  /* 0x0000000516aa7c23 */ /* 0x000fe20008010817 */
[----:B------:R-:W-:Y:S01]  /*2d50*/  FSEL R23, R208, -INF , P2 ;  /* 0xff800000d0177808 */ /* 0x000fe20001000000 */
[----:B------:R-:W1:Y:S01]  /*2d60*/  MUFU.EX2 R169, R169 ;  /* 0x000000a900a97308 */ /* 0x000e620000000800 */
[----:B------:R-:W-:Y:S02]  /*2d70*/  FSEL R22, R220, -INF , P2 ;  /* 0xff800000dc167808 */ /* 0x000fe40001000000 */
[----:B------:R-:W-:Y:S01]  /*2d80*/  SHF.R.U32.HI R13, RZ, 0x4, R226 ;  /* 0x00000004ff0d7819 */ /* 0x000fe200000116e2 */
[--C-:B------:R-:W-:Y:S01]  /*2d90*/  FFMA.FTZ R23, R23, UR5, -R216.reuse ;  /* 0x0000000517177c23 */ /* 0x100fe200080108d8 */
[----:B------:R-:W-:Y:S02]  /*2da0*/  FFMA.FTZ R216, R171, UR5, -R216 ;  /* 0x00000005abd87c23 */ /* 0x000fe400080108d8 */
[----:B------:R-:W-:Y:S01]  /*2db0*/  LOP3.LUT R13, R13, 0x3fff, RZ, 0xc0, !PT ;  /* 0x00003fff0d0d7812 */ /* 0x000fe200078ec0ff */
[----:B------:R2:W-:Y:S01]  /*2dc0*/  MUFU.EX2 R171, R23 ;  /* 0x0000001700ab7308 */ /* 0x0005e20000000800 */
[--C-:B---3--:R-:W-:Y:S01]  /*2dd0*/  FADD.FTZ R172, R172, -R14.reuse ;  /* 0x8000000eacac7221 */ /* 0x108fe20000010000 */
[----:B------:R-:W-:Y:S01]  /*2de0*/  FADD.FTZ R174, R174, -R14 ;  /* 0x8000000eaeae7221 */ /* 0x000fe20000010000 */
[--C-:B------:R-:W-:Y:S01]  /*2df0*/  FADD.FTZ R188, R173, -R15.reuse ;  /* 0x8000000fadbc7221 */ /* 0x100fe20000010000 */
[----:B------:R-:W-:Y:S01]  /*2e00*/  FADD.FTZ R175, R175, -R15 ;  /* 0x8000000fafaf7221 */ /* 0x000fe20000010000 */
[----:B----4-:R-:W-:Y:S01]  /*2e10*/  FMUL.FTZ R173, R21, R172 ;  /* 0x000000ac15ad7220 */ /* 0x010fe20000410000 */
[----:B------:R-:W3:Y:S01]  /*2e20*/  LDS.64 R14, [R12+0x282c0] ;  /* 0x0282c0000c0e7984 */ /* 0x000ee20000000a00 */
[----:B------:R-:W-:Y:S01]  /*2e30*/  LOP3.LUT R13, R13, 0x10000, RZ, 0xfc, !PT ;  /* 0x000100000d0d7812 */ /* 0x000fe200078efcff */
[----:B------:R-:W4:Y:S01]  /*2e40*/  MUFU.EX2 R170, R170 ;  /* 0x000000aa00aa7308 */ /* 0x000f220000000800 */
[----:B------:R-:W-:Y:S01]  /*2e50*/  FMUL.FTZ R204, R204, R173 ;  /* 0x000000adcccc7220 */ /* 0x000fe20000410000 */
[----:B------:R-:W-:Y:S01]  /*2e60*/  FFMA.FTZ R173, R22, UR5, -R217 ;  /* 0x0000000516ad7c23 */ /* 0x000fe200080108d9 */
[----:B------:R-:W-:Y:S01]  /*2e70*/  FSEL R22, R211, -INF , P1 ;  /* 0xff800000d3167808 */ /* 0x000fe20000800000 */
[----:B--2---:R-:W-:Y:S01]  /*2e80*/  FMUL.FTZ R23, R167, R174 ;  /* 0x000000aea7177220 */ /* 0x004fe20000410000 */
[C---:B-1----:R-:W-:Y:S01]  /*2e90*/  FMUL.FTZ R188, R169.reuse, R188 ;  /* 0x000000bca9bc7220 */ /* 0x042fe20000410000 */
[----:B------:R-:W-:Y:S01]  /*2ea0*/  F2FP.BF16.F32.PACK_AB R166, R169, R21 ;  /* 0x00000015a9a6723e */ /* 0x000fe200000010ff */
[----:B------:R-:W-:-:S02]  /*2eb0*/  IMAD R13, R4, 0x400, R13 ;  /* 0x00000400040d7824 */ /* 0x000fc400078e020d */
[----:B------:R-:W-:Y:S01]  /*2ec0*/  FFMA.FTZ R174, R22, UR5, -R217 ;  /* 0x0000000516ae7c23 */ /* 0x000fe200080108d9 */
[----:B------:R-:W-:Y:S01]  /*2ed0*/  FMUL.FTZ R206, R206, R23 ;  /* 0x00000017cece7220 */ /* 0x000fe20000410000 */
[C---:B------:R-:W-:Y:S01]  /*2ee0*/  FSEL R217, R212.reuse, -INF , P2 ;  /* 0xff800000d4d97808 */ /* 0x040fe20001000000 */
[----:B------:R1:W2:Y:S01]  /*2ef0*/  LDS.64 R22, [R12+0x282e0] ;  /* 0x0282e0000c167984 */ /* 0x0002a20000000a00 */
[----:B------:R-:W-:Y:S01]  /*2f00*/  FMUL.FTZ R205, R205, R188 ;  /* 0x000000bccdcd7220 */ /* 0x000fe20000410000 */
[----:B------:R5:W1:Y:S01]  /*2f10*/  MUFU.EX2 R172, R216 ;  /* 0x000000d800ac7308 */ /* 0x000a620000000800 */
[----:B------:R-:W-:Y:S01]  /*2f20*/  FFMA.FTZ R212, -R212, R212, 1 ;  /* 0x3f800000d4d47423 */ /* 0x000fe200000101d4 */
[----:B------:R-:W-:Y:S01]  /*2f30*/  R2UR UR8, R13 ;  /* 0x000000000d0872ca */ /* 0x000fe200000e0000 */
[C---:B----4-:R-:W-:Y:S01]  /*2f40*/  FMUL.FTZ R188, R170.reuse, R175 ;  /* 0x000000afaabc7220 */ /* 0x050fe20000410000 */
[----:B------:R-:W-:Y:S02]  /*2f50*/  F2FP.BF16.F32.PACK_AB R194, R205, R204 ;  /* 0x000000cccdc2723e */ /* 0x000fe400000010ff */
[----:B------:R-:W-:-:S02]  /*2f60*/  F2FP.BF16.F32.PACK_AB R167, R170, R167 ;  /* 0x000000a7aaa7723e */ /* 0x000fc400000010ff */
[----:B------:R-:W4:Y:S01]  /*2f70*/  MUFU.EX2 R173, R173 ;  /* 0x000000ad00ad7308 */ /* 0x000f220000000800 */
[--C-:B-----5:R-:W-:Y:S01]  /*2f80*/  FFMA.FTZ R216, R217, UR5, -R222.reuse ;  /* 0x00000005d9d87c23 */ /* 0x120fe200080108de */
[C---:B------:R-:W-:Y:S01]  /*2f90*/  FSEL R217, R198.reuse, -INF , P1 ;  /* 0xff800000c6d97808 */ /* 0x040fe20000800000 */
[----:B------:R-:W-:Y:S01]  /*2fa0*/  FMUL.FTZ R207, R207, R188 ;  /* 0x000000bccfcf7220 */ /* 0x000fe20000410000 */
[C---:B------:R-:W-:Y:S01]  /*2fb0*/  FSEL R188, R213.reuse, -INF , P2 ;  /* 0xff800000d5bc7808 */ /* 0x040fe20001000000 */
[----:B------:R-:W-:Y:S01]  /*2fc0*/  FFMA.FTZ R198, -R198, R198, 1 ;  /* 0x3f800000c6c67423 */ /* 0x000fe200000101c6 */
[----:B------:R-:W-:Y:S01]  /*2fd0*/  FFMA.FTZ R213, -R213, R213, 1 ;  /* 0x3f800000d5d57423 */ /* 0x000fe200000101d5 */
[----:B------:R-:W-:Y:S01]  /*2fe0*/  FFMA.FTZ R175, R217, UR5, -R222 ;  /* 0x00000005d9af7c23 */ /* 0x000fe200080108de */
[----:B------:R-:W5:Y:S01]  /*2ff0*/  MUFU.EX2 R174, R174 ;  /* 0x000000ae00ae7308 */ /* 0x000f620000000800 */
[--C-:B------:R-:W-:Y:S01]  /*3000*/  FFMA.FTZ R188, R188, UR5, -R223.reuse ;  /* 0x00000005bcbc7c23 */ /* 0x100fe200080108df */
[----:B------:R-:W-:Y:S01]  /*3010*/  FFMA.FTZ R223, R200, UR5, -R223 ;  /* 0x00000005c8df7c23 */ /* 0x000fe200080108df */
[----:B------:R-:W-:-:S05]  /*3020*/  F2FP.BF16.F32.PACK_AB R195, R207, R206 ;  /* 0x000000cecfc3723e */ /* 0x000fca00000010ff */
[----:B------:R-:W-:Y:S01]  /*3030*/  MUFU.EX2 R175, R175 ;  /* 0x000000af00af7308 */ /* 0x000fe20000000800 */
[--C-:B---3--:R-:W-:Y:S01]  /*3040*/  FADD.FTZ R218, R176, -R14.reuse ;  /* 0x8000000eb0da7221 */ /* 0x108fe20000010000 */
[----:B------:R-:W-:Y:S01]  /*3050*/  FADD.FTZ R217, R178, -R14 ;  /* 0x8000000eb2d97221 */ /* 0x000fe20000010000 */
[----:B------:R-:W-:Y:S01]  /*3060*/  FADD.FTZ R219, R179, -R15 ;  /* 0x8000000fb3db7221 */ /* 0x000fe20000010000 */
[----:B------:R-:W-:Y:S01]  /*3070*/  FFMA.FTZ R178, -R220, R220, 1 ;  /* 0x3f800000dcb27423 */ /* 0x000fe200000101dc */
[----:B------:R-:W-:Y:S01]  /*3080*/  FMUL.FTZ R218, R171, R218 ;  /* 0x000000daabda7220 */ /* 0x000fe20000410000 */
[----:B------:R-:W-:Y:S01]  /*3090*/  FFMA.FTZ R176, -R210, R210, 1 ;  /* 0x3f800000d2b07423 */ /* 0x000fe200000101d2 */
[----:B-1----:R-:W-:Y:S01]  /*30a0*/  FMUL.FTZ R217, R172, R217 ;  /* 0x000000d9acd97220 */ /* 0x002fe20000410000 */
[----:B------:R1:W3:Y:S03]  /*30b0*/  MUFU.EX2 R12, R216 ;  /* 0x000000d8000c7308 */ /* 0x0002e60000000800 */
[----:B------:R-:W-:Y:S01]  /*30c0*/  FMUL.FTZ R176, R176, R217 ;  /* 0x000000d9b0b07220 */ /* 0x000fe20000410000 */
[--C-:B--2---:R-:W-:Y:S01]  /*30d0*/  FADD.FTZ R181, R181, -R23.reuse ;  /* 0x80000017b5b57221 */ /* 0x104fe20000010000 */
[----:B------:R-:W-:-:S03]  /*30e0*/  FADD.FTZ R183, R183, -R23 ;  /* 0x80000017b7b77221 */ /* 0x000fc60000010000 */
[----:B------:R5:W2:Y:S01]  /*30f0*/  MUFU.EX2 R200, R188 ;  /* 0x000000bc00c87308 */ /* 0x000aa20000000800 */
[----:B-1----:R-:W-:Y:S01]  /*3100*/  FADD.FTZ R216, R177, -R15 ;  /* 0x8000000fb1d87221 */ /* 0x002fe20000010000 */
[----:B------:R-:W-:Y:S01]  /*3110*/  FFMA.FTZ R15, -R208, R208, 1 ;  /* 0x3f800000d00f7423 */ /* 0x000fe200000101d0 */
[----:B------:R-:W-:Y:S02]  /*3120*/  FFMA.FTZ R177, -R211, R211, 1 ;  /* 0x3f800000d3b17423 */ /* 0x000fe400000101d3 */
[----:B----4-:R-:W-:Y:S01]  /*3130*/  FMUL.FTZ R179, R173, R216 ;  /* 0x000000d8adb37220 */ /* 0x010fe20000410000 */
[----:B------:R-:W-:Y:S02]  /*3140*/  FMUL.FTZ R15, R15, R218 ;  /* 0x000000da0f0f7220 */ /* 0x000fe40000410000 */
[----:B------:R-:W1:Y:S01]  /*3150*/  MUFU.EX2 R14, R223 ;  /* 0x000000df000e7308 */ /* 0x000e620000000800 */
[----:B------:R-:W-:Y:S01]  /*3160*/  FMUL.FTZ R178, R178, R179 ;  /* 0x000000b3b2b27220 */ /* 0x000fe20000410000 */
[--C-:B------:R-:W-:Y:S01]  /*3170*/  FADD.FTZ R179, R180, -R22.reuse ;  /* 0x80000016b4b37221 */ /* 0x100fe20000010000 */
[----:B------:R-:W-:Y:S01]  /*3180*/  FADD.FTZ R22, R182, -R22 ;  /* 0x80000016b6167221 */ /* 0x000fe20000010000 */
[----:B-----5:R-:W-:-:S02]  /*3190*/  FMUL.FTZ R188, R174, R219 ;  /* 0x000000dbaebc7220 */ /* 0x020fc40000410000 */
[----:B---3--:R-:W-:Y:S01]  /*31a0*/  FMUL.FTZ R179, R12, R179 ;  /* 0x000000b30cb37220 */ /* 0x008fe20000410000 */
[----:B------:R-:W-:Y:S01]  /*31b0*/  FMUL.FTZ R23, R175, R22 ;  /* 0x00000016af177220 */ /* 0x000fe20000410000 */
[----:B------:R-:W-:Y:S01]  /*31c0*/  FMUL.FTZ R177, R177, R188 ;  /* 0x000000bcb1b17220 */ /* 0x000fe20000410000 */
[----:B--2---:R-:W-:Y:S01]  /*31d0*/  FMUL.FTZ R22, R200, R181 ;  /* 0x000000b5c8167220 */ /* 0x004fe20000410000 */
[----:B------:R-:W-:Y:S01]  /*31e0*/  FMUL.FTZ R179, R212, R179 ;  /* 0x000000b3d4b37220 */ /* 0x000fe20000410000 */
[----:B------:R-:W-:Y:S01]  /*31f0*/  FMUL.FTZ R23, R198, R23 ;  /* 0x00000017c6177220 */ /* 0x000fe20000410000 */
[----:B------:R-:W-:Y:S01]  /*3200*/  F2FP.BF16.F32.PACK_AB R196, R178, R15 ;  /* 0x0000000fb2c4723e */ /* 0x000fe200000010ff */
[----:B------:R-:W-:Y:S01]  /*3210*/  FMUL.FTZ R22, R213, R22 ;  /* 0x00000016d5167220 */ /* 0x000fe20000410000 */
[----:B------:R-:W-:Y:S01]  /*3220*/  IMAD R15, R157, 0x2, R16 ;  /* 0x000000029d0f7824 */ /* 0x000fe200078e0210 */
[----:B------:R-:W-:Y:S01]  /*3230*/  F2FP.BF16.F32.PACK_AB R188, R193, R192 ;  /* 0x000000c0c1bc723e */ /* 0x000fe200000010ff */
[----:B-1----:R-:W-:Y:S01]  /*3240*/  FMUL.FTZ R180, R14, R183 ;  /* 0x000000b70eb47220 */ /* 0x002fe20000410000 */
[----:B------:R-:W-:-:S02]  /*3250*/  F2FP.BF16.F32.PACK_AB R192, R201, R199 ;  /* 0x000000c7c9c0723e */ /* 0x000fc400000010ff */
[----:B------:R-:W-:Y:S01]  /*3260*/  STSM.16.MT88.4 [R15+0x28800], R184 ;  /* 0x028800b80f007844 */ /* 0x000fe20000004200 */
[----:B------:R-:W-:Y:S01]  /*3270*/  F2FP.BF16.F32.PACK_AB R193, R202, R214 ;  /* 0x000000d6cac1723e */ /* 0x000fe200000010ff */
[----:B------:R-:W-:Y:S01]  /*3280*/  FMUL.FTZ R180, R215, R180 ;  /* 0x000000b4d7b47220 */ /* 0x000fe20000410000 */
[----:B------:R-:W-:Y:S01]  /*3290*/  F2FP.BF16.F32.PACK_AB R197, R177, R176 ;  /* 0x000000b0b1c5723e */ /* 0x000fe200000010ff */
[----:B------:R-:W-:Y:S01]  /*32a0*/  STSM.16.MT88.4 [R15+0x29000], R188 ;  /* 0x029000bc0f007844 */ /* 0x000fe20000004200 */
[----:B------:R-:W-:Y:S02]  /*32b0*/  F2FP.BF16.F32.PACK_AB R198, R22, R179 ;  /* 0x000000b316c6723e */ /* 0x000fe400000010ff */
[----:B------:R-:W-:Y:S01]  /*32c0*/  F2FP.BF16.F32.PACK_AB R199, R180, R23 ;  /* 0x00000017b4c7723e */ /* 0x000fe200000010ff */
[----:B------:R-:W-:Y:S01]  /*32d0*/  STSM.16.MT88.4 [R15+0x29800], R192 ;  /* 0x029800c00f007844 */ /* 0x000fe20000004200 */
[----:B------:R-:W-:Y:S02]  /*32e0*/  F2FP.BF16.F32.PACK_AB R157, R153, R152 ;  /* 0x00000098999d723e */ /* 0x000fe400000010ff */
[----:B------:R-:W-:Y:S01]  /*32f0*/  F2FP.BF16.F32.PACK_AB R152, R160, R203 ;  /* 0x000000cba098723e */ /* 0x000fe200000010ff */
[----:B------:R1:W-:Y:S01]  /*3300*/  STSM.16.MT88.4 [R15+0x2a000], R196 ;  /* 0x02a000c40f007844 */ /* 0x0003e20000004200 */
[----:B------:R-:W-:Y:S01]  /*3310*/  WARPGROUP.ARRIVE ;  /* 0x00000000000079c5 */ /* 0x000fe20000000000 */
[----:B------:R-:W-:-:S05]  /*3320*/  F2FP.BF16.F32.PACK_AB R153, R19, R18 ;  /* 0x000000121399723e */ /* 0x000fca00000010ff */
[----:B------:R-:W-:Y:S01]  /*3330*/  HGMMA.64x128x16.F32.BF16 R24, R156, gdesc[UR4].tnspB, R24, gsb0 ;  /* 0x41e000049c187df0 */ /* 0x000fe20008001818 */
[----:B------:R-:W-:Y:S01]  /*3340*/  UIADD3 UR6, UR4, 0x80, URZ ;  /* 0x0000008004067890 */ /* 0x000fe2000fffe03f */
[----:B------:R-:W-:Y:S01]  /*3350*/  UMOV UR7, 0x40000040 ;  /* 0x4000004000077882 */ /* 0x000fe20000000000 */
[----:B-1----:R-:W-:-:S05]  /*3360*/  IMAD R15, R8, 0x4000, R16 ;  /* 0x00004000080f7824 */ /* 0x002fca00078e0210 */
[----:B------:R-:W-:-:S13]  /*3370*/  R2UR UR5, R15 ;  /* 0x000000000f0572ca */ /* 0x000fda00000e0000 */
[----:B------:R-:W-:-:S04]  /*3380*/  USHF.R.U32.HI UR5, URZ, 0x4, UR5 ;  /* 0x000000043f057899 */ /* 0x000fc80008011605 */
[----:B------:R-:W-:-:S03]  /*3390*/  ULOP3.LUT UR9, UR5, 0x3fff, URZ, 0xc0, !UPT ;  /* 0x00003fff05097892 */ /* 0x000fc6000f8ec03f */
[----:B------:R-:W-:Y:S01]  /*33a0*/  UMOV UR5, 0x40000040 ;  /* 0x4000004000057882 */ /* 0x000fe20000000000 */
[----:B------:R-:W-:Y:S02]  /*33b0*/  WARPGROUP.DEPBAR.LE gsb0, 0x0 ;  /* 0x00008000000079c5 */ /* 0x000fe40000010000 */
[----:B------:R-:W-:-:S06]  /*33c0*/  WARPGROUP.ARRIVE ;  /* 0x00000000000079c5 */ /* 0x000fcc0000000000 */
[----:B------:R-:W-:Y:S01]  /*33d0*/  HGMMA.64x128x16.F32.BF16 R24, R152, gdesc[UR4].tnspB, R24, gsb0 ;  /* 0x41e0000498187df0 */ /* 0x000fe20008001818 */
[----:B------:R-:W-:Y:S01]  /*33e0*/  UIADD3 UR6, UR4, 0x100, URZ ;  /* 0x0000010004067890 */ /* 0x000fe2000fffe03f */
[----:B------:R-:W-:Y:S01]  /*33f0*/  UMOV UR7, 0x40000040 ;  /* 0x4000004000077882 */ /* 0x000fe20000000000 */
[----:B------:R-:W-:Y:S02]  /*3400*/  WARPGROUP.DEPBAR.LE gsb0, 0x0 ;  /* 0x00008000000079c5 */ /* 0x000fe40000010000 */
[----:B------:R-:W-:Y:S01]  /*3410*/  WARPGROUP.ARRIVE ;  /* 0x00000000000079c5 */ /* 0x000fe20000000000 */
[----:B------:R-:W-:Y:S02]  /*3420*/  F2FP.BF16.F32.PACK_AB R152, R173, R171 ;  /* 0x000000abad98723e */ /* 0x000fe400000010ff */
[----:B------:R-:W-:Y:S02]  /*3430*/  F2FP.BF16.F32.PACK_AB R153, R174, R172 ;  /* 0x000000acae99723e */ /* 0x000fe400000010ff */
[----:B------:R-:W-:-:S02]  /*3440*/  F2FP.BF16.F32.PACK_AB R154, R200, R12 ;  /* 0x0000000cc89a723e */ /* 0x000fc400000010ff */
[----:B------:R-:W-:Y:S01]  /*3450*/  HGMMA.64x128x16.F32.BF16 R24, R164, gdesc[UR4].tnspB, R24, gsb0 ;  /* 0x41e00004a4187df0 */ /* 0x000fe20008001818 */
[----:B------:R-:W-:Y:S01]  /*3460*/  F2FP.BF16.F32.PACK_AB R155, R14, R175 ;  /* 0x000000af0e9b723e */ /* 0x000fe200000010ff */
[----:B------:R-:W-:Y:S01]  /*3470*/  UIADD3 UR6, UR4, 0x180, URZ ;  /* 0x0000018004067890 */ /* 0x000fe2000fffe03f */
[----:B------:R-:W-:Y:S02]  /*3480*/  UMOV UR7, 0x40000040 ;  /* 0x4000004000077882 */ /* 0x000fe40000000000 */
[----:B------:R-:W-:Y:S01]  /*3490*/  UMOV UR4, UR8 ;  /* 0x0000000800047c82 */ /* 0x000fe20008000000 */
[----:B------:R-:W-:Y:S02]  /*34a0*/  WARPGROUP.DEPBAR.LE gsb0, 0x0 ;  /* 0x00008000000079c5 */ /* 0x000fe40000010000 */
[----:B------:R-:W-:-:S06]  /*34b0*/  WARPGROUP.ARRIVE ;  /* 0x00000000000079c5 */ /* 0x000fcc0000000000 */
[----:B------:R-:W-:Y:S01]  /*34c0*/  HGMMA.64x128x16.F32.BF16 R24, R152, gdesc[UR4].tnspB, R24, gsb0 ;  /* 0x41e0000498187df0 */ /* 0x000fe20008001818 */
[----:B------:R-:W-:Y:S01]  /*34d0*/  UMOV UR6, UR9 ;  /* 0x0000000900067c82 */ /* 0x000fe20008000000 */
[----:B------:R-:W-:Y:S01]  /*34e0*/  UMOV UR7, 0x40000040 ;  /* 0x4000004000077882 */ /* 0x000fe20000000000 */
[----:B------:R-:W-:Y:S02]  /*34f0*/  WARPGROUP.DEPBAR.LE gsb0, 0x0 ;  /* 0x00008000000079c5 */ /* 0x000fe40000010000 */
[----:B------:R-:W-:Y:S01]  /*3500*/  @!PT LDS RZ, [RZ] ;  /* 0x00000000fffff984 */ /* 0x000fe20000000800 */
[----:B------:R-:W-:Y:S01]  /*3510*/  @!PT LDS RZ, [RZ] ;  /* 0x00000000fffff984 */ /* 0x000fe20000000800 */
[----:B------:R-:W-:Y:S01]  /*3520*/  @!PT LDS RZ, [RZ] ;  /* 0x00000000fffff984 */ /* 0x000fe20000000800 */
[----:B------:R-:W-:Y:S01]  /*3530*/  @!PT LDS RZ, [RZ] ;  /* 0x00000000fffff984 */ /* 0x000fe20000000800 */
[----:B------:R1:W-:Y:S06]  /*3540*/  MEMBAR.ALL.CTA ;  /* 0x0000000000007992 */ /* 0x0003ec0000008000 */
[----:B-1----:R-:W1:Y:S02]  /*3550*/  FENCE.VIEW.ASYNC.S ;  /* 0x00000000000073c6 */ /* 0x002e640000000000 */
[----:B-1----:R-:W-:Y:S06]  /*3560*/  BAR.SYNC.DEFER_BLOCKING 0x9, 0x100 ;  /* 0x0244000000007b1d */ /* 0x002fec0000010000 */
[----:B------:R-:W-:-:S06]  /*3570*/  WARPGROUP.ARRIVE ;  /* 0x00000000000079c5 */ /* 0x000fcc0000000000 */
[----:B------:R-:W-:Y:S01]  /*3580*/  HGMMA.64x64x16.F32.BF16 R152, gdesc[UR4].tnspB, RZ, !UPT, gsb0 ;  /* 0x40e00000049879f0 */ /* 0x000fe2000c0018ff */
[----:B------:R-:W-:Y:S02]  /*3590*/  UIADD3 UR4, UR8, 0x2, URZ ;  /* 0x0000000208047890 */ /* 0x000fe4000fffe03f */
[----:B------:R-:W-:Y:S01]  /*35a0*/  UIADD3 UR6, UR9, 0x80, URZ ;  /* 0x0000008009067890 */ /* 0x000fe2000fffe03f */
[----:B------:R-:W-:Y:S01]  /*35b0*/  UMOV UR5, 0x40000040 ;  /* 0x4000004000057882 */ /* 0x000fe20000000000 */
[----:B------:R-:W-:Y:S01]  /*35c0*/  UMOV UR7, 0x40000040 ;  /* 0x4000004000077882 */ /* 0x000fe20000000000 */
[----:B------:R-:W-:Y:S02]  /*35d0*/  WARPGROUP.DEPBAR.LE gsb0, 0x0 ;  /* 0x00008000000079c5 */ /* 0x000fe40000010000 */
[----:B------:R-:W-:-:S06]  /*35e0*/  WARPGROUP.ARRIVE ;  /* 0x00000000000079c5 */ /* 0x000fcc0000000000 */
[----:B------:R-:W-:Y:S01]  /*35f0*/  HGMMA.64x64x16.F32.BF16 R152, gdesc[UR4].tnspB, R152, gsb0 ;  /* 0x40e00000049879f0 */ /* 0x000fe20008001898 */
        /* <DEDUP_REMOVED lines=41> */
[----:B------:R-:W-:Y:S03]  /*3890*/  HGMMA.64x64x16.F32.BF16 R152, gdesc[UR4].tnspB, R152, gsb0 ;  /* 0x40e00000049879f0 */ /* 0x000fe60008001898 */
[----:B------:R-:W-:Y:S02]  /*38a0*/  WARPGROUP.DEPBAR.LE gsb0, 0x0 ;  /* 0x00008000000079c5 */ /* 0x000fe40000010000 */
[----:B------:R-:W-:Y:S05]  /*38b0*/  @!P0 BRA `(.L_x_24) ;  /* 0x0000000000048947 */ /* 0x000fea0003800000 */
[----:B------:R-:W-:Y:S01]  /*38c0*/  BPT.TRAP 0x1 ;  /* 0x000000040000795c */ /* 0x000fe20000300000 */
.L_x_24:
[----:B------:R-:W-:Y:S01]  /*38d0*/  LOP3.LUT R13, R0, 0x2000000, RZ, 0xfc, !PT ;  /* 0x02000000000d7812 */ /* 0x000fe200078efcff */
[----:B------:R-:W-:Y:S01]  /*38e0*/  VIADD R0, R2, 0x30840 ;  /* 0x0003084002007836 */ /* 0x000fe20000000000 */
[----:B------:R-:W-:Y:S01]  /*38f0*/  UMOV UR7, 0x40000040 ;  /* 0x4000004000077882 */ /* 0x000fe20000000000 */
[----:B------:R-:W1:Y:S02]  /*3900*/  S2R R12, SR_TID.X ;  /* 0x00000000000c7919 */ /* 0x000e640000002100 */
[----:B------:R-:W-:Y:S01]  /*3910*/  IMAD R13, R4, 0x400, R13 ;  /* 0x00000400040d7824 */ /* 0x000fe200078e020d */
[----:B------:R-:W-:-:S04]  /*3920*/  PRMT R0, RZ, 0x654, R0 ;  /* 0x00000654ff007816 */ /* 0x000fc80000000000 */
[----:B------:R-:W-:Y:S01]  /*3930*/  R2UR UR4, R13 ;  /* 0x000000000d0472ca */ /* 0x000fe200000e0000 */
[----:B------:R2:W-:Y:S01]  /*3940*/  SYNCS.ARRIVE.TRANS64.RED.A1T0 RZ, [R0+URZ], RZ ;  /* 0x000000ff00ff79a7 */ /* 0x0005e2000810043f */
[----:B------:R-:W-:-:S11]  /*3950*/  WARPGROUP.ARRIVE ;  /* 0x00000000000079c5 */ /* 0x000fd60000000000 */
[----:B------:R-:W-:Y:S02]  /*3960*/  UMOV UR6, UR4 ;  /* 0x0000000400067c82 */ /* 0x000fe40008000000 */
[----:B------:R-:W-:Y:S01]  /*3970*/  HGMMA.64x128x16.F32.BF16 R88, R184, gdesc[UR4].tnspB, R88, gsb0 ;  /* 0x41e00004b8587df0 */ /* 0x000fe20008001858 */
[----:B------:R-:W-:Y:S01]  /*3980*/  UIADD3 UR6, UR4, 0x80, URZ ;  /* 0x0000008004067890 */ /* 0x000fe2000fffe03f */
[----:B------:R-:W-:Y:S01]  /*3990*/  UMOV UR7, 0x40000040 ;  /* 0x4000004000077882 */ /* 0x000fe20000000000 */
[----:B-1----:R-:W-:-:S05]  /*39a0*/  SHF.R.U32.HI R14, RZ, 0x7, R12 ;  /* 0x00000007ff0e7819 */ /* 0x002fca000001160c */
[C---:B------:R-:W-:Y:S02]  /*39b0*/  VIADD R12, R14.reuse, 0x9 ;  /* 0x000000090e0c7836 */ /* 0x040fe40000000000 */
[----:B--2---:R-:W-:Y:S01]  /*39c0*/  VIADD R0, R14, 0xc ;  /* 0x0000000c0e007836 */ /* 0x004fe20000000000 */
[----:B------:R-:W-:Y:S02]  /*39d0*/  WARPGROUP.DEPBAR.LE gsb0, 0x0 ;  /* 0x00008000000079c5 */ /* 0x000fe40000010000 */
[----:B------:R-:W-:-:S06]  /*39e0*/  WARPGROUP.ARRIVE ;  /* 0x00000000000079c5 */ /* 0x000fcc0000000000 */
[----:B------:R-:W-:Y:S01]  /*39f0*/  HGMMA.64x128x16.F32.BF16 R88, R188, gdesc[UR4].tnspB, R88, gsb0 ;  /* 0x41e00004bc587df0 */ /* 0x000fe20008001858 */
[----:B------:R-:W-:Y:S01]  /*3a00*/  UIADD3 UR6, UR4, 0x100, URZ ;  /* 0x0000010004067890 */ /* 0x000fe2000fffe03f */
[----:B------:R-:W-:Y:S01]  /*3a10*/  UMOV UR7, 0x40000040 ;  /* 0x4000004000077882 */ /* 0x000fe20000000000 */
[----:B------:R-:W-:Y:S01]  /*3a20*/  UIADD3 UR4, UR4, 0x180, URZ ;  /* 0x0000018004047890 */ /* 0x000fe2000fffe03f */
[----:B------:R-:W-:Y:S02]  /*3a30*/  WARPGROUP.DEPBAR.LE gsb0, 0x0 ;  /* 0x00008000000079c5 */ /* 0x000fe40000010000 */
[----:B------:R-:W-:-:S06]  /*3a40*/  WARPGROUP.ARRIVE ;  /* 0x00000000000079c5 */ /* 0x000fcc0000000000 */
[----:B------:R-:W-:Y:S01]  /*3a50*/  HGMMA.64x128x16.F32.BF16 R88, R192, gdesc[UR4].tnspB, R88, gsb0 ;  /* 0x41e00004c0587df0 */ /* 0x000fe20008001858 */
[----:B------:R-:W-:Y:S01]  /*3a60*/  UMOV UR6, UR4 ;  /* 0x0000000400067c82 */ /* 0x000fe20008000000 */
[----:B------:R-:W-:Y:S01]  /*3a70*/  UMOV UR7, 0x40000040 ;  /* 0x4000004000077882 */ /* 0x000fe20000000000 */
[----:B------:R-:W-:Y:S02]  /*3a80*/  WARPGROUP.DEPBAR.LE gsb0, 0x0 ;  /* 0x00008000000079c5 */ /* 0x000fe40000010000 */
[----:B------:R-:W-:-:S07]  /*3a90*/  WARPGROUP.ARRIVE ;  /* 0x00000000000079c5 */ /* 0x000fce0000000000 */
[----:B------:R-:W-:Y:S03]  /*3aa0*/  HGMMA.64x128x16.F32.BF16 R88, R196, gdesc[UR4].tnspB, R88, gsb0 ;  /* 0x41e00004c4587df0 */ /* 0x000fe60008001858 */
[----:B------:R-:W-:Y:S02]  /*3ab0*/  WARPGROUP.DEPBAR.LE gsb0, 0x0 ;  /* 0x00008000000079c5 */ /* 0x000fe40000010000 */
[----:B------:R1:W-:Y:S06]  /*3ac0*/  BAR.SYNC.DEFER_BLOCKING R12, 0xa0 ;  /* 0x0002800c0000751d */ /* 0x0003ec0000010000 */
[----:B------:R1:W-:Y:S04]  /*3ad0*/  STS.128 [R3+0x10000], R152 ;  /* 0x0100009803007388 */ /* 0x0003e80000000c00 */
[----:B------:R1:W-:Y:S04]  /*3ae0*/  STS.128 [R3+0x10800], R156 ;  /* 0x0108009c03007388 */ /* 0x0003e80000000c00 */
[----:B------:R1:W-:Y:S04]  /*3af0*/  STS.128 [R3+0x11000], R160 ;  /* 0x011000a003007388 */ /* 0x0003e80000000c00 */
[----:B------:R1:W-:Y:S04]  /*3b00*/  STS.128 [R3+0x11800], R164 ;  /* 0x011800a403007388 */ /* 0x0003e80000000c00 */
[----:B------:R1:W-:Y:S04]  /*3b10*/  STS.128 [R3+0x12000], R168 ;  /* 0x012000a803007388 */ /* 0x0003e80000000c00 */
[----:B------:R1:W-:Y:S04]  /*3b20*/  STS.128 [R3+0x12800], R172 ;  /* 0x012800ac03007388 */ /* 0x0003e80000000c00 */
[----:B------:R1:W-:Y:S04]  /*3b30*/  STS.128 [R3+0x13000], R176 ;  /* 0x013000b003007388 */ /* 0x0003e80000000c00 */
[----:B------:R1:W-:Y:S01]  /*3b40*/  STS.128 [R3+0x13800], R180 ;  /* 0x013800b403007388 */ /* 0x0003e20000000c00 */
[----:B------:R-:W-:Y:S01]  /*3b50*/  @!PT LDS RZ, [RZ] ;  /* 0x00000000fffff984 */ /* 0x000fe20000000800 */
[----:B------:R-:W-:Y:S01]  /*3b60*/  @!PT LDS RZ, [RZ] ;  /* 0x00000000fffff984 */ /* 0x000fe20000000800 */
[----:B------:R-:W-:Y:S01]  /*3b70*/  @!PT LDS RZ, [RZ] ;  /* 0x00000000fffff984 */ /* 0x000fe20000000800 */
[----:B------:R-:W-:Y:S01]  /*3b80*/  @!PT LDS RZ, [RZ] ;  /* 0x00000000fffff984 */ /* 0x000fe20000000800 */
[----:B------:R2:W-:Y:S06]  /*3b90*/  MEMBAR.ALL.CTA ;  /* 0x0000000000007992 */ /* 0x0005ec0000008000 */
[----:B--2---:R-:W2:Y:S02]  /*3ba0*/  FENCE.VIEW.ASYNC.S ;  /* 0x00000000000073c6 */ /* 0x004ea40000000000 */
[----:B--2---:R1:W-:Y:S06]  /*3bb0*/  BAR.ARV R0, 0xa0 ;  /* 0x000280000000751d */ /* 0x0043ec0000002000 */
[----:B------:R-:W-:Y:S05]  /*3bc0*/  @!P0 BRA `(.L_x_25) ;  /* 0x0000000000048947 */ /* 0x000fea0003800000 */
[----:B------:R-:W-:Y:S01]  /*3bd0*/  BPT.TRAP 0x1 ;  /* 0x000000040000795c */ /* 0x000fe20000300000 */
.L_x_25:
[----:B------:R-:W-:Y:S02]  /*3be0*/  VIADD R6, R6, 0x1 ;  /* 0x0000000106067836 */ /* 0x000fe40000000000 */
[----:B------:R-:W-:Y:S02]  /*3bf0*/  VIADD R4, R4, 0x1 ;  /* 0x0000000104047836 */ /* 0x000fe40000000000 */
[----:B------:R-:W-:Y:S01]  /*3c00*/  VIADD R2, R2, 0x30820 ;  /* 0x0003082002027836 */ /* 0x000fe20000000000 */
[----:B------:R-:W-:Y:S02]  /*3c10*/  ISETP.GE.AND P1, PT, R6, R10, PT ;  /* 0x0000000a0600720c */ /* 0x000fe40003f26270 */
[----:B------:R-:W-:Y:S02]  /*3c20*/  ISETP.NE.AND P0, PT, R4, 0x2, PT ;  /* 0x000000020400780c */ /* 0x000fe40003f05270 */
[----:B------:R-:W-:Y:S02]  /*3c30*/  PRMT R2, RZ, 0x654, R2 ;  /* 0x00000654ff027816 */ /* 0x000fe40000000002 */
[----:B-1----:R-:W-:-:S02]  /*3c40*/  SEL R0, RZ, 0x1, P0 ;  /* 0x00000001ff007807 */ /* 0x002fc40000000000 */
[----:B------:R3:W-:Y:S01]  /*3c50*/  SYNCS.ARRIVE.TRANS64.RED.A1T0 RZ, [R2+URZ], RZ ;  /* 0x000000ff02ff79a7 */ /* 0x0007e2000810043f */
[----:B------:R-:W-:Y:S02]  /*3c60*/  SEL R4, R4, RZ, P0 ;  /* 0x000000ff04047207 */ /* 0x000fe40000000000 */
[----:B------:R-:W-:Y:S02]  /*3c70*/  LOP3.LUT R5, R5, R0, RZ, 0x3c, !PT ;  /* 0x0000000005057212 */ /* 0x000fe400078e3cff */
[----:B------:R-:W-:Y:S05]  /*3c80*/  @!P1 BRA `(.L_x_26) ;  /* 0xffffffd400b09947 */ /* 0x000fea000383ffff */
.L_x_15:
[----:B------:R-:W-:Y:S01]  /*3c90*/  LOP3.LUT P0, RZ, R16, 0x3ff, RZ, 0xc0, !PT ;  /* 0x000003ff10ff7812 */ /* 0x000fe2000780c0ff */
[----:B------:R-:W-:Y:S02]  /*3ca0*/  ULDC UR4, c[0x0][0x740] ;  /* 0x0001d00000047ab9 */ /* 0x000fe40000000800 */
[----:B------:R-:W-:Y:S01]  /*3cb0*/  FMUL.FTZ R88, R88, UR4 ;  /* 0x0000000458587c20 */ /* 0x000fe20008410000 */
        /* <DEDUP_REMOVED lines=63> */
[----:B------:R-:W-:Y:S06]  /*40b0*/  @!P0 BRA `(.L_x_27) ;  /* 0x0000000000408947 */ /* 0x000fec0003800000 */
[----:B------:R-:W-:Y:S01]  /*40c0*/  MOV R0, 0x0 ;  /* 0x0000000000007802 */ /* 0x000fe20000000f00 */
[----:B------:R-:W-:Y:S01]  /*40d0*/  ULDC.64 UR4, c[0x4][0x90] ;  /* 0x0100240000047ab9 */ /* 0x000fe20000000a00 */
[----:B------:R-:W-:Y:S01]  /*40e0*/  ULDC.64 UR6, c[0x4][0x98] ;  /* 0x0100260000067ab9 */ /* 0x000fe20000000a00 */
[----:B------:R-:W-:Y:S01]  /*40f0*/  IMAD.U32 R4, RZ, RZ, UR4 ;  /* 0x00000004ff047e24 */ /* 0x000fe2000f8e00ff */
[----:B---3--:R3:W4:Y:S01]  /*4100*/  LDC.64 R2, c[0x4][R0] ;  /* 0x0100000000027b82 */ /* 0x0087220000000a00 */
        /* <DEDUP_REMOVED lines=8> */
[----:B-1-3--:R-:W-:-:S07]  /*4190*/  IMAD.MOV.U32 R13, RZ, RZ, RZ ;  /* 0x000000ffff0d7224 */ /* 0x00afce00078e00ff */
[----:B------:R-:W-:-:S07]  /*41a0*/  LEPC R20, `(.L_x_27) ;  /* 0x000000001014794e */ /* 0x000fce0000000000 */
[----:B--2-4-:R-:W-:Y:S05]  /*41b0*/  CALL.ABS.NOINC R2 ;  /* 0x0000000002007343 */ /* 0x014fea0003c00000 */
.L_x_27:
[----:B------:R-:W-:-:S05]  /*41c0*/  VIADD R17, R16, 0x8000 ;  /* 0x0000800010117836 */ /* 0x000fca0000000000 */
[----:B------:R-:W-:-:S13]  /*41d0*/  LOP3.LUT P0, RZ, R17, 0x3ff, RZ, 0xc0, !PT ;  /* 0x000003ff11ff7812 */ /* 0x000fda000780c0ff */
[----:B------:R-:W-:Y:S05]  /*41e0*/  @!P0 BRA `(.L_x_28) ;  /* 0x0000000000408947 */ /* 0x000fea0003800000 */
        /* <DEDUP_REMOVED lines=16> */
.L_x_28:
[----:B------:R-:W-:-:S13]  /*42f0*/  LOP3.LUT P6, RZ, R16, 0x3ff, RZ, 0xc0, !PT ;  /* 0x000003ff10ff7812 */ /* 0x000fda00078cc0ff */
[----:B------:R-:W-:Y:S05]  /*4300*/  @!P6 BRA `(.L_x_29) ;  /* 0x000000000040e947 */ /* 0x000fea0003800000 */
[----:B------:R-:W-:Y:S01]  /*4310*/  MOV R0, 0x0 ;  /* 0x0000000000007802 */ /* 0x000fe20000000f00 */
[----:B------:R-:W-:Y:S01]  /*4320*/  ULDC.64 UR4, c[0x4][0x90] ;  /* 0x0100240000047ab9 */ /* 0x000fe20000000a00 */
[----:B------:R-:W-:Y:S01]  /*4330*/  ULDC.64 UR6, c[0x4][0x98] ;  /* 0x0100260000067ab9 */ /* 0x000fe20000000a00 */
[----:B------:R-:W-:Y:S01]  /*4340*/  IMAD.U32 R4, RZ, RZ, UR4 ;  /* 0x00000004ff047e24 */ /* 0x000fe2000f8e00ff */
[----:B---3--:R3:W4:Y:S01]  /*4350*/  LDC.64 R2, c[0x4][R0] ;  /* 0x0100000000027b82 */ /* 0x0087220000000a00 */
[----:B------:R-:W-:Y:S01]  /*4360*/  MOV R5, UR5 ;  /* 0x0000000500057c02 */ /* 0x000fe20008000f00 */
        /* <DEDUP_REMOVED lines=10> */
.L_x_29:
        /* <DEDUP_REMOVED lines=18> */
.L_x_30:
[----:B------:R-:W4:Y:S01]  /*4530*/  S2R R0, SR_TID.X ;  /* 0x0000000000007919 */ /* 0x000f220000002100 */
[----:B------:R-:W-:Y:S02]  /*4540*/  F2FP.BF16.F32.PACK_AB R24, R25, R24 ;  /* 0x000000181918723e */ /* 0x000fe400000010ff */
[----:B------:R-:W-:Y:S01]  /*4550*/  F2FP.BF16.F32.PACK_AB R25, R27, R26 ;  /* 0x0000001a1b19723e */ /* 0x000fe200000010ff */
[----:B------:R-:W5:Y:S01]  /*4560*/  S2R R3, SR_TID.X ;  /* 0x0000000000037919 */ /* 0x000f620000002100 */
[----:B------:R-:W-:Y:S02]  /*4570*/  F2FP.BF16.F32.PACK_AB R32, R33, R32 ;  /* 0x000000202120723e */ /* 0x000fe400000010ff */
[----:B------:R-:W-:Y:S01]  /*4580*/  F2FP.BF16.F32.PACK_AB R26, R29, R28 ;  /* 0x0000001c1d1a723e */ /* 0x000fe200000010ff */
[----:B------:R-:W-:Y:S01]  /*4590*/  BAR.SYNC.DEFER_BLOCKING 0x1, 0x100 ;  /* 0x0044000000007b1d */ /* 0x000fe20000010000 */
[----:B------:R-:W-:Y:S02]  /*45a0*/  F2FP.BF16.F32.PACK_AB R27, R31, R30 ;  /* 0x0000001e1f1b723e */ /* 0x000fe400000010ff */
[----:B------:R-:W-:-:S02]  /*45b0*/  F2FP.BF16.F32.PACK_AB R33, R35, R34 ;  /* 0x000000222321723e */ /* 0x000fc400000010ff */
[----:B------:R-:W-:Y:S02]  /*45c0*/  F2FP.BF16.F32.PACK_AB R40, R41, R40 ;  /* 0x000000282928723e */ /* 0x000fe400000010ff */
[----:B------:R-:W-:Y:S02]  /*45d0*/  F2FP.BF16.F32.PACK_AB R34, R37, R36 ;  /* 0x000000242522723e */ /* 0x000fe400000010ff */
[----:B------:R-:W-:Y:S02]  /*45e0*/  F2FP.BF16.F32.PACK_AB R35, R39, R38 ;  /* 0x000000262723723e */ /* 0x000fe400000010ff */
[----:B------:R-:W-:Y:S02]  /*45f0*/  F2FP.BF16.F32.PACK_AB R41, R43, R42 ;  /* 0x0000002a2b29723e */ /* 0x000fe400000010ff */
[----:B------:R-:W-:Y:S02]  /*4600*/  F2FP.BF16.F32.PACK_AB R48, R49, R48 ;  /* 0x000000303130723e */ /* 0x000fe400000010ff */
[----:B------:R-:W-:-:S02]  /*4610*/  F2FP.BF16.F32.PACK_AB R42, R45, R44 ;  /* 0x0000002c2d2a723e */ /* 0x000fc400000010ff */
[----:B------:R-:W-:Y:S02]  /*4620*/  F2FP.BF16.F32.PACK_AB R43, R47, R46 ;  /* 0x0000002e2f2b723e */ /* 0x000fe400000010ff */
[----:B------:R-:W-:Y:S02]  /*4630*/  F2FP.BF16.F32.PACK_AB R49, R51, R50 ;  /* 0x000000323331723e */ /* 0x000fe400000010ff */
[----:B------:R-:W-:Y:S02]  /*4640*/  F2FP.BF16.F32.PACK_AB R56, R57, R56 ;  /* 0x000000383938723e */ /* 0x000fe400000010ff */
[----:B------:R-:W-:Y:S01]  /*4650*/  F2FP.BF16.F32.PACK_AB R50, R53, R52 ;  /* 0x000000343532723e */ /* 0x000fe200000010ff */
[----:B----4-:R-:W-:Y:S01]  /*4660*/  VIADD R7, R0, 0xffffff80 ;  /* 0xffffff8000077836 */ /* 0x010fe20000000000 */
[----:B------:R-:W-:Y:S02]  /*4670*/  F2FP.BF16.F32.PACK_AB R51, R55, R54 ;  /* 0x000000363733723e */ /* 0x000fe400000010ff */
[----:B------:R-:W-:Y:S01]  /*4680*/  F2FP.BF16.F32.PACK_AB R57, R59, R58 ;  /* 0x0000003a3b39723e */ /* 0x000fe200000010ff */
[----:B-----5:R-:W-:Y:S01]  /*4690*/  VIADD R3, R3, 0xffffff80 ;  /* 0xffffff8003037836 */ /* 0x020fe20000000000 */
[----:B---3--:R-:W-:-:S02]  /*46a0*/  SHF.R.S32.HI R2, RZ, 0x1f, R7 ;  /* 0x0000001fff027819 */ /* 0x008fc40000011407 */
[----:B------:R-:W-:Y:S02]  /*46b0*/  F2FP.BF16.F32.PACK_AB R64, R65, R64 ;  /* 0x000000404140723e */ /* 0x000fe400000010ff */
[----:B------:R-:W-:Y:S02]  /*46c0*/  LEA.HI R0, R2, R7, RZ, 0x4 ;  /* 0x0000000702007211 */ /* 0x000fe400078f20ff */
[----:B------:R-:W-:Y:S02]  /*46d0*/  SHF.R.S32.HI R4, RZ, 0x1f, R3 ;  /* 0x0000001fff047819 */ /* 0x000fe40000011403 */
[----:B------:R-:W-:Y:S02]  /*46e0*/  LOP3.LUT R0, R0, 0xfffffff0, RZ, 0xc0, !PT ;  /* 0xfffffff000007812 */ /* 0x000fe400078ec0ff */
[----:B------:R-:W-:Y:S02]  /*46f0*/  LEA.HI R4, R4, R3, RZ, 0x4 ;  /* 0x0000000304047211 */ /* 0x000fe400078f20ff */
[----:B------:R-:W-:Y:S01]  /*4700*/  LEA.HI R2, R2, R7, RZ, 0x5 ;  /* 0x0000000702027211 */ /* 0x000fe200078f28ff */
[----:B------:R-:W-:Y:S01]  /*4710*/  IMAD.IADD R0, R7, 0x1, -R0 ;  /* 0x0000000107007824 */ /* 0x000fe200078e0a00 */
[----:B--2---:R-:W-:-:S02]  /*4720*/  SHF.R.S32.HI R9, RZ, 0x4, R4 ;  /* 0x00000004ff097819 */ /* 0x004fc40000011404 */
[----:B------:R-:W-:Y:S01]  /*4730*/  SHF.R.S32.HI R6, RZ, 0x5, R2 ;  /* 0x00000005ff067819 */ /* 0x000fe20000011402 */
[----:B------:R-:W-:Y:S01]  /*4740*/  IMAD.MOV.U32 R2, RZ, RZ, 0x40 ;  /* 0x00000040ff027424 */ /* 0x000fe200078e00ff */
[----:B------:R-:W-:Y:S02]  /*4750*/  SHF.R.S32.HI R3, RZ, 0x1f, R0 ;  /* 0x0000001fff037819 */ /* 0x000fe40000011400 */
[----:B------:R-:W-:Y:S02]  /*4760*/  LEA.HI R4, R4, R9, RZ, 0x1 ;  /* 0x0000000904047211 */ /* 0x000fe400078f08ff */
[----:B------:R-:W-:Y:S02]  /*4770*/  LEA.HI R3, R3, R0, RZ, 0x3 ;  /* 0x0000000003037211 */ /* 0x000fe400078f18ff */
[----:B------:R-:W-:Y:S02]  /*4780*/  LOP3.LUT R4, R4, 0xfffffffe, RZ, 0xc0, !PT ;  /* 0xfffffffe04047812 */ /* 0x000fe400078ec0ff */
[C---:B------:R-:W-:Y:S01]  /*4790*/  LOP3.LUT R5, R3.reuse, 0xfffffff8, RZ, 0xc0, !PT ;  /* 0xfffffff803057812 */ /* 0x040fe200078ec0ff */
[----:B------:R-:W-:Y:S01]  /*47a0*/  IMAD.SHL.U32 R3, R3, 0x40, RZ ;  /* 0x0000004003037824 */ /* 0x000fe200078e00ff */
[----:B------:R-:W-:Y:S01]  /*47b0*/  F2FP.BF16.F32.PACK_AB R58, R61, R60 ;  /* 0x0000003c3d3a723e */ /* 0x000fe200000010ff */
[----:B------:R-:W-:Y:S01]  /*47c0*/  IMAD.IADD R4, R9, 0x1, -R4 ;  /* 0x0000000109047824 */ /* 0x000fe200078e0a04 */
[----:B------:R-:W-:Y:S01]  /*47d0*/  F2FP.BF16.F32.PACK_AB R59, R63, R62 ;  /* 0x0000003e3f3b723e */ /* 0x000fe200000010ff */
[----:B------:R-:W-:Y:S01]  /*47e0*/  IMAD.IADD R5, R0, 0x1, -R5 ;  /* 0x0000000100057824 */ /* 0x000fe200078e0a05 */
[----:B------:R-:W-:Y:S01]  /*47f0*/  LOP3.LUT R3, R3, 0x7ffffe00, RZ, 0xc0, !PT ;  /* 0x7ffffe0003037812 */ /* 0x000fe200078ec0ff */
[----:B------:R-:W-:Y:S01]  /*4800*/  IMAD.SHL.U32 R7, R4, 0x8, RZ ;  /* 0x0000000804077824 */ /* 0x000fe200078e00ff */
[----:B------:R-:W-:Y:S01]  /*4810*/  F2FP.BF16.F32.PACK_AB R65, R67, R66 ;  /* 0x000000424341723e */ /* 0x000fe200000010ff */
[C---:B------:R-:W-:Y:S01]  /*4820*/  IMAD.SHL.U32 R0, R5.reuse, 0x40, RZ ;  /* 0x0000004005007824 */ /* 0x040fe200078e00ff */
[----:B------:R-:W-:Y:S01]  /*4830*/  R2P PR, R5, 0x6 ;  /* 0x0000000605007804 */ /* 0x000fe20000000000 */
[----:B------:R-:W-:Y:S01]  /*4840*/  IMAD R3, R6, 0x400, R3 ;  /* 0x0000040006037824 */ /* 0x000fe200078e0203 */
[----:B------:R-:W-:Y:S01]  /*4850*/  F2FP.BF16.F32.PACK_AB R72, R73, R72 ;  /* 0x000000484948723e */ /* 0x000fe200000010ff */
[----:B------:R-:W2:Y:S01]  /*4860*/  SHFL.IDX PT, R5, R6, RZ, 0x1f ;  /* 0x00001fff06057589 */ /* 0x000ea200000e0000 */
[----:B------:R-:W-:-:S02]  /*4870*/  LOP3.LUT R0, R0, 0x1c0, RZ, 0xc0, !PT ;  /* 0x000001c000007812 */ /* 0x000fc400078ec0ff */
[----:B------:R-:W-:Y:S02]  /*4880*/  SEL R2, R2, 0xffffffc0, !P2 ;  /* 0xffffffc002027807 */ /* 0x000fe40005000000 */
[----:B------:R-:W-:Y:S02]  /*4890*/  LOP3.LUT R7, R0, 0x8, R7, 0xf8, !PT ;  /* 0x0000000800077812 */ /* 0x000fe400078ef807 */
[----:B------:R-:W-:Y:S02]  /*48a0*/  SHF.R.U32.HI R0, RZ, 0x3, R0 ;  /* 0x00000003ff007819 */ /* 0x000fe40000011600 */
[----:B------:R-:W-:Y:S02]  /*48b0*/  F2FP.BF16.F32.PACK_AB R66, R69, R68 ;  /* 0x000000444542723e */ /* 0x000fe400000010ff */
[----:B------:R-:W-:Y:S02]  /*48c0*/  LOP3.LUT R0, R7, R0, RZ, 0x3c, !PT ;  /* 0x0000000007007212 */ /* 0x000fe400078e3cff */
[----:B------:R-:W-:-:S02]  /*48d0*/  F2FP.BF16.F32.PACK_AB R67, R71, R70 ;  /* 0x000000464743723e */ /* 0x000fc400000010ff */
[----:B------:R-:W-:Y:S01]  /*48e0*/  F2FP.BF16.F32.PACK_AB R73, R75, R74 ;  /* 0x0000004a4b49723e */ /* 0x000fe200000010ff */
[----:B------:R-:W-:Y:S01]  /*48f0*/  IMAD.IADD R3, R0, 0x1, R3 ;  /* 0x0000000100037824 */ /* 0x000fe200078e0203 */
[----:B------:R-:W-:Y:S01]  /*4900*/  F2FP.BF16.F32.PACK_AB R80, R81, R80 ;  /* 0x000000505150723e */ /* 0x000fe200000010ff */
[----:B------:R-:W-:Y:S01]  /*4910*/  IMAD.MOV.U32 R0, RZ, RZ, 0x20 ;  /* 0x00000020ff007424 */ /* 0x000fe200078e00ff */
[----:B------:R-:W-:Y:S01]  /*4920*/  F2FP.BF16.F32.PACK_AB R74, R77, R76 ;  /* 0x0000004c4d4a723e */ /* 0x000fe200000010ff */
[----:B------:R-:W-:Y:S01]  /*4930*/  IMAD R3, R3, 0x2, R16 ;  /* 0x0000000203037824 */ /* 0x000fe200078e0210 */
[----:B------:R-:W-:Y:S02]  /*4940*/  F2FP.BF16.F32.PACK_AB R75, R79, R78 ;  /* 0x0000004e4f4b723e */ /* 0x000fe400000010ff */
[----:B------:R-:W-:Y:S02]  /*4950*/  SEL R0, R0, 0xffffffe0, !P1 ;  /* 0xffffffe000007807 */ /* 0x000fe40004800000 */
[--C-:B------:R-:W-:Y:S01]  /*4960*/  IADD3 R4, R2, 0x8000, R3.reuse ;  /* 0x0000800002047810 */ /* 0x100fe20007ffe003 */
[----:B------:R3:W-:Y:S01]  /*4970*/  STSM.16.M88.4 [R3+0x8000], R24 ;  /* 0x0080001803007844 */ /* 0x0007e20000000200 */
[----:B------:R-:W-:-:S02]  /*4980*/  IADD3 R0, R0, 0x8000, R3 ;  /* 0x0000800000007810 */ /* 0x000fc40007ffe003 */
[----:B------:R-:W-:Y:S02]  /*4990*/  F2FP.BF16.F32.PACK_AB R81, R83, R82 ;  /* 0x000000525351723e */ /* 0x000fe400000010ff */
[----:B------:R-:W-:Y:S01]  /*49a0*/  F2FP.BF16.F32.PACK_AB R88, R89, R88 ;  /* 0x000000585958723e */ /* 0x000fe200000010ff */
[----:B------:R-:W-:Y:S01]  /*49b0*/  IMAD.IADD R2, R0, 0x1, R2 ;  /* 0x0000000100027824 */ /* 0x000fe200078e0202 */
[----:B------:R3:W-:Y:S01]  /*49c0*/  STSM.16.M88.4 [R0], R32 ;  /* 0x0000002000007844 */ /* 0x0007e20000000200 */
[----:B------:R-:W-:Y:S02]  /*49d0*/  F2FP.BF16.F32.PACK_AB R82, R85, R84 ;  /* 0x000000545552723e */ /* 0x000fe400000010ff */
[----:B------:R-:W-:Y:S01]  /*49e0*/  F2FP.BF16.F32.PACK_AB R83, R87, R86 ;  /* 0x000000565753723e */ /* 0x000fe200000010ff */
[----:B------:R3:W-:Y:S01]  /*49f0*/  STSM.16.M88.4 [R4], R40 ;  /* 0x0000002804007844 */ /* 0x0007e20000000200 */
[----:B------:R-:W-:Y:S02]  /*4a00*/  F2FP.BF16.F32.PACK_AB R89, R91, R90 ;  /* 0x0000005a5b59723e */ /* 0x000fe400000010ff */
[----:B------:R-:W-:Y:S01]  /*4a10*/  F2FP.BF16.F32.PACK_AB R96, R97, R96 ;  /* 0x000000606160723e */ /* 0x000fe200000010ff */
[----:B------:R3:W-:Y:S01]  /*4a20*/  STSM.16.M88.4 [R2], R48 ;  /* 0x0000003002007844 */ /* 0x0007e20000000200 */
[----:B------:R-:W-:-:S02]  /*4a30*/  F2FP.BF16.F32.PACK_AB R90, R93, R92 ;  /* 0x0000005c5d5a723e */ /* 0x000fc400000010ff */
[----:B------:R-:W-:Y:S01]  /*4a40*/  F2FP.BF16.F32.PACK_AB R91, R95, R94 ;  /* 0x0000005e5f5b723e */ /* 0x000fe200000010ff */
[----:B------:R3:W-:Y:S01]  /*4a50*/  STSM.16.M88.4 [R3+0xc000], R56 ;  /* 0x00c0003803007844 */ /* 0x0007e20000000200 */
[----:B------:R-:W-:Y:S02]  /*4a60*/  F2FP.BF16.F32.PACK_AB R97, R99, R98 ;  /* 0x000000626361723e */ /* 0x000fe400000010ff */
[----:B------:R-:W-:Y:S01]  /*4a70*/  F2FP.BF16.F32.PACK_AB R104, R105, R104 ;  /* 0x000000686968723e */ /* 0x000fe200000010ff */
[----:B------:R3:W-:Y:S01]  /*4a80*/  STSM.16.M88.4 [R0+0x4000], R64 ;  /* 0x0040004000007844 */ /* 0x0007e20000000200 */
[----:B------:R-:W-:Y:S02]  /*4a90*/  F2FP.BF16.F32.PACK_AB R98, R101, R100 ;  /* 0x000000646562723e */ /* 0x000fe400000010ff */
[----:B------:R-:W-:Y:S01]  /*4aa0*/  F2FP.BF16.F32.PACK_AB R99, R103, R102 ;  /* 0x000000666763723e */ /* 0x000fe200000010ff */
[----:B------:R3:W-:Y:S01]  /*4ab0*/  STSM.16.M88.4 [R4+0x4000], R72 ;  /* 0x0040004804007844 */ /* 0x0007e20000000200 */
[----:B------:R-:W-:-:S02]  /*4ac0*/  F2FP.BF16.F32.PACK_AB R105, R107, R106 ;  /* 0x0000006a6b69723e */ /* 0x000fc400000010ff */
[----:B------:R-:W-:Y:S01]  /*4ad0*/  F2FP.BF16.F32.PACK_AB R112, R113, R112 ;  /* 0x000000707170723e */ /* 0x000fe200000010ff */
[----:B------:R3:W-:Y:S01]  /*4ae0*/  STSM.16.M88.4 [R2+0x4000], R80 ;  /* 0x0040005002007844 */ /* 0x0007e20000000200 */
[----:B------:R-:W-:Y:S02]  /*4af0*/  F2FP.BF16.F32.PACK_AB R106, R109, R108 ;  /* 0x0000006c6d6a723e */ /* 0x000fe400000010ff */
[----:B------:R-:W-:Y:S01]  /*4b00*/  F2FP.BF16.F32.PACK_AB R107, R111, R110 ;  /* 0x0000006e6f6b723e */ /* 0x000fe200000010ff */
[----:B------:R3:W-:Y:S01]  /*4b10*/  STSM.16.M88.4 [R3], R88 ;  /* 0x0000005803007844 */ /* 0x0007e20000000200 */
[----:B------:R-:W-:Y:S02]  /*4b20*/  F2FP.BF16.F32.PACK_AB R113, R115, R114 ;  /* 0x000000727371723e */ /* 0x000fe400000010ff */
[----:B------:R-:W-:Y:S01]  /*4b30*/  F2FP.BF16.F32.PACK_AB R120, R121, R120 ;  /* 0x000000787978723e */ /* 0x000fe200000010ff */
[----:B------:R3:W-:Y:S01]  /*4b40*/  STSM.16.M88.4 [R0+-0x8000], R96 ;  /* 0xff80006000007844 */ /* 0x0007e20000000200 */
[----:B------:R-:W-:-:S02]  /*4b50*/  F2FP.BF16.F32.PACK_AB R114, R117, R116 ;  /* 0x000000747572723e */ /* 0x000fc400000010ff */
[----:B------:R-:W-:Y:S01]  /*4b60*/  F2FP.BF16.F32.PACK_AB R115, R119, R118 ;  /* 0x000000767773723e */ /* 0x000fe200000010ff */
[----:B------:R3:W-:Y:S01]  /*4b70*/  STSM.16.M88.4 [R4+-0x8000], R104 ;  /* 0xff80006804007844 */ /* 0x0007e20000000200 */
[----:B------:R-:W-:Y:S02]  /*4b80*/  F2FP.BF16.F32.PACK_AB R121, R123, R122 ;  /* 0x0000007a7b79723e */ /* 0x000fe400000010ff */
[----:B------:R-:W-:Y:S01]  /*4b90*/  F2FP.BF16.F32.PACK_AB R128, R129, R128 ;  /* 0x000000808180723e */ /* 0x000fe200000010ff */
[----:B------:R3:W-:Y:S01]  /*4ba0*/  STSM.16.M88.4 [R2+-0x8000], R112 ;  /* 0xff80007002007844 */ /* 0x0007e20000000200 */
[----:B------:R-:W-:Y:S02]  /*4bb0*/  F2FP.BF16.F32.PACK_AB R122, R125, R124 ;  /* 0x0000007c7d7a723e */ /* 0x000fe400000010ff */
[----:B------:R-:W-:Y:S02]  /*4bc0*/  F2FP.BF16.F32.PACK_AB R123, R127, R126 ;  /* 0x0000007e7f7b723e */ /* 0x000fe400000010ff */
[----:B------:R-:W-:-:S02]  /*4bd0*/  F2FP.BF16.F32.PACK_AB R129, R131, R130 ;  /* 0x000000828381723e */ /* 0x000fc400000010ff */
[----:B------:R-:W-:Y:S01]  /*4be0*/  F2FP.BF16.F32.PACK_AB R136, R137, R136 ;  /* 0x000000888988723e */ /* 0x000fe200000010ff */
[----:B------:R3:W-:Y:S01]  /*4bf0*/  STSM.16.M88.4 [R3+0x4000], R120 ;  /* 0x0040007803007844 */ /* 0x0007e20000000200 */
[----:B------:R-:W-:Y:S02]  /*4c00*/  F2FP.BF16.F32.PACK_AB R130, R133, R132 ;  /* 0x000000848582723e */ /* 0x000fe400000010ff */
[----:B------:R-:W-:Y:S02]  /*4c10*/  F2FP.BF16.F32.PACK_AB R131, R135, R134 ;  /* 0x000000868783723e */ /* 0x000fe400000010ff */
[----:B------:R-:W-:Y:S02]  /*4c20*/  F2FP.BF16.F32.PACK_AB R137, R139, R138 ;  /* 0x0000008a8b89723e */ /* 0x000fe400000010ff */
[----:B------:R-:W-:Y:S01]  /*4c30*/  F2FP.BF16.F32.PACK_AB R144, R145, R144 ;  /* 0x000000909190723e */ /* 0x000fe200000010ff */
[----:B------:R3:W-:Y:S01]  /*4c40*/  STSM.16.M88.4 [R0+-0x4000], R128 ;  /* 0xffc0008000007844 */ /* 0x0007e20000000200 */
[----:B------:R-:W-:-:S02]  /*4c50*/  F2FP.BF16.F32.PACK_AB R138, R141, R140 ;  /* 0x0000008c8d8a723e */ /* 0x000fc400000010ff */
[----:B------:R-:W-:Y:S02]  /*4c60*/  F2FP.BF16.F32.PACK_AB R139, R143, R142 ;  /* 0x0000008e8f8b723e */ /* 0x000fe400000010ff */
[----:B------:R-:W-:Y:S02]  /*4c70*/  F2FP.BF16.F32.PACK_AB R145, R147, R146 ;  /* 0x000000929391723e */ /* 0x000fe400000010ff */
[----:B------:R-:W-:Y:S01]  /*4c80*/  F2FP.BF16.F32.PACK_AB R146, R149, R148 ;  /* 0x000000949592723e */ /* 0x000fe200000010ff */
[----:B------:R3:W-:Y:S01]  /*4c90*/  STSM.16.M88.4 [R4+-0x4000], R136 ;  /* 0xffc0008804007844 */ /* 0x0007e20000000200 */
[----:B------:R-:W-:Y:S02]  /*4ca0*/  F2FP.BF16.F32.PACK_AB R147, R151, R150 ;  /* 0x000000969793723e */ /* 0x000fe400000010ff */
[----:B--2---:R-:W-:-:S03]  /*4cb0*/  ISETP.NE.AND P0, PT, R5, 0x7, PT ;  /* 0x000000070500780c */ /* 0x004fc60003f05270 */
[----:B------:R3:W-:Y:S01]  /*4cc0*/  STSM.16.M88.4 [R2+-0x4000], R144 ;  /* 0xffc0009002007844 */ /* 0x0007e20000000200 */
[----:B------:R-:W-:Y:S01]  /*4cd0*/  @!PT LDS RZ, [RZ] ;  /* 0x00000000fffff984 */ /* 0x000fe20000000800 */
[----:B------:R-:W-:Y:S01]  /*4ce0*/  @!PT LDS RZ, [RZ] ;  /* 0x00000000fffff984 */ /* 0x000fe20000000800 */
[----:B------:R-:W-:Y:S01]  /*4cf0*/  @!PT LDS RZ, [RZ] ;  /* 0x00000000fffff984 */ /* 0x000fe20000000800 */
[----:B------:R2:W-:Y:S06]  /*4d00*/  MEMBAR.ALL.CTA ;  /* 0x0000000000007992 */ /* 0x0005ec0000008000 */
[----:B--2---:R-:W2:Y:S02]  /*4d10*/  FENCE.VIEW.ASYNC.S ;  /* 0x00000000000073c6 */ /* 0x004ea40000000000 */
[----:B--2---:R-:W-:Y:S06]  /*4d20*/  BAR.ARV 0x1, 0x120 ;  /* 0x0044800000007b1d */ /* 0x004fec0000002000 */
[----:B------:R-:W-:Y:S05]  /*4d30*/  @P0 BRA `(.L_x_31) ;  /* 0x0000000000840947 */ /* 0x000fea0003800000 */
[----:B------:R-:W-:Y:S01]  /*4d40*/  BAR.SYNC.DEFER_BLOCKING 0x1, 0x120 ;  /* 0x0044800000007b1d */ /* 0x000fe20000010000 */
[----:B------:R-:W-:-:S05]  /*4d50*/  ELECT P0, URZ, PT ;  /* 0x00000000003f782f */ /* 0x000fca0003800000 */
[----:B------:R-:W-:Y:S08]  /*4d60*/  BSSY B0, `(.L_x_31) ;  /* 0x000001e000007945 */ /* 0x000ff00003800000 */
[----:B------:R-:W-:Y:S05]  /*4d70*/  @!P0 BRA `(.L_x_32) ;  /* 0x0000000000708947 */ /* 0x000fea0003800000 */
[----:B------:R-:W2:Y:S01]  /*4d80*/  S2UR UR10, SR_CTAID.X ;  /* 0x00000000000a79c3 */ /* 0x000ea20000002500 */
[----:B------:R-:W-:Y:S01]  /*4d90*/  R2UR UR13, R16 ;  /* 0x00000000100d72ca */ /* 0x000fe200000e0000 */
[----:B------:R-:W-:Y:S01]  /*4da0*/  ULDC.64 UR6, c[0x0][0x198] ;  /* 0x0000660000067ab9 */ /* 0x000fe20000000a00 */
[----:B------:R-:W-:Y:S01]  /*4db0*/  UMOV UR9, URZ ;  /* 0x0000003f00097c82 */ /* 0x000fe20008000000 */
[----:B------:R-:W-:Y:S02]  /*4dc0*/  UIADD3 UR4, UP0, UR6, 0x770, URZ ;  /* 0x0000077006047890 */ /* 0x000fe4000ff1e03f */
[----:B------:R-:W-:Y:S02]  /*4dd0*/  UIADD3 UR6, UP1, UR6, 0x670, URZ ;  /* 0x0000067006067890 */ /* 0x000fe4000ff3e03f */
[----:B------:R-:W4:Y:S01]  /*4de0*/  S2UR UR11, SR_CTAID.Y ;  /* 0x00000000000b79c3 */ /* 0x000f220000002600 */
[----:B------:R-:W-:Y:S02]  /*4df0*/  UIADD3.X UR5, URZ, UR7, URZ, UP0, !UPT ;  /* 0x000000073f057290 */ /* 0x000fe400087fe43f */
[----:B------:R-:W-:Y:S01]  /*4e00*/  UIADD3.X UR7, URZ, UR7, URZ, UP1, !UPT ;  /* 0x000000073f077290 */ /* 0x000fe20008ffe43f */
[----:B------:R-:W-:-:S02]  /*4e10*/  UMOV UR25, 0x40 ;  /* 0x0000004000197882 */ /* 0x000fc40000000000 */
[----:B------:R-:W-:Y:S02]  /*4e20*/  UIADD3 UR8, UR13, 0x8000, URZ ;  /* 0x000080000d087890 */ /* 0x000fe4000fffe03f */
[----:B------:R-:W5:Y:S01]  /*4e30*/  S2UR UR12, SR_CTAID.Z ;  /* 0x00000000000c79c3 */ /* 0x000f620000002700 */
[----:B------:R-:W-:Y:S02]  /*4e40*/  UIADD3 UR24, UR13, 0xc000, URZ ;  /* 0x0000c0000d187890 */ /* 0x000fe4000fffe03f */
[----:B------:R-:W-:Y:S01]  /*4e50*/  UIADD3 UR16, UR13, 0x4000, URZ ;  /* 0x000040000d107890 */ /* 0x000fe2000fffe03f */
[----:B------:R-:W-:Y:S01]  /*4e60*/  UMOV UR17, 0x40 ;  /* 0x0000004000117882 */ /* 0x000fe20000000000 */
[----:B--2---:R-:W-:-:S07]  /*4e70*/  USHF.L.U32 UR10, UR10, 0x7, URZ ;  /* 0x000000070a0a7899 */ /* 0x004fce000800063f */
[----:B------:R-:W-:Y:S01]  /*4e80*/  UMOV UR26, UR10 ;  /* 0x0000000a001a7c82 */ /* 0x000fe20008000000 */
[----:B----4-:R-:W-:Y:S01]  /*4e90*/  UMOV UR27, UR11 ;  /* 0x0000000b001b7c82 */ /* 0x010fe20008000000 */
[----:B------:R-:W-:Y:S01]  /*4ea0*/  UMOV UR19, UR11 ;  /* 0x0000000b00137c82 */ /* 0x000fe20008000000 */
[----:B------:R-:W-:Y:S01]  /*4eb0*/  UMOV UR18, UR10 ;  /* 0x0000000a00127c82 */ /* 0x000fe20008000000 */
[----:B-----5:R-:W-:Y:S01]  /*4ec0*/  UMOV UR28, UR12 ;  /* 0x0000000c001c7c82 */ /* 0x020fe20008000000 */
[----:B------:R2:W-:Y:S01]  /*4ed0*/  UTMASTG.4D [UR8], [UR4] ;  /* 0x00000008040073b5 */ /* 0x0005e20008018000 */
[----:B------:R-:W-:Y:S01]  /*4ee0*/  UMOV UR20, UR12 ;  /* 0x0000000c00147c82 */ /* 0x000fe20008000000 */
[----:B------:R4:W-:Y:S01]  /*4ef0*/  UTMASTG.4D [UR24], [UR4] ;  /* 0x00000018040073b5 */ /* 0x0009e20008018000 */
[----:B--2---:R-:W-:Y:S02]  /*4f00*/  UMOV UR8, UR13 ;  /* 0x0000000d00087c82 */ /* 0x004fe40008000000 */
[----:B------:R4:W-:Y:S01]  /*4f10*/  UTMASTG.4D [UR8], [UR6] ;  /* 0x00000008060073b5 */ /* 0x0009e20008018000 */
[----:B------:R4:W-:Y:S02]  /*4f20*/  UTMASTG.4D [UR16], [UR6] ;  /* 0x00000010060073b5 */ /* 0x0009e40008018000 */
[----:B----4-:R0:W-:Y:S02]  /*4f30*/  UTMACMDFLUSH ;  /* 0x00000000000079b7 */ /* 0x0101e40000000000 */
.L_x_32:
[----:B------:R-:W-:Y:S05]  /*4f40*/  BSYNC B0 ;  /* 0x0000000000007941 */ /* 0x000fea0003800000 */
.L_x_31:
[----:B------:R-:W-:-:S04]  /*4f50*/  DEPBAR.LE SB0, 0x0 ;  /* 0x000080000000791a */ /* 0x000fc80000000000 */
[----:B------:R-:W-:Y:S05]  /*4f60*/  BRA `(.L_x_7) ;  /* 0x00000028001c7947 */ /* 0x000fea0003800000 */
.L_x_5:
[----:B------:R-:W-:-:S08]  /*4f70*/  NOP ;  /* 0x0000000000007918 */ /* 0x000fd00000000000 */
[----:B------:R-:W1:-:S00]  /*4f80*/  USETMAXREG.DEALLOC.CTAPOOL 0x18 ;  /* 0x00000018000079c8 */ /* 0x000e4000080e0500 */
[----:B-1----:R-:W-:Y:S01]  /*4f90*/  LOP3.LUT R2, R0, 0x3, RZ, 0xc0, !PT ;  /* 0x0000000300027812 */ /* 0x002fe200078ec0ff */
[----:B------:R-:W-:-:S05]  /*4fa0*/  IMAD.MOV.U32 R0, RZ, RZ, RZ ;  /* 0x000000ffff007224 */ /* 0x000fca00078e00ff */
[----:B------:R-:W1:Y:S02]  /*4fb0*/  SHFL.IDX PT, R2, R2, RZ, 0x1f ;  /* 0x00001fff02027589 */ /* 0x000e6400000e0000 */
[----:B-1----:R-:W-:-:S13]  /*4fc0*/  ISETP.NE.AND P0, PT, R2, RZ, PT ;  /* 0x000000ff0200720c */ /* 0x002fda0003f05270 */
[----:B------:R-:W-:Y:S05]  /*4fd0*/  @!P0 BRA `(.L_x_33) ;  /* 0x0000000800b08947 */ /* 0x000fea0003800000 */
[----:B------:R-:W-:-:S13]  /*4fe0*/  ISETP.NE.AND P0, PT, R2, 0x1, PT ;  /* 0x000000010200780c */ /* 0x000fda0003f05270 */
[----:B------:R-:W-:Y:S05]  /*4ff0*/  @P0 BRA `(.L_x_7) ;  /* 0x0000002400f80947 */ /* 0x000fea0003800000 */
[----:B------:R-:W1:Y:S02]  /*5000*/  S2UR UR11, SR_CTAID.Z ;  /* 0x00000000000b79c3 */ /* 0x000e640000002700 */
[----:B-1----:R-:W-:-:S13]  /*5010*/  ISETP.LE.AND P0, PT, RZ, UR11, PT ;  /* 0x0000000bff007c0c */ /* 0x002fda000bf03270 */
[----:B------:R-:W-:Y:S05]  /*5020*/  @!P0 BRA `(.L_x_7) ;  /* 0x0000002400ec8947 */ /* 0x000fea0003800000 */
[----:B------:R-:W1:Y:S01]  /*5030*/  S2UR UR7, SR_CTAID.Y ;  /* 0x00000000000779c3 */ /* 0x000e620000002600 */
[----:B------:R-:W-:Y:S01]  /*5040*/  ULDC.64 UR8, c[0x0][0x2d8] ;  /* 0x0000b60000087ab9 */ /* 0x000fe20000000a00 */
[----:B------:R-:W-:-:S06]  /*5050*/  ELECT P0, URZ, PT ;  /* 0x00000000003f782f */ /* 0x000fcc0003800000 */
[----:B------:R-:W2:Y:S01]  /*5060*/  LDC R2, c[0x0][0x280] ;  /* 0x0000a000ff027b82 */ /* 0x000ea20000000800 */
[----:B-1----:R-:W-:-:S04]  /*5070*/  USHF.R.S32.HI UR4, URZ, 0x1f, UR7 ;  /* 0x0000001f3f047899 */ /* 0x002fc80008011407 */
[----:B------:R-:W-:Y:S02]  /*5080*/  UIMAD UR6, UR4, UR8, URZ ;  /* 0x00000008040672a4 */ /* 0x000fe4000f8e023f */
[----:B------:R-:W-:Y:S01]  /*5090*/  UIMAD.WIDE.U32 UR4, UR7, UR8, URZ ;  /* 0x00000008070472a5 */ /* 0x000fe2000f8e003f */
[----:B--2---:R-:W-:Y:S01]  /*50a0*/  ISETP.GE.AND P1, PT, R2, 0x1, PT ;  /* 0x000000010200780c */ /* 0x004fe20003f26270 */
[----:B------:R-:W-:Y:S02]  /*50b0*/  UIMAD UR7, UR7, UR9, UR6 ;  /* 0x00000009070772a4 */ /* 0x000fe4000f8e0206 */
[----:B------:R-:W-:Y:S01]  /*50c0*/  USHF.R.S32.HI UR6, URZ, 0x1f, UR11 ;  /* 0x0000001f3f067899 */ /* 0x000fe2000801140b */
[----:B------:R-:W-:Y:S01]  /*50d0*/  ULDC.64 UR8, c[0x0][0x2e0] ;  /* 0x0000b80000087ab9 */ /* 0x000fe20000000a00 */
[----:B------:R-:W-:Y:S02]  /*50e0*/  UIADD3 UR5, UR5, UR7, URZ ;  /* 0x0000000705057290 */ /* 0x000fe4000fffe03f */
[----:B------:R-:W-:-:S04]  /*50f0*/  UIMAD UR6, UR6, UR8, URZ ;  /* 0x00000008060672a4 */ /* 0x000fc8000f8e023f */
[----:B------:R-:W-:Y:S02]  /*5100*/  UIMAD UR10, UR11, UR9, UR6 ;  /* 0x000000090b0a72a4 */ /* 0x000fe4000f8e0206 */
[----:B------:R-:W-:Y:S01]  /*5110*/  UIMAD.WIDE.U32 UR6, UR11, UR8, UR4 ;  /* 0x000000080b0672a5 */ /* 0x000fe2000f8e0004 */
[----:B------:R-:W-:Y:S11]  /*5120*/  @!P1 BRA `(.L_x_7) ;  /* 0x0000002400ac9947 */ /* 0x000ff60003800000 */
[C---:B------:R-:W-:Y:S01]  /*5130*/  VIADD R0, R2.reuse, 0x3f ;  /* 0x0000003f02007836 */ /* 0x040fe20000000000 */
[----:B------:R-:W-:Y:S01]  /*5140*/  ISETP.GE.AND P1, PT, R2, 0x41, PT ;  /* 0x000000410200780c */ /* 0x000fe20003f26270 */
[----:B------:R-:W-:Y:S01]  /*5150*/  UIADD3 UR10, UR7, UR10, URZ ;  /* 0x0000000a070a7290 */ /* 0x000fe2000fffe03f */
[----:B------:R-:W-:Y:S02]  /*5160*/  UMOV UR5, URZ ;  /* 0x0000003f00057c82 */ /* 0x000fe40008000000 */
[----:B------:R-:W-:-:S04]  /*5170*/  SHF.R.S32.HI R3, RZ, 0x1f, R0 ;  /* 0x0000001fff037819 */ /* 0x000fc80000011400 */
[----:B------:R-:W-:-:S04]  /*5180*/  LEA.HI R3, R3, R0, RZ, 0x6 ;  /* 0x0000000003037211 */ /* 0x000fc800078f30ff */
[----:B------:R-:W-:-:S04]  /*5190*/  SHF.R.S32.HI R0, RZ, 0x6, R3 ;  /* 0x00000006ff007819 */ /* 0x000fc80000011403 */
[----:B------:R-:W-:-:S04]  /*51a0*/  VIMNMX R0, R0, 0x1, !PT ;  /* 0x0000000100007848 */ /* 0x000fc80007fe0100 */
[----:B------:R-:W-:Y:S01]  /*51b0*/  LOP3.LUT R3, R0, 0x1, RZ, 0xc0, !PT ;  /* 0x0000000100037812 */ /* 0x000fe200078ec0ff */
[----:B------:R-:W-:Y:S06]  /*51c0*/  @!P1 BRA `(.L_x_34) ;  /* 0x0000000400789947 */ /* 0x000fec0003800000 */
[----:B------:R-:W-:Y:S01]  /*51d0*/  ULDC.64 UR16, c[0x0][0x2c0] ;  /* 0x0000b00000107ab9 */ /* 0x000fe20000000a00 */
[----:B------:R-:W-:Y:S01]  /*51e0*/  IMAD.IADD R0, R0, 0x1, -R3 ;  /* 0x0000000100007824 */ /* 0x000fe200078e0a03 */
[----:B------:R-:W-:Y:S01]  /*51f0*/  ULEA UR16, UP0, UR6, UR16, 0x2 ;  /* 0x0000001006107291 */ /* 0x000fe2000f80103f */
[----:B------:R-:W-:Y:S01]  /*5200*/  UMOV UR4, URZ ;  /* 0x0000003f00047c82 */ /* 0x000fe20008000000 */
[----:B------:R-:W-:Y:S02]  /*5210*/  UMOV UR5, URZ ;  /* 0x0000003f00057c82 */ /* 0x000fe40008000000 */
[----:B------:R-:W-:Y:S02]  /*5220*/  ULEA.HI.X UR17, UR6, UR17, UR10, 0x2, UP0 ;  /* 0x0000001106117291 */ /* 0x000fe400080f140a */
[----:B------:R-:W-:Y:S02]  /*5230*/  UIADD3 UR12, UP0, UR16, 0x4000, URZ ;  /* 0x00004000100c7890 */ /* 0x000fe4000ff1e03f */
[----:B------:R-:W-:-:S02]  /*5240*/  UIADD3 UR14, UP1, UR16, 0x8000, URZ ;  /* 0x00008000100e7890 */ /* 0x000fc4000ff3e03f */
[----:B------:R-:W-:Y:S02]  /*5250*/  UIADD3 UR16, UP2, UR16, 0xc000, URZ ;  /* 0x0000c00010107890 */ /* 0x000fe4000ff5e03f */
[----:B------:R-:W-:Y:S02]  /*5260*/  UIADD3.X UR13, URZ, UR17, URZ, UP0, !UPT ;  /* 0x000000113f0d7290 */ /* 0x000fe400087fe43f */
[----:B------:R-:W-:Y:S02]  /*5270*/  UIADD3.X UR15, URZ, UR17, URZ, UP1, !UPT ;  /* 0x000000113f0f7290 */ /* 0x000fe40008ffe43f */
[----:B------:R-:W-:Y:S01]  /*5280*/  UIADD3.X UR17, URZ, UR17, URZ, UP2, !UPT ;  /* 0x000000113f117290 */ /* 0x000fe200097fe43f */
[----:B------:R-:W-:-:S11]  /*5290*/  ULDC.64 UR20, c[0x0][0x2c0] ;  /* 0x0000b00000147ab9 */ /* 0x000fd60000000a00 */
.L_x_47:
[----:B------:R-:W-:Y:S01]  /*52a0*/  USHF.L.U32 UR8, UR4, 0xe, URZ ;  /* 0x0000000e04087899 */ /* 0x000fe2000800063f */
[----:B------:R-:W-:Y:S03]  /*52b0*/  BAR.SYNC.DEFER_BLOCKING 0xd, 0xa0 ;  /* 0x0342800000007b1d */ /* 0x000fe60000010000 */
[----:B------:R-:W-:Y:S02]  /*52c0*/  UIMAD.WIDE UR24, UR8, 0x4, UR12 ;  /* 0x00000004081878a5 */ /* 0x000fe4000f8e020c */
[----:B------:R-:W-:Y:S01]  /*52d0*/  UIMAD.WIDE UR22, UR8, 0x4, UR14 ;  /* 0x00000004081678a5 */ /* 0x000fe2000f8e020e */
[----:B------:R-:W-:Y:S01]  /*52e0*/  BSSY B0, `(.L_x_35) ;  /* 0x0000011000007945 */ /* 0x000fe20003800000 */
[----:B------:R-:W-:-:S03]  /*52f0*/  UIMAD.WIDE UR8, UR8, 0x4, UR16 ;  /* 0x00000004080878a5 */ /* 0x000fc6000f8e0210 */
[----:B------:R-:W-:Y:S09]  /*5300*/  @!P0 BRA `(.L_x_36) ;  /* 0x0000000000388947 */ /* 0x000ff20003800000 */
[----:B------:R-:W1:Y:S01]  /*5310*/  S2UR UR19, SR_CgaCtaId ;  /* 0x00000000001379c3 */ /* 0x000e620000008800 */
[----:B------:R-:W-:Y:S01]  /*5320*/  USHF.L.U32 UR11, UR5, 0xd, URZ ;  /* 0x0000000d050b7899 */ /* 0x000fe2000800063f */
[----:B------:R-:W-:Y:S01]  /*5330*/  UMOV UR18, 0x400 ;  /* 0x0000040000127882 */ /* 0x000fe20000000000 */
[----:B------:R-:W-:Y:S02]  /*5340*/  UMOV UR27, 0x14f00000 ;  /* 0x14f00000001b7882 */ /* 0x000fe40000000000 */
[----:B------:R-:W-:-:S04]  /*5350*/  UIADD3 UR26, UP0, UR11, UR6, URZ ;  /* 0x000000060b1a7290 */ /* 0x000fc8000ff1e03f */
[----:B------:R-:W-:Y:S02]  /*5360*/  ULEA.HI.X.SX32 UR11, UR11, UR10, 0x1, UP0 ;  /* 0x0000000a0b0b7291 */ /* 0x000fe400080f0e3f */
[----:B------:R-:W-:-:S04]  /*5370*/  ULEA UR28, UP0, UR26, UR20, 0x2 ;  /* 0x000000141a1c7291 */ /* 0x000fc8000f80103f */
[----:B------:R-:W-:-:S03]  /*5380*/  ULEA.HI.X UR29, UR26, UR21, UR11, 0x2, UP0 ;  /* 0x000000151a1d7291 */ /* 0x000fc600080f140b */
[----:B------:R-:W-:Y:S01]  /*5390*/  UMOV UR11, 0x400 ;  /* 0x00000400000b7882 */ /* 0x000fe20000000000 */
[----:B------:R-:W-:Y:S01]  /*53a0*/  UMOV UR26, 0x0 ;  /* 0x00000000001a7882 */ /* 0x000fe20000000000 */
[----:B-1----:R-:W-:-:S04]  /*53b0*/  ULEA UR18, UR19, UR18, 0x18 ;  /* 0x0000001213127291 */ /* 0x002fc8000f8ec03f */
[----:B------:R-:W-:-:S09]  /*53c0*/  UIADD3 UR18, UR18, 0x10000, URZ ;  /* 0x0001000012127890 */ /* 0x000fd2000fffe03f */
[----:B------:R1:W-:Y:S02]  /*53d0*/  UBLKRED.G.S.ADD.F32.RN [UR28], [UR18], UR11, desc[UR26] ;  /* 0x00001a1c120073bb */ /* 0x0003e400080a140b */
[----:B-1----:R0:W-:Y:S02]  /*53e0*/  UTMACMDFLUSH ;  /* 0x00000000000079b7 */ /* 0x0021e40000000000 */
.L_x_36:
[----:B------:R-:W-:Y:S05]  /*53f0*/  BSYNC B0 ;  /* 0x0000000000007941 */ /* 0x000fea0003800000 */
.L_x_35:
[----:B------:R-:W-:Y:S06]  /*5400*/  BAR.SYNC.DEFER_BLOCKING 0xe, 0xa0 ;  /* 0x0382800000007b1d */ /* 0x000fec0000010000 */
[----:B------:R-:W-:Y:S04]  /*5410*/  BSSY B0, `(.L_x_37) ;  /* 0x000000c000007945 */ /* 0x000fe80003800000 */
[----:B------:R-:W-:Y:S05]  /*5420*/  @!P0 BRA `(.L_x_38) ;  /* 0x0000000000288947 */ /* 0x000fea0003800000 */
[----:B------:R-:W1:Y:S01]  /*5430*/  S2UR UR18, SR_CgaCtaId ;  /* 0x00000000001279c3 */ /* 0x000e620000008800 */
[----:B------:R-:W-:Y:S01]  /*5440*/  UMOV UR11, 0x400 ;  /* 0x00000400000b7882 */ /* 0x000fe20000000000 */
[----:B------:R-:W-:Y:S01]  /*5450*/  UMOV UR26, 0x0 ;  /* 0x00000000001a7882 */ /* 0x000fe20000000000 */
[----:B------:R-:W-:Y:S01]  /*5460*/  UMOV UR27, 0x14f00000 ;  /* 0x14f00000001b7882 */ /* 0x000fe20000000000 */
[----:B-1----:R-:W-:-:S03]  /*5470*/  ULEA UR11, UR18, UR11, 0x18 ;  /* 0x0000000b120b7291 */ /* 0x002fc6000f8ec03f */
[----:B------:R-:W-:Y:S01]  /*5480*/  UMOV UR18, 0x400 ;  /* 0x0000040000127882 */ /* 0x000fe20000000000 */
[----:B------:R-:W-:-:S09]  /*5490*/  UIADD3 UR11, UR11, 0x14000, URZ ;  /* 0x000140000b0b7890 */ /* 0x000fd2000fffe03f */
[----:B------:R1:W-:Y:S01]  /*54a0*/  UBLKRED.G.S.ADD.F32.RN [UR24], [UR11], UR18, desc[UR26] ;  /* 0x00001a180b0073bb */ /* 0x0003e200080a1412 */
[----:B------:R0:W-:Y:S01]  /*54b0*/  UTMACMDFLUSH ;  /* 0x00000000000079b7 */ /* 0x0001e20000000000 */
[----:B-1----:R-:W-:-:S04]  /*54c0*/  DEPBAR.LE SB0, 0x1 ;  /* 0x000080400000791a */ /* 0x002fc80000000000 */
.L_x_38:
[----:B------:R-:W-:Y:S05]  /*54d0*/  BSYNC B0 ;  /* 0x0000000000007941 */ /* 0x000fea0003800000 */
.L_x_37:
[----:B------:R-:W-:Y:S06]  /*54e0*/  BAR.ARV 0xa, 0xa0 ;  /* 0x0282800000007b1d */ /* 0x000fec0000002000 */
[----:B------:R-:W-:Y:S04]  /*54f0*/  BSSY B0, `(.L_x_39) ;  /* 0x0000003000007945 */ /* 0x000fe80003800000 */
[----:B------:R-:W-:Y:S05]  /*5500*/  @!P0 BRA `(.L_x_40) ;  /* 0x0000000000048947 */ /* 0x000fea0003800000 */
[----:B------:R-:W-:-:S04]  /*5510*/  DEPBAR.LE SB0, 0x0 ;  /* 0x000080000000791a */ /* 0x000fc80000000000 */
.L_x_40:
[----:B------:R-:W-:Y:S05]  /*5520*/  BSYNC B0 ;  /* 0x0000000000007941 */ /* 0x000fea0003800000 */
.L_x_39:
[----:B------:R-:W-:Y:S06]  /*5530*/  BAR.ARV 0xb, 0xa0 ;  /* 0x02c2800000007b1d */ /* 0x000fec0000002000 */
[----:B------:R-:W-:Y:S02]  /*5540*/  BSSY B0, `(.L_x_41) ;  /* 0x000000c000007945 */ /* 0x000fe40003800000 */
[----:B------:R-:W-:Y:S06]  /*5550*/  BAR.SYNC.DEFER_BLOCKING 0xd, 0xa0 ;  /* 0x0342800000007b1d */ /* 0x000fec0000010000 */
        /* <DEDUP_REMOVED lines=8> */
[----:B------:R1:W-:Y:S02]  /*55e0*/  UBLKRED.G.S.ADD.F32.RN [UR22], [UR11], UR18, desc[UR24] ;  /* 0x000018160b0073bb */ /* 0x0003e400080a1412 */
[----:B-1----:R0:W-:Y:S02]  /*55f0*/  UTMACMDFLUSH ;  /* 0x00000000000079b7 */ /* 0x0021e40000000000 */
.L_x_42:
[----:B------:R-:W-:Y:S05]  /*5600*/  BSYNC B0 ;  /* 0x0000000000007941 */ /* 0x000fea0003800000 */
.L_x_41:
        /* <DEDUP_REMOVED lines=13> */
.L_x_44:
[----:B------:R-:W-:Y:S05]  /*56e0*/  BSYNC B0 ;  /* 0x0000000000007941 */ /* 0x000fea0003800000 */
.L_x_43:
[----:B------:R-:W-:Y:S01]  /*56f0*/  VIADD R0, R0, 0xfffffffe ;  /* 0xfffffffe00007836 */ /* 0x000fe20000000000 */
[----:B------:R-:W-:Y:S06]  /*5700*/  BAR.ARV 0xa, 0xa0 ;  /* 0x0282800000007b1d */ /* 0x000fec0000002000 */
[----:B------:R-:W-:Y:S01]  /*5710*/  BSSY B0, `(.L_x_45) ;  /* 0x0000004000007945 */ /* 0x000fe20003800000 */
[----:B------:R-:W-:-:S03]  /*5720*/  ISETP.NE.AND P1, PT, R0, RZ, PT ;  /* 0x000000ff0000720c */ /* 0x000fc60003f25270 */
[----:B------:R-:W-:Y:S10]  /*5730*/  @!P0 BRA `(.L_x_46) ;  /* 0x0000000000048947 */ /* 0x000ff40003800000 */
[----:B------:R-:W-:-:S04]  /*5740*/  DEPBAR.LE SB0, 0x0 ;  /* 0x000080000000791a */ /* 0x000fc80000000000 */
.L_x_46:
[----:B------:R-:W-:Y:S05]  /*5750*/  BSYNC B0 ;  /* 0x0000000000007941 */ /* 0x000fea0003800000 */
.L_x_45:
[----:B------:R-:W-:Y:S06]  /*5760*/  BAR.ARV 0xb, 0xa0 ;  /* 0x02c2800000007b1d */ /* 0x000fec0000002000 */
[----:B------:R-:W-:Y:S02]  /*5770*/  UIADD3 UR5, UR5, 0x2, URZ ;  /* 0x0000000205057890 */ /* 0x000fe4000fffe03f */
[----:B------:R-:W-:Y:S01]  /*5780*/  UIADD3 UR4, UR4, 0x1, URZ ;  /* 0x0000000104047890 */ /* 0x000fe2000fffe03f */
[----:B------:R-:W-:Y:S11]  /*5790*/  @P1 BRA `(.L_x_47) ;  /* 0xfffffff800c01947 */ /* 0x000ff6000383ffff */
[----:B------:R-:W-:-:S12]  /*57a0*/  USHF.L.U32 UR5, UR5, 0xd, URZ ;  /* 0x0000000d05057899 */ /* 0x000fd8000800063f */
.L_x_34:
[----:B------:R-:W-:-:S13]  /*57b0*/  ISETP.NE.AND P1, PT, R3, RZ, PT ;  /* 0x000000ff0300720c */ /* 0x000fda0003f25270 */
[----:B------:R-:W-:Y:S05]  /*57c0*/  @!P1 BRA `(.L_x_7) ;  /* 0x0000002000049947 */ /* 0x000fea0003800000 */
[----:B------:R-:W-:Y:S06]  /*57d0*/  BAR.SYNC.DEFER_BLOCKING 0xd, 0xa0 ;  /* 0x0342800000007b1d */ /* 0x000fec0000010000 */
[----:B------:R-:W-:Y:S04]  /*57e0*/  BSSY B0, `(.L_x_48) ;  /* 0x0000010000007945 */ /* 0x000fe80003800000 */
[----:B------:R-:W-:Y:S05]  /*57f0*/  @!P0 BRA `(.L_x_49) ;  /* 0x0000000000388947 */ /* 0x000fea0003800000 */
[----:B------:R-:W1:Y:S01]  /*5800*/  S2UR UR11, SR_CgaCtaId ;  /* 0x00000000000b79c3 */ /* 0x000e620000008800 */
[----:B------:R-:W-:Y:S01]  /*5810*/  UIADD3 UR12, UP0, UR5, UR6, URZ ;  /* 0x00000006050c7290 */ /* 0x000fe2000ff1e03f */
[----:B------:R-:W-:Y:S01]  /*5820*/  UMOV UR4, 0x400 ;  /* 0x0000040000047882 */ /* 0x000fe20000000000 */
[----:B------:R-:W-:Y:S02]  /*5830*/  ULDC.64 UR8, c[0x0][0x2c0] ;  /* 0x0000b00000087ab9 */ /* 0x000fe40000000a00 */
[----:B------:R-:W-:Y:S02]  /*5840*/  ULEA.HI.X.SX32 UR13, UR5, UR10, 0x1, UP0 ;  /* 0x0000000a050d7291 */ /* 0x000fe400080f0e3f */
[----:B------:R-:W-:-:S04]  /*5850*/  ULEA UR8, UP0, UR12, UR8, 0x2 ;  /* 0x000000080c087291 */ /* 0x000fc8000f80103f */
[----:B------:R-:W-:-:S03]  /*5860*/  ULEA.HI.X UR9, UR12, UR9, UR13, 0x2, UP0 ;  /* 0x000000090c097291 */ /* 0x000fc600080f140d */
[----:B------:R-:W-:Y:S01]  /*5870*/  UMOV UR12, 0x0 ;  /* 0x00000000000c7882 */ /* 0x000fe20000000000 */
[----:B------:R-:W-:Y:S01]  /*5880*/  UMOV UR13, 0x14f00000 ;  /* 0x14f00000000d7882 */ /* 0x000fe20000000000 */
[----:B-1----:R-:W-:-:S03]  /*5890*/  ULEA UR4, UR11, UR4, 0x18 ;  /* 0x000000040b047291 */ /* 0x002fc6000f8ec03f */
[----:B------:R-:W-:Y:S01]  /*58a0*/  UMOV UR11, 0x400 ;  /* 0x00000400000b7882 */ /* 0x000fe20000000000 */
[----:B------:R-:W-:-:S09]  /*58b0*/  UIADD3 UR4, UR4, 0x10000, URZ ;  /* 0x0001000004047890 */ /* 0x000fd2000fffe03f */
[----:B------:R1:W-:Y:S02]  /*58c0*/  UBLKRED.G.S.ADD.F32.RN [UR8], [UR4], UR11, desc[UR12] ;  /* 0x00000c08040073bb */ /* 0x0003e400080a140b */
[----:B-1----:R0:W-:Y:S02]  /*58d0*/  UTMACMDFLUSH ;  /* 0x00000000000079b7 */ /* 0x0021e40000000000 */
.L_x_49:
[----:B------:R-:W-:Y:S05]  /*58e0*/  BSYNC B0 ;  /* 0x0000000000007941 */ /* 0x000fea0003800000 */
.L_x_48:
[----:B------:R-:W-:Y:S06]  /*58f0*/  BAR.SYNC.DEFER_BLOCKING 0xe, 0xa0 ;  /* 0x0382800000007b1d */ /* 0x000fec0000010000 */
[----:B------:R-:W-:Y:S04]  /*5900*/  BSSY B0, `(.L_x_50) ;  /* 0x0000012000007945 */ /* 0x000fe80003800000 */
[----:B------:R-:W-:Y:S05]  /*5910*/  @!P0 BRA `(.L_x_51) ;  /* 0x0000000000408947 */ /* 0x000fea0003800000 */
[----:B------:R-:W1:Y:S01]  /*5920*/  S2UR UR12, SR_CgaCtaId ;  /* 0x00000000000c79c3 */ /* 0x000e620000008800 */
[----:B------:R-:W-:Y:S01]  /*5930*/  UIADD3 UR4, UR5, 0x1000, URZ ;  /* 0x0000100005047890 */ /* 0x000fe2000fffe03f */
[----:B------:R-:W-:Y:S01]  /*5940*/  UMOV UR11, 0x400 ;  /* 0x00000400000b7882 */ /* 0x000fe20000000000 */
[----:B------:R-:W-:Y:S02]  /*5950*/  ULDC.64 UR8, c[0x0][0x2c0] ;  /* 0x0000b00000087ab9 */ /* 0x000fe40000000a00 */
[----:B------:R-:W-:-:S04]  /*5960*/  UIADD3 UR13, UP0, UR4, UR6, URZ ;  /* 0x00000006040d7290 */ /* 0x000fc8000ff1e03f */
        /* <DEDUP_REMOVED lines=11> */
.L_x_51:
[----:B------:R-:W-:Y:S05]  /*5a20*/  BSYNC B0 ;  /* 0x0000000000007941 */ /* 0x000fea0003800000 */
.L_x_50:
[----:B------:R-:W-:Y:S06]  /*5a30*/  BAR.ARV 0xa, 0xa0 ;  /* 0x0282800000007b1d */ /* 0x000fec0000002000 */
[----:B------:R-:W-:Y:S04]  /*5a40*/  BSSY B0, `(.L_x_52) ;  /* 0x0000003000007945 */ /* 0x000fe80003800000 */
[----:B------:R-:W-:Y:S05]  /*5a50*/  @!P0 BRA `(.L_x_53) ;  /* 0x0000000000048947 */ /* 0x000fea0003800000 */
[----:B------:R-:W-:-:S04]  /*5a60*/  DEPBAR.LE SB0, 0x0 ;  /* 0x000080000000791a */ /* 0x000fc80000000000 */
.L_x_53:
[----:B------:R-:W-:Y:S05]  /*5a70*/  BSYNC B0 ;  /* 0x0000000000007941 */ /* 0x000fea0003800000 */
.L_x_52:
[----:B------:R-:W-:Y:S06]  /*5a80*/  BAR.ARV 0xb, 0xa0 ;  /* 0x02c2800000007b1d */ /* 0x000fec0000002000 */
[----:B------:R-:W-:Y:S05]  /*5a90*/  BRA `(.L_x_7) ;  /* 0x0000001c00507947 */ /* 0x000fea0003800000 */
.L_x_33:
[----:B------:R-:W1:Y:S01]  /*5aa0*/  S2UR UR21, SR_CTAID.Z ;  /* 0x00000000001579c3 */ /* 0x000e620000002700 */
[----:B------:R-:W-:Y:S01]  /*5ab0*/  IMAD.MOV.U32 R9, RZ, RZ, 0x1 ;  /* 0x00000001ff097424 */ /* 0x000fe200078e00ff */
[----:B-1----:R-:W-:-:S13]  /*5ac0*/  ISETP.LE.AND P0, PT, RZ, UR21, PT ;  /* 0x00000015ff007c0c */ /* 0x002fda000bf03270 */
[----:B------:R-:W-:Y:S05]  /*5ad0*/  @!P0 BRA `(.L_x_54) ;  /* 0x0000001800b08947 */ /* 0x000fea0003800000 */
[----:B------:R-:W1:Y:S01]  /*5ae0*/  S2R R15, SR_CTAID.Y ;  /* 0x00000000000f7919 */ /* 0x000e620000002600 */
[----:B------:R-:W2:Y:S01]  /*5af0*/  LDC.64 R2, c[0x0][0x718] ;  /* 0x0001c600ff027b82 */ /* 0x000ea20000000a00 */
[----:B------:R-:W-:Y:S01]  /*5b00*/  ULDC UR4, c[0x0][0x2e8] ;  /* 0x0000ba0000047ab9 */ /* 0x000fe20000000800 */
[----:B------:R-:W-:Y:S01]  /*5b10*/  BSSY B0, `(.L_x_54) ;  /* 0x00001a8000007945 */ /* 0x000fe20003800000 */
[----:B------:R-:W3:Y:S01]  /*5b20*/  S2R R13, SR_CTAID.Z ;  /* 0x00000000000d7919 */ /* 0x000ee20000002700 */
[----:B------:R-:W-:-:S04]  /*5b30*/  UISETP.NE.AND UP0, UPT, UR4, 0x1, UPT ;  /* 0x000000010400788c */ /* 0x000fc8000bf05270 */
[----:B------:R-:W4:Y:S07]  /*5b40*/  S2UR UR20, SR_CTAID.Y ;  /* 0x00000000001479c3 */ /* 0x000f2e0000002600 */
[----:B------:R-:W-:Y:S01]  /*5b50*/  @UP0 ULDC UR6, c[0x0][0x2ec] ;  /* 0x0000bb0000060ab9 */ /* 0x000fe20000000800 */
[----:B------:R-:W5:Y:S01]  /*5b60*/  LDC.64 R10, c[0x0][0x720] ;  /* 0x0001c800ff0a7b82 */ /* 0x000f620000000a00 */
[----:B------:R-:W-:-:S07]  /*5b70*/  @UP0 ULDC UR8, c[0x0][0x2f0] ;  /* 0x0000bc0000080ab9 */ /* 0x000fce0000000800 */
[----:B------:R-:W5:Y:S01]  /*5b80*/  LDC.64 R4, c[0x0][0x700] ;  /* 0x0001c000ff047b82 */ /* 0x000f620000000a00 */
[----:B-1----:R-:W-:Y:S01]  /*5b90*/  SHF.R.S32.HI R15, RZ, 0x1f, R15 ;  /* 0x0000001fff0f7819 */ /* 0x002fe2000001140f */
[----:B----4-:R-:W-:Y:S02]  /*5ba0*/  UIMAD.WIDE.U32 UR6, UR20, UR6, URZ ;  /* 0x00000006140672a5 */ /* 0x010fe4000f8e003f */
[----:B------:R-:W-:Y:S01]  /*5bb0*/  UMOV UR12, UR20 ;  /* 0x00000014000c7c82 */ /* 0x000fe20008000000 */
[----:B---3--:R-:W-:Y:S01]  /*5bc0*/  SHF.R.S32.HI R13, RZ, 0x1f, R13 ;  /* 0x0000001fff0d7819 */ /* 0x008fe2000001140d */
[----:B--2---:R-:W-:Y:S01]  /*5bd0*/  IMAD R0, R15, R2, RZ ;  /* 0x000000020f007224 */ /* 0x004fe200078e02ff */
[----:B------:R-:W-:-:S03]  /*5be0*/  @UP0 USHF.R.U32.HI UR12, URZ, UR8, UR7 ;  /* 0x000000083f0c0299 */ /* 0x000fc60008011607 */
[----:B------:R-:W-:Y:S02]  /*5bf0*/  IMAD R7, R3, UR20, R0 ;  /* 0x0000001403077c24 */ /* 0x000fe4000f8e0200 */
[----:B------:R-:W-:-:S04]  /*5c00*/  IMAD.WIDE.U32 R2, R2, UR20, RZ ;  /* 0x0000001402027c25 */ /* 0x000fc8000f8e00ff */
[----:B------:R-:W-:Y:S02]  /*5c10*/  IMAD.IADD R3, R3, 0x1, R7 ;  /* 0x0000000103037824 */ /* 0x000fe400078e0207 */
[----:B------:R-:W1:Y:S01]  /*5c20*/  LDC.64 R6, c[0x0][0x730] ;  /* 0x0001cc00ff067b82 */ /* 0x000e620000000a00 */
[----:B-----5:R-:W-:Y:S02]  /*5c30*/  IMAD R0, R13, R10, RZ ;  /* 0x0000000a0d007224 */ /* 0x020fe400078e02ff */
[----:B------:R-:W-:-:S04]  /*5c40*/  IMAD.WIDE.U32 R2, R10, UR21, R2 ;  /* 0x000000150a027c25 */ /* 0x000fc8000f8e0002 */
[----:B------:R-:W-:Y:S01]  /*5c50*/  IMAD R11, R11, UR21, R0 ;  /* 0x000000150b0b7c24 */ /* 0x000fe2000f8e0200 */
[----:B------:R-:W-:-:S03]  /*5c60*/  LEA R4, P0, R2, R4, 0x2 ;  /* 0x0000000402047211 */ /* 0x000fc600078010ff */
[----:B------:R-:W-:Y:S01]  /*5c70*/  IMAD.IADD R0, R3, 0x1, R11 ;  /* 0x0000000103007824 */ /* 0x000fe200078e020b */
[----:B------:R-:W-:-:S04]  /*5c80*/  R2UR UR4, R4 ;  /* 0x00000000040472ca */ /* 0x000fc800000e0000 */
[----:B------:R-:W-:Y:S02]  /*5c90*/  LEA.HI.X R0, R2, R5, R0, 0x2, P0 ;  /* 0x0000000502007211 */ /* 0x000fe400000f1400 */
[----:B------:R-:W-:Y:S02]  /*5ca0*/  ELECT P0, URZ, PT ;  /* 0x00000000003f782f */ /* 0x000fe40003800000 */
[----:B------:R-:W-:Y:S01]  /*5cb0*/  R2UR UR5, R0 ;  /* 0x00000000000572ca */ /* 0x000fe200000e0000 */
[----:B-1----:R-:W-:-:S04]  /*5cc0*/  IMAD R2, R15, R6, RZ ;  /* 0x000000060f027224 */ /* 0x002fc800078e02ff */
[----:B------:R-:W-:Y:S02]  /*5cd0*/  IMAD R5, R7, UR20, R2 ;  /* 0x0000001407057c24 */ /* 0x000fe4000f8e0202 */
[----:B------:R-:W1:Y:S01]  /*5ce0*/  LDC.64 R2, c[0x0][0x738] ;  /* 0x0001ce00ff027b82 */ /* 0x000e620000000a00 */
[----:B------:R-:W-:-:S04]  /*5cf0*/  IMAD.WIDE.U32 R6, R6, UR20, RZ ;  /* 0x0000001406067c25 */ /* 0x000fc8000f8e00ff */
[----:B------:R-:W-:Y:S02]  /*5d00*/  IMAD.IADD R7, R7, 0x1, R5 ;  /* 0x0000000107077824 */ /* 0x000fe400078e0205 */
[----:B-1----:R-:W-:Y:S02]  /*5d10*/  IMAD R0, R13, R2, RZ ;  /* 0x000000020d007224 */ /* 0x002fe400078e02ff */
[----:B------:R-:W-:-:S04]  /*5d20*/  IMAD.WIDE.U32 R6, R2, UR21, R6 ;  /* 0x0000001502067c25 */ /* 0x000fc8000f8e0006 */
[----:B------:R-:W-:Y:S02]  /*5d30*/  IMAD R3, R3, UR21, R0 ;  /* 0x0000001503037c24 */ /* 0x000fe4000f8e0200 */
[----:B------:R-:W-:Y:S01]  /*5d40*/  IMAD.MOV.U32 R0, RZ, RZ, RZ ;  /* 0x000000ffff007224 */ /* 0x000fe200078e00ff */
[----:B------:R-:W-:Y:S06]  /*5d50*/  @!P0 BRA `(.L_x_55) ;  /* 0x00000018000c8947 */ /* 0x000fec0003800000 */
[----:B------:R-:W1:Y:S01]  /*5d60*/  S2R R0, SR_CgaCtaId ;  /* 0x0000000000007919 */ /* 0x000e620000008800 */
[----:B------:R-:W-:Y:S01]  /*5d70*/  MOV R11, 0x400 ;  /* 0x00000400000b7802 */ /* 0x000fe20000000f00 */
[----:B------:R-:W2:Y:S01]  /*5d80*/  S2R R8, SR_TID.X ;  /* 0x0000000000087919 */ /* 0x000ea20000002100 */
[----:B------:R-:W3:Y:S02]  /*5d90*/  S2R R2, SR_CTAID.X ;  /* 0x0000000000027919 */ /* 0x000ee40000002500 */
[----:B-1----:R-:W-:Y:S01]  /*5da0*/  LEA R11, R0, R11, 0x18 ;  /* 0x0000000b000b7211 */ /* 0x002fe200078ec0ff */
[----:B------:R-:W-:Y:S01]  /*5db0*/  IMAD.MOV.U32 R0, RZ, RZ, 0x1 ;  /* 0x00000001ff007424 */ /* 0x000fe200078e00ff */
[----:B--2---:R-:W-:-:S04]  /*5dc0*/  LOP3.LUT R8, R8, 0x7f, RZ, 0xc0, !PT ;  /* 0x0000007f08087812 */ /* 0x004fc800078ec0ff */
[----:B------:R-:W-:Y:S02]  /*5dd0*/  SHF.L.U32 R0, R0, 0x1f, RZ ;  /* 0x0000001f00007819 */ /* 0x000fe400000006ff */
[----:B------:R-:W-:Y:S02]  /*5de0*/  ISETP.NE.AND P0, PT, R8, RZ, PT ;  /* 0x000000ff0800720c */ /* 0x000fe40003f05270 */
[----:B------:R-:W1:Y:S02]  /*5df0*/  SYNCS.PHASECHK.TRANS64.TRYWAIT P1, [R11+URZ+0x30820], R0 ;  /* 0x030820000b0075a7 */ /* 0x000e64000802017f */
[----:B-1-3--:R-:W-:Y:S09]  /*5e00*/  @!P1 BRA `(.L_x_56) ;  /* 0x0000001800d49947 */ /* 0x00aff20003800000 */
.L_x_84:
[----:B------:R-:W-:Y:S02]  /*5e10*/  IMAD.IADD R10, R7, 0x1, R3 ;  /* 0x00000001070a7824 */ /* 0x000fe400078e0203 */
[----:B------:R-:W-:Y:S02]  /*5e20*/  IMAD.SHL.U32 R2, R2, 0x80, RZ ;  /* 0x0000008002027824 */ /* 0x000fe400078e00ff */
[----:B------:R-:W-:Y:S01]  /*5e30*/  IMAD.MOV.U32 R9, RZ, RZ, 0x1 ;  /* 0x00000001ff097424 */ /* 0x000fe200078e00ff */
[----:B------:R-:W-:Y:S06]  /*5e40*/  @P0 BRA `(.L_x_57) ;  /* 0x0000000000180947 */ /* 0x000fec0003800000 */
[----:B------:R-:W2:Y:S01]  /*5e50*/  S2R R4, SR_TID.X ;  /* 0x0000000000047919 */ /* 0x000ea20000002100 */
[----:B-1----:R-:W-:-:S04]  /*5e60*/  IMAD.MOV.U32 R0, RZ, RZ, 0x4100 ;  /* 0x00004100ff007424 */ /* 0x002fc800078e00ff */
[----:B------:R3:W-:Y:S01]  /*5e70*/  SYNCS.ARRIVE.TRANS64 RZ, [R11+URZ+0x30810], R0 ;  /* 0x030810000bff79a7 */ /* 0x0007e2000800003f */
[----:B--2---:R-:W-:-:S13]  /*5e80*/  LOP3.LUT P1, RZ, R4, 0x1f, RZ, 0xc0, !PT ;  /* 0x0000001f04ff7812 */ /* 0x004fda000782c0ff */
[----:B---3--:R-:W-:Y:S05]  /*5e90*/  @!P1 BRA `(.L_x_57) ;  /* 0x0000000000049947 */ /* 0x008fea0003800000 */
[----:B------:R-:W-:Y:S01]  /*5ea0*/  BPT.TRAP 0x1 ;  /* 0x000000040000795c */ /* 0x000fe20000300000 */
.L_x_57:
[----:B------:R-:W2:Y:S01]  /*5eb0*/  LDC.64 R4, c[0x0][0x198] ;  /* 0x00006600ff047b82 */ /* 0x000ea20000000a00 */
[----:B------:R-:W-:Y:S01]  /*5ec0*/  R2UR UR11, R2 ;  /* 0x00000000020b72ca */ /* 0x000fe200000e0000 */
[----:B------:R-:W-:Y:S01]  /*5ed0*/  UMOV UR19, URZ ;  /* 0x0000003f00137c82 */ /* 0x000fe20008000000 */
[----:B------:R-:W-:Y:S01]  /*5ee0*/  R2UR UR8, R11 ;  /* 0x000000000b0872ca */ /* 0x000fe200000e0000 */
[----:B------:R-:W-:Y:S01]  /*5ef0*/  UMOV UR22, 0x0 ;  /* 0x0000000000167882 */ /* 0x000fe20000000000 */
[----:B------:R-:W-:Y:S01]  /*5f00*/  UMOV UR23, 0x14f00000 ;  /* 0x14f0000000177882 */ /* 0x000fe20000000000 */
[----:B------:R-:W-:Y:S01]  /*5f10*/  UMOV UR18, URZ ;  /* 0x0000003f00127c82 */ /* 0x000fe20008000000 */
[----:B------:R-:W-:Y:S01]  /*5f20*/  UMOV UR26, 0x40 ;  /* 0x00000040001a7882 */ /* 0x000fe20000000000 */
[----:B------:R-:W3:Y:S01]  /*5f30*/  LDC R12, c[0x0][0x280] ;  /* 0x0000a000ff0c7b82 */ /* 0x000ee20000000800 */
[----:B------:R-:W-:Y:S01]  /*5f40*/  UMOV UR28, UR20 ;  /* 0x00000014001c7c82 */ /* 0x000fe20008000000 */
[----:B------:R-:W-:Y:S01]  /*5f50*/  UMOV UR29, UR21 ;  /* 0x00000015001d7c82 */ /* 0x000fe20008000000 */
[----:B------:R-:W-:Y:S01]  /*5f60*/  UMOV UR27, UR19 ;  /* 0x00000013001b7c82 */ /* 0x000fe20008000000 */
[----:B------:R-:W-:Y:S01]  /*5f70*/  UMOV UR10, 0x10 ;  /* 0x00000010000a7882 */ /* 0x000fe20000000000 */
[----:B------:R-:W-:Y:S01]  /*5f80*/  UMOV UR30, 0x0 ;  /* 0x00000000001e7882 */ /* 0x000fe20000000000 */
[----:B------:R-:W-:Y:S01]  /*5f90*/  UMOV UR31, 0x10000000 ;  /* 0x10000000001f7882 */ /* 0x000fe20000000000 */
[----:B------:R-:W-:Y:S01]  /*5fa0*/  UMOV UR13, UR21 ;  /* 0x00000015000d7c82 */ /* 0x000fe20008000000 */
[----:B------:R-:W-:Y:S01]  /*5fb0*/  UIADD3 UR16, UR8, 0x18000, URZ ;  /* 0x0001800008107890 */ /* 0x000fe2000fffe03f */
[----:B------:R-:W-:Y:S01]  /*5fc0*/  IMAD.MOV.U32 R20, RZ, RZ, RZ ;  /* 0x000000ffff147224 */ /* 0x000fe200078e00ff */
[----:B------:R-:W-:-:S02]  /*5fd0*/  UIADD3 UR17, UR8, 0x30810, URZ ;  /* 0x0003081008117890 */ /* 0x000fc4000fffe03f */
[----:B------:R-:W-:Y:S02]  /*5fe0*/  UIADD3 UR24, UR8, 0x1a000, URZ ;  /* 0x0001a00008187890 */ /* 0x000fe4000fffe03f */
[----:B------:R-:W-:Y:S01]  /*5ff0*/  UIADD3 UR32, UR8, 0x28000, URZ ;  /* 0x0002800008207890 */ /* 0x000fe2000fffe03f */
[----:B--2---:R-:W-:Y:S02]  /*6000*/  IMAD.MOV.U32 R8, RZ, RZ, R4 ;  /* 0x000000ffff087224 */ /* 0x004fe400078e0004 */
[----:B------:R-:W-:Y:S01]  /*6010*/  UMOV UR25, UR17 ;  /* 0x0000001100197c82 */ /* 0x000fe20008000000 */
[----:B------:R-:W-:Y:S01]  /*6020*/  UMOV UR33, UR17 ;  /* 0x0000001100217c82 */ /* 0x000fe20008000000 */
[----:B------:R-:W-:Y:S01]  /*6030*/  UIADD3 UR9, UR8, 0x30800, URZ ;  /* 0x0003080008097890 */ /* 0x000fe2000fffe03f */
[----:B------:R-:W-:Y:S01]  /*6040*/  IMAD.MOV.U32 R4, RZ, RZ, 0x10000 ;  /* 0x00010000ff047424 */ /* 0x000fe200078e00ff */
[----:B-1----:R-:W-:Y:S01]  /*6050*/  IADD3 R0, P1, R8, 0x2f0, RZ ;  /* 0x000002f008007810 */ /* 0x002fe20007f3e0ff */
[----:B------:R-:W-:Y:S01]  /*6060*/  UIADD3 UR40, UR8, 0x4000, URZ ;  /* 0x0000400008287890 */ /* 0x000fe2000fffe03f */
[----:B------:R-:W-:-:S02]  /*6070*/  UMOV UR42, 0x40 ;  /* 0x00000040002a7882 */ /* 0x000fc40000000000 */
[----:B------:R-:W-:Y:S01]  /*6080*/  R2UR UR6, R0 ;  /* 0x00000000000672ca */ /* 0x000fe200000e0000 */
[----:B------:R-:W-:Y:S01]  /*6090*/  UMOV UR44, UR12 ;  /* 0x0000000c002c7c82 */ /* 0x000fe20008000000 */
[----:B------:R-:W-:Y:S01]  /*60a0*/  IADD3 R0, P2, R8, 0x3f0, RZ ;  /* 0x000003f008007810 */ /* 0x000fe20007f5e0ff */
[----:B------:R-:W-:Y:S01]  /*60b0*/  UMOV UR45, UR21 ;  /* 0x00000015002d7c82 */ /* 0x000fe20008000000 */
[----:B------:R-:W-:Y:S01]  /*60c0*/  UMOV UR43, UR11 ;  /* 0x0000000b002b7c82 */ /* 0x000fe20008000000 */
[----:B------:R-:W-:Y:S01]  /*60d0*/  UMOV UR41, UR9 ;  /* 0x0000000900297c82 */ /* 0x000fe20008000000 */
[----:B------:R-:W-:Y:S01]  /*60e0*/  R2UR UR38, R0 ;  /* 0x00000000002672ca */ /* 0x000fe200000e0000 */
[----:B------:R-:W-:Y:S01]  /*60f0*/  IMAD.MOV.U32 R0, RZ, RZ, R5 ;  /* 0x000000ffff007224 */ /* 0x000fe200078e0005 */
[----:B------:R-:W-:Y:S01]  /*6100*/  UMOV UR36, UR12 ;  /* 0x0000000c00247c82 */ /* 0x000fe20008000000 */
[----:B------:R-:W-:Y:S01]  /*6110*/  UMOV UR37, UR21 ;  /* 0x0000001500257c82 */ /* 0x000fe20008000000 */
[----:B------:R-:W-:Y:S01]  /*6120*/  UMOV UR35, UR11 ;  /* 0x0000000b00237c82 */ /* 0x000fe20008000000 */
[----:B------:R-:W-:Y:S01]  /*6130*/  IMAD.X R2, RZ, RZ, R0, P1 ;  /* 0x000000ffff027224 */ /* 0x000fe200008e0600 */
[----:B------:R-:W-:Y:S01]  /*6140*/  UMOV UR34, UR18 ;  /* 0x0000001200227c82 */ /* 0x000fe20008000000 */
[----:B------:R-:W-:-:S03]  /*6150*/  IMAD.MOV.U32 R5, RZ, RZ, RZ ;  /* 0x000000ffff057224 */ /* 0x000fc600078e00ff */
[----:B------:R-:W-:Y:S01]  /*6160*/  R2UR UR7, R2 ;  /* 0x00000000020772ca */ /* 0x000fe200000e0000 */
[----:B------:R-:W-:-:S05]  /*6170*/  IMAD.X R2, RZ, RZ, R0, P2 ;  /* 0x000000ffff027224 */ /* 0x000fca00010e0600 */
[----:B------:R-:W-:Y:S02]  /*6180*/  R2UR UR39, R2 ;  /* 0x00000000022772ca */ /* 0x000fe400000e0000 */
[----:B------:R-:W-:-:S04]  /*6190*/  IADD3 R2, P1, R8, 0xf0, RZ ;  /* 0x000000f008027810 */ /* 0x000fc80007f3e0ff */
[----:B------:R-:W-:Y:S02]  /*61a0*/  IADD3.X R3, RZ, R0, RZ, P1, !PT ;  /* 0x00000000ff037210 */ /* 0x000fe40000ffe4ff */
[----:B------:R-:W-:Y:S02]  /*61b0*/  R2UR UR14, R2 ;  /* 0x00000000020e72ca */ /* 0x000fe400000e0000 */
[----:B------:R-:W-:Y:S02]  /*61c0*/  R2UR UR15, R3 ;  /* 0x00000000030f72ca */ /* 0x000fe400000e0000 */
[----:B---3--:R-:W-:-:S11]  /*61d0*/  ISETP.GE.AND P1, PT, R12, 0x41, PT ;  /* 0x000000410c00780c */ /* 0x008fd60003f26270 */
[----:B------:R-:W-:Y:S01]  /*61e0*/  UTMALDG.4D [UR16], [UR14], desc[UR22] ;  /* 0x000016100e0075b4 */ /* 0x000fe20008019000 */
[----:B------:R-:W-:Y:S01]  /*61f0*/  UTMALDG.4D [UR24], [UR14], desc[UR22] ;  /* 0x000016180e0075b4 */ /* 0x000fe20008019000 */
[----:B------:R1:W-:Y:S01]  /*6200*/  UBLKCP.S.G [UR32], [UR4], UR10 ;  /* 0x00000020040073ba */ /* 0x0003e2000800020a */
[----:B------:R2:W-:Y:S01]  /*6210*/  SYNCS.ARRIVE.TRANS64 RZ, [R11+URZ+0x30800], R4 ;  /* 0x030800040bff79a7 */ /* 0x0005e2000800003f */
[----:B-1----:R-:W-:Y:S02]  /*6220*/  UIADD3 UR32, UR8, 0x8000, URZ ;  /* 0x0000800008207890 */ /* 0x002fe4000fffe03f */
[----:B------:R-:W-:Y:S01]  /*6230*/  UIADD3 UR24, UR8, 0xc000, URZ ;  /* 0x0000c00008187890 */ /* 0x000fe2000fffe03f */
[----:B------:R-:W-:Y:S01]  /*6240*/  UMOV UR10, UR18 ;  /* 0x00000012000a7c82 */ /* 0x000fe20008000000 */
[----:B------:R-:W-:Y:S01]  /*6250*/  UMOV UR33, UR9 ;  /* 0x0000000900217c82 */ /* 0x000fe20008000000 */
[----:B------:R2:W-:Y:S01]  /*6260*/  UTMALDG.4D [UR8], [UR6], desc[UR30] ;  /* 0x00001e08060075b4 */ /* 0x0005e20008019000 */
[----:B------:R-:W-:Y:S01]  /*6270*/  UMOV UR28, UR12 ;  /* 0x0000000c001c7c82 */ /* 0x000fe20008000000 */
[----:B------:R-:W-:Y:S01]  /*6280*/  UMOV UR27, UR11 ;  /* 0x0000000b001b7c82 */ /* 0x000fe20008000000 */
[----:B------:R-:W-:Y:S01]  /*6290*/  UMOV UR25, UR9 ;  /* 0x0000000900197c82 */ /* 0x000fe20008000000 */
[----:B------:R2:W-:Y:S01]  /*62a0*/  UTMALDG.4D [UR40], [UR6], desc[UR30] ;  /* 0x00001e28060075b4 */ /* 0x0005e20008019000 */
[----:B------:R2:W-:Y:S01]  /*62b0*/  UTMALDG.4D [UR32], [UR38], desc[UR30] ;  /* 0x00001e20260075b4 */ /* 0x0005e20008019000 */
[----:B------:R2:W-:Y:S02]  /*62c0*/  UTMALDG.4D [UR24], [UR38], desc[UR30] ;  /* 0x00001e18260075b4 */ /* 0x0005e40008019000 */
[----:B--2---:R-:W-:Y:S05]  /*62d0*/  @!P1 BRA `(.L_x_58) ;  /* 0x0000000c00d49947 */ /* 0x004fea0003800000 */
[----:B------:R-:W1:Y:S01]  /*62e0*/  S2R R13, SR_TID.X ;  /* 0x00000000000d7919 */ /* 0x000e620000002100 */
[C---:B------:R-:W-:Y:S01]  /*62f0*/  VIADD R4, R12.reuse, 0x3f ;  /* 0x0000003f0c047836 */ /* 0x040fe20000000000 */
[----:B------:R-:W-:Y:S01]  /*6300*/  ISETP.GE.AND P1, PT, R12, 0x81, PT ;  /* 0x000000810c00780c */ /* 0x000fe20003f26270 */
[----:B------:R-:W-:Y:S02]  /*6310*/  IMAD.MOV.U32 R20, RZ, RZ, RZ ;  /* 0x000000ffff147224 */ /* 0x000fe400078e00ff */
[----:B------:R-:W-:Y:S01]  /*6320*/  IMAD.MOV.U32 R15, RZ, RZ, RZ ;  /* 0x000000ffff0f7224 */ /* 0x000fe200078e00ff */
[----:B------:R-:W-:-:S04]  /*6330*/  SHF.R.S32.HI R9, RZ, 0x1f, R4 ;  /* 0x0000001fff097819 */ /* 0x000fc80000011404 */
[----:B------:R-:W-:Y:S01]  /*6340*/  LEA.HI R4, R9, R4, RZ, 0x6 ;  /* 0x0000000409047211 */ /* 0x000fe200078f30ff */
[----:B------:R-:W-:-:S03]  /*6350*/  IMAD.MOV.U32 R9, RZ, RZ, 0x1 ;  /* 0x00000001ff097424 */ /* 0x000fc600078e00ff */
[----:B------:R-:W-:-:S04]  /*6360*/  LEA.HI.SX32 R4, R4, 0xffffffff, 0x1a ;  /* 0xffffffff04047811 */ /* 0x000fc800078fd2ff */
[----:B------:R-:W-:-:S04]  /*6370*/  VIMNMX R4, R4, 0x1, !PT ;  /* 0x0000000104047848 */ /* 0x000fc80007fe0100 */
[----:B------:R-:W-:Y:S02]  /*6380*/  LOP3.LUT R19, R4, 0x1, RZ, 0xc0, !PT ;  /* 0x0000000104137812 */ /* 0x000fe400078ec0ff */
[----:B-1----:R-:W-:Y:S01]  /*6390*/  LOP3.LUT R14, R13, 0x1f, RZ, 0xc0, !PT ;  /* 0x0000001f0d0e7812 */ /* 0x002fe200078ec0ff */
[----:B------:R-:W-:Y:S06]  /*63a0*/  @!P1 BRA `(.L_x_59) ;  /* 0x0000000800709947 */ /* 0x000fec0003800000 */
[----:B------:R-:W-:Y:S02]  /*63b0*/  IMAD.IADD R18, R4, 0x1, -R19 ;  /* 0x0000000104127824 */ /* 0x000fe400078e0a13 */
[----:B------:R-:W-:Y:S02]  /*63c0*/  IMAD.MOV.U32 R9, RZ, RZ, 0x1 ;  /* 0x00000001ff097424 */ /* 0x000fe400078e00ff */
[----:B------:R-:W-:-:S07]  /*63d0*/  IMAD.MOV.U32 R15, RZ, RZ, RZ ;  /* 0x000000ffff0f7224 */ /* 0x000fce00078e00ff */
.L_x_68:
[----:B------:R-:W-:-:S04]  /*63e0*/  SHF.L.U32 R21, R9, 0x1f, RZ ;  /* 0x0000001f09157819 */ /* 0x000fc800000006ff */
[----:B-1----:R-:W1:Y:S02]  /*63f0*/  SYNCS.PHASECHK.TRANS64.TRYWAIT P1, [R11+URZ+0x30840], R21 ;  /* 0x030840150b0075a7 */ /* 0x002e64000802017f */
[----:B-12---:R-:W-:Y:S05]  /*6400*/  @!P1 BRA `(.L_x_60) ;  /* 0x0000001400689947 */ /* 0x006fea0003800000 */
.L_x_85:
[----:B------:R-:W-:Y:S05]  /*6410*/  @P0 BRA `(.L_x_61) ;  /* 0x0000000000140947 */ /* 0x000fea0003800000 */
[----:B------:R-:W-:Y:S01]  /*6420*/  ISETP.NE.AND P1, PT, R14, RZ, PT ;  /* 0x000000ff0e00720c */ /* 0x000fe20003f25270 */
[----:B------:R-:W-:-:S04]  /*6430*/  IMAD.MOV.U32 R0, RZ, RZ, 0x4100 ;  /* 0x00004100ff007424 */ /* 0x000fc800078e00ff */
[----:B------:R2:W-:Y:S08]  /*6440*/  SYNCS.ARRIVE.TRANS64 RZ, [R11+URZ+0x30830], R0 ;  /* 0x030830000bff79a7 */ /* 0x0005f0000800003f */
[----:B------:R-:W-:Y:S05]  /*6450*/  @!P1 BRA `(.L_x_61) ;  /* 0x0000000000049947 */ /* 0x000fea0003800000 */
[----:B------:R-:W-:Y:S01]  /*6460*/  BPT.TRAP 0x1 ;  /* 0x000000040000795c */ /* 0x000fe20000300000 */
.L_x_61:
[----:B------:R-:W3:Y:S01]  /*6470*/  LDC.64 R12, c[0x0][0x728] ;  /* 0x0001ca00ff0c7b82 */ /* 0x000ee20000000a00 */
[----:B------:R-:W-:Y:S01]  /*6480*/  IMAD.SHL.U32 R16, R15, 0x40, RZ ;  /* 0x000000400f107824 */ /* 0x000fe200078e00ff */
[----:B------:R-:W-:Y:S01]  /*6490*/  R2UR UR10, R11 ;  /* 0x000000000b0a72ca */ /* 0x000fe200000e0000 */
[----:B------:R-:W-:Y:S01]  /*64a0*/  UMOV UR8, 0x0 ;  /* 0x0000000000087882 */ /* 0x000fe20000000000 */
[----:B------:R-:W-:Y:S01]  /*64b0*/  UMOV UR9, 0x14f00000 ;  /* 0x14f0000000097882 */ /* 0x000fe20000000000 */
[----:B------:R-:W-:Y:S01]  /*64c0*/  UMOV UR18, URZ ;  /* 0x0000003f00127c82 */ /* 0x000fe20008000000 */
[C---:B--2---:R-:W-:Y:S01]  /*64d0*/  IADD3 R0, P1, R16.reuse, R6, RZ ;  /* 0x0000000610007210 */ /* 0x044fe20007f3e0ff */
[----:B------:R-:W-:Y:S01]  /*64e0*/  UMOV UR26, 0x40 ;  /* 0x00000040001a7882 */ /* 0x000fe20000000000 */
[----:B------:R-:W2:Y:S01]  /*64f0*/  LDC.64 R4, c[0x0][0x198] ;  /* 0x00006600ff047b82 */ /* 0x000ea20000000a00 */
[----:B------:R-:W-:Y:S01]  /*6500*/  R2UR UR19, R16 ;  /* 0x00000000101372ca */ /* 0x000fe200000e0000 */
[----:B------:R-:W-:Y:S01]  /*6510*/  UMOV UR28, UR20 ;  /* 0x00000014001c7c82 */ /* 0x000fe20008000000 */
[----:B------:R-:W-:Y:S01]  /*6520*/  UMOV UR29, UR21 ;  /* 0x00000015001d7c82 */ /* 0x000fe20008000000 */
[----:B------:R-:W-:-:S03]  /*6530*/  UMOV UR13, 0x10 ;  /* 0x00000010000d7882 */ /* 0x000fc60000000000 */
[----:B------:R-:W-:Y:S02]  /*6540*/  UIADD3 UR16, UR10, 0x20000, URZ ;  /* 0x000200000a107890 */ /* 0x000fe4000fffe03f */
[----:B------:R-:W-:Y:S02]  /*6550*/  UIADD3 UR17, UR10, 0x30830, URZ ;  /* 0x000308300a117890 */ /* 0x000fe4000fffe03f */
[----:B------:R-:W-:Y:S02]  /*6560*/  UIADD3 UR24, UR10, 0x22000, URZ ;  /* 0x000220000a187890 */ /* 0x000fe4000fffe03f */
[----:B------:R-:W-:Y:S01]  /*6570*/  UIADD3 UR10, UR10, 0x28200, URZ ;  /* 0x000282000a0a7890 */ /* 0x000fe2000fffe03f */
[----:B------:R-:W-:Y:S01]  /*6580*/  UMOV UR27, UR19 ;  /* 0x00000013001b7c82 */ /* 0x000fe20008000000 */
[----:B---3--:R-:W-:Y:S01]  /*6590*/  LEA R2, P2, R0, R12, 0x2 ;  /* 0x0000000c00027211 */ /* 0x008fe200078410ff */
[----:B------:R-:W-:Y:S01]  /*65a0*/  UMOV UR25, UR17 ;  /* 0x0000001100197c82 */ /* 0x000fe20008000000 */
[----:B------:R-:W-:-:S02]  /*65b0*/  UMOV UR11, UR17 ;  /* 0x00000011000b7c82 */ /* 0x000fc40008000000 */
[----:B------:R-:W-:Y:S02]  /*65c0*/  R2UR UR14, R2 ;  /* 0x00000000020e72ca */ /* 0x000fe400000e0000 */
[----:B------:R-:W-:Y:S01]  /*65d0*/  LEA.HI.X.SX32 R2, R16, R10, 0x1, P1 ;  /* 0x0000000a10027211 */ /* 0x000fe200008f0eff */
[----:B--2---:R-:W-:-:S03]  /*65e0*/  IMAD.MOV.U32 R8, RZ, RZ, R4 ;  /* 0x000000ffff087224 */ /* 0x004fc600078e0004 */
[----:B------:R-:W-:Y:S02]  /*65f0*/  LEA.HI.X R0, R0, R13, R2, 0x2, P2 ;  /* 0x0000000d00007211 */ /* 0x000fe400010f1402 */
[----:B------:R-:W-:Y:S02]  /*6600*/  IADD3 R4, P1, R8, 0x1f0, RZ ;  /* 0x000001f008047810 */ /* 0x000fe40007f3e0ff */
[----:B------:R-:W-:Y:S01]  /*6610*/  R2UR UR15, R0 ;  /* 0x00000000000f72ca */ /* 0x000fe200000e0000 */
[----:B------:R-:W-:Y:S01]  /*6620*/  IMAD.MOV.U32 R0, RZ, RZ, R5 ;  /* 0x000000ffff007224 */ /* 0x000fe200078e0005 */
[----:B------:R-:W-:-:S03]  /*6630*/  R2UR UR6, R4 ;  /* 0x00000000040672ca */ /* 0x000fc600000e0000 */
[----:B------:R-:W-:-:S05]  /*6640*/  IMAD.X R5, RZ, RZ, R0, P1 ;  /* 0x000000ffff057224 */ /* 0x000fca00008e0600 */
[----:B------:R-:W-:-:S13]  /*6650*/  R2UR UR7, R5 ;  /* 0x00000000050772ca */ /* 0x000fda00000e0000 */
[----:B------:R2:W-:Y:S01]  /*6660*/  UTMALDG.4D [UR16], [UR6], desc[UR8] ;  /* 0x00000810060075b4 */ /* 0x0005e20008019000 */
[----:B------:R2:W-:Y:S01]  /*6670*/  UTMALDG.4D [UR24], [UR6], desc[UR8] ;  /* 0x00000818060075b4 */ /* 0x0005e20008019000 */
[----:B------:R2:W-:Y:S01]  /*6680*/  UBLKCP.S.G [UR10], [UR14], UR13 ;  /* 0x0000000a0e0073ba */ /* 0x0005e2000800020d */
[----:B------:R-:W3:Y:S02]  /*6690*/  SYNCS.PHASECHK.TRANS64.TRYWAIT P1, [R11+URZ+0x30828], R21 ;  /* 0x030828150b0075a7 */ /* 0x000ee4000802017f */
[----:B--23--:R-:W-:Y:S05]  /*66a0*/  @!P1 BRA `(.L_x_62) ;  /* 0x0000001000d49947 */ /* 0x00cfea0003800000 */
.L_x_86:
[----:B------:R-:W-:Y:S05]  /*66b0*/  @P0 BRA `(.L_x_63) ;  /* 0x0000000000140947 */ /* 0x000fea0003800000 */
[----:B------:R-:W-:Y:S01]  /*66c0*/  ISETP.NE.AND P1, PT, R14, RZ, PT ;  /* 0x000000ff0e00720c */ /* 0x000fe20003f25270 */
[----:B------:R-:W-:-:S04]  /*66d0*/  IMAD.MOV.U32 R2, RZ, RZ, 0x4100 ;  /* 0x00004100ff027424 */ /* 0x000fc800078e00ff */
[----:B------:R3:W-:Y:S08]  /*66e0*/  SYNCS.ARRIVE.TRANS64 RZ, [R11+URZ+0x30818], R2 ;  /* 0x030818020bff79a7 */ /* 0x0007f0000800003f */
[----:B------:R-:W-:Y:S05]  /*66f0*/  @!P1 BRA `(.L_x_63) ;  /* 0x0000000000049947 */ /* 0x000fea0003800000 */
[----:B------:R-:W-:Y:S01]  /*6700*/  BPT.TRAP 0x1 ;  /* 0x000000040000795c */ /* 0x000fe20000300000 */
.L_x_63:
[----:B------:R-:W-:Y:S01]  /*6710*/  VIADD R16, R16, 0x40 ;  /* 0x0000004010107836 */ /* 0x000fe20000000000 */
[----:B---3--:R-:W-:Y:S01]  /*6720*/  IADD3 R2, P1, R8, 0xf0, RZ ;  /* 0x000000f008027810 */ /* 0x008fe20007f3e0ff */
[----:B------:R-:W-:Y:S01]  /*6730*/  UMOV UR8, 0x0 ;  /* 0x0000000000087882 */ /* 0x000fe20000000000 */
[----:B------:R-:W-:Y:S01]  /*6740*/  R2UR UR16, R11 ;  /* 0x000000000b1072ca */ /* 0x000fe200000e0000 */
[----:B------:R-:W-:Y:S01]  /*6750*/  UMOV UR9, 0x14f00000 ;  /* 0x14f0000000097882 */ /* 0x000fe20000000000 */
[----:B------:R-:W-:Y:S01]  /*6760*/  R2UR UR27, R16 ;  /* 0x00000000101b72ca */ /* 0x000fe200000e0000 */
[----:B------:R-:W-:Y:S01]  /*6770*/  IMAD.X R3, RZ, RZ, R0, P1 ;  /* 0x000000ffff037224 */ /* 0x000fe200008e0600 */
[----:B------:R-:W-:Y:S01]  /*6780*/  R2UR UR6, R2 ;  /* 0x00000000020672ca */ /* 0x000fe200000e0000 */
[----:B------:R-:W-:Y:S01]  /*6790*/  UMOV UR26, URZ ;  /* 0x0000003f001a7c82 */ /* 0x000fe20008000000 */
[----:B------:R-:W-:Y:S01]  /*67a0*/  UMOV UR28, UR20 ;  /* 0x00000014001c7c82 */ /* 0x000fe20008000000 */
[----:B------:R-:W-:Y:S01]  /*67b0*/  UMOV UR29, UR21 ;  /* 0x00000015001d7c82 */ /* 0x000fe20008000000 */
[----:B------:R-:W-:Y:S01]  /*67c0*/  R2UR UR7, R3 ;  /* 0x00000000030772ca */ /* 0x000fe200000e0000 */
[----:B------:R-:W-:Y:S01]  /*67d0*/  UMOV UR18, 0x40 ;  /* 0x0000004000127882 */ /* 0x000fe20000000000 */
[----:B------:R-:W-:-:S03]  /*67e0*/  UMOV UR10, 0x10 ;  /* 0x00000010000a7882 */ /* 0x000fc60000000000 */
[----:B------:R-:W-:Y:S02]  /*67f0*/  UIADD3 UR24, UR16, 0x1c000, URZ ;  /* 0x0001c00010187890 */ /* 0x000fe4000fffe03f */
[----:B------:R-:W-:Y:S02]  /*6800*/  UIADD3 UR25, UR16, 0x30818, URZ ;  /* 0x0003081810197890 */ /* 0x000fe4000fffe03f */
[----:B------:R-:W-:Y:S02]  /*6810*/  UIADD3 UR22, UR16, 0x28100, URZ ;  /* 0x0002810010167890 */ /* 0x000fe4000fffe03f */
[----:B------:R-:W-:Y:S02]  /*6820*/  UIADD3 UR16, UR16, 0x1e000, URZ ;  /* 0x0001e00010107890 */ /* 0x000fe4000fffe03f */
[----:B------:R-:W-:Y:S01]  /*6830*/  UIMAD.WIDE UR14, UR27, 0x4, UR4 ;  /* 0x000000041b0e78a5 */ /* 0x000fe2000f8e0204 */
[----:B------:R-:W-:Y:S01]  /*6840*/  UMOV UR17, UR25 ;  /* 0x0000001900117c82 */ /* 0x000fe20008000000 */
[----:B------:R-:W-:Y:S01]  /*6850*/  UMOV UR19, UR27 ;  /* 0x0000001b00137c82 */ /* 0x000fe20008000000 */
[----:B------:R-:W-:Y:S01]  /*6860*/  UMOV UR23, UR25 ;  /* 0x0000001900177c82 */ /* 0x000fe20008000000 */
[----:B------:R3:W-:Y:S03]  /*6870*/  UTMALDG.4D [UR24], [UR6], desc[UR8] ;  /* 0x00000818060075b4 */ /* 0x0007e60008019000 */
[----:B------:R3:W-:Y:S02]  /*6880*/  UTMALDG.4D [UR16], [UR6], desc[UR8] ;  /* 0x00000810060075b4 */ /* 0x0007e40008019000 */
[----:B------:R3:W-:Y:S01]  /*6890*/  UBLKCP.S.G [UR22], [UR14], UR10 ;  /* 0x000000160e0073ba */ /* 0x0007e2000800020a */
[----:B------:R-:W4:Y:S02]  /*68a0*/  SYNCS.PHASECHK.TRANS64.TRYWAIT P1, [R11+URZ+0x30848], R21 ;  /* 0x030848150b0075a7 */ /* 0x000f24000802017f */
[----:B---34-:R-:W-:Y:S05]  /*68b0*/  @!P1 BRA `(.L_x_64) ;  /* 0x0000001000649947 */ /* 0x018fea0003800000 */
.L_x_87:
[----:B-123--:R-:W-:Y:S01]  /*68c0*/  SHF.R.S32.HI R21, RZ, 0x1f, R16 ;  /* 0x0000001fff157819 */ /* 0x00efe20000011410 */
[----:B------:R-:W-:Y:S06]  /*68d0*/  @P0 BRA `(.L_x_65) ;  /* 0x00000000001c0947 */ /* 0x000fec0003800000 */
[----:B------:R-:W-:-:S04]  /*68e0*/  IMAD.MOV.U32 R14, RZ, RZ, 0x4100 ;  /* 0x00004100ff0e7424 */ /* 0x000fc800078e00ff */
[----:B------:R1:W-:Y:S02]  /*68f0*/  SYNCS.ARRIVE.TRANS64 RZ, [R11+URZ+0x30838], R14 ;  /* 0x0308380e0bff79a7 */ /* 0x0003e4000800003f */
[----:B-1----:R-:W1:Y:S02]  /*6900*/  S2R R14, SR_TID.X ;  /* 0x00000000000e7919 */ /* 0x002e640000002100 */
[----:B-1----:R-:W-:-:S04]  /*6910*/  LOP3.LUT R14, R14, 0x1f, RZ, 0xc0, !PT ;  /* 0x0000001f0e0e7812 */ /* 0x002fc800078ec0ff */
[----:B------:R-:W-:-:S13]  /*6920*/  ISETP.NE.AND P1, PT, R14, RZ, PT ;  /* 0x000000ff0e00720c */ /* 0x000fda0003f25270 */
[----:B------:R-:W-:Y:S05]  /*6930*/  @!P1 BRA `(.L_x_65) ;  /* 0x0000000000049947 */ /* 0x000fea0003800000 */
[----:B------:R-:W-:Y:S01]  /*6940*/  BPT.TRAP 0x1 ;  /* 0x000000040000795c */ /* 0x000fe20000300000 */
.L_x_65:
[C---:B------:R-:W-:Y:S01]  /*6950*/  R2UR UR27, R16.reuse ;  /* 0x00000000101b72ca */ /* 0x040fe200000e0000 */
[----:B------:R-:W-:Y:S01]  /*6960*/  UMOV UR8, 0x0 ;  /* 0x0000000000087882 */ /* 0x000fe20000000000 */
[----:B------:R-:W-:Y:S01]  /*6970*/  IADD3 R16, P1, R16, R6, RZ ;  /* 0x0000000610107210 */ /* 0x000fe20007f3e0ff */
[----:B------:R-:W-:Y:S01]  /*6980*/  UMOV UR9, 0x14f00000 ;  /* 0x14f0000000097882 */ /* 0x000fe20000000000 */
[----:B------:R-:W-:Y:S01]  /*6990*/  R2UR UR10, R11 ;  /* 0x000000000b0a72ca */ /* 0x000fe200000e0000 */
[----:B------:R-:W-:Y:S01]  /*69a0*/  UMOV UR26, URZ ;  /* 0x0000003f001a7c82 */ /* 0x000fe20008000000 */
[----:B------:R-:W-:Y:S01]  /*69b0*/  R2UR UR6, R4 ;  /* 0x00000000040672ca */ /* 0x000fe200000e0000 */
[----:B------:R-:W-:Y:S01]  /*69c0*/  IMAD.X R21, R21, 0x1, R10, P1 ;  /* 0x0000000115157824 */ /* 0x000fe200008e060a */
[C---:B------:R-:W-:Y:S01]  /*69d0*/  LEA R12, P1, R16.reuse, R12, 0x2 ;  /* 0x0000000c100c7211 */ /* 0x040fe200078210ff */
[----:B------:R-:W-:Y:S01]  /*69e0*/  UMOV UR28, UR20 ;  /* 0x00000014001c7c82 */ /* 0x000fe20008000000 */
[----:B------:R-:W-:Y:S01]  /*69f0*/  R2UR UR7, R5 ;  /* 0x00000000050772ca */ /* 0x000fe200000e0000 */
[----:B------:R-:W-:Y:S01]  /*6a00*/  UMOV UR29, UR21 ;  /* 0x00000015001d7c82 */ /* 0x000fe20008000000 */
[----:B------:R-:W-:Y:S01]  /*6a10*/  LEA.HI.X R21, R16, R13, R21, 0x2, P1 ;  /* 0x0000000d10157211 */ /* 0x000fe200008f1415 */
[----:B------:R-:W-:Y:S01]  /*6a20*/  UMOV UR18, 0x40 ;  /* 0x0000004000127882 */ /* 0x000fe20000000000 */
[----:B------:R-:W-:Y:S01]  /*6a30*/  R2UR UR14, R12 ;  /* 0x000000000c0e72ca */ /* 0x000fe200000e0000 */
[----:B------:R-:W-:Y:S01]  /*6a40*/  UMOV UR19, UR27 ;  /* 0x0000001b00137c82 */ /* 0x000fe20008000000 */
[----:B------:R-:W-:Y:S01]  /*6a50*/  R2UR UR15, R21 ;  /* 0x00000000150f72ca */ /* 0x000fe200000e0000 */
[----:B------:R-:W-:Y:S01]  /*6a60*/  UIADD3 UR24, UR10, 0x24000, URZ ;  /* 0x000240000a187890 */ /* 0x000fe2000fffe03f */
[----:B------:R-:W-:Y:S01]  /*6a70*/  LOP3.LUT R9, R9, 0x1, RZ, 0x3c, !PT ;  /* 0x0000000109097812 */ /* 0x000fe200078e3cff */
[----:B------:R-:W-:-:S02]  /*6a80*/  UIADD3 UR25, UR10, 0x30838, URZ ;  /* 0x000308380a197890 */ /* 0x000fc4000fffe03f */
[----:B------:R-:W-:Y:S01]  /*6a90*/  UIADD3 UR16, UR10, 0x26000, URZ ;  /* 0x000260000a107890 */ /* 0x000fe2000fffe03f */
[----:B------:R-:W-:Y:S01]  /*6aa0*/  SHF.L.U32 R4, R9, 0x1f, RZ ;  /* 0x0000001f09047819 */ /* 0x000fe200000006ff */
[----:B------:R-:W-:Y:S01]  /*6ab0*/  UIADD3 UR10, UR10, 0x28300, URZ ;  /* 0x000283000a0a7890 */ /* 0x000fe2000fffe03f */
[----:B------:R-:W-:Y:S02]  /*6ac0*/  UMOV UR13, 0x10 ;  /* 0x00000010000d7882 */ /* 0x000fe40000000000 */
[----:B------:R-:W-:Y:S01]  /*6ad0*/  UMOV UR17, UR25 ;  /* 0x0000001900117c82 */ /* 0x000fe20008000000 */
[----:B------:R-:W-:Y:S01]  /*6ae0*/  UMOV UR11, UR25 ;  /* 0x00000019000b7c82 */ /* 0x000fe20008000000 */
[----:B------:R1:W-:Y:S02]  /*6af0*/  UTMALDG.4D [UR24], [UR6], desc[UR8] ;  /* 0x00000818060075b4 */ /* 0x0003e40008019000 */
[----:B------:R1:W-:Y:S02]  /*6b00*/  UTMALDG.4D [UR16], [UR6], desc[UR8] ;  /* 0x00000810060075b4 */ /* 0x0003e40008019000 */
[----:B------:R1:W-:Y:S01]  /*6b10*/  UBLKCP.S.G [UR10], [UR14], UR13 ;  /* 0x0000000a0e0073ba */ /* 0x0003e2000800020d */
[----:B------:R-:W2:Y:S02]  /*6b20*/  SYNCS.PHASECHK.TRANS64.TRYWAIT P1, [R11+URZ+0x30820], R4 ;  /* 0x030820040b0075a7 */ /* 0x000ea4000802017f */
[----:B-12---:R-:W-:Y:S05]  /*6b30*/  @!P1 BRA `(.L_x_66) ;  /* 0x0000000c00d89947 */ /* 0x006fea0003800000 */
.L_x_89:
[----:B------:R-:W-:Y:S05]  /*6b40*/  @P0 BRA `(.L_x_67) ;  /* 0x0000000000140947 */ /* 0x000fea0003800000 */
[----:B------:R-:W-:Y:S01]  /*6b50*/  ISETP.NE.AND P1, PT, R14, RZ, PT ;  /* 0x000000ff0e00720c */ /* 0x000fe20003f25270 */
[----:B-1----:R-:W-:-:S04]  /*6b60*/  IMAD.MOV.U32 R4, RZ, RZ, 0x4100 ;  /* 0x00004100ff047424 */ /* 0x002fc800078e00ff */
[----:B------:R2:W-:Y:S08]  /*6b70*/  SYNCS.ARRIVE.TRANS64 RZ, [R11+URZ+0x30810], R4 ;  /* 0x030810040bff79a7 */ /* 0x0005f0000800003f */
[----:B------:R-:W-:Y:S05]  /*6b80*/  @!P1 BRA `(.L_x_67) ;  /* 0x0000000000049947 */ /* 0x000fea0003800000 */
[----:B------:R-:W-:Y:S01]  /*6b90*/  BPT.TRAP 0x1 ;  /* 0x000000040000795c */ /* 0x000fe20000300000 */
.L_x_67:
[----:B------:R-:W-:Y:S01]  /*6ba0*/  R2UR UR6, R15 ;  /* 0x000000000f0672ca */ /* 0x000fe200000e0000 */
[----:B------:R-:W-:Y:S01]  /*6bb0*/  VIADD R18, R18, 0xfffffffe ;  /* 0xfffffffe12127836 */ /* 0x000fe20000000000 */
[----:B------:R-:W-:Y:S01]  /*6bc0*/  R2UR UR16, R11 ;  /* 0x000000000b1072ca */ /* 0x000fe200000e0000 */
[----:B------:R-:W-:Y:S01]  /*6bd0*/  UMOV UR22, 0x0 ;  /* 0x0000000000167882 */ /* 0x000fe20000000000 */
[----:B------:R-:W-:Y:S01]  /*6be0*/  R2UR UR14, R2 ;  /* 0x00000000020e72ca */ /* 0x000fe200000e0000 */
[----:B------:R-:W-:Y:S01]  /*6bf0*/  UMOV UR23, 0x14f00000 ;  /* 0x14f0000000177882 */ /* 0x000fe20000000000 */
[----:B------:R-:W-:Y:S01]  /*6c00*/  R2UR UR15, R3 ;  /* 0x00000000030f72ca */ /* 0x000fe200000e0000 */
[----:B------:R-:W-:Y:S01]  /*6c10*/  UMOV UR26, URZ ;  /* 0x0000003f001a7c82 */ /* 0x000fe20008000000 */
[----:B------:R-:W-:Y:S01]  /*6c20*/  ISETP.NE.AND P1, PT, R18, RZ, PT ;  /* 0x000000ff1200720c */ /* 0x000fe20003f25270 */
[----:B------:R-:W-:Y:S01]  /*6c30*/  UMOV UR28, UR20 ;  /* 0x00000014001c7c82 */ /* 0x000fe20008000000 */
[----:B------:R-:W-:Y:S01]  /*6c40*/  UMOV UR29, UR21 ;  /* 0x00000015001d7c82 */ /* 0x000fe20008000000 */
[----:B------:R-:W-:Y:S01]  /*6c50*/  UMOV UR18, 0x40 ;  /* 0x0000004000127882 */ /* 0x000fe20000000000 */
[----:B------:R-:W-:Y:S01]  /*6c60*/  UMOV UR7, 0x10 ;  /* 0x0000001000077882 */ /* 0x000fe20000000000 */
[----:B------:R-:W-:-:S02]  /*6c70*/  UIADD3 UR6, UR6, 0x2, URZ ;  /* 0x0000000206067890 */ /* 0x000fc4000fffe03f */
[----:B------:R-:W-:Y:S02]  /*6c80*/  UIADD3 UR10, UR16, 0x28000, URZ ;  /* 0x00028000100a7890 */ /* 0x000fe4000fffe03f */
[----:B------:R-:W-:Y:S02]  /*6c90*/  USHF.L.U32 UR27, UR6, 0x6, URZ ;  /* 0x00000006061b7899 */ /* 0x000fe4000800063f */
[----:B------:R-:W-:Y:S01]  /*6ca0*/  UIADD3 UR24, UR16, 0x18000, URZ ;  /* 0x0001800010187890 */ /* 0x000fe2000fffe03f */
[----:B------:R-:W-:Y:S01]  /*6cb0*/  IMAD.U32 R15, RZ, RZ, UR6 ;  /* 0x00000006ff0f7e24 */ /* 0x000fe2000f8e00ff */
[----:B------:R-:W-:Y:S02]  /*6cc0*/  UIADD3 UR25, UR16, 0x30810, URZ ;  /* 0x0003081010197890 */ /* 0x000fe4000fffe03f */
[----:B------:R-:W-:Y:S02]  /*6cd0*/  UIADD3 UR16, UR16, 0x1a000, URZ ;  /* 0x0001a00010107890 */ /* 0x000fe4000fffe03f */
[----:B------:R-:W-:-:S02]  /*6ce0*/  UIMAD.WIDE UR8, UR27, 0x4, UR4 ;  /* 0x000000041b0878a5 */ /* 0x000fc4000f8e0204 */
[----:B------:R-:W-:Y:S01]  /*6cf0*/  UMOV UR19, UR27 ;  /* 0x0000001b00137c82 */ /* 0x000fe20008000000 */
[----:B------:R-:W-:Y:S01]  /*6d00*/  UMOV UR17, UR25 ;  /* 0x0000001900117c82 */ /* 0x000fe20008000000 */
[----:B------:R-:W-:Y:S01]  /*6d10*/  UMOV UR11, UR25 ;  /* 0x00000019000b7c82 */ /* 0x000fe20008000000 */
[----:B------:R3:W-:Y:S02]  /*6d20*/  UTMALDG.4D [UR24], [UR14], desc[UR22] ;  /* 0x000016180e0075b4 */ /* 0x0007e40008019000 */
[----:B------:R3:W-:Y:S02]  /*6d30*/  UTMALDG.4D [UR16], [UR14], desc[UR22] ;  /* 0x000016100e0075b4 */ /* 0x0007e40008019000 */
[----:B------:R3:W-:Y:S02]  /*6d40*/  UBLKCP.S.G [UR10], [UR8], UR7 ;  /* 0x0000000a080073ba */ /* 0x0007e40008000207 */
[----:B---3--:R-:W-:Y:S05]  /*6d50*/  @P1 BRA `(.L_x_68) ;  /* 0xfffffff400a01947 */ /* 0x008fea000383ffff */
[----:B------:R-:W-:-:S07]  /*6d60*/  IMAD.U32 R5, RZ, RZ, UR27 ;  /* 0x0000001bff057e24 */ /* 0x000fce000f8e00ff */
.L_x_59:
[----:B------:R-:W-:-:S13]  /*6d70*/  ISETP.NE.AND P1, PT, R19, RZ, PT ;  /* 0x000000ff1300720c */ /* 0x000fda0003f25270 */
[----:B------:R-:W-:Y:S05]  /*6d80*/  @!P1 BRA `(.L_x_58) ;  /* 0x0000000400289947 */ /* 0x000fea0003800000 */
[----:B------:R-:W-:-:S04]  /*6d90*/  SHF.L.U32 R12, R9, 0x1f, RZ ;  /* 0x0000001f090c7819 */ /* 0x000fc800000006ff */
[----:B------:R-:W3:Y:S02]  /*6da0*/  SYNCS.PHASECHK.TRANS64.TRYWAIT P1, [R11+URZ+0x30840], R12 ;  /* 0x0308400c0b0075a7 */ /* 0x000ee4000802017f */
[----:B---3--:R-:W-:Y:S05]  /*6db0*/  @!P1 BRA `(.L_x_69) ;  /* 0x0000000c00509947 */ /* 0x008fea0003800000 */
.L_x_90:
[----:B------:R-:W-:Y:S05]  /*6dc0*/  @P0 BRA `(.L_x_70) ;  /* 0x0000000000140947 */ /* 0x000fea0003800000 */
[----:B------:R-:W-:Y:S01]  /*6dd0*/  ISETP.NE.AND P1, PT, R14, RZ, PT ;  /* 0x000000ff0e00720c */ /* 0x000fe20003f25270 */
[----:B-12---:R-:W-:-:S04]  /*6de0*/  IMAD.MOV.U32 R4, RZ, RZ, 0x4100 ;  /* 0x00004100ff047424 */ /* 0x006fc800078e00ff */
[----:B------:R4:W-:Y:S08]  /*6df0*/  SYNCS.ARRIVE.TRANS64 RZ, [R11+URZ+0x30830], R4 ;  /* 0x030830040bff79a7 */ /* 0x0009f0000800003f */
[----:B------:R-:W-:Y:S05]  /*6e00*/  @!P1 BRA `(.L_x_70) ;  /* 0x0000000000049947 */ /* 0x000fea0003800000 */
[----:B------:R-:W-:Y:S01]  /*6e10*/  BPT.TRAP 0x1 ;  /* 0x000000040000795c */ /* 0x000fe20000300000 */
.L_x_70:
[----:B-12-4-:R-:W1:Y:S01]  /*6e20*/  LDC.64 R4, c[0x0][0x728] ;  /* 0x0001ca00ff047b82 */ /* 0x016e620000000a00 */
[----:B------:R-:W-:Y:S01]  /*6e30*/  IMAD.SHL.U32 R15, R15, 0x40, RZ ;  /* 0x000000400f0f7824 */ /* 0x000fe200078e00ff */
[----:B------:R-:W-:Y:S01]  /*6e40*/  R2UR UR10, R11 ;  /* 0x000000000b0a72ca */ /* 0x000fe200000e0000 */
[----:B------:R-:W-:Y:S01]  /*6e50*/  UMOV UR8, 0x0 ;  /* 0x0000000000087882 */ /* 0x000fe20000000000 */
[----:B------:R-:W-:Y:S01]  /*6e60*/  UMOV UR9, 0x14f00000 ;  /* 0x14f0000000097882 */ /* 0x000fe20000000000 */
[----:B------:R-:W-:Y:S01]  /*6e70*/  UMOV UR26, URZ ;  /* 0x0000003f001a7c82 */ /* 0x000fe20008000000 */
[C---:B------:R-:W-:Y:S01]  /*6e80*/  IADD3 R13, P1, R15.reuse, R6, RZ ;  /* 0x000000060f0d7210 */ /* 0x040fe20007f3e0ff */
[----:B------:R-:W-:Y:S01]  /*6e90*/  UMOV UR28, UR20 ;  /* 0x00000014001c7c82 */ /* 0x000fe20008000000 */
[----:B------:R-:W-:Y:S01]  /*6ea0*/  R2UR UR27, R15 ;  /* 0x000000000f1b72ca */ /* 0x000fe200000e0000 */
[----:B------:R-:W-:Y:S01]  /*6eb0*/  UMOV UR29, UR21 ;  /* 0x00000015001d7c82 */ /* 0x000fe20008000000 */
[----:B------:R-:W-:Y:S01]  /*6ec0*/  UMOV UR18, 0x40 ;  /* 0x0000004000127882 */ /* 0x000fe20000000000 */
[----:B------:R-:W-:-:S04]  /*6ed0*/  UMOV UR13, 0x10 ;  /* 0x00000010000d7882 */ /* 0x000fc80000000000 */
[----:B------:R-:W-:Y:S02]  /*6ee0*/  UIADD3 UR25, UR10, 0x30830, URZ ;  /* 0x000308300a197890 */ /* 0x000fe4000fffe03f */
[----:B------:R-:W-:Y:S02]  /*6ef0*/  UIADD3 UR24, UR10, 0x20000, URZ ;  /* 0x000200000a187890 */ /* 0x000fe4000fffe03f */
[----:B------:R-:W-:Y:S02]  /*6f00*/  UIADD3 UR16, UR10, 0x22000, URZ ;  /* 0x000220000a107890 */ /* 0x000fe4000fffe03f */
[----:B------:R-:W-:Y:S01]  /*6f10*/  UIADD3 UR10, UR10, 0x28200, URZ ;  /* 0x000282000a0a7890 */ /* 0x000fe2000fffe03f */
[----:B------:R-:W-:Y:S01]  /*6f20*/  UMOV UR17, UR25 ;  /* 0x0000001900117c82 */ /* 0x000fe20008000000 */
[----:B-1----:R-:W-:Y:S01]  /*6f30*/  LEA R4, P2, R13, R4, 0x2 ;  /* 0x000000040d047211 */ /* 0x002fe200078410ff */
[----:B------:R-:W-:Y:S01]  /*6f40*/  UMOV UR19, UR27 ;  /* 0x0000001b00137c82 */ /* 0x000fe20008000000 */
[----:B------:R-:W-:-:S02]  /*6f50*/  UMOV UR11, UR25 ;  /* 0x00000019000b7c82 */ /* 0x000fc40008000000 */
[----:B------:R-:W-:Y:S02]  /*6f60*/  R2UR UR14, R4 ;  /* 0x00000000040e72ca */ /* 0x000fe400000e0000 */
[----:B------:R-:W-:-:S04]  /*6f70*/  LEA.HI.X.SX32 R4, R15, R10, 0x1, P1 ;  /* 0x0000000a0f047211 */ /* 0x000fc800008f0eff */
[----:B------:R-:W-:Y:S02]  /*6f80*/  LEA.HI.X R5, R13, R5, R4, 0x2, P2 ;  /* 0x000000050d057211 */ /* 0x000fe400010f1404 */
[----:B------:R-:W-:Y:S02]  /*6f90*/  IADD3 R4, P1, R8, 0x1f0, RZ ;  /* 0x000001f008047810 */ /* 0x000fe40007f3e0ff */
[----:B------:R-:W-:Y:S02]  /*6fa0*/  R2UR UR15, R5 ;  /* 0x00000000050f72ca */ /* 0x000fe400000e0000 */
[----:B------:R-:W-:Y:S01]  /*6fb0*/  R2UR UR6, R4 ;  /* 0x00000000040672ca */ /* 0x000fe200000e0000 */
[----:B------:R-:W-:-:S05]  /*6fc0*/  IMAD.X R4, RZ, RZ, R0, P1 ;  /* 0x000000ffff047224 */ /* 0x000fca00008e0600 */
[----:B------:R-:W-:-:S13]  /*6fd0*/  R2UR UR7, R4 ;  /* 0x00000000040772ca */ /* 0x000fda00000e0000 */
[----:B------:R1:W-:Y:S01]  /*6fe0*/  UTMALDG.4D [UR24], [UR6], desc[UR8] ;  /* 0x00000818060075b4 */ /* 0x0003e20008019000 */
[----:B------:R1:W-:Y:S01]  /*6ff0*/  UTMALDG.4D [UR16], [UR6], desc[UR8] ;  /* 0x00000810060075b4 */ /* 0x0003e20008019000 */
[----:B------:R1:W-:Y:S01]  /*7000*/  UBLKCP.S.G [UR10], [UR14], UR13 ;  /* 0x0000000a0e0073ba */ /* 0x0003e2000800020d */
[----:B------:R-:W2:Y:S02]  /*7010*/  SYNCS.PHASECHK.TRANS64.TRYWAIT P1, [R11+URZ+0x30828], R12 ;  /* 0x0308280c0b0075a7 */ /* 0x000ea4000802017f */
[----:B-12---:R-:W-:Y:S05]  /*7020*/  @!P1 BRA `(.L_x_71) ;  /* 0x0000000800c89947 */ /* 0x006fea0003800000 */
.L_x_91:
[----:B------:R-:W-:Y:S05]  /*7030*/  @P0 BRA `(.L_x_72) ;  /* 0x0000000000140947 */ /* 0x000fea0003800000 */
[----:B------:R-:W-:Y:S01]  /*7040*/  ISETP.NE.AND P0, PT, R14, RZ, PT ;  /* 0x000000ff0e00720c */ /* 0x000fe20003f05270 */
[----:B------:R-:W-:-:S04]  /*7050*/  IMAD.MOV.U32 R4, RZ, RZ, 0x4100 ;  /* 0x00004100ff047424 */ /* 0x000fc800078e00ff */
[----:B------:R2:W-:Y:S08]  /*7060*/  SYNCS.ARRIVE.TRANS64 RZ, [R11+URZ+0x30818], R4 ;  /* 0x030818040bff79a7 */ /* 0x0005f0000800003f */
[----:B------:R-:W-:Y:S05]  /*7070*/  @!P0 BRA `(.L_x_72) ;  /* 0x0000000000048947 */ /* 0x000fea0003800000 */
[----:B------:R-:W-:Y:S01]  /*7080*/  BPT.TRAP 0x1 ;  /* 0x000000040000795c */ /* 0x000fe20000300000 */
.L_x_72:
[----:B------:R-:W-:Y:S01]  /*7090*/  R2UR UR27, R15 ;  /* 0x000000000f1b72ca */ /* 0x000fe200000e0000 */
[----:B------:R-:W-:Y:S01]  /*70a0*/  UMOV UR8, 0x0 ;  /* 0x0000000000087882 */ /* 0x000fe20000000000 */
[----:B------:R-:W-:Y:S01]  /*70b0*/  R2UR UR16, R11 ;  /* 0x000000000b1072ca */ /* 0x000fe200000e0000 */
[----:B------:R-:W-:Y:S01]  /*70c0*/  UMOV UR9, 0x14f00000 ;  /* 0x14f0000000097882 */ /* 0x000fe20000000000 */
[----:B------:R-:W-:Y:S01]  /*70d0*/  R2UR UR6, R2 ;  /* 0x00000000020672ca */ /* 0x000fe200000e0000 */
[----:B------:R-:W-:Y:S01]  /*70e0*/  UMOV UR26, URZ ;  /* 0x0000003f001a7c82 */ /* 0x000fe20008000000 */
[----:B------:R-:W-:Y:S01]  /*70f0*/  R2UR UR7, R3 ;  /* 0x00000000030772ca */ /* 0x000fe200000e0000 */
[----:B------:R-:W-:Y:S01]  /*7100*/  UMOV UR28, UR20 ;  /* 0x00000014001c7c82 */ /* 0x000fe20008000000 */
[----:B------:R-:W-:Y:S01]  /*7110*/  UMOV UR29, UR21 ;  /* 0x00000015001d7c82 */ /* 0x000fe20008000000 */
[----:B------:R-:W-:Y:S01]  /*7120*/  UMOV UR18, 0x40 ;  /* 0x0000004000127882 */ /* 0x000fe20000000000 */
[----:B------:R-:W-:Y:S01]  /*7130*/  UMOV UR13, 0x10 ;  /* 0x00000010000d7882 */ /* 0x000fe20000000000 */
[----:B------:R-:W-:-:S02]  /*7140*/  IMAD.MOV.U32 R20, RZ, RZ, 0x1 ;  /* 0x00000001ff147424 */ /* 0x000fc400078e00ff */
[----:B------:R-:W-:Y:S02]  /*7150*/  UIADD3 UR27, UR27, 0x40, URZ ;  /* 0x000000401b1b7890 */ /* 0x000fe4000fffe03f */
[----:B------:R-:W-:Y:S02]  /*7160*/  UIADD3 UR24, UR16, 0x1c000, URZ ;  /* 0x0001c00010187890 */ /* 0x000fe4000fffe03f */
[----:B------:R-:W-:Y:S02]  /*7170*/  UIADD3 UR25, UR16, 0x30818, URZ ;  /* 0x0003081810197890 */ /* 0x000fe4000fffe03f */
[----:B------:R-:W-:Y:S01]  /*7180*/  UIADD3 UR14, UR16, 0x28100, URZ ;  /* 0x00028100100e7890 */ /* 0x000fe2000fffe03f */
[----:B------:R-:W-:Y:S01]  /*7190*/  IMAD.U32 R5, RZ, RZ, UR27 ;  /* 0x0000001bff057e24 */ /* 0x000fe2000f8e00ff */
[----:B------:R-:W-:Y:S02]  /*71a0*/  UIADD3 UR16, UR16, 0x1e000, URZ ;  /* 0x0001e00010107890 */ /* 0x000fe4000fffe03f */
[----:B------:R-:W-:Y:S01]  /*71b0*/  UIMAD.WIDE UR10, UR27, 0x4, UR4 ;  /* 0x000000041b0a78a5 */ /* 0x000fe2000f8e0204 */
[----:B------:R-:W-:Y:S01]  /*71c0*/  UMOV UR17, UR25 ;  /* 0x0000001900117c82 */ /* 0x000fe20008000000 */
[----:B------:R-:W-:Y:S01]  /*71d0*/  UMOV UR19, UR27 ;  /* 0x0000001b00137c82 */ /* 0x000fe20008000000 */
[----:B------:R4:W-:Y:S01]  /*71e0*/  UTMALDG.4D [UR24], [UR6], desc[UR8] ;  /* 0x00000818060075b4 */ /* 0x0009e20008019000 */
[----:B------:R-:W-:-:S03]  /*71f0*/  UMOV UR15, UR25 ;  /* 0x00000019000f7c82 */ /* 0x000fc60008000000 */
[----:B------:R4:W-:Y:S02]  /*7200*/  UTMALDG.4D [UR16], [UR6], desc[UR8] ;  /* 0x00000810060075b4 */ /* 0x0009e40008019000 */
[----:B------:R4:W-:Y:S02]  /*7210*/  UBLKCP.S.G [UR14], [UR10], UR13 ;  /* 0x0000000e0a0073ba */ /* 0x0009e4000800020d */
[----:B----4-:R-:W-:Y:S01]  /*7220*/  NOP ;  /* 0x0000000000007918 */ /* 0x010fe20000000000 */
.L_x_58:
[----:B-12---:R-:W-:Y:S01]  /*7230*/  IMAD R4, R20, 0x8, R11 ;  /* 0x0000000814047824 */ /* 0x006fe200078e020b */
[----:B------:R-:W-:Y:S01]  /*7240*/  SHF.L.U32 R3, R9, 0x1f, RZ ;  /* 0x0000001f09037819 */ /* 0x000fe200000006ff */
[----:B------:R-:W1:Y:S03]  /*7250*/  S2R R2, SR_TID.X ;  /* 0x0000000000027919 */ /* 0x000e660000002100 */
[----:B------:R-:W2:Y:S01]  /*7260*/  SYNCS.PHASECHK.TRANS64.TRYWAIT P0, [R4+URZ+0x30840], R3 ;  /* 0x03084003040075a7 */ /* 0x000ea2000800017f */
[----:B-1----:R-:W-:-:S04]  /*7270*/  LOP3.LUT R2, R2, 0x7f, RZ, 0xc0, !PT ;  /* 0x0000007f02027812 */ /* 0x002fc800078ec0ff */
[----:B------:R-:W-:Y:S01]  /*7280*/  ISETP.NE.AND P1, PT, R2, RZ, PT ;  /* 0x000000ff0200720c */ /* 0x000fe20003f25270 */
[----:B--2---:R-:W-:-:S12]  /*7290*/  @!P0 BRA `(.L_x_73) ;  /* 0x0000000800408947 */ /* 0x004fd80003800000 */
.L_x_92:
[----:B------:R-:W-:Y:S05]  /*72a0*/  @P1 BRA `(.L_x_74) ;  /* 0x0000000000181947 */ /* 0x000fea0003800000 */
[----:B------:R-:W2:Y:S01]  /*72b0*/  S2R R2, SR_TID.X ;  /* 0x0000000000027919 */ /* 0x000ea20000002100 */
[----:B-1----:R-:W-:-:S04]  /*72c0*/  IMAD.MOV.U32 R3, RZ, RZ, 0x4100 ;  /* 0x00004100ff037424 */ /* 0x002fc800078e00ff */
[----:B------:R4:W-:Y:S01]  /*72d0*/  SYNCS.ARRIVE.TRANS64 RZ, [R4+URZ+0x30830], R3 ;  /* 0x0308300304ff79a7 */ /* 0x0009e2000800003f */
[----:B--2---:R-:W-:-:S13]  /*72e0*/  LOP3.LUT P0, RZ, R2, 0x1f, RZ, 0xc0, !PT ;  /* 0x0000001f02ff7812 */ /* 0x004fda000780c0ff */
[----:B----4-:R-:W-:Y:S05]  /*72f0*/  @!P0 BRA `(.L_x_74) ;  /* 0x0000000000048947 */ /* 0x010fea0003800000 */
[----:B------:R-:W-:Y:S01]  /*7300*/  BPT.TRAP 0x1 ;  /* 0x000000040000795c */ /* 0x000fe20000300000 */
.L_x_74:
[----:B-1----:R-:W1:Y:S01]  /*7310*/  LDC.64 R2, c[0x0][0x728] ;  /* 0x0001ca00ff027b82 */ /* 0x002e620000000a00 */
[C---:B------:R-:W-:Y:S01]  /*7320*/  IADD3 R6, P0, R5.reuse, R6, RZ ;  /* 0x0000000605067210 */ /* 0x040fe20007f1e0ff */
[----:B------:R-:W-:Y:S01]  /*7330*/  UMOV UR8, 0x0 ;  /* 0x0000000000087882 */ /* 0x000fe20000000000 */
[----:B------:R-:W-:Y:S01]  /*7340*/  R2UR UR25, R4 ;  /* 0x00000000041972ca */ /* 0x000fe200000e0000 */
[C-C-:B------:R-:W-:Y:S01]  /*7350*/  IMAD R4, R20.reuse, 0x4000, R11.reuse ;  /* 0x0000400014047824 */ /* 0x140fe200078e020b */
[C---:B------:R-:W-:Y:S01]  /*7360*/  LEA.HI.X.SX32 R10, R5.reuse, R10, 0x1, P0 ;  /* 0x0000000a050a7211 */ /* 0x040fe200000f0eff */
[----:B---3--:R-:W-:Y:S01]  /*7370*/  IMAD R11, R20, 0x100, R11 ;  /* 0x00000100140b7824 */ /* 0x008fe200078e020b */
        /* <DEDUP_REMOVED lines=9> */
[----:B------:R-:W-:-:S04]  /*7410*/  UIADD3 UR25, UR25, 0x30830, URZ ;  /* 0x0003083019197890 */ /* 0x000fc8000fffe03f */
[----:B------:R-:W-:Y:S02]  /*7420*/  UMOV UR19, UR27 ;  /* 0x0000001b00137c82 */ /* 0x000fe40008000000 */
[----:B------:R-:W-:Y:S01]  /*7430*/  UIADD3 UR24, UR16, 0x20000, URZ ;  /* 0x0002000010187890 */ /* 0x000fe2000fffe03f */
[C---:B-1----:R-:W-:Y:S01]  /*7440*/  LEA R2, P0, R6.reuse, R2, 0x2 ;  /* 0x0000000206027211 */ /* 0x042fe200078010ff */
[----:B------:R-:W-:Y:S02]  /*7450*/  UIADD3 UR16, UR16, 0x22000, URZ ;  /* 0x0002200010107890 */ /* 0x000fe4000fffe03f */
[----:B------:R-:W-:Y:S01]  /*7460*/  UIADD3 UR10, UR10, 0x28200, URZ ;  /* 0x000282000a0a7890 */ /* 0x000fe2000fffe03f */
[----:B------:R-:W-:Y:S01]  /*7470*/  LEA.HI.X R3, R6, R3, R10, 0x2, P0 ;  /* 0x0000000306037211 */ /* 0x000fe200000f140a */
[----:B------:R-:W-:Y:S01]  /*7480*/  UMOV UR17, UR25 ;  /* 0x0000001900117c82 */ /* 0x000fe20008000000 */
[----:B------:R-:W-:Y:S01]  /*7490*/  IADD3 R8, P0, R8, 0x1f0, RZ ;  /* 0x000001f008087810 */ /* 0x000fe20007f1e0ff */
[----:B------:R-:W-:Y:S01]  /*74a0*/  UMOV UR11, UR25 ;  /* 0x00000019000b7c82 */ /* 0x000fe20008000000 */
[----:B------:R-:W-:-:S02]  /*74b0*/  R2UR UR14, R2 ;  /* 0x00000000020e72ca */ /* 0x000fc400000e0000 */
[----:B------:R-:W-:Y:S01]  /*74c0*/  R2UR UR6, R8 ;  /* 0x00000000080672ca */ /* 0x000fe200000e0000 */
[----:B------:R-:W-:Y:S01]  /*74d0*/  IMAD.X R0, RZ, RZ, R0, P0 ;  /* 0x000000ffff007224 */ /* 0x000fe200000e0600 */
[----:B------:R-:W-:-:S04]  /*74e0*/  R2UR UR15, R3 ;  /* 0x00000000030f72ca */ /* 0x000fc800000e0000 */
[----:B------:R-:W-:Y:S01]  /*74f0*/  R2UR UR7, R0 ;  /* 0x00000000000772ca */ /* 0x000fe200000e0000 */
[----:B------:R-:W-:-:S05]  /*7500*/  VIADD R0, R20, 0x1 ;  /* 0x0000000114007836 */ /* 0x000fca0000000000 */
[----:B------:R-:W-:-:S04]  /*7510*/  ISETP.NE.AND P0, PT, R0, 0x2, PT ;  /* 0x000000020000780c */ /* 0x000fc80003f05270 */
[----:B------:R-:W-:Y:S02]  /*7520*/  SEL R2, RZ, 0x1, P0 ;  /* 0x00000001ff027807 */ /* 0x000fe40000000000 */
[----:B------:R-:W-:Y:S01]  /*7530*/  SEL R0, R0, RZ, P0 ;  /* 0x000000ff00007207 */ /* 0x000fe20000000000 */
[----:B------:R1:W-:Y:S01]  /*7540*/  UTMALDG.4D [UR24], [UR6], desc[UR8] ;  /* 0x00000818060075b4 */ /* 0x0003e20008019000 */
[----:B------:R-:W-:Y:S01]  /*7550*/  LOP3.LUT R9, R9, R2, RZ, 0x3c, !PT ;  /* 0x0000000209097212 */ /* 0x000fe200078e3cff */
[----:B------:R1:W-:Y:S01]  /*7560*/  UTMALDG.4D [UR16], [UR6], desc[UR8] ;  /* 0x00000810060075b4 */ /* 0x0003e20008019000 */
[----:B------:R1:W-:Y:S02]  /*7570*/  UBLKCP.S.G [UR10], [UR14], UR13 ;  /* 0x0000000a0e0073ba */ /* 0x0003e4000800020d */
[----:B-1----:R-:W-:-:S03]  /*7580*/  NOP ;  /* 0x0000000000007918 */ /* 0x002fc60000000000 */
.L_x_55:
[----:B------:R-:W-:Y:S05]  /*7590*/  BSYNC B0 ;  /* 0x0000000000007941 */ /* 0x000fea0003800000 */
.L_x_54:
[----:B------:R-:W-:-:S03]  /*75a0*/  UMOV UR6, 0xffffffff ;  /* 0xffffffff00067882 */ /* 0x000fc60000000000 */
[----:B------:R-:W-:Y:S05]  /*75b0*/  BRA.DIV UR6, `(.L_x_75) ;  /* 0x00000006068c7947 */ /* 0x000fea000b800000 */
[----:B------:R-:W-:-:S13]  /*75c0*/  ELECT P0, URZ, PT ;  /* 0x00000000003f782f */ /* 0x000fda0003800000 */
.L_x_95:
[----:B------:R-:W-:Y:S05]  /*75d0*/  @!P0 BRA `(.L_x_7) ;  /* 0x0000000000808947 */ /* 0x000fea0003800000 */
[----:B------:R-:W-:-:S04]  /*75e0*/  LOP3.LUT R17, R17, 0x2, RZ, 0xfc, !PT ;  /* 0x0000000211117812 */ /* 0x000fc800078efcff */
[----:B------:R-:W-:-:S13]  /*75f0*/  ISETP.NE.AND P0, PT, R17, 0x3, PT ;  /* 0x000000031100780c */ /* 0x000fda0003f05270 */
[----:B------:R-:W-:Y:S05]  /*7600*/  @!P0 BRA `(.L_x_76) ;  /* 0x0000000000048947 */ /* 0x000fea0003800000 */
[----:B------:R-:W-:Y:S01]  /*7610*/  BPT.TRAP 0x1 ;  /* 0x000000040000795c */ /* 0x000fe20000300000 */
.L_x_76:
[----:B------:R-:W1:Y:S01]  /*7620*/  S2R R3, SR_CgaCtaId ;  /* 0x0000000000037919 */ /* 0x000e620000008800 */
[----:B------:R-:W-:Y:S02]  /*7630*/  MOV R2, 0x400 ;  /* 0x0000040000027802 */ /* 0x000fe40000000f00 */
[----:B------:R-:W-:Y:S02]  /*7640*/  SHF.L.U32 R5, R9, 0x1f, RZ ;  /* 0x0000001f09057819 */ /* 0x000fe400000006ff */
[----:B-1----:R-:W-:Y:S01]  /*7650*/  LEA R7, R3, R2, 0x18 ;  /* 0x0000000203077211 */ /* 0x002fe200078ec0ff */
[----:B------:R-:W-:-:S04]  /*7660*/  VIADD R2, R0, 0x1 ;  /* 0x0000000100027836 */ /* 0x000fc80000000000 */
[----:B------:R-:W-:Y:S01]  /*7670*/  VIADD R3, R7, 0x30820 ;  /* 0x0003082007037836 */ /* 0x000fe20000000000 */
[----:B------:R-:W-:-:S03]  /*7680*/  ISETP.NE.AND P2, PT, R2, 0x2, PT ;  /* 0x000000020200780c */ /* 0x000fc60003f45270 */
[----:B------:R-:W-:Y:S01]  /*7690*/  IMAD R6, R0, 0x8, R3 ;  /* 0x0000000800067824 */ /* 0x000fe200078e0203 */
[----:B------:R-:W-:-:S03]  /*76a0*/  SEL R4, RZ, 0x1, P2 ;  /* 0x00000001ff047807 */ /* 0x000fc60001000000 */
[----:B------:R-:W1:Y:S01]  /*76b0*/  SYNCS.PHASECHK.TRANS64.TRYWAIT P1, [R6+URZ], R5 ;  /* 0x00000005060075a7 */ /* 0x000e62000802017f */
[----:B------:R-:W-:Y:S02]  /*76c0*/  LOP3.LUT R9, R9, R4, RZ, 0x3c, !PT ;  /* 0x0000000409097212 */ /* 0x000fe400078e3cff */
[----:B------:R-:W-:Y:S02]  /*76d0*/  SEL R4, R2, RZ, P2 ;  /* 0x000000ff02047207 */ /* 0x000fe40001000000 */
[----:B------:R-:W-:-:S03]  /*76e0*/  SHF.L.U32 R2, R9, 0x1f, RZ ;  /* 0x0000001f09027819 */ /* 0x000fc600000006ff */
[----:B------:R-:W-:Y:S01]  /*76f0*/  IMAD R3, R4, 0x8, R3 ;  /* 0x0000000804037824 */ /* 0x000fe200078e0203 */
[----:B-1----:R-:W-:Y:S06]  /*7700*/  @!P1 BRA `(.L_x_77) ;  /* 0x00000004005c9947 */ /* 0x002fec0003800000 */
.L_x_96:
[----:B------:R-:W2:Y:S02]  /*7710*/  SYNCS.PHASECHK.TRANS64.TRYWAIT P1, [R3+URZ], R2 ;  /* 0x00000002030075a7 */ /* 0x000ea4000802017f */
[----:B--2---:R-:W-:Y:S05]  /*7720*/  @!P1 BRA `(.L_x_78) ;  /* 0x0000000400689947 */ /* 0x004fea0003800000 */
.L_x_97:
[----:B------:R-:W-:Y:S05]  /*7730*/  @!P0 BRA `(.L_x_79) ;  /* 0x0000000000048947 */ /* 0x000fea0003800000 */
[----:B------:R-:W-:Y:S01]  /*7740*/  BPT.TRAP 0x1 ;  /* 0x000000040000795c */ /* 0x000fe20000300000 */
.L_x_79:
[----:B--2---:R-:W-:-:S04]  /*7750*/  VIADD R3, R7, 0x30840 ;  /* 0x0003084007037836 */ /* 0x004fc80000000000 */
[----:B------:R-:W-:-:S04]  /*7760*/  IMAD R0, R0, 0x8, R3 ;  /* 0x0000000800007824 */ /* 0x000fc800078e0203 */
[----:B------:R-:W2:Y:S02]  /*7770*/  SYNCS.PHASECHK.TRANS64.TRYWAIT P0, [R0+URZ], R5 ;  /* 0x00000005000075a7 */ /* 0x000ea4000800017f */
[----:B--2---:R-:W-:Y:S05]  /*7780*/  @!P0 BRA `(.L_x_80) ;  /* 0x0000000400648947 */ /* 0x004fea0003800000 */
.L_x_98:
[----:B------:R-:W-:-:S07]  /*7790*/  IMAD R3, R4, 0x8, R3 ;  /* 0x0000000804037824 */ /* 0x000fce00078e0203 */
.L_x_81:
[----:B---3--:R3:W4:Y:S02]  /*77a0*/  SYNCS.PHASECHK.TRANS64.TRYWAIT P0, [R3+URZ], R2 ;  /* 0x00000002030075a7 */ /* 0x008724000800017f */
[----:B----4-:R-:W-:Y:S05]  /*77b0*/  @!P0 NANOSLEEP.SYNCS 0x989680 ;  /* 0x009896800000895d */ /* 0x010fea0003900000 */
[----:B------:R-:W4:Y:S02]  /*77c0*/  @!P0 SYNCS.PHASECHK.TRANS64 P0, [R3+URZ], R2 ;  /* 0x00000002030085a7 */ /* 0x000f24000800007f */
[----:B----4-:R-:W-:Y:S05]  /*77d0*/  @!P0 BRA `(.L_x_81) ;  /* 0xfffffffc00f08947 */ /* 0x010fea000383ffff */
.L_x_7:
[----:B------:R-:W-:Y:S05]  /*77e0*/  BSYNC B6 ;  /* 0x0000000000067941 */ /* 0x000fea0003800000 */
.L_x_4:
[----:B------:R-:W-:Y:S05]  /*77f0*/  EXIT ;  /* 0x000000000000794d */ /* 0x000fea0003800000 */
.L_x_12:
[----:B------:R-:W-:Y:S02]  /*7800*/  IMAD.MOV.U32 R12, RZ, RZ, RZ ;  /* 0x000000ffff0c7224 */ /* 0x000fe400078e00ff */
[----:B------:R-:W-:Y:S02]  /*7810*/  IMAD.MOV.U32 R11, RZ, RZ, 0x1f ;  /* 0x0000001fff0b7424 */ /* 0x000fe400078e00ff */
[----:B------:R-:W-:-:S07]  /*7820*/  IMAD.MOV.U32 R15, RZ, RZ, -0x1 ;  /* 0xffffffffff0f7424 */ /* 0x000fce00078e00ff */
[----:B------:R-:W-:Y:S05]  /*7830*/  WARPSYNC.COLLECTIVE R15, `(.L_x_82) ;  /* 0x000000000f087348 */ /* 0x000fea0003c00000 */
[----:B------:R1:W2:Y:S02]  /*7840*/  SHFL.IDX P6, R14, R13, R12, R11 ;  /* 0x0000000c0d0e7389 */ /* 0x0002a400000c000b */
[----:B-12---:R-:W-:Y:S01]  /*7850*/  ENDCOLLECTIVE ;  /* 0x000000000000791b */ /* 0x006fe20003800000 */
.L_x_82:
[----:B------:R-:W-:Y:S05]  /*7860*/  BRA `(.L_x_83) ;  /* 0xffffff9000c87947 */ /* 0x000fea000383ffff */
.L_x_14:
[----:B--2---:R2:W3:Y:S02]  /*7870*/  SYNCS.PHASECHK.TRANS64.TRYWAIT P0, [R16+URZ+0x30800], R9 ;  /* 0x03080009100075a7 */ /* 0x0044e4000800017f */
[----:B---3--:R-:W-:Y:S05]  /*7880*/  @!P0 NANOSLEEP.SYNCS 0x989680 ;  /* 0x009896800000895d */ /* 0x008fea0003900000 */
[----:B------:R-:W3:Y:S02]  /*7890*/  @!P0 SYNCS.PHASECHK.TRANS64 P0, [R16+URZ+0x30800], R9 ;  /* 0x03080009100085a7 */ /* 0x000ee4000800007f */
[----:B---3--:R-:W-:Y:S05]  /*78a0*/  @!P0 BRA `(.L_x_14) ;  /* 0xfffffffc00f08947 */ /* 0x008fea000383ffff */
[----:B------:R-:W-:Y:S05]  /*78b0*/  BRA `(.L_x_13) ;  /* 0xffffff9000e87947 */ /* 0x000fea000383ffff */
.L_x_19:
[----:B---3--:R3:W4:Y:S02]  /*78c0*/  SYNCS.PHASECHK.TRANS64.TRYWAIT P1, [R2+URZ+0x30810], R17 ;  /* 0x03081011020075a7 */ /* 0x008724000802017f */
[----:B----4-:R-:W-:Y:S05]  /*78d0*/  @!P1 NANOSLEEP.SYNCS 0x989680 ;  /* 0x009896800000995d */ /* 0x010fea0003900000 */
[----:B------:R-:W4:Y:S02]  /*78e0*/  @!P1 SYNCS.PHASECHK.TRANS64 P1, [R2+URZ+0x30810], R17 ;  /* 0x03081011020095a7 */ /* 0x000f24000802007f */
[----:B----4-:R-:W-:Y:S05]  /*78f0*/  @!P1 BRA `(.L_x_19) ;  /* 0xfffffffc00f09947 */ /* 0x010fea000383ffff */
[----:B------:R-:W-:Y:S05]  /*7900*/  BRA `(.L_x_18) ;  /* 0xffffff9800c07947 */ /* 0x000fea000383ffff */
.L_x_23:
[----:B------:R1:W1:Y:S02]  /*7910*/  SYNCS.PHASECHK.TRANS64.TRYWAIT P1, [R2+URZ+0x30830], R17 ;  /* 0x03083011020075a7 */ /* 0x000264000802017f */
[----:B-1----:R-:W-:Y:S05]  /*7920*/  @!P1 NANOSLEEP.SYNCS 0x989680 ;  /* 0x009896800000995d */ /* 0x002fea0003900000 */
[----:B------:R-:W1:Y:S02]  /*7930*/  @!P1 SYNCS.PHASECHK.TRANS64 P1, [R2+URZ+0x30830], R17 ;  /* 0x03083011020095a7 */ /* 0x000e64000802007f */
[----:B-1----:R-:W-:Y:S05]  /*7940*/  @!P1 BRA `(.L_x_23) ;  /* 0xfffffffc00f09947 */ /* 0x002fea000383ffff */
[----:B------:R-:W-:Y:S05]  /*7950*/  BRA `(.L_x_22) ;  /* 0xffffffa000187947 */ /* 0x000fea000383ffff */
.L_x_56:
[----:B-1----:R1:W2:Y:S02]  /*7960*/  SYNCS.PHASECHK.TRANS64.TRYWAIT P1, [R11+URZ+0x30820], R0 ;  /* 0x030820000b0075a7 */ /* 0x0022a4000802017f */
[----:B--2---:R-:W-:Y:S05]  /*7970*/  @!P1 NANOSLEEP.SYNCS 0x989680 ;  /* 0x009896800000995d */ /* 0x004fea0003900000 */
[----:B------:R-:W2:Y:S02]  /*7980*/  @!P1 SYNCS.PHASECHK.TRANS64 P1, [R11+URZ+0x30820], R0 ;  /* 0x030820000b0095a7 */ /* 0x000ea4000802007f */
[----:B--2---:R-:W-:Y:S05]  /*7990*/  @!P1 BRA `(.L_x_56) ;  /* 0xfffffffc00f09947 */ /* 0x004fea000383ffff */
[----:B------:R-:W-:Y:S05]  /*79a0*/  BRA `(.L_x_84) ;  /* 0xffffffe400187947 */ /* 0x000fea000383ffff */
.L_x_60:
[----:B-1----:R1:W2:Y:S02]  /*79b0*/  SYNCS.PHASECHK.TRANS64.TRYWAIT P1, [R11+URZ+0x30840], R21 ;  /* 0x030840150b0075a7 */ /* 0x0022a4000802017f */
[----:B--2---:R-:W-:Y:S05]  /*79c0*/  @!P1 NANOSLEEP.SYNCS 0x989680 ;  /* 0x009896800000995d */ /* 0x004fea0003900000 */
[----:B------:R-:W2:Y:S02]  /*79d0*/  @!P1 SYNCS.PHASECHK.TRANS64 P1, [R11+URZ+0x30840], R21 ;  /* 0x030840150b0095a7 */ /* 0x000ea4000802007f */
[----:B--2---:R-:W-:Y:S05]  /*79e0*/  @!P1 BRA `(.L_x_60) ;  /* 0xfffffffc00f09947 */ /* 0x004fea000383ffff */
[----:B------:R-:W-:Y:S05]  /*79f0*/  BRA `(.L_x_85) ;  /* 0xffffffe800847947 */ /* 0x000fea000383ffff */
.L_x_62:
[----:B--2---:R2:W3:Y:S02]  /*7a00*/  SYNCS.PHASECHK.TRANS64.TRYWAIT P1, [R11+URZ+0x30828], R21 ;  /* 0x030828150b0075a7 */ /* 0x0044e4000802017f */
[----:B---3--:R-:W-:Y:S05]  /*7a10*/  @!P1 NANOSLEEP.SYNCS 0x989680 ;  /* 0x009896800000995d */ /* 0x008fea0003900000 */
[----:B------:R-:W3:Y:S02]  /*7a20*/  @!P1 SYNCS.PHASECHK.TRANS64 P1, [R11+URZ+0x30828], R21 ;  /* 0x030828150b0095a7 */ /* 0x000ee4000802007f */
[----:B---3--:R-:W-:Y:S05]  /*7a30*/  @!P1 BRA `(.L_x_62) ;  /* 0xfffffffc00f09947 */ /* 0x008fea000383ffff */
[----:B------:R-:W-:Y:S05]  /*7a40*/  BRA `(.L_x_86) ;  /* 0xffffffec00187947 */ /* 0x000fea000383ffff */
.L_x_64:
[----:B---3--:R3:W4:Y:S02]  /*7a50*/  SYNCS.PHASECHK.TRANS64.TRYWAIT P1, [R11+URZ+0x30848], R21 ;  /* 0x030848150b0075a7 */ /* 0x008724000802017f */
[----:B----4-:R-:W-:Y:S05]  /*7a60*/  @!P1 NANOSLEEP.SYNCS 0x989680 ;  /* 0x009896800000995d */ /* 0x010fea0003900000 */
[----:B------:R-:W4:Y:S02]  /*7a70*/  @!P1 SYNCS.PHASECHK.TRANS64 P1, [R11+URZ+0x30848], R21 ;  /* 0x030848150b0095a7 */ /* 0x000f24000802007f */
[----:B----4-:R-:W-:Y:S05]  /*7a80*/  @!P1 BRA `(.L_x_64) ;  /* 0xfffffffc00f09947 */ /* 0x010fea000383ffff */
[----:B------:R-:W-:Y:S05]  /*7a90*/  BRA `(.L_x_87) ;  /* 0xffffffec00887947 */ /* 0x000fea000383ffff */
.L_x_66:
[----:B------:R-:W-:-:S07]  /*7aa0*/  SHF.L.U32 R4, R9, 0x1f, RZ ;  /* 0x0000001f09047819 */ /* 0x000fce00000006ff */
.L_x_88:
[----:B-1----:R1:W2:Y:S02]  /*7ab0*/  SYNCS.PHASECHK.TRANS64.TRYWAIT P1, [R11+URZ+0x30820], R4 ;  /* 0x030820040b0075a7 */ /* 0x0022a4000802017f */
[----:B--2---:R-:W-:Y:S05]  /*7ac0*/  @!P1 NANOSLEEP.SYNCS 0x989680 ;  /* 0x009896800000995d */ /* 0x004fea0003900000 */
[----:B------:R-:W2:Y:S02]  /*7ad0*/  @!P1 SYNCS.PHASECHK.TRANS64 P1, [R11+URZ+0x30820], R4 ;  /* 0x030820040b0095a7 */ /* 0x000ea4000802007f */
[----:B--2---:R-:W-:Y:S05]  /*7ae0*/  @!P1 BRA `(.L_x_88) ;  /* 0xfffffffc00f09947 */ /* 0x004fea000383ffff */
[----:B------:R-:W-:Y:S05]  /*7af0*/  BRA `(.L_x_89) ;  /* 0xfffffff000107947 */ /* 0x000fea000383ffff */
.L_x_69:
[----:B---3--:R3:W4:Y:S02]  /*7b00*/  SYNCS.PHASECHK.TRANS64.TRYWAIT P1, [R11+URZ+0x30840], R12 ;  /* 0x0308400c0b0075a7 */ /* 0x008724000802017f */
[----:B----4-:R-:W-:Y:S05]  /*7b10*/  @!P1 NANOSLEEP.SYNCS 0x989680 ;  /* 0x009896800000995d */ /* 0x010fea0003900000 */
[----:B------:R-:W4:Y:S02]  /*7b20*/  @!P1 SYNCS.PHASECHK.TRANS64 P1, [R11+URZ+0x30840], R12 ;  /* 0x0308400c0b0095a7 */ /* 0x000f24000802007f */
[----:B----4-:R-:W-:Y:S05]  /*7b30*/  @!P1 BRA `(.L_x_69) ;  /* 0xfffffffc00f09947 */ /* 0x010fea000383ffff */
[----:B------:R-:W-:Y:S05]  /*7b40*/  BRA `(.L_x_90) ;  /* 0xfffffff0009c7947 */ /* 0x000fea000383ffff */
.L_x_71:
[----:B-1----:R1:W2:Y:S02]  /*7b50*/  SYNCS.PHASECHK.TRANS64.TRYWAIT P1, [R11+URZ+0x30828], R12 ;  /* 0x0308280c0b0075a7 */ /* 0x0022a4000802017f */
[----:B--2---:R-:W-:Y:S05]  /*7b60*/  @!P1 NANOSLEEP.SYNCS 0x989680 ;  /* 0x009896800000995d */ /* 0x004fea0003900000 */
[----:B------:R-:W2:Y:S02]  /*7b70*/  @!P1 SYNCS.PHASECHK.TRANS64 P1, [R11+URZ+0x30828], R12 ;  /* 0x0308280c0b0095a7 */ /* 0x000ea4000802007f */
[----:B--2---:R-:W-:Y:S05]  /*7b80*/  @!P1 BRA `(.L_x_71) ;  /* 0xfffffffc00f09947 */ /* 0x004fea000383ffff */
[----:B------:R-:W-:Y:S05]  /*7b90*/  BRA `(.L_x_91) ;  /* 0xfffffff400247947 */ /* 0x000fea000383ffff */
.L_x_73:
[----:B-1----:R1:W2:Y:S02]  /*7ba0*/  SYNCS.PHASECHK.TRANS64.TRYWAIT P0, [R4+URZ+0x30840], R3 ;  /* 0x03084003040075a7 */ /* 0x0022a4000800017f */
[----:B--2---:R-:W-:Y:S05]  /*7bb0*/  @!P0 NANOSLEEP.SYNCS 0x989680 ;  /* 0x009896800000895d */ /* 0x004fea0003900000 */
[----:B------:R-:W2:Y:S02]  /*7bc0*/  @!P0 SYNCS.PHASECHK.TRANS64 P0, [R4+URZ+0x30840], R3 ;  /* 0x03084003040085a7 */ /* 0x000ea4000800007f */
[----:B--2---:R-:W-:Y:S05]  /*7bd0*/  @!P0 BRA `(.L_x_73) ;  /* 0xfffffffc00f08947 */ /* 0x004fea000383ffff */
[----:B------:R-:W-:Y:S05]  /*7be0*/  BRA `(.L_x_92) ;  /* 0xfffffff400ac7947 */ /* 0x000fea000383ffff */
.L_x_75:
[----:B------:R-:W-:Y:S01]  /*7bf0*/  BSSY B0, `(.L_x_93) ;  /* 0x0000006000007945 */ /* 0x000fe20003800000 */
[----:B------:R-:W-:-:S07]  /*7c00*/  IMAD.MOV.U32 R15, RZ, RZ, -0x1 ;  /* 0xffffffffff0f7424 */ /* 0x000fce00078e00ff */
[----:B------:R-:W-:Y:S05]  /*7c10*/  WARPSYNC.COLLECTIVE R15, `(.L_x_94) ;  /* 0x000000000f0c7348 */ /* 0x000fea0003c00000 */
[----:B------:R-:W-:Y:S02]  /*7c20*/  ELECT P6, UR62, PT ;  /* 0x00000000003e782f */ /* 0x000fe400038c0000 */
[----:B------:R-:W-:Y:S01]  /*7c30*/  MOV R14, UR62 ;  /* 0x0000003e000e7c02 */ /* 0x000fe20008000f00 */
[----:B------:R-:W-:Y:S10]  /*7c40*/  ENDCOLLECTIVE ;  /* 0x000000000000791b */ /* 0x000ff40003800000 */
.L_x_94:
[----:B------:R-:W-:Y:S05]  /*7c50*/  BSYNC B0 ;  /* 0x0000000000007941 */ /* 0x000fea0003800000 */
.L_x_93:
[----:B------:R-:W-:Y:S01]  /*7c60*/  PLOP3.LUT P0, PT, P6, PT, PT, 0x80, 0x0 ;  /* 0x000000000000781c */ /* 0x000fe2000370f070 */
[----:B------:R-:W-:-:S12]  /*7c70*/  BRA `(.L_x_95) ;  /* 0xfffffff800547947 */ /* 0x000fd8000383ffff */
.L_x_77:
[----:B-1----:R1:W2:Y:S02]  /*7c80*/  SYNCS.PHASECHK.TRANS64.TRYWAIT P1, [R6+URZ], R5 ;  /* 0x00000005060075a7 */ /* 0x0022a4000802017f */
[----:B--2---:R-:W-:Y:S05]  /*7c90*/  @!P1 NANOSLEEP.SYNCS 0x989680 ;  /* 0x009896800000995d */ /* 0x004fea0003900000 */
[----:B------:R-:W2:Y:S02]  /*7ca0*/  @!P1 SYNCS.PHASECHK.TRANS64 P1, [R6+URZ], R5 ;  /* 0x00000005060095a7 */ /* 0x000ea4000802007f */
[----:B--2---:R-:W-:Y:S05]  /*7cb0*/  @!P1 BRA `(.L_x_77) ;  /* 0xfffffffc00f09947 */ /* 0x004fea000383ffff */
[----:B------:R-:W-:Y:S05]  /*7cc0*/  BRA `(.L_x_96) ;  /* 0xfffffff800907947 */ /* 0x000fea000383ffff */
.L_x_78:
[----:B--2---:R2:W3:Y:S02]  /*7cd0*/  SYNCS.PHASECHK.TRANS64.TRYWAIT P1, [R3+URZ], R2 ;  /* 0x00000002030075a7 */ /* 0x0044e4000802017f */
[----:B---3--:R-:W-:Y:S05]  /*7ce0*/  @!P1 NANOSLEEP.SYNCS 0x989680 ;  /* 0x009896800000995d */ /* 0x008fea0003900000 */
[----:B------:R-:W3:Y:S02]  /*7cf0*/  @!P1 SYNCS.PHASECHK.TRANS64 P1, [R3+URZ], R2 ;  /* 0x00000002030095a7 */ /* 0x000ee4000802007f */
[----:B---3--:R-:W-:Y:S05]  /*7d00*/  @!P1 BRA `(.L_x_78) ;  /* 0xfffffffc00f09947 */ /* 0x008fea000383ffff */
[----:B------:R-:W-:Y:S05]  /*7d10*/  BRA `(.L_x_97) ;  /* 0xfffffff800847947 */ /* 0x000fea000383ffff */
.L_x_80:
[----:B--2---:R2:W3:Y:S02]  /*7d20*/  SYNCS.PHASECHK.TRANS64.TRYWAIT P0, [R0+URZ], R5 ;  /* 0x00000005000075a7 */ /* 0x0044e4000800017f */
[----:B---3--:R-:W-:Y:S05]  /*7d30*/  @!P0 NANOSLEEP.SYNCS 0x989680 ;  /* 0x009896800000895d */ /* 0x008fea0003900000 */
[----:B------:R-:W3:Y:S02]  /*7d40*/  @!P0 SYNCS.PHASECHK.TRANS64 P0, [R0+URZ], R5 ;  /* 0x00000005000085a7 */ /* 0x000ee4000800007f */
[----:B---3--:R-:W-:Y:S05]  /*7d50*/  @!P0 BRA `(.L_x_80) ;  /* 0xfffffffc00f08947 */ /* 0x008fea000383ffff */
[----:B------:R-:W-:Y:S05]  /*7d60*/  BRA `(.L_x_98) ;  /* 0xfffffff800887947 */ /* 0x000fea000383ffff */
.L_x_99:
[----:B------:R-:W-:-:S00]  /*7d70*/  BRA `(.L_x_99) ;  /* 0xfffffffc00fc7947 */ /* 0x000fc0000383ffff */
[----:B------:R-:W-:-:S00]  /*7d80*/  NOP ;  /* 0x0000000000007918 */ /* 0x000fc00000000000 */
[----:B------:R-:W-:-:S00]  /*7d90*/  NOP ;  /* 0x0000000000007918 */ /* 0x000fc00000000000 */
[----:B------:R-:W-:-:S00]  /*7da0*/  NOP ;  /* 0x0000000000007918 */ /* 0x000fc00000000000 */
[----:B------:R-:W-:-:S00]  /*7db0*/  NOP ;  /* 0x0000000000007918 */ /* 0x000fc00000000000 */
[----:B------:R-:W-:-:S00]  /*7dc0*/  NOP ;  /* 0x0000000000007918 */ /* 0x000fc00000000000 */
[----:B------:R-:W-:-:S00]  /*7dd0*/  NOP ;  /* 0x0000000000007918 */ /* 0x000fc00000000000 */
[----:B------:R-:W-:-:S00]  /*7de0*/  NOP ;  /* 0x0000000000007918 */ /* 0x000fc00000000000 */
[----:B------:R-:W-:-:S00]  /*7df0*/  NOP ;  /* 0x0000000000007918 */ /* 0x000fc00000000000 */
.L_x_7290:


//--------------------- .text._ZN7cutlass13device_kernelIN5flash11enable_sm90INS1_16FlashAttnBwdSm90INS1_25CollectiveMainloopBwdSm90ILi2ELi2ELi2EN4cute5tupleIJNS5_1CILi1EEES8_S8_EEENS6_IJNS7_ILi64EEENS7_ILi128EEESB_EEENS_10bfloat16_tEfNS_4arch4Sm90ELb0ELb0ELb1ELb0ELb1ELb1ELb0ELb0ELi2ELi1ELi2ELi1ELb0EEENS1_21CollectiveEpilogueBwdISC_SD_SF_Li256ELb0ELb0ELi1EEENS1_19SingleTileSchedulerILb0ELb0ELb0ELi128EEEEEEEEEvNT_6ParamsE --------------------------
	.section	.text._ZN7cutlass13device_kernelIN5flash11enable_sm90INS1_16FlashAttnBwdSm90INS1_25CollectiveMainloopBwdSm90ILi2ELi2ELi2EN4cute5tupleIJNS5_1CILi1EEES8_S8_EEENS6_IJNS7_ILi64EEENS7_ILi128EEESB_EEENS_10bfloat16_tEfNS_4arch4Sm90ELb0ELb0ELb1ELb0ELb1ELb1ELb0ELb0ELi2ELi1ELi2ELi1ELb0EEENS1_21CollectiveEpilogueBwdISC_SD_SF_Li256ELb0ELb0ELi1EEENS1_19SingleTileSchedulerILb0ELb0ELb0ELi128EEEEEEEEEvNT_6ParamsE,"ax",@progbits
	.align	128
.text._ZN7cutlass13device_kernelIN5flash11enable_sm90INS1_16FlashAttnBwdSm90INS1_25CollectiveMainloopBwdSm90ILi2ELi2ELi2EN4cute5tupleIJNS5_1CILi1EEES8_S8_EEENS6_IJNS7_ILi64EEENS7_ILi128EEESB_EEENS_10bfloat16_tEfNS_4arch4Sm90ELb0ELb0ELb1ELb0ELb1ELb1ELb0ELb0ELi2ELi1ELi2ELi1ELb0EEENS1_21CollectiveEpilogueBwdISC_SD_SF_Li256ELb0ELb0ELi1EEENS1_19SingleTileSchedulerILb0ELb0ELb0ELi128EEEEEEEEEvNT_6ParamsE:
        .type           _ZN7cutlass13device_kernelIN5flash11enable_sm90INS1_16FlashAttnBwdSm90INS1_25CollectiveMainloopBwdSm90ILi2ELi2ELi2EN4cute5tupleIJNS5_1CILi1EEES8_S8_EEENS6_IJNS7_ILi64EEENS7_ILi128EEESB_EEENS_10bfloat16_tEfNS_4arch4Sm90ELb0ELb0ELb1ELb0ELb1ELb1ELb0ELb0ELi2ELi1ELi2ELi1ELb0EEENS1_21CollectiveEpilogueBwdISC_SD_SF_Li256ELb0ELb0ELi1EEENS1_19SingleTileSchedulerILb0ELb0ELb0ELi128EEEEEEEEEvNT_6ParamsE,@function
        .size           _ZN7cutlass13device_kernelIN5flash11enable_sm90INS1_16FlashAttnBwdSm90INS1_25CollectiveMainloopBwdSm90ILi2ELi2ELi2EN4cute5tupleIJNS5_1CILi1EEES8_S8_EEENS6_IJNS7_ILi64EEENS7_ILi128EEESB_EEENS_10bfloat16_tEfNS_4arch4Sm90ELb0ELb0ELb1ELb0ELb1ELb1ELb0ELb0ELi2ELi1ELi2ELi1ELb0EEENS1_21CollectiveEpilogueBwdISC_SD_SF_Li256ELb0ELb0ELi1EEENS1_19SingleTileSchedulerILb0ELb0ELb0ELi128EEEEEEEEEvNT_6ParamsE,(.L_x_7291 - _ZN7cutlass13device_kernelIN5flash11enable_sm90INS1_16FlashAttnBwdSm90INS1_25CollectiveMainloopBwdSm90ILi2ELi2ELi2EN4cute5tupleIJNS5_1CILi1EEES8_S8_EEENS6_IJNS7_ILi64EEENS7_ILi128EEESB_EEENS_10bfloat16_tEfNS_4arch4Sm90ELb0ELb0ELb1ELb0ELb1ELb1ELb0ELb0ELi2ELi1ELi2ELi1ELb0EEENS1_21CollectiveEpilogueBwdISC_SD_SF_Li256ELb0ELb0ELi1EEENS1_19SingleTileSchedulerILb0ELb0ELb0ELi128EEEEEEEEEvNT_6ParamsE)
        .other          _ZN7cutlass13device_kernelIN5flash11enable_sm90INS1_16FlashAttnBwdSm90INS1_25CollectiveMainloopBwdSm90ILi2ELi2ELi2EN4cute5tupleIJNS5_1CILi1EEES8_S8_EEENS6_IJNS7_ILi64EEENS7_ILi128EEESB_EEENS_10bfloat16_tEfNS_4arch4Sm90ELb0ELb0ELb1ELb0ELb1ELb1ELb0ELb0ELi2ELi1ELi2ELi1ELb0EEENS1_21CollectiveEpilogueBwdISC_SD_SF_Li256ELb0ELb0ELi1EEENS1_19SingleTileSchedulerILb0ELb0ELb0ELi128EEEEEEEEEvNT_6ParamsE,@"STO_CUDA_ENTRY STV_DEFAULT"
_ZN7cutlass13device_kernelIN5flash11enable_sm90INS1_16FlashAttnBwdSm90INS1_25CollectiveMainloopBwdSm90ILi2ELi2ELi2EN4cute5tupleIJNS5_1CILi1EEES8_S8_EEENS6_IJNS7_ILi64EEENS7_ILi128EEESB_EEENS_10bfloat16_tEfNS_4arch4Sm90ELb0ELb0ELb1ELb0ELb1ELb1ELb0ELb0ELi2ELi1ELi2ELi1ELb0EEENS1_21CollectiveEpilogueBwdISC_SD_SF_Li256ELb0ELb0ELi1EEENS1_19SingleTileSchedulerILb0ELb0ELb0ELi128EEEEEEEEEvNT_6ParamsE:
        /* <DEDUP_REMOVED lines=28> */
.L_x_101:
[----:B------:R-:W-:Y:S05]  /*01c0*/  BSYNC B0 ;  /* 0x0000000000007941 */ /* 0x000fea0003800000 */
.L_x_100:
        /* <DEDUP_REMOVED lines=30> */
[----:B------:R1:W1:Y:S01]  /*03b0*/  SYNCS.EXCH.64 URZ, [UR8+0x30820], UR4 ;  /* 0x03082004083f75b2 */ /* 0x0002620008000100 */
[----:B------:R1:W1:Y:S01]  /*03c0*/  SYNCS.EXCH.64 URZ, [UR8+0x30818], UR6 ;  /* 0x03081806083f75b2 */ /* 0x0002620008000100 */
[----:B------:R1:W1:Y:S01]  /*03d0*/  SYNCS.EXCH.64 URZ, [UR8+0x30828], UR4 ;  /* 0x03082804083f75b2 */ /* 0x0002620008000100 */
[----:B------:R-:W-:Y:S01]  /*03e0*/  NOP ;  /* 0x0000000000007918 */ /* 0x000fe20000000000 */
.L_x_102:
[----:B------:R-:W5:Y:S01]  /*03f0*/  SHFL.IDX PT, R3, R0, RZ, 0x1f ;  /* 0x00001fff00037589 */ /* 0x000f6200000e0000 */
[----:B------:R-:W-:Y:S01]  /*0400*/  NOP ;  /* 0x0000000000007918 */ /* 0x000fe20000000000 */
[----:B-----5:R-:W-:-:S13]  /*0410*/  ISETP.NE.AND P0, PT, R3, RZ, PT ;  /* 0x000000ff0300720c */ /* 0x020fda0003f05270 */
        /* <DEDUP_REMOVED lines=17> */
[----:B------:R1:W1:Y:S01]  /*0530*/  SYNCS.EXCH.64 URZ, [UR8+0x30848], UR6 ;  /* 0x03084806083f75b2 */ /* 0x0002620008000100 */
[----:B------:R-:W-:Y:S01]  /*0540*/  NOP ;  /* 0x0000000000007918 */ /* 0x000fe20000000000 */
.L_x_103:
[----:B---3--:R-:W-:Y:S01]  /*0550*/  ISETP.NE.AND P0, PT, R2, RZ, PT ;  /* 0x000000ff0200720c */ /* 0x008fe20003f05270 */
[----:B------:R-:W-:Y:S01]  /*0560*/  IMAD.MOV.U32 R17, RZ, RZ, 0x1 ;  /* 0x00000001ff117424 */ /* 0x000fe200078e00ff */
[----:B------:R-:W-:Y:S01]  /*0570*/  NOP ;  /* 0x0000000000007918 */ /* 0x000fe20000000000 */
[----:B------:R-:W-:Y:S03]  /*0580*/  BSSY B6, `(.L_x_104) ;  /* 0x00007a8000067945 */ /* 0x000fe60003800000 */
[----:B------:R-:W-:Y:S01]  /*0590*/  SEL R17, R17, 0x2, !P0 ;  /* 0x0000000211117807 */ /* 0x000fe20004000000 */
[----:B-12-4-:R-:W-:Y:S06]  /*05a0*/  BAR.SYNC.DEFER_BLOCKING 0x0 ;  /* 0x0000000000007b1d */ /* 0x016fec0000010000 */
[----:B------:R-:W-:Y:S05]  /*05b0*/  @!P0 BRA `(.L_x_105) ;  /* 0x00000048006c8947 */ /* 0x000fea0003800000 */
.L_x_106:
        /* <DEDUP_REMOVED lines=33> */
.L_x_109:
        /* <DEDUP_REMOVED lines=15> */
.L_x_108:
        /* <DEDUP_REMOVED lines=22> */
.L_x_111:
        /* <DEDUP_REMOVED lines=15> */
.L_x_110:
        /* <DEDUP_REMOVED lines=8> */
.L_x_199:
        /* <DEDUP_REMOVED lines=13> */
.L_x_113:
        /* <DEDUP_REMOVED lines=111> */
.L_x_126:
[----:B------:R-:W-:Y:S01]  /*1350*/  ISETP.NE.AND P0, PT, R7, 0x3, PT ;  /* 0x000000030700780c */ /* 0x000fe20003f05270 */
[----:B------:R-:W-:-:S12]  /*1360*/  YIELD ;  /* 0x0000000000007946 */ /* 0x000fd80003800000 */
[----:B---3--:R-:W-:Y:S05]  /*1370*/  @!P0 BRA `(.L_x_116) ;  /* 0x0000000000048947 */ /* 0x008fea0003800000 */
[----:B------:R-:W-:Y:S01]  /*1380*/  BPT.TRAP 0x1 ;  /* 0x000000040000795c */ /* 0x000fe20000300000 */
.L_x_116:
[----:B------:R-:W-:Y:S01]  /*1390*/  IMAD R2, R4, 0x8, R16 ;  /* 0x0000000804027824 */ /* 0x000fe200078e0210 */
[----:B------:R-:W-:-:S04]  /*13a0*/  SHF.L.U32 R17, R5, 0x1f, RZ ;  /* 0x0000001f05117819 */ /* 0x000fc800000006ff */
[----:B------:R2:W3:Y:S01]  /*13b0*/  SYNCS.PHASECHK.TRANS64.TRYWAIT P1, [R2+URZ+0x30810], R17 ;  /* 0x03081011020075a7 */ /* 0x0004e2000802017f */
[----:B------:R-:W-:Y:S05]  /*13c0*/  @!P0 BRA `(.L_x_117) ;  /* 0x0000000000048947 */ /* 0x000fea0003800000 */
[----:B------:R-:W-:Y:S01]  /*13d0*/  BPT.TRAP 0x1 ;  /* 0x000000040000795c */ /* 0x000fe20000300000 */
.L_x_117:
[----:B---3--:R-:W-:Y:S05]  /*13e0*/  @P1 BRA `(.L_x_118) ;  /* 0x0000000000081947 */ /* 0x008fea0003800000 */
[----:B------:R-:W3:Y:S02]  /*13f0*/  SYNCS.PHASECHK.TRANS64.TRYWAIT P1, [R2+URZ+0x30810], R17 ;  /* 0x03081011020075a7 */ /* 0x000ee4000802017f */
[----:B---3--:R-:W-:Y:S05]  /*1400*/  @!P1 BRA `(.L_x_119) ;  /* 0x0000006c00349947 */ /* 0x008fea0003800000 */
.L_x_118:
        /* <DEDUP_REMOVED lines=72> */
[----:B------:R1:W1:Y:S04]  /*1890*/  LDS.64 R220, [R12+0x28020] ;  /* 0x028020000cdc7984 */ /* 0x0002680000000a00 */
        /* <DEDUP_REMOVED lines=8> */
.L_x_120:
[----:B------:R1:W1:Y:S01]  /*1920*/  SYNCS.PHASECHK.TRANS64.TRYWAIT P1, [R2+URZ+0x30830], R17 ;  /* 0x03083011020075a7 */ /* 0x000262000802017f */
[----:B------:R-:W-:Y:S05]  /*1930*/  @!P0 BRA `(.L_x_121) ;  /* 0x0000000000048947 */ /* 0x000fea0003800000 */
[----:B------:R-:W-:Y:S01]  /*1940*/  BPT.TRAP 0x1 ;  /* 0x000000040000795c */ /* 0x000fe20000300000 */
.L_x_121:
[----:B------:R-:W-:-:S05]  /*1950*/  VIADD R13, R16, 0x20000 ;  /* 0x00020000100d7836 */ /* 0x000fca0000000000 */
[----:B------:R-:W-:-:S04]  /*1960*/  SHF.R.U32.HI R13, RZ, 0x4, R13 ;  /* 0x00000004ff0d7819 */ /* 0x000fc8000001160d */
[----:B------:R-:W-:-:S04]  /*1970*/  LOP3.LUT R13, R13, 0x3fff, RZ, 0xc0, !PT ;  /* 0x00003fff0d0d7812 */ /* 0x000fc800078ec0ff */
[----:B------:R-:W-:Y:S01]  /*1980*/  LOP3.LUT R153, R13, 0x10000, RZ, 0xfc, !PT ;  /* 0x000100000d997812 */ /* 0x000fe200078efcff */
[----:B-1----:R-:W-:Y:S06]  /*1990*/  @P1 BRA `(.L_x_122) ;  /* 0x0000000000081947 */ /* 0x002fec0003800000 */
[----:B------:R-:W1:Y:S02]  /*19a0*/  SYNCS.PHASECHK.TRANS64.TRYWAIT P1, [R2+URZ+0x30830], R17 ;  /* 0x03083011020075a7 */ /* 0x000e64000802017f */
[----:B-1----:R-:W-:Y:S05]  /*19b0*/  @!P1 BRA `(.L_x_123) ;  /* 0x0000006400dc9947 */ /* 0x002fea0003800000 */
.L_x_122:
        /* <DEDUP_REMOVED lines=166> */
[----:B------:R-:W-:Y:S01]  /*2420*/  FFMA.FTZ R154, R155, UR5, -R220 ;  /* 0x000000059b9a7c23 */ /* 0x000fe200080108dc */
        /* <DEDUP_REMOVED lines=330> */
.L_x_124:
        /* <DEDUP_REMOVED lines=49> */
.L_x_125:
        /* <DEDUP_REMOVED lines=11> */
.L_x_115:
        /* <DEDUP_REMOVED lines=83> */
.L_x_127:
        /* <DEDUP_REMOVED lines=19> */
.L_x_128:
        /* <DEDUP_REMOVED lines=18> */
.L_x_129:
        /* <DEDUP_REMOVED lines=18> */
.L_x_130:
        /* <DEDUP_REMOVED lines=161> */
.L_x_132:
[----:B------:R-:W-:Y:S05]  /*4f40*/  BSYNC B0 ;  /* 0x0000000000007941 */ /* 0x000fea0003800000 */
.L_x_131:
[----:B------:R-:W-:-:S04]  /*4f50*/  DEPBAR.LE SB0, 0x0 ;  /* 0x000080000000791a */ /* 0x000fc80000000000 */
[----:B------:R-:W-:Y:S05]  /*4f60*/  BRA `(.L_x_107) ;  /* 0x0000003000247947 */ /* 0x000fea0003800000 */
.L_x_105:
        /* <DEDUP_REMOVED lines=14> */
[----:B------:R-:W-:Y:S01]  /*5050*/  ULDC UR13, c[0x0][0x288] ;  /* 0x0000a200000d7ab9 */ /* 0x000fe20000000800 */
[----:B------:R-:W-:Y:S01]  /*5060*/  ULDC.64 UR14, c[0x0][0x2e0] ;  /* 0x0000b800000e7ab9 */ /* 0x000fe20000000a00 */
[----:B------:R-:W-:-:S04]  /*5070*/  ELECT P0, URZ, PT ;  /* 0x00000000003f782f */ /* 0x000fc80003800000 */
[----:B------:R-:W2:Y:S01]  /*5080*/  LDC R4, c[0x0][0x280] ;  /* 0x0000a000ff047b82 */ /* 0x000ea20000000800 */
[----:B-1----:R-:W-:Y:S02]  /*5090*/  USHF.R.S32.HI UR8, URZ, 0x1f, UR16 ;  /* 0x0000001f3f087899 */ /* 0x002fe40008011410 */
[----:B------:R-:W-:Y:S02]  /*50a0*/  UIMAD.WIDE.U32 UR4, UR16, UR10, URZ ;  /* 0x0000000a100472a5 */ /* 0x000fe4000f8e003f */
[----:B------:R-:W-:Y:S01]  /*50b0*/  UIMAD UR6, UR8, UR10, URZ ;  /* 0x0000000a080672a4 */ /* 0x000fe2000f8e023f */
[----:B--2---:R-:W-:-:S03]  /*50c0*/  ISETP.GE.AND P1, PT, R4, 0x1, PT ;  /* 0x000000010400780c */ /* 0x004fc60003f26270 */
[----:B------:R-:W-:Y:S02]  /*50d0*/  UIMAD UR7, UR16, UR11, UR6 ;  /* 0x0000000b100772a4 */ /* 0x000fe4000f8e0206 */
[----:B------:R-:W-:Y:S02]  /*50e0*/  USHF.R.S32.HI UR6, URZ, 0x1f, UR9 ;  /* 0x0000001f3f067899 */ /* 0x000fe40008011409 */
[----:B------:R-:W-:Y:S02]  /*50f0*/  UIMAD UR11, UR9, UR13, URZ ;  /* 0x0000000d090b72a4 */ /* 0x000fe4000f8e023f */
[----:B------:R-:W-:Y:S02]  /*5100*/  UIMAD UR6, UR6, UR14, URZ ;  /* 0x0000000e060672a4 */ /* 0x000fe4000f8e023f */
[----:B------:R-:W-:Y:S02]  /*5110*/  UIADD3 UR5, UR5, UR7, URZ ;  /* 0x0000000705057290 */ /* 0x000fe4000fffe03f */
[----:B------:R-:W-:-:S02]  /*5120*/  UIADD3 UR10, UP0, UR11, UR16, URZ ;  /* 0x000000100b0a7290 */ /* 0x000fc4000ff1e03f */
[----:B------:R-:W-:Y:S02]  /*5130*/  UIMAD UR12, UR9, UR15, UR6 ;  /* 0x0000000f090c72a4 */ /* 0x000fe4000f8e0206 */
[----:B------:R-:W-:Y:S02]  /*5140*/  UIMAD.WIDE.U32 UR6, UR9, UR14, UR4 ;  /* 0x0000000e090672a5 */ /* 0x000fe4000f8e0004 */
[----:B------:R-:W-:Y:S01]  /*5150*/  ULEA.HI.X.SX32 UR11, UR11, UR8, 0x1, UP0 ;  /* 0x000000080b0b7291 */ /* 0x000fe200080f0e3f */
[----:B------:R-:W-:Y:S11]  /*5160*/  @!P1 BRA `(.L_x_107) ;  /* 0x0000002c00a49947 */ /* 0x000ff60003800000 */
[----:B------:R-:W1:Y:S01]  /*5170*/  S2R R5, SR_TID.X ;  /* 0x0000000000057919 */ /* 0x000e620000002100 */
[C---:B------:R-:W-:Y:S01]  /*5180*/  VIADD R0, R4.reuse, 0x3f ;  /* 0x0000003f04007836 */ /* 0x040fe20000000000 */
[----:B------:R-:W-:Y:S01]  /*5190*/  ISETP.GE.AND P1, PT, R4, 0x41, PT ;  /* 0x000000410400780c */ /* 0x000fe20003f26270 */
[----:B------:R-:W-:Y:S01]  /*51a0*/  ULDC UR4, c[0x0][0x760] ;  /* 0x0001d80000047ab9 */ /* 0x000fe20000000800 */
[----:B------:R-:W2:Y:S01]  /*51b0*/  S2UR UR28, SR_CTAID.X ;  /* 0x00000000001c79c3 */ /* 0x000ea20000002500 */
[----:B------:R-:W-:Y:S01]  /*51c0*/  UIMAD UR13, UR13, UR4, URZ ;  /* 0x000000040d0d72a4 */ /* 0x000fe2000f8e023f */
[----:B------:R-:W-:Y:S01]  /*51d0*/  SHF.R.S32.HI R3, RZ, 0x1f, R0 ;  /* 0x0000001fff037819 */ /* 0x000fe20000011400 */
[----:B------:R-:W-:Y:S01]  /*51e0*/  UIADD3 UR12, UR7, UR12, URZ ;  /* 0x0000000c070c7290 */ /* 0x000fe2000fffe03f */
[----:B------:R-:W-:Y:S02]  /*51f0*/  UMOV UR4, URZ ;  /* 0x0000003f00047c82 */ /* 0x000fe40008000000 */
[----:B------:R-:W-:Y:S01]  /*5200*/  LEA.HI R3, R3, R0, RZ, 0x6 ;  /* 0x0000000003037211 */ /* 0x000fe200078f30ff */
[----:B------:R-:W-:-:S03]  /*5210*/  ULDC.64 UR26, c[0x0][0x208] ;  /* 0x00008200001a7ab9 */ /* 0x000fc60000000a00 */
[----:B------:R-:W-:-:S04]  /*5220*/  SHF.R.S32.HI R2, RZ, 0x6, R3 ;  /* 0x00000006ff027819 */ /* 0x000fc80000011403 */
[----:B------:R-:W-:Y:S02]  /*5230*/  VIMNMX R2, R2, 0x1, !PT ;  /* 0x0000000102027848 */ /* 0x000fe40007fe0100 */
[----:B-1----:R-:W-:Y:S02]  /*5240*/  LOP3.LUT R0, R5, 0x1f, RZ, 0xc0, !PT ;  /* 0x0000001f05007812 */ /* 0x002fe400078ec0ff */
[----:B------:R-:W-:Y:S01]  /*5250*/  LOP3.LUT R5, R2, 0x1, RZ, 0xc0, !PT ;  /* 0x0000000102057812 */ /* 0x000fe200078ec0ff */
[----:B--2---:R-:W-:Y:S06]  /*5260*/  @!P1 BRA `(.L_x_134) ;  /* 0x0000000800ac9947 */ /* 0x004fec0003800000 */
        /* <DEDUP_REMOVED lines=11> */
[----:B------:R-:W-:-:S12]  /*5320*/  UIADD3.X UR21, URZ, UR21, URZ, UP2, !UPT ;  /* 0x000000153f157290 */ /* 0x000fd800097fe43f */
.L_x_159:
[----:B------:R-:W-:Y:S01]  /*5330*/  UIMAD UR22, UR13, UR4, URZ ;  /* 0x000000040d1672a4 */ /* 0x000fe2000f8e023f */
[----:B------:R-:W-:Y:S01]  /*5340*/  ISETP.NE.AND P1, PT, R0, RZ, PT ;  /* 0x000000ff0000720c */ /* 0x000fe20003f25270 */
[----:B------:R-:W-:Y:S01]  /*5350*/  ULDC.64 UR8, c[0x0][0x768] ;  /* 0x0001da0000087ab9 */ /* 0x000fe20000000a00 */
[----:B------:R-:W-:Y:S01]  /*5360*/  USHF.L.U32 UR14, UR5, 0xe, URZ ;  /* 0x0000000e050e7899 */ /* 0x000fe2000800063f */
[----:B------:R-:W-:Y:S01]  /*5370*/  VIADD R4, R4, 0xfffffffe ;  /* 0xfffffffe04047836 */ /* 0x000fe20000000000 */
[----:B------:R-:W-:Y:S01]  /*5380*/  UIADD3 UR15, UP0, UR22, UR10, URZ ;  /* 0x0000000a160f7290 */ /* 0x000fe2000ff1e03f */
[----:B------:R-:W-:Y:S01]  /*5390*/  BSSY B0, `(.L_x_135) ;  /* 0x0000010000007945 */ /* 0x000fe20003800000 */
[----:B------:R-:W-:Y:S02]  /*53a0*/  UIMAD.WIDE UR32, UR14, 0x4, UR16 ;  /* 0x000000040e2078a5 */ /* 0x000fe4000f8e0210 */
[----:B------:R-:W-:Y:S01]  /*53b0*/  ULEA.HI.X.SX32 UR23, UR22, UR11, 0x1, UP0 ;  /* 0x0000000b16177291 */ /* 0x000fe200080f0e3f */
[----:B------:R-:W-:Y:S01]  /*53c0*/  ISETP.NE.AND P2, PT, R4, RZ, PT ;  /* 0x000000ff0400720c */ /* 0x000fe20003f45270 */
[----:B------:R-:W-:-:S02]  /*53d0*/  ULEA UR24, UP0, UR15, UR8, 0x2 ;  /* 0x000000080f187291 */ /* 0x000fc4000f80103f */
[----:B------:R-:W-:Y:S02]  /*53e0*/  UIMAD.WIDE UR30, UR14, 0x4, UR18 ;  /* 0x000000040e1e78a5 */ /* 0x000fe4000f8e0212 */
[----:B------:R-:W-:Y:S02]  /*53f0*/  ULEA.HI.X UR23, UR15, UR9, UR23, 0x2, UP0 ;  /* 0x000000090f177291 */ /* 0x000fe400080f1417 */
[----:B-1----:R-:W-:Y:S01]  /*5400*/  IMAD.U32 R2, RZ, RZ, UR24 ;  /* 0x00000018ff027e24 */ /* 0x002fe2000f8e00ff */
[----:B------:R-:W-:-:S03]  /*5410*/  UIMAD.WIDE UR14, UR14, 0x4, UR20 ;  /* 0x000000040e0e78a5 */ /* 0x000fc6000f8e0214 */
[----:B------:R-:W-:Y:S01]  /*5420*/  IMAD.U32 R3, RZ, RZ, UR23 ;  /* 0x00000017ff037e24 */ /* 0x000fe2000f8e00ff */
[----:B------:R-:W-:Y:S08]  /*5430*/  @P1 BRA `(.L_x_136) ;  /* 0x0000000000141947 */ /* 0x000ff00003800000 */
.L_x_137:
[----:B------:R-:W2:Y:S04]  /*5440*/  LDG.E.STRONG.GPU R6, desc[UR26][R2.64] ;  /* 0x0000001a02067981 */ /* 0x000ea8000c1ef900 */
[----:B--2---:R-:W-:Y:S01]  /*5450*/  CCTL.IVALL ;  /* 0x00000000ff00798f */ /* 0x004fe20002000000 */
[----:B------:R-:W-:Y:S05]  /*5460*/  YIELD ;  /* 0x0000000000007946 */ /* 0x000fea0003800000 */
[----:B------:R-:W-:-:S13]  /*5470*/  ISETP.NE.AND P3, PT, R6, UR28, PT ;  /* 0x0000001c06007c0c */ /* 0x000fda000bf65270 */
[----:B------:R-:W-:Y:S05]  /*5480*/  @P3 BRA `(.L_x_137) ;  /* 0xfffffffc00ec3947 */ /* 0x000fea000383ffff */
.L_x_136:
[----:B------:R-:W-:Y:S05]  /*5490*/  BSYNC B0 ;  /* 0x0000000000007941 */ /* 0x000fea0003800000 */
.L_x_135:
[----:B------:R-:W-:-:S03]  /*54a0*/  UMOV UR23, 0xffffffff ;  /* 0xffffffff00177882 */ /* 0x000fc60000000000 */
[----:B------:R-:W-:Y:S05]  /*54b0*/  BRA.DIV UR23, `(.L_x_138) ;  /* 0x0000002e17307947 */ /* 0x000fea000b800000 */
[----:B------:R-:W-:Y:S01]  /*54c0*/  NOP ;  /* 0x0000000000007918 */ /* 0x000fe20000000000 */
.L_x_202:
[----:B------:R-:W-:Y:S05]  /*54d0*/  WARPSYNC.ALL ;  /* 0x0000000000007948 */ /* 0x000fea0003800000 */
[----:B------:R-:W-:Y:S06]  /*54e0*/  BAR.SYNC.DEFER_BLOCKING 0xd, 0xa0 ;  /* 0x0342800000007b1d */ /* 0x000fec0000010000 */
[----:B------:R-:W-:Y:S04]  /*54f0*/  BSSY B0, `(.L_x_139) ;  /* 0x0000011000007945 */ /* 0x000fe80003800000 */
[----:B------:R-:W-:Y:S05]  /*5500*/  @!P0 BRA `(.L_x_140) ;  /* 0x00000000003c8947 */ /* 0x000fea0003800000 */
[----:B------:R-:W1:Y:S01]  /*5510*/  S2UR UR34, SR_CgaCtaId ;  /* 0x00000000002279c3 */ /* 0x000e620000008800 */
[----:B------:R-:W-:Y:S01]  /*5520*/  USHF.L.U32 UR23, UR4, 0xd, URZ ;  /* 0x0000000d04177899 */ /* 0x000fe2000800063f */
        /* <DEDUP_REMOVED lines=13> */
.L_x_140:
[----:B------:R-:W-:Y:S05]  /*5600*/  BSYNC B0 ;  /* 0x0000000000007941 */ /* 0x000fea0003800000 */
.L_x_139:
        /* <DEDUP_REMOVED lines=13> */
.L_x_142:
[----:B------:R-:W-:Y:S05]  /*56e0*/  BSYNC B0 ;  /* 0x0000000000007941 */ /* 0x000fea0003800000 */
.L_x_141:
[----:B------:R-:W-:Y:S06]  /*56f0*/  BAR.ARV 0xa, 0xa0 ;  /* 0x0282800000007b1d */ /* 0x000fec0000002000 */
[----:B------:R-:W-:Y:S04]  /*5700*/  BSSY B0, `(.L_x_143) ;  /* 0x0000003000007945 */ /* 0x000fe80003800000 */
[----:B------:R-:W-:Y:S05]  /*5710*/  @!P0 BRA `(.L_x_144) ;  /* 0x0000000000048947 */ /* 0x000fea0003800000 */
[----:B------:R-:W-:-:S04]  /*5720*/  DEPBAR.LE SB0, 0x0 ;  /* 0x000080000000791a */ /* 0x000fc80000000000 */
.L_x_144:
[----:B------:R-:W-:Y:S05]  /*5730*/  BSYNC B0 ;  /* 0x0000000000007941 */ /* 0x000fea0003800000 */
.L_x_143:
[----:B------:R-:W-:Y:S06]  /*5740*/  BAR.ARV 0xb, 0xa0 ;  /* 0x02c2800000007b1d */ /* 0x000fec0000002000 */
[----:B------:R-:W-:Y:S01]  /*5750*/  NOP ;  /* 0x0000000000007918 */ /* 0x000fe20000000000 */
[----:B------:R-:W-:Y:S04]  /*5760*/  BSSY B0, `(.L_x_145) ;  /* 0x0000011000007945 */ /* 0x000fe80003800000 */
[----:B------:R-:W-:Y:S05]  /*5770*/  @P1 BRA `(.L_x_146) ;  /* 0x00000000003c1947 */ /* 0x000fea0003800000 */
[----:B------:R-:W-:Y:S01]  /*5780*/  @!PT LDS RZ, [RZ] ;  /* 0x00000000fffff984 */ /* 0x000fe20000000800 */
[----:B------:R-:W-:Y:S01]  /*5790*/  @!PT LDS RZ, [RZ] ;  /* 0x00000000fffff984 */ /* 0x000fe20000000800 */
[----:B------:R-:W-:Y:S01]  /*57a0*/  @!PT LDS RZ, [RZ] ;  /* 0x00000000fffff984 */ /* 0x000fe20000000800 */
[----:B------:R-:W-:Y:S01]  /*57b0*/  @!PT LDS RZ, [RZ] ;  /* 0x00000000fffff984 */ /* 0x000fe20000000800 */
[----:B------:R1:W-:Y:S06]  /*57c0*/  MEMBAR.ALL.CTA ;  /* 0x0000000000007992 */ /* 0x0003ec0000008000 */
[----:B-1----:R-:W-:Y:S06]  /*57d0*/  MEMBAR.ALL.GPU ;  /* 0x0000000000007992 */ /* 0x002fec000000a000 */
[----:B------:R-:W-:-:S00]  /*57e0*/  ERRBAR ;  /* 0x00000000000079ab */ /* 0x000fc00000000000 */
[----:B------:R-:W-:Y:S06]  /*57f0*/  CGAERRBAR ;  /* 0x00000000000075ab */ /* 0x000fec0000000000 */
[----:B012345:R-:W-:Y:S01]  /*5800*/  CCTL.IVALL ;  /* 0x00000000ff00798f */ /* 0x03ffe20002000000 */
[----:B------:R-:W1:Y:S01]  /*5810*/  S2R R6, SR_LANEID ;  /* 0x0000000000067919 */ /* 0x000e620000000000 */
[----:B------:R-:W-:Y:S02]  /*5820*/  VOTEU.ANY UR23, UPT, PT ;  /* 0x0000000000177886 */ /* 0x000fe400038e0100 */
[----:B------:R-:W-:-:S02]  /*5830*/  UFLO.U32 UR24, UR23 ;  /* 0x00000017001872bd */ /* 0x000fc400080e0000 */
[----:B------:R-:W2:Y:S04]  /*5840*/  POPC R7, UR23 ;  /* 0x0000001700077d09 */ /* 0x000ea80008000000 */
[----:B-1----:R-:W-:-:S13]  /*5850*/  ISETP.EQ.U32.AND P3, PT, R6, UR24, PT ;  /* 0x0000001806007c0c */ /* 0x002fda000bf62070 */
[----:B--2---:R1:W-:Y:S02]  /*5860*/  @P3 REDG.E.ADD.S32.STRONG.GPU desc[UR26][R2.64], R7 ;  /* 0x000000070200398e */ /* 0x0043e4000c10e39a */
.L_x_146:
[----:B------:R-:W-:Y:S05]  /*5870*/  BSYNC B0 ;  /* 0x0000000000007941 */ /* 0x000fea0003800000 */
.L_x_145:
[----:B------:R-:W-:Y:S01]  /*5880*/  UIADD3 UR22, UR13, UR22, URZ ;  /* 0x000000160d167290 */ /* 0x000fe2000fffe03f */
[----:B------:R-:W-:Y:S03]  /*5890*/  BSSY B0, `(.L_x_147) ;  /* 0x000000d000007945 */ /* 0x000fe60003800000 */
[----:B------:R-:W-:-:S04]  /*58a0*/  UIADD3 UR23, UP0, UR22, UR10, URZ ;  /* 0x0000000a16177290 */ /* 0x000fc8000ff1e03f */
[----:B------:R-:W-:Y:S02]  /*58b0*/  ULEA.HI.X.SX32 UR22, UR22, UR11, 0x1, UP0 ;  /* 0x0000000b16167291 */ /* 0x000fe400080f0e3f */
[----:B------:R-:W-:-:S04]  /*58c0*/  ULEA UR8, UP0, UR23, UR8, 0x2 ;  /* 0x0000000817087291 */ /* 0x000fc8000f80103f */
[----:B------:R-:W-:Y:S02]  /*58d0*/  ULEA.HI.X UR22, UR23, UR9, UR22, 0x2, UP0 ;  /* 0x0000000917167291 */ /* 0x000fe400080f1416 */
[----:B-1----:R-:W-:-:S04]  /*58e0*/  IMAD.U32 R2, RZ, RZ, UR8 ;  /* 0x00000008ff027e24 */ /* 0x002fc8000f8e00ff */
[----:B------:R-:W-:Y:S01]  /*58f0*/  IMAD.U32 R3, RZ, RZ, UR22 ;  /* 0x00000016ff037e24 */ /* 0x000fe2000f8e00ff */
[----:B------:R-:W-:Y:S06]  /*5900*/  @P1 BRA `(.L_x_148) ;  /* 0x0000000000141947 */ /* 0x000fec0003800000 */
.L_x_149:
[----:B------:R-:W2:Y:S04]  /*5910*/  LDG.E.STRONG.GPU R6, desc[UR26][R2.64] ;  /* 0x0000001a02067981 */ /* 0x000ea8000c1ef900 */
[----:B--2---:R-:W-:Y:S01]  /*5920*/  CCTL.IVALL ;  /* 0x00000000ff00798f */ /* 0x004fe20002000000 */
[----:B------:R-:W-:Y:S05]  /*5930*/  YIELD ;  /* 0x0000000000007946 */ /* 0x000fea0003800000 */
[----:B------:R-:W-:-:S13]  /*5940*/  ISETP.NE.AND P3, PT, R6, UR28, PT ;  /* 0x0000001c06007c0c */ /* 0x000fda000bf65270 */
[----:B------:R-:W-:Y:S05]  /*5950*/  @P3 BRA `(.L_x_149) ;  /* 0xfffffffc00ec3947 */ /* 0x000fea000383ffff */
.L_x_148:
[----:B------:R-:W-:Y:S05]  /*5960*/  BSYNC B0 ;  /* 0x0000000000007941 */ /* 0x000fea0003800000 */
.L_x_147:
[----:B------:R-:W-:-:S03]  /*5970*/  UMOV UR8, 0xffffffff ;  /* 0xffffffff00087882 */ /* 0x000fc60000000000 */
[----:B------:R-:W-:Y:S05]  /*5980*/  BRA.DIV UR8, `(.L_x_150) ;  /* 0x0000002a08187947 */ /* 0x000fea000b800000 */
[----:B------:R-:W-:Y:S01]  /*5990*/  NOP ;  /* 0x0000000000007918 */ /* 0x000fe20000000000 */
.L_x_205:
[----:B------:R-:W-:Y:S05]  /*59a0*/  WARPSYNC.ALL ;  /* 0x0000000000007948 */ /* 0x000fea0003800000 */
        /* <DEDUP_REMOVED lines=12> */
.L_x_152:
[----:B------:R-:W-:Y:S05]  /*5a70*/  BSYNC B0 ;  /* 0x0000000000007941 */ /* 0x000fea0003800000 */
.L_x_151:
        /* <DEDUP_REMOVED lines=13> */
.L_x_154:
[----:B------:R-:W-:Y:S05]  /*5b50*/  BSYNC B0 ;  /* 0x0000000000007941 */ /* 0x000fea0003800000 */
.L_x_153:
[----:B------:R-:W-:Y:S06]  /*5b60*/  BAR.ARV 0xa, 0xa0 ;  /* 0x0282800000007b1d */ /* 0x000fec0000002000 */
[----:B------:R-:W-:Y:S04]  /*5b70*/  BSSY B0, `(.L_x_155) ;  /* 0x0000003000007945 */ /* 0x000fe80003800000 */
[----:B------:R-:W-:Y:S05]  /*5b80*/  @!P0 BRA `(.L_x_156) ;  /* 0x0000000000048947 */ /* 0x000fea0003800000 */
[----:B------:R-:W-:-:S04]  /*5b90*/  DEPBAR.LE SB0, 0x0 ;  /* 0x000080000000791a */ /* 0x000fc80000000000 */
.L_x_156:
[----:B------:R-:W-:Y:S05]  /*5ba0*/  BSYNC B0 ;  /* 0x0000000000007941 */ /* 0x000fea0003800000 */
.L_x_155:
[----:B------:R-:W-:Y:S06]  /*5bb0*/  BAR.ARV 0xb, 0xa0 ;  /* 0x02c2800000007b1d */ /* 0x000fec0000002000 */
[----:B------:R-:W-:Y:S01]  /*5bc0*/  NOP ;  /* 0x0000000000007918 */ /* 0x000fe20000000000 */
[----:B------:R-:W-:Y:S04]  /*5bd0*/  BSSY B0, `(.L_x_157) ;  /* 0x0000011000007945 */ /* 0x000fe80003800000 */
[----:B------:R-:W-:Y:S05]  /*5be0*/  @P1 BRA `(.L_x_158) ;  /* 0x00000000003c1947 */ /* 0x000fea0003800000 */
[----:B------:R-:W1:Y:S01]  /*5bf0*/  S2R R6, SR_LANEID ;  /* 0x0000000000067919 */ /* 0x000e620000000000 */
[----:B------:R-:W-:Y:S01]  /*5c00*/  @!PT LDS RZ, [RZ] ;  /* 0x00000000fffff984 */ /* 0x000fe20000000800 */
[----:B------:R-:W-:Y:S01]  /*5c10*/  @!PT LDS RZ, [RZ] ;  /* 0x00000000fffff984 */ /* 0x000fe20000000800 */
[----:B------:R-:W-:Y:S01]  /*5c20*/  @!PT LDS RZ, [RZ] ;  /* 0x00000000fffff984 */ /* 0x000fe20000000800 */
[----:B------:R-:W-:Y:S01]  /*5c30*/  @!PT LDS RZ, [RZ] ;  /* 0x00000000fffff984 */ /* 0x000fe20000000800 */
[----:B------:R2:W-:Y:S06]  /*5c40*/  MEMBAR.ALL.CTA ;  /* 0x0000000000007992 */ /* 0x0005ec0000008000 */
[----:B--2---:R-:W-:Y:S06]  /*5c50*/  MEMBAR.ALL.GPU ;  /* 0x0000000000007992 */ /* 0x004fec000000a000 */
[----:B------:R-:W-:-:S00]  /*5c60*/  ERRBAR ;  /* 0x00000000000079ab */ /* 0x000fc00000000000 */
[----:B------:R-:W-:Y:S06]  /*5c70*/  CGAERRBAR ;  /* 0x00000000000075ab */ /* 0x000fec0000000000 */
[----:B012345:R-:W-:Y:S01]  /*5c80*/  CCTL.IVALL ;  /* 0x00000000ff00798f */ /* 0x03ffe20002000000 */
[----:B------:R-:W-:Y:S02]  /*5c90*/  VOTEU.ANY UR8, UPT, PT ;  /* 0x0000000000087886 */ /* 0x000fe400038e0100 */
[----:B------:R-:W-:Y:S02]  /*5ca0*/  UFLO.U32 UR9, UR8 ;  /* 0x00000008000972bd */ /* 0x000fe400080e0000 */
[----:B------:R-:W2:Y:S04]  /*5cb0*/  POPC R7, UR8 ;  /* 0x0000000800077d09 */ /* 0x000ea80008000000 */
[----:B-1----:R-:W-:-:S13]  /*5cc0*/  ISETP.EQ.U32.AND P1, PT, R6, UR9, PT ;  /* 0x0000000906007c0c */ /* 0x002fda000bf22070 */
[----:B--2---:R1:W-:Y:S02]  /*5cd0*/  @P1 REDG.E.ADD.S32.STRONG.GPU desc[UR26][R2.64], R7 ;  /* 0x000000070200198e */ /* 0x0043e4000c10e39a */
.L_x_158:
[----:B------:R-:W-:Y:S05]  /*5ce0*/  BSYNC B0 ;  /* 0x0000000000007941 */ /* 0x000fea0003800000 */
.L_x_157:
[----:B------:R-:W-:Y:S02]  /*5cf0*/  UIADD3 UR4, UR4, 0x2, URZ ;  /* 0x0000000204047890 */ /* 0x000fe4000fffe03f */
[----:B------:R-:W-:Y:S01]  /*5d00*/  UIADD3 UR5, UR5, 0x1, URZ ;  /* 0x0000000105057890 */ /* 0x000fe2000fffe03f */
[----:B------:R-:W-:Y:S11]  /*5d10*/  @P2 BRA `(.L_x_159) ;  /* 0xfffffff400842947 */ /* 0x000ff6000383ffff */
.L_x_134:
[----:B------:R-:W-:-:S13]  /*5d20*/  ISETP.NE.AND P1, PT, R5, RZ, PT ;  /* 0x000000ff0500720c */ /* 0x000fda0003f25270 */
[----:B------:R-:W-:Y:S05]  /*5d30*/  @!P1 BRA `(.L_x_107) ;  /* 0x0000002000b09947 */ /* 0x000fea0003800000 */
[----:B------:R-:W-:Y:S01]  /*5d40*/  UIMAD UR5, UR13, UR4, URZ ;  /* 0x000000040d0572a4 */ /* 0x000fe2000f8e023f */
[----:B------:R-:W-:Y:S01]  /*5d50*/  ISETP.NE.AND P1, PT, R0, RZ, PT ;  /* 0x000000ff0000720c */ /* 0x000fe20003f25270 */
[----:B------:R-:W-:Y:S01]  /*5d60*/  ULDC.64 UR14, c[0x0][0x768] ;  /* 0x0001da00000e7ab9 */ /* 0x000fe20000000a00 */
[----:B------:R-:W-:Y:S01]  /*5d70*/  BSSY B0, `(.L_x_160) ;  /* 0x000000d000007945 */ /* 0x000fe20003800000 */
[----:B------:R-:W-:-:S04]  /*5d80*/  UIADD3 UR8, UP0, UR5, UR10, URZ ;  /* 0x0000000a05087290 */ /* 0x000fc8000ff1e03f */
[----:B------:R-:W-:Y:S02]  /*5d90*/  ULEA.HI.X.SX32 UR5, UR5, UR11, 0x1, UP0 ;  /* 0x0000000b05057291 */ /* 0x000fe400080f0e3f */
[----:B------:R-:W-:-:S04]  /*5da0*/  ULEA UR9, UP0, UR8, UR14, 0x2 ;  /* 0x0000000e08097291 */ /* 0x000fc8000f80103f */
[----:B------:R-:W-:Y:S02]  /*5db0*/  ULEA.HI.X UR5, UR8, UR15, UR5, 0x2, UP0 ;  /* 0x0000000f08057291 */ /* 0x000fe400080f1405 */
[----:B-1----:R-:W-:-:S04]  /*5dc0*/  IMAD.U32 R2, RZ, RZ, UR9 ;  /* 0x00000009ff027e24 */ /* 0x002fc8000f8e00ff */
[----:B------:R-:W-:Y:S01]  /*5dd0*/  IMAD.U32 R3, RZ, RZ, UR5 ;  /* 0x00000005ff037e24 */ /* 0x000fe2000f8e00ff */
[----:B------:R-:W-:Y:S06]  /*5de0*/  @P1 BRA `(.L_x_161) ;  /* 0x0000000000141947 */ /* 0x000fec0003800000 */
.L_x_162:
[----:B------:R-:W2:Y:S04]  /*5df0*/  LDG.E.STRONG.GPU R0, desc[UR26][R2.64] ;  /* 0x0000001a02007981 */ /* 0x000ea8000c1ef900 */
[----:B--2---:R-:W-:Y:S01]  /*5e00*/  CCTL.IVALL ;  /* 0x00000000ff00798f */ /* 0x004fe20002000000 */
[----:B------:R-:W-:Y:S05]  /*5e10*/  YIELD ;  /* 0x0000000000007946 */ /* 0x000fea0003800000 */
[----:B------:R-:W-:-:S13]  /*5e20*/  ISETP.NE.AND P2, PT, R0, UR28, PT ;  /* 0x0000001c00007c0c */ /* 0x000fda000bf45270 */
[----:B------:R-:W-:Y:S05]  /*5e30*/  @P2 BRA `(.L_x_162) ;  /* 0xfffffffc00ec2947 */ /* 0x000fea000383ffff */
.L_x_161:
[----:B------:R-:W-:Y:S05]  /*5e40*/  BSYNC B0 ;  /* 0x0000000000007941 */ /* 0x000fea0003800000 */
.L_x_160:
[----:B------:R-:W-:-:S03]  /*5e50*/  UMOV UR5, 0xffffffff ;  /* 0xffffffff00057882 */ /* 0x000fc60000000000 */
[----:B------:R-:W-:Y:S05]  /*5e60*/  BRA.DIV UR5, `(.L_x_163) ;  /* 0x0000002205fc7947 */ /* 0x000fea000b800000 */
[----:B------:R-:W-:Y:S01]  /*5e70*/  NOP ;  /* 0x0000000000007918 */ /* 0x000fe20000000000 */
.L_x_208:
[----:B------:R-:W-:Y:S01]  /*5e80*/  IMAD.U32 R6, RZ, RZ, UR4 ;  /* 0x00000004ff067e24 */ /* 0x000fe2000f8e00ff */
[----:B------:R-:W-:Y:S05]  /*5e90*/  WARPSYNC.ALL ;  /* 0x0000000000007948 */ /* 0x000fea0003800000 */
[----:B------:R-:W-:Y:S01]  /*5ea0*/  BAR.SYNC.DEFER_BLOCKING 0xd, 0xa0 ;  /* 0x0342800000007b1d */ /* 0x000fe20000010000 */
[----:B------:R-:W-:-:S05]  /*5eb0*/  IMAD.SHL.U32 R6, R6, 0x2000, RZ ;  /* 0x0000200006067824 */ /* 0x000fca00078e00ff */
[----:B------:R-:W-:Y:S04]  /*5ec0*/  BSSY B0, `(.L_x_164) ;  /* 0x0000012000007945 */ /* 0x000fe80003800000 */
[----:B------:R-:W-:Y:S05]  /*5ed0*/  @!P0 BRA `(.L_x_165) ;  /* 0x0000000000408947 */ /* 0x000fea0003800000 */
[----:B------:R-:W1:Y:S01]  /*5ee0*/  LDC.64 R8, c[0x0][0x2c0] ;  /* 0x0000b000ff087b82 */ /* 0x000e620000000a00 */
[C---:B------:R-:W-:Y:S01]  /*5ef0*/  IADD3 R4, P2, R6.reuse, UR6, RZ ;  /* 0x0000000606047c10 */ /* 0x040fe2000ff5e0ff */
[----:B------:R-:W-:Y:S01]  /*5f00*/  UMOV UR5, 0x400 ;  /* 0x0000040000057882 */ /* 0x000fe20000000000 */
[----:B------:R-:W-:Y:S01]  /*5f10*/  UMOV UR16, 0x0 ;  /* 0x0000000000107882 */ /* 0x000fe20000000000 */
[----:B------:R-:W-:Y:S01]  /*5f20*/  UMOV UR17, 0x14f00000 ;  /* 0x14f0000000117882 */ /* 0x000fe20000000000 */
[----:B------:R-:W-:-:S03]  /*5f30*/  LEA.HI.X.SX32 R5, R6, UR12, 0x1, P2 ;  /* 0x0000000c06057c11 */ /* 0x000fc600090f0eff */
[----:B------:R-:W2:Y:S01]  /*5f40*/  S2UR UR8, SR_CgaCtaId ;  /* 0x00000000000879c3 */ /* 0x000ea20000008800 */
[----:B-1----:R-:W-:-:S04]  /*5f50*/  LEA R0, P3, R4, R8, 0x2 ;  /* 0x0000000804007211 */ /* 0x002fc800078610ff */
[----:B------:R-:W-:Y:S02]  /*5f60*/  LEA.HI.X R4, R4, R9, R5, 0x2, P3 ;  /* 0x0000000904047211 */ /* 0x000fe400018f1405 */
[----:B------:R-:W-:Y:S02]  /*5f70*/  R2UR UR14, R0 ;  /* 0x00000000000e72ca */ /* 0x000fe400000e0000 */
[----:B------:R-:W-:Y:S01]  /*5f80*/  R2UR UR15, R4 ;  /* 0x00000000040f72ca */ /* 0x000fe200000e0000 */
[----:B--2---:R-:W-:-:S03]  /*5f90*/  ULEA UR5, UR8, UR5, 0x18 ;  /* 0x0000000508057291 */ /* 0x004fc6000f8ec03f */
[----:B------:R-:W-:Y:S01]  /*5fa0*/  UMOV UR8, 0x400 ;  /* 0x0000040000087882 */ /* 0x000fe20000000000 */
[----:B------:R-:W-:-:S09]  /*5fb0*/  UIADD3 UR5, UR5, 0x10000, URZ ;  /* 0x0001000005057890 */ /* 0x000fd2000fffe03f */
[----:B------:R1:W-:Y:S02]  /*5fc0*/  UBLKRED.G.S.ADD.F32.RN [UR14], [UR5], UR8, desc[UR16] ;  /* 0x0000100e050073bb */ /* 0x0003e400080a1408 */
[----:B-1----:R0:W-:Y:S02]  /*5fd0*/  UTMACMDFLUSH ;  /* 0x00000000000079b7 */ /* 0x0021e40000000000 */
.L_x_165:
[----:B------:R-:W-:Y:S05]  /*5fe0*/  BSYNC B0 ;  /* 0x0000000000007941 */ /* 0x000fea0003800000 */
.L_x_164:
[----:B------:R-:W-:Y:S06]  /*5ff0*/  BAR.SYNC.DEFER_BLOCKING 0xe, 0xa0 ;  /* 0x0382800000007b1d */ /* 0x000fec0000010000 */
[----:B------:R-:W-:Y:S04]  /*6000*/  BSSY B0, `(.L_x_166) ;  /* 0x0000013000007945 */ /* 0x000fe80003800000 */
[----:B------:R-:W-:Y:S05]  /*6010*/  @!P0 BRA `(.L_x_167) ;  /* 0x0000000000448947 */ /* 0x000fea0003800000 */
[----:B------:R-:W1:Y:S01]  /*6020*/  S2UR UR15, SR_CgaCtaId ;  /* 0x00000000000f79c3 */ /* 0x000e620000008800 */
[----:B------:R-:W-:Y:S01]  /*6030*/  R2UR UR5, R6 ;  /* 0x00000000060572ca */ /* 0x000fe200000e0000 */
[----:B------:R-:W-:Y:S01]  /*6040*/  UMOV UR14, 0x400 ;  /* 0x00000400000e7882 */ /* 0x000fe20000000000 */
[----:B------:R-:W-:Y:S01]  /*6050*/  ULDC.64 UR8, c[0x0][0x2c0] ;  /* 0x0000b00000087ab9 */ /* 0x000fe20000000a00 */
[----:B------:R-:W-:-:S10]  /*6060*/  UMOV UR17, 0x14f00000 ;  /* 0x14f0000000117882 */ /* 0x000fd40000000000 */
[----:B------:R-:W-:-:S04]  /*6070*/  UIADD3 UR5, UR5, 0x1000, URZ ;  /* 0x0000100005057890 */ /* 0x000fc8000fffe03f */
[----:B------:R-:W-:-:S04]  /*6080*/  UIADD3 UR16, UP0, UR5, UR6, URZ ;  /* 0x0000000605107290 */ /* 0x000fc8000ff1e03f */
[----:B------:R-:W-:Y:S02]  /*6090*/  ULEA.HI.X.SX32 UR5, UR5, UR12, 0x1, UP0 ;  /* 0x0000000c05057291 */ /* 0x000fe400080f0e3f */
[----:B-1----:R-:W-:Y:S02]  /*60a0*/  ULEA UR14, UR15, UR14, 0x18 ;  /* 0x0000000e0f0e7291 */ /* 0x002fe4000f8ec03f */
[----:B------:R-:W-:Y:S02]  /*60b0*/  ULEA UR8, UP0, UR16, UR8, 0x2 ;  /* 0x0000000810087291 */ /* 0x000fe4000f80103f */
[----:B------:R-:W-:Y:S02]  /*60c0*/  UIADD3 UR14, UR14, 0x14000, URZ ;  /* 0x000140000e0e7890 */ /* 0x000fe4000fffe03f */
[----:B------:R-:W-:-:S03]  /*60d0*/  ULEA.HI.X UR9, UR16, UR9, UR5, 0x2, UP0 ;  /* 0x0000000910097291 */ /* 0x000fc600080f1405 */
[----:B------:R-:W-:Y:S01]  /*60e0*/  UMOV UR5, 0x400 ;  /* 0x0000040000057882 */ /* 0x000fe20000000000 */
[----:B------:R-:W-:-:S05]  /*60f0*/  UMOV UR16, 0x0 ;  /* 0x0000000000107882 */ /* 0x000fca0000000000 */
[----:B------:R1:W-:Y:S01]  /*6100*/  UBLKRED.G.S.ADD.F32.RN [UR8], [UR14], UR5, desc[UR16] ;  /* 0x000010080e0073bb */ /* 0x0003e200080a1405 */
[----:B------:R0:W-:Y:S01]  /*6110*/  UTMACMDFLUSH ;  /* 0x00000000000079b7 */ /* 0x0001e20000000000 */
[----:B-1----:R-:W-:-:S04]  /*6120*/  DEPBAR.LE SB0, 0x1 ;  /* 0x000080400000791a */ /* 0x002fc80000000000 */
.L_x_167:
[----:B------:R-:W-:Y:S05]  /*6130*/  BSYNC B0 ;  /* 0x0000000000007941 */ /* 0x000fea0003800000 */
.L_x_166:
[----:B------:R-:W-:Y:S06]  /*6140*/  BAR.ARV 0xa, 0xa0 ;  /* 0x0282800000007b1d */ /* 0x000fec0000002000 */
[----:B------:R-:W-:Y:S04]  /*6150*/  BSSY B0, `(.L_x_168) ;  /* 0x0000003000007945 */ /* 0x000fe80003800000 */
[----:B------:R-:W-:Y:S05]  /*6160*/  @!P0 BRA `(.L_x_169) ;  /* 0x0000000000048947 */ /* 0x000fea0003800000 */
[----:B------:R-:W-:-:S04]  /*6170*/  DEPBAR.LE SB0, 0x0 ;  /* 0x000080000000791a */ /* 0x000fc80000000000 */
.L_x_169:
[----:B------:R-:W-:Y:S05]  /*6180*/  BSYNC B0 ;  /* 0x0000000000007941 */ /* 0x000fea0003800000 */
.L_x_168:
[----:B------:R-:W-:Y:S06]  /*6190*/  BAR.ARV 0xb, 0xa0 ;  /* 0x02c2800000007b1d */ /* 0x000fec0000002000 */
[----:B------:R-:W-:Y:S01]  /*61a0*/  NOP ;  /* 0x0000000000007918 */ /* 0x000fe20000000000 */
        /* <DEDUP_REMOVED lines=15> */
[----:B--2---:R4:W-:Y:S01]  /*62a0*/  @P0 REDG.E.ADD.S32.STRONG.GPU desc[UR26][R2.64], R5 ;  /* 0x000000050200098e */ /* 0x0049e2000c10e39a */
[----:B------:R-:W-:Y:S05]  /*62b0*/  BRA `(.L_x_107) ;  /* 0x0000001c00507947 */ /* 0x000fea0003800000 */
.L_x_133:
        /* <DEDUP_REMOVED lines=55> */
.L_x_209:
        /* <DEDUP_REMOVED lines=10> */
.L_x_173:
        /* <DEDUP_REMOVED lines=47> */
[----:B------:R-:W-:Y:S01]  /*69c0*/  R2UR UR14, R2 ;  /* 0x00000000020e72ca */ /* 0x000fe200000e0000 */
[----:B------:R-:W-:Y:S01]  /*69d0*/  IMAD.X R3, RZ, RZ, R0, P1 ;  /* 0x000000ffff037224 */ /* 0x000fe200008e0600 */
[----:B---3--:R-:W-:-:S04]  /*69e0*/  ISETP.GE.AND P1, PT, R12, 0x41, PT ;  /* 0x000000410c00780c */ /* 0x008fc80003f26270 */
[----:B------:R-:W-:-:S13]  /*69f0*/  R2UR UR15, R3 ;  /* 0x00000000030f72ca */ /* 0x000fda00000e0000 */
        /* <DEDUP_REMOVED lines=32> */
.L_x_184:
[----:B------:R-:W-:-:S04]  /*6c00*/  SHF.L.U32 R21, R9, 0x1f, RZ ;  /* 0x0000001f09157819 */ /* 0x000fc800000006ff */
[----:B-1----:R-:W1:Y:S02]  /*6c10*/  SYNCS.PHASECHK.TRANS64.TRYWAIT P1, [R11+URZ+0x30840], R21 ;  /* 0x030840150b0075a7 */ /* 0x002e64000802017f */
[----:B-12---:R-:W-:Y:S05]  /*6c20*/  @!P1 BRA `(.L_x_176) ;  /* 0x0000001400bc9947 */ /* 0x006fea0003800000 */
.L_x_210:
[----:B------:R-:W-:Y:S05]  /*6c30*/  @P0 BRA `(.L_x_177) ;  /* 0x0000000000140947 */ /* 0x000fea0003800000 */
[----:B------:R-:W-:Y:S01]  /*6c40*/  ISETP.NE.AND P1, PT, R14, RZ, PT ;  /* 0x000000ff0e00720c */ /* 0x000fe20003f25270 */
[----:B------:R-:W-:-:S04]  /*6c50*/  IMAD.MOV.U32 R0, RZ, RZ, 0x4100 ;  /* 0x00004100ff007424 */ /* 0x000fc800078e00ff */
[----:B------:R2:W-:Y:S08]  /*6c60*/  SYNCS.ARRIVE.TRANS64 RZ, [R11+URZ+0x30830], R0 ;  /* 0x030830000bff79a7 */ /* 0x0005f0000800003f */
[----:B------:R-:W-:Y:S05]  /*6c70*/  @!P1 BRA `(.L_x_177) ;  /* 0x0000000000049947 */ /* 0x000fea0003800000 */
[----:B------:R-:W-:Y:S01]  /*6c80*/  BPT.TRAP 0x1 ;  /* 0x000000040000795c */ /* 0x000fe20000300000 */
.L_x_177:
        /* <DEDUP_REMOVED lines=36> */
.L_x_211:
[----:B------:R-:W-:Y:S05]  /*6ed0*/  @P0 BRA `(.L_x_179) ;  /* 0x0000000000140947 */ /* 0x000fea0003800000 */
[----:B------:R-:W-:Y:S01]  /*6ee0*/  ISETP.NE.AND P1, PT, R14, RZ, PT ;  /* 0x000000ff0e00720c */ /* 0x000fe20003f25270 */
[----:B------:R-:W-:-:S04]  /*6ef0*/  IMAD.MOV.U32 R2, RZ, RZ, 0x4100 ;  /* 0x00004100ff027424 */ /* 0x000fc800078e00ff */
[----:B------:R3:W-:Y:S08]  /*6f00*/  SYNCS.ARRIVE.TRANS64 RZ, [R11+URZ+0x30818], R2 ;  /* 0x030818020bff79a7 */ /* 0x0007f0000800003f */
[----:B------:R-:W-:Y:S05]  /*6f10*/  @!P1 BRA `(.L_x_179) ;  /* 0x0000000000049947 */ /* 0x000fea0003800000 */
[----:B------:R-:W-:Y:S01]  /*6f20*/  BPT.TRAP 0x1 ;  /* 0x000000040000795c */ /* 0x000fe20000300000 */
.L_x_179:
        /* <DEDUP_REMOVED lines=27> */
.L_x_212:
        /* <DEDUP_REMOVED lines=9> */
.L_x_181:
        /* <DEDUP_REMOVED lines=31> */
.L_x_214:
[----:B------:R-:W-:Y:S05]  /*7360*/  @P0 BRA `(.L_x_183) ;  /* 0x0000000000140947 */ /* 0x000fea0003800000 */
[----:B------:R-:W-:Y:S01]  /*7370*/  ISETP.NE.AND P1, PT, R14, RZ, PT ;  /* 0x000000ff0e00720c */ /* 0x000fe20003f25270 */
[----:B-1----:R-:W-:-:S04]  /*7380*/  IMAD.MOV.U32 R4, RZ, RZ, 0x4100 ;  /* 0x00004100ff047424 */ /* 0x002fc800078e00ff */
[----:B------:R2:W-:Y:S08]  /*7390*/  SYNCS.ARRIVE.TRANS64 RZ, [R11+URZ+0x30810], R4 ;  /* 0x030810040bff79a7 */ /* 0x0005f0000800003f */
[----:B------:R-:W-:Y:S05]  /*73a0*/  @!P1 BRA `(.L_x_183) ;  /* 0x0000000000049947 */ /* 0x000fea0003800000 */
[----:B------:R-:W-:Y:S01]  /*73b0*/  BPT.TRAP 0x1 ;  /* 0x000000040000795c */ /* 0x000fe20000300000 */
.L_x_183:
        /* <DEDUP_REMOVED lines=29> */
.L_x_175:
[----:B------:R-:W-:-:S13]  /*7590*/  ISETP.NE.AND P1, PT, R19, RZ, PT ;  /* 0x000000ff1300720c */ /* 0x000fda0003f25270 */
[----:B------:R-:W-:Y:S05]  /*75a0*/  @!P1 BRA `(.L_x_174) ;  /* 0x0000000400289947 */ /* 0x000fea0003800000 */
[----:B------:R-:W-:-:S04]  /*75b0*/  SHF.L.U32 R12, R9, 0x1f, RZ ;  /* 0x0000001f090c7819 */ /* 0x000fc800000006ff */
[----:B------:R-:W3:Y:S02]  /*75c0*/  SYNCS.PHASECHK.TRANS64.TRYWAIT P1, [R11+URZ+0x30840], R12 ;  /* 0x0308400c0b0075a7 */ /* 0x000ee4000802017f */
[----:B---3--:R-:W-:Y:S05]  /*75d0*/  @!P1 BRA `(.L_x_185) ;  /* 0x0000000c00a49947 */ /* 0x008fea0003800000 */
.L_x_215:
[----:B------:R-:W-:Y:S05]  /*75e0*/  @P0 BRA `(.L_x_186) ;  /* 0x0000000000140947 */ /* 0x000fea0003800000 */
[----:B------:R-:W-:Y:S01]  /*75f0*/  ISETP.NE.AND P1, PT, R14, RZ, PT ;  /* 0x000000ff0e00720c */ /* 0x000fe20003f25270 */
[----:B-12---:R-:W-:-:S04]  /*7600*/  IMAD.MOV.U32 R4, RZ, RZ, 0x4100 ;  /* 0x00004100ff047424 */ /* 0x006fc800078e00ff */
[----:B------:R4:W-:Y:S08]  /*7610*/  SYNCS.ARRIVE.TRANS64 RZ, [R11+URZ+0x30830], R4 ;  /* 0x030830040bff79a7 */ /* 0x0009f0000800003f */
[----:B------:R-:W-:Y:S05]  /*7620*/  @!P1 BRA `(.L_x_186) ;  /* 0x0000000000049947 */ /* 0x000fea0003800000 */
[----:B------:R-:W-:Y:S01]  /*7630*/  BPT.TRAP 0x1 ;  /* 0x000000040000795c */ /* 0x000fe20000300000 */
.L_x_186:
        /* <DEDUP_REMOVED lines=33> */
.L_x_216:
[----:B------:R-:W-:Y:S05]  /*7850*/  @P0 BRA `(.L_x_188) ;  /* 0x0000000000140947 */ /* 0x000fea0003800000 */
[----:B------:R-:W-:Y:S01]  /*7860*/  ISETP.NE.AND P0, PT, R14, RZ, PT ;  /* 0x000000ff0e00720c */ /* 0x000fe20003f05270 */
[----:B------:R-:W-:-:S04]  /*7870*/  IMAD.MOV.U32 R4, RZ, RZ, 0x4100 ;  /* 0x00004100ff047424 */ /* 0x000fc800078e00ff */
[----:B------:R2:W-:Y:S08]  /*7880*/  SYNCS.ARRIVE.TRANS64 RZ, [R11+URZ+0x30818], R4 ;  /* 0x030818040bff79a7 */ /* 0x0005f0000800003f */
[----:B------:R-:W-:Y:S05]  /*7890*/  @!P0 BRA `(.L_x_188) ;  /* 0x0000000000048947 */ /* 0x000fea0003800000 */
[----:B------:R-:W-:Y:S01]  /*78a0*/  BPT.TRAP 0x1 ;  /* 0x000000040000795c */ /* 0x000fe20000300000 */
.L_x_188:
        /* <DEDUP_REMOVED lines=26> */
.L_x_174:
[----:B-12---:R-:W-:Y:S01]  /*7a50*/  IMAD R4, R20, 0x8, R11 ;  /* 0x0000000814047824 */ /* 0x006fe200078e020b */
[----:B------:R-:W-:Y:S01]  /*7a60*/  SHF.L.U32 R3, R9, 0x1f, RZ ;  /* 0x0000001f09037819 */ /* 0x000fe200000006ff */
[----:B------:R-:W1:Y:S03]  /*7a70*/  S2R R2, SR_TID.X ;  /* 0x0000000000027919 */ /* 0x000e660000002100 */
[----:B------:R-:W2:Y:S01]  /*7a80*/  SYNCS.PHASECHK.TRANS64.TRYWAIT P0, [R4+URZ+0x30840], R3 ;  /* 0x03084003040075a7 */ /* 0x000ea2000800017f */
[----:B-1----:R-:W-:-:S04]  /*7a90*/  LOP3.LUT R2, R2, 0x7f, RZ, 0xc0, !PT ;  /* 0x0000007f02027812 */ /* 0x002fc800078ec0ff */
[----:B------:R-:W-:Y:S01]  /*7aa0*/  ISETP.NE.AND P1, PT, R2, RZ, PT ;  /* 0x000000ff0200720c */ /* 0x000fe20003f25270 */
[----:B--2---:R-:W-:-:S12]  /*7ab0*/  @!P0 BRA `(.L_x_189) ;  /* 0x0000000800948947 */ /* 0x004fd80003800000 */
.L_x_217:
[----:B------:R-:W-:Y:S05]  /*7ac0*/  @P1 BRA `(.L_x_190) ;  /* 0x0000000000181947 */ /* 0x000fea0003800000 */
[----:B------:R-:W2:Y:S01]  /*7ad0*/  S2R R2, SR_TID.X ;  /* 0x0000000000027919 */ /* 0x000ea20000002100 */
[----:B-1----:R-:W-:-:S04]  /*7ae0*/  IMAD.MOV.U32 R3, RZ, RZ, 0x4100 ;  /* 0x00004100ff037424 */ /* 0x002fc800078e00ff */
[----:B------:R4:W-:Y:S01]  /*7af0*/  SYNCS.ARRIVE.TRANS64 RZ, [R4+URZ+0x30830], R3 ;  /* 0x0308300304ff79a7 */ /* 0x0009e2000800003f */
[----:B--2---:R-:W-:-:S13]  /*7b00*/  LOP3.LUT P0, RZ, R2, 0x1f, RZ, 0xc0, !PT ;  /* 0x0000001f02ff7812 */ /* 0x004fda000780c0ff */
[----:B----4-:R-:W-:Y:S05]  /*7b10*/  @!P0 BRA `(.L_x_190) ;  /* 0x0000000000048947 */ /* 0x010fea0003800000 */
[----:B------:R-:W-:Y:S01]  /*7b20*/  BPT.TRAP 0x1 ;  /* 0x000000040000795c */ /* 0x000fe20000300000 */
.L_x_190:
        /* <DEDUP_REMOVED lines=40> */
.L_x_171:
[----:B------:R-:W-:Y:S05]  /*7db0*/  BSYNC B0 ;  /* 0x0000000000007941 */ /* 0x000fea0003800000 */
.L_x_170:
[----:B------:R-:W-:-:S03]  /*7dc0*/  UMOV UR6, 0xffffffff ;  /* 0xffffffff00067882 */ /* 0x000fc60000000000 */
[----:B------:R-:W-:Y:S05]  /*7dd0*/  BRA.DIV UR6, `(.L_x_191) ;  /* 0x0000000606e07947 */ /* 0x000fea000b800000 */
[----:B------:R-:W-:-:S13]  /*7de0*/  ELECT P0, URZ, PT ;  /* 0x00000000003f782f */ /* 0x000fda0003800000 */
.L_x_220:
[----:B------:R-:W-:Y:S05]  /*7df0*/  @!P0 BRA `(.L_x_107) ;  /* 0x0000000000808947 */ /* 0x000fea0003800000 */
[----:B------:R-:W-:-:S04]  /*7e00*/  LOP3.LUT R17, R17, 0x2, RZ, 0xfc, !PT ;  /* 0x0000000211117812 */ /* 0x000fc800078efcff */
[----:B------:R-:W-:-:S13]  /*7e10*/  ISETP.NE.AND P0, PT, R17, 0x3, PT ;  /* 0x000000031100780c */ /* 0x000fda0003f05270 */
[----:B------:R-:W-:Y:S05]  /*7e20*/  @!P0 BRA `(.L_x_192) ;  /* 0x0000000000048947 */ /* 0x000fea0003800000 */
[----:B------:R-:W-:Y:S01]  /*7e30*/  BPT.TRAP 0x1 ;  /* 0x000000040000795c */ /* 0x000fe20000300000 */
.L_x_192:
        /* <DEDUP_REMOVED lines=15> */
.L_x_221:
[----:B------:R-:W2:Y:S02]  /*7f30*/  SYNCS.PHASECHK.TRANS64.TRYWAIT P1, [R3+URZ], R2 ;  /* 0x00000002030075a7 */ /* 0x000ea4000802017f */
[----:B--2---:R-:W-:Y:S05]  /*7f40*/  @!P1 BRA `(.L_x_194) ;  /* 0x0000000400bc9947 */ /* 0x004fea0003800000 */
.L_x_222:
[----:B------:R-:W-:Y:S05]  /*7f50*/  @!P0 BRA `(.L_x_195) ;  /* 0x0000000000048947 */ /* 0x000fea0003800000 */
[----:B------:R-:W-:Y:S01]  /*7f60*/  BPT.TRAP 0x1 ;  /* 0x000000040000795c */ /* 0x000fe20000300000 */
.L_x_195:
[----:B--2---:R-:W-:-:S04]  /*7f70*/  VIADD R3, R7, 0x30840 ;  /* 0x0003084007037836 */ /* 0x004fc80000000000 */
[----:B------:R-:W-:-:S04]  /*7f80*/  IMAD R0, R0, 0x8, R3 ;  /* 0x0000000800007824 */ /* 0x000fc800078e0203 */
[----:B------:R-:W2:Y:S02]  /*7f90*/  SYNCS.PHASECHK.TRANS64.TRYWAIT P0, [R0+URZ], R5 ;  /* 0x00000005000075a7 */ /* 0x000ea4000800017f */
[----:B--2---:R-:W-:Y:S05]  /*7fa0*/  @!P0 BRA `(.L_x_196) ;  /* 0x0000000400b88947 */ /* 0x004fea0003800000 */
.L_x_223:
[----:B------:R-:W-:-:S07]  /*7fb0*/  IMAD R3, R4, 0x8, R3 ;  /* 0x0000000804037824 */ /* 0x000fce00078e0203 */
.L_x_197:
[----:B---3--:R3:W4:Y:S02]  /*7fc0*/  SYNCS.PHASECHK.TRANS64.TRYWAIT P0, [R3+URZ], R2 ;  /* 0x00000002030075a7 */ /* 0x008724000800017f */
[----:B----4-:R-:W-:Y:S05]  /*7fd0*/  @!P0 NANOSLEEP.SYNCS 0x989680 ;  /* 0x009896800000895d */ /* 0x010fea0003900000 */
[----:B------:R-:W4:Y:S02]  /*7fe0*/  @!P0 SYNCS.PHASECHK.TRANS64 P0, [R3+URZ], R2 ;  /* 0x00000002030085a7 */ /* 0x000f24000800007f */
[----:B----4-:R-:W-:Y:S05]  /*7ff0*/  @!P0 BRA `(.L_x_197) ;  /* 0xfffffffc00f08947 */ /* 0x010fea000383ffff */
.L_x_107:
[----:B------:R-:W-:Y:S05]  /*8000*/  BSYNC B6 ;  /* 0x0000000000067941 */ /* 0x000fea0003800000 */
.L_x_104:
[----:B------:R-:W-:Y:S05]  /*8010*/  EXIT ;  /* 0x000000000000794d */ /* 0x000fea0003800000 */
.L_x_112:
[----:B------:R-:W-:Y:S02]  /*8020*/  IMAD.MOV.U32 R12, RZ, RZ, RZ ;  /* 0x000000ffff0c7224 */ /* 0x000fe400078e00ff */
[----:B------:R-:W-:Y:S02]  /*8030*/  IMAD.MOV.U32 R11, RZ, RZ, 0x1f ;  /* 0x0000001fff0b7424 */ /* 0x000fe400078e00ff */
[----:B------:R-:W-:-:S07]  /*8040*/  IMAD.MOV.U32 R15, RZ, RZ, -0x1 ;  /* 0xffffffffff0f7424 */ /* 0x000fce00078e00ff */
[----:B------:R-:W-:Y:S05]  /*8050*/  WARPSYNC.COLLECTIVE R15, `(.L_x_198) ;  /* 0x000000000f087348 */ /* 0x000fea0003c00000 */
[----:B------:R1:W2:Y:S02]  /*8060*/  SHFL.IDX P6, R14, R13, R12, R11 ;  /* 0x0000000c0d0e7389 */ /* 0x0002a400000c000b */
[----:B-12---:R-:W-:Y:S01]  /*8070*/  ENDCOLLECTIVE ;  /* 0x000000000000791b */ /* 0x006fe20003800000 */
.L_x_198:
[----:B------:R-:W-:Y:S05]  /*8080*/  BRA `(.L_x_199) ;  /* 0xffffff8800c07947 */ /* 0x000fea000383ffff */
.L_x_114:
[----:B--2---:R2:W3:Y:S02]  /*8090*/  SYNCS.PHASECHK.TRANS64.TRYWAIT P0, [R16+URZ+0x30800], R9 ;  /* 0x03080009100075a7 */ /* 0x0044e4000800017f */
[----:B---3--:R-:W-:Y:S05]  /*80a0*/  @!P0 NANOSLEEP.SYNCS 0x989680 ;  /* 0x009896800000895d */ /* 0x008fea0003900000 */
[----:B------:R-:W3:Y:S02]  /*80b0*/  @!P0 SYNCS.PHASECHK.TRANS64 P0, [R16+URZ+0x30800], R9 ;  /* 0x03080009100085a7 */ /* 0x000ee4000800007f */
[----:B---3--:R-:W-:Y:S05]  /*80c0*/  @!P0 BRA `(.L_x_114) ;  /* 0xfffffffc00f08947 */ /* 0x008fea000383ffff */
[----:B------:R-:W-:Y:S05]  /*80d0*/  BRA `(.L_x_113) ;  /* 0xffffff8800e07947 */ /* 0x000fea000383ffff */
.L_x_119:
[----:B---3--:R3:W4:Y:S02]  /*80e0*/  SYNCS.PHASECHK.TRANS64.TRYWAIT P1, [R2+URZ+0x30810], R17 ;  /* 0x03081011020075a7 */ /* 0x008724000802017f */
[----:B----4-:R-:W-:Y:S05]  /*80f0*/  @!P1 NANOSLEEP.SYNCS 0x989680 ;  /* 0x009896800000995d */ /* 0x010fea0003900000 */
[----:B------:R-:W4:Y:S02]  /*8100*/  @!P1 SYNCS.PHASECHK.TRANS64 P1, [R2+URZ+0x30810], R17 ;  /* 0x03081011020095a7 */ /* 0x000f24000802007f */
[----:B----4-:R-:W-:Y:S05]  /*8110*/  @!P1 BRA `(.L_x_119) ;  /* 0xfffffffc00f09947 */ /* 0x010fea000383ffff */
[----:B------:R-:W-:Y:S05]  /*8120*/  BRA `(.L_x_118) ;  /* 0xffffff9000b87947 */ /* 0x000fea000383ffff */
.L_x_123:
[----:B------:R1:W1:Y:S02]  /*8130*/  SYNCS.PHASECHK.TRANS64.TRYWAIT P1, [R2+URZ+0x30830], R17 ;  /* 0x03083011020075a7 */ /* 0x000264000802017f */
[----:B-1----:R-:W-:Y:S05]  /*8140*/  @!P1 NANOSLEEP.SYNCS 0x989680 ;  /* 0x009896800000995d */ /* 0x002fea0003900000 */
[----:B------:R-:W1:Y:S02]  /*8150*/  @!P1 SYNCS.PHASECHK.TRANS64 P1, [R2+URZ+0x30830], R17 ;  /* 0x03083011020095a7 */ /* 0x000e64000802007f */
[----:B-1----:R-:W-:Y:S05]  /*8160*/  @!P1 BRA `(.L_x_123) ;  /* 0xfffffffc00f09947 */ /* 0x002fea000383ffff */
[----:B------:R-:W-:Y:S05]  /*8170*/  BRA `(.L_x_122) ;  /* 0xffffff9800107947 */ /* 0x000fea000383ffff */
.L_x_138:
[----:B------:R-:W-:Y:S01]  /*8180*/  BSSY B0, `(.L_x_200) ;  /* 0x0000005000007945 */ /* 0x000fe20003800000 */
[----:B------:R-:W-:-:S07]  /*8190*/  IMAD.MOV.U32 R15, RZ, RZ, -0x1 ;  /* 0xffffffffff0f7424 */ /* 0x000fce00078e00ff */
[----:B------:R-:W-:Y:S05]  /*81a0*/  WARPSYNC.COLLECTIVE R15, `(.L_x_201) ;  /* 0x000000000f087348 */ /* 0x000fea0003c00000 */
[----:B------:R-:W-:Y:S01]  /*81b0*/  NOP ;  /* 0x0000000000007918 */ /* 0x000fe20000000000 */
[----:B------:R-:W-:Y:S01]  /*81c0*/  ENDCOLLECTIVE ;  /* 0x000000000000791b */ /* 0x000fe20003800000 */
.L_x_201:
[----:B------:R-:W-:Y:S05]  /*81d0*/  BSYNC B0 ;  /* 0x0000000000007941 */ /* 0x000fea0003800000 */
.L_x_200:
[----:B------:R-:W-:Y:S05]  /*81e0*/  BRA `(.L_x_202) ;  /* 0xffffffd000b87947 */ /* 0x000fea000383ffff */
.L_x_150:
[----:B------:R-:W-:Y:S01]  /*81f0*/  BSSY B0, `(.L_x_203) ;  /* 0x0000005000007945 */ /* 0x000fe20003800000 */
[----:B------:R-:W-:-:S07]  /*8200*/  IMAD.MOV.U32 R15, RZ, RZ, -0x1 ;  /* 0xffffffffff0f7424 */ /* 0x000fce00078e00ff */
[----:B------:R-:W-:Y:S05]  /*8210*/  WARPSYNC.COLLECTIVE R15, `(.L_x_204) ;  /* 0x000000000f087348 */ /* 0x000fea0003c00000 */
[----:B------:R-:W-:Y:S01]  /*8220*/  NOP ;  /* 0x0000000000007918 */ /* 0x000fe20000000000 */
[----:B------:R-:W-:Y:S01]  /*8230*/  ENDCOLLECTIVE ;  /* 0x000000000000791b */ /* 0x000fe20003800000 */
.L_x_204:
[----:B------:R-:W-:Y:S05]  /*8240*/  BSYNC B0 ;  /* 0x0000000000007941 */ /* 0x000fea0003800000 */
.L_x_203:
[----:B------:R-:W-:Y:S05]  /*8250*/  BRA `(.L_x_205) ;  /* 0xffffffd400d07947 */ /* 0x000fea000383ffff */
.L_x_163:
[----:B------:R-:W-:Y:S01]  /*8260*/  BSSY B0, `(.L_x_206) ;  /* 0x0000005000007945 */ /* 0x000fe20003800000 */
[----:B------:R-:W-:-:S07]  /*8270*/  IMAD.MOV.U32 R15, RZ, RZ, -0x1 ;  /* 0xffffffffff0f7424 */ /* 0x000fce00078e00ff */
[----:B------:R-:W-:Y:S05]  /*8280*/  WARPSYNC.COLLECTIVE R15, `(.L_x_207) ;  /* 0x000000000f087348 */ /* 0x000fea0003c00000 */
[----:B------:R-:W-:Y:S01]  /*8290*/  NOP ;  /* 0x0000000000007918 */ /* 0x000fe20000000000 */
[----:B------:R-:W-:Y:S01]  /*82a0*/  ENDCOLLECTIVE ;  /* 0x000000000000791b */ /* 0x000fe20003800000 */
.L_x_207:
[----:B------:R-:W-:Y:S05]  /*82b0*/  BSYNC B0 ;  /* 0x0000000000007941 */ /* 0x000fea0003800000 */
.L_x_206:
[----:B------:R-:W-:Y:S05]  /*82c0*/  BRA `(.L_x_208) ;  /* 0xffffffd800ec7947 */ /* 0x000fea000383ffff */
.L_x_172:
[----:B-1----:R1:W2:Y:S02]  /*82d0*/  SYNCS.PHASECHK.TRANS64.TRYWAIT P1, [R11+URZ+0x30820], R0 ;  /* 0x030820000b0075a7 */ /* 0x0022a4000802017f */
[----:B--2---:R-:W-:Y:S05]  /*82e0*/  @!P1 NANOSLEEP.SYNCS 0x989680 ;  /* 0x009896800000995d */ /* 0x004fea0003900000 */
[----:B------:R-:W2:Y:S02]  /*82f0*/  @!P1 SYNCS.PHASECHK.TRANS64 P1, [R11+URZ+0x30820], R0 ;  /* 0x030820000b0095a7 */ /* 0x000ea4000802007f */
[----:B--2---:R-:W-:Y:S05]  /*8300*/  @!P1 BRA `(.L_x_172) ;  /* 0xfffffffc00f09947 */ /* 0x004fea000383ffff */
[----:B------:R-:W-:Y:S05]  /*8310*/  BRA `(.L_x_209) ;  /* 0xffffffe000c47947 */ /* 0x000fea000383ffff */
.L_x_176:
[----:B-1----:R1:W2:Y:S02]  /*8320*/  SYNCS.PHASECHK.TRANS64.TRYWAIT P1, [R11+URZ+0x30840], R21 ;  /* 0x030840150b0075a7 */ /* 0x0022a4000802017f */
[----:B--2---:R-:W-:Y:S05]  /*8330*/  @!P1 NANOSLEEP.SYNCS 0x989680 ;  /* 0x009896800000995d */ /* 0x004fea0003900000 */
[----:B------:R-:W2:Y:S02]  /*8340*/  @!P1 SYNCS.PHASECHK.TRANS64 P1, [R11+URZ+0x30840], R21 ;  /* 0x030840150b0095a7 */ /* 0x000ea4000802007f */
[----:B--2---:R-:W-:Y:S05]  /*8350*/  @!P1 BRA `(.L_x_176) ;  /* 0xfffffffc00f09947 */ /* 0x004fea000383ffff */
[----:B------:R-:W-:Y:S05]  /*8360*/  BRA `(.L_x_210) ;  /* 0xffffffe800307947 */ /* 0x000fea000383ffff */
.L_x_178:
[----:B--2---:R2:W3:Y:S02]  /*8370*/  SYNCS.PHASECHK.TRANS64.TRYWAIT P1, [R11+URZ+0x30828], R21 ;  /* 0x030828150b0075a7 */ /* 0x0044e4000802017f */
[----:B---3--:R-:W-:Y:S05]  /*8380*/  @!P1 NANOSLEEP.SYNCS 0x989680 ;  /* 0x009896800000995d */ /* 0x008fea0003900000 */
[----:B------:R-:W3:Y:S02]  /*8390*/  @!P1 SYNCS.PHASECHK.TRANS64 P1, [R11+URZ+0x30828], R21 ;  /* 0x030828150b0095a7 */ /* 0x000ee4000802007f */
[----:B---3--:R-:W-:Y:S05]  /*83a0*/  @!P1 BRA `(.L_x_178) ;  /* 0xfffffffc00f09947 */ /* 0x008fea000383ffff */
[----:B------:R-:W-:Y:S05]  /*83b0*/  BRA `(.L_x_211) ;  /* 0xffffffe800c47947 */ /* 0x000fea000383ffff */
.L_x_180:
[----:B---3--:R3:W4:Y:S02]  /*83c0*/  SYNCS.PHASECHK.TRANS64.TRYWAIT P1, [R11+URZ+0x30848], R21 ;  /* 0x030848150b0075a7 */ /* 0x008724000802017f */
[----:B----4-:R-:W-:Y:S05]  /*83d0*/  @!P1 NANOSLEEP.SYNCS 0x989680 ;  /* 0x009896800000995d */ /* 0x010fea0003900000 */
[----:B------:R-:W4:Y:S02]  /*83e0*/  @!P1 SYNCS.PHASECHK.TRANS64 P1, [R11+URZ+0x30848], R21 ;  /* 0x030848150b0095a7 */ /* 0x000f24000802007f */
[----:B----4-:R-:W-:Y:S05]  /*83f0*/  @!P1 BRA `(.L_x_180) ;  /* 0xfffffffc00f09947 */ /* 0x010fea000383ffff */
[----:B------:R-:W-:Y:S05]  /*8400*/  BRA `(.L_x_212) ;  /* 0xffffffec00347947 */ /* 0x000fea000383ffff */
.L_x_182:
[----:B------:R-:W-:-:S07]  /*8410*/  SHF.L.U32 R4, R9, 0x1f, RZ ;  /* 0x0000001f09047819 */ /* 0x000fce00000006ff */
.L_x_213:
[----:B-1----:R1:W2:Y:S02]  /*8420*/  SYNCS.PHASECHK.TRANS64.TRYWAIT P1, [R11+URZ+0x30820], R4 ;  /* 0x030820040b0075a7 */ /* 0x0022a4000802017f */
[----:B--2---:R-:W-:Y:S05]  /*8430*/  @!P1 NANOSLEEP.SYNCS 0x989680 ;  /* 0x009896800000995d */ /* 0x004fea0003900000 */
[----:B------:R-:W2:Y:S02]  /*8440*/  @!P1 SYNCS.PHASECHK.TRANS64 P1, [R11+URZ+0x30820], R4 ;  /* 0x030820040b0095a7 */ /* 0x000ea4000802007f */
[----:B--2---:R-:W-:Y:S05]  /*8450*/  @!P1 BRA `(.L_x_213) ;  /* 0xfffffffc00f09947 */ /* 0x004fea000383ffff */
[----:B------:R-:W-:Y:S05]  /*8460*/  BRA `(.L_x_214) ;  /* 0xffffffec00bc7947 */ /* 0x000fea000383ffff */
.L_x_185:
[----:B---3--:R3:W4:Y:S02]  /*8470*/  SYNCS.PHASECHK.TRANS64.TRYWAIT P1, [R11+URZ+0x30840], R12 ;  /* 0x0308400c0b0075a7 */ /* 0x008724000802017f */
[----:B----4-:R-:W-:Y:S05]  /*8480*/  @!P1 NANOSLEEP.SYNCS 0x989680 ;  /* 0x009896800000995d */ /* 0x010fea0003900000 */
[----:B------:R-:W4:Y:S02]  /*8490*/  @!P1 SYNCS.PHASECHK.TRANS64 P1, [R11+URZ+0x30840], R12 ;  /* 0x0308400c0b0095a7 */ /* 0x000f24000802007f */
[----:B----4-:R-:W-:Y:S05]  /*84a0*/  @!P1 BRA `(.L_x_185) ;  /* 0xfffffffc00f09947 */ /* 0x010fea000383ffff */
[----:B------:R-:W-:Y:S05]  /*84b0*/  BRA `(.L_x_215) ;  /* 0xfffffff000487947 */ /* 0x000fea000383ffff */
.L_x_187:
[----:B-1----:R1:W2:Y:S02]  /*84c0*/  SYNCS.PHASECHK.TRANS64.TRYWAIT P1, [R11+URZ+0x30828], R12 ;  /* 0x0308280c0b0075a7 */ /* 0x0022a4000802017f */
[----:B--2---:R-:W-:Y:S05]  /*84d0*/  @!P1 NANOSLEEP.SYNCS 0x989680 ;  /* 0x009896800000995d */ /* 0x004fea0003900000 */
[----:B------:R-:W2:Y:S02]  /*84e0*/  @!P1 SYNCS.PHASECHK.TRANS64 P1, [R11+URZ+0x30828], R12 ;  /* 0x0308280c0b0095a7 */ /* 0x000ea4000802007f */
[----:B--2---:R-:W-:Y:S05]  /*84f0*/  @!P1 BRA `(.L_x_187) ;  /* 0xfffffffc00f09947 */ /* 0x004fea000383ffff */
[----:B------:R-:W-:Y:S05]  /*8500*/  BRA `(.L_x_216) ;  /* 0xfffffff000d07947 */ /* 0x000fea000383ffff */
.L_x_189:
[----:B-1----:R1:W2:Y:S02]  /*8510*/  SYNCS.PHASECHK.TRANS64.TRYWAIT P0, [R4+URZ+0x30840], R3 ;  /* 0x03084003040075a7 */ /* 0x0022a4000800017f */
[----:B--2---:R-:W-:Y:S05]  /*8520*/  @!P0 NANOSLEEP.SYNCS 0x989680 ;  /* 0x009896800000895d */ /* 0x004fea0003900000 */
[----:B------:R-:W2:Y:S02]  /*8530*/  @!P0 SYNCS.PHASECHK.TRANS64 P0, [R4+URZ+0x30840], R3 ;  /* 0x03084003040085a7 */ /* 0x000ea4000800007f */
[----:B--2---:R-:W-:Y:S05]  /*8540*/  @!P0 BRA `(.L_x_189) ;  /* 0xfffffffc00f08947 */ /* 0x004fea000383ffff */
[----:B------:R-:W-:Y:S05]  /*8550*/  BRA `(.L_x_217) ;  /* 0xfffffff400587947 */ /* 0x000fea000383ffff */
.L_x_191:
[----:B------:R-:W-:Y:S01]  /*8560*/  BSSY B0, `(.L_x_218) ;  /* 0x0000006000007945 */ /* 0x000fe20003800000 */
[----:B------:R-:W-:-:S07]  /*8570*/  IMAD.MOV.U32 R15, RZ, RZ, -0x1 ;  /* 0xffffffffff0f7424 */ /* 0x000fce00078e00ff */
[----:B------:R-:W-:Y:S05]  /*8580*/  WARPSYNC.COLLECTIVE R15, `(.L_x_219) ;  /* 0x000000000f0c7348 */ /* 0x000fea0003c00000 */
[----:B------:R-:W-:Y:S02]  /*8590*/  ELECT P6, UR62, PT ;  /* 0x00000000003e782f */ /* 0x000fe400038c0000 */
[----:B------:R-:W-:Y:S01]  /*85a0*/  MOV R14, UR62 ;  /* 0x0000003e000e7c02 */ /* 0x000fe20008000f00 */
[----:B------:R-:W-:Y:S10]  /*85b0*/  ENDCOLLECTIVE ;  /* 0x000000000000791b */ /* 0x000ff40003800000 */
.L_x_219:
[----:B------:R-:W-:Y:S05]  /*85c0*/  BSYNC B0 ;  /* 0x0000000000007941 */ /* 0x000fea0003800000 */
.L_x_218:
[----:B------:R-:W-:Y:S01]  /*85d0*/  PLOP3.LUT P0, PT, P6, PT, PT, 0x80, 0x0 ;  /* 0x000000000000781c */ /* 0x000fe2000370f070 */
[----:B------:R-:W-:-:S12]  /*85e0*/  BRA `(.L_x_220) ;  /* 0xfffffff800007947 */ /* 0x000fd8000383ffff */
.L_x_193:
[----:B-1----:R1:W2:Y:S02]  /*85f0*/  SYNCS.PHASECHK.TRANS64.TRYWAIT P1, [R6+URZ], R5 ;  /* 0x00000005060075a7 */ /* 0x0022a4000802017f */
[----:B--2---:R-:W-:Y:S05]  /*8600*/  @!P1 NANOSLEEP.SYNCS 0x989680 ;  /* 0x009896800000995d */ /* 0x004fea0003900000 */
[----:B------:R-:W2:Y:S02]  /*8610*/  @!P1 SYNCS.PHASECHK.TRANS64 P1, [R6+URZ], R5 ;  /* 0x00000005060095a7 */ /* 0x000ea4000802007f */
[----:B--2---:R-:W-:Y:S05]  /*8620*/  @!P1 BRA `(.L_x_193) ;  /* 0xfffffffc00f09947 */ /* 0x004fea000383ffff */
[----:B------:R-:W-:Y:S05]  /*8630*/  BRA `(.L_x_221) ;  /* 0xfffffff8003c7947 */ /* 0x000fea000383ffff */
.L_x_194:
[----:B--2---:R2:W3:Y:S02]  /*8640*/  SYNCS.PHASECHK.TRANS64.TRYWAIT P1, [R3+URZ], R2 ;  /* 0x00000002030075a7 */ /* 0x0044e4000802017f */
[----:B---3--:R-:W-:Y:S05]  /*8650*/  @!P1 NANOSLEEP.SYNCS 0x989680 ;  /* 0x009896800000995d */ /* 0x008fea0003900000 */
[----:B------:R-:W3:Y:S02]  /*8660*/  @!P1 SYNCS.PHASECHK.TRANS64 P1, [R3+URZ], R2 ;  /* 0x00000002030095a7 */ /* 0x000ee4000802007f */
[----:B---3--:R-:W-:Y:S05]  /*8670*/  @!P1 BRA `(.L_x_194) ;  /* 0xfffffffc00f09947 */ /* 0x008fea000383ffff */
[----:B------:R-:W-:Y:S05]  /*8680*/  BRA `(.L_x_222) ;  /* 0xfffffff800307947 */ /* 0x000fea000383ffff */
.L_x_196:
[----:B--2---:R2:W3:Y:S02]  /*8690*/  SYNCS.PHASECHK.TRANS64.TRYWAIT P0, [R0+URZ], R5 ;  /* 0x00000005000075a7 */ /* 0x0044e4000800017f */
[----:B---3--:R-:W-:Y:S05]  /*86a0*/  @!P0 NANOSLEEP.SYNCS 0x989680 ;  /* 0x009896800000895d */ /* 0x008fea0003900000 */
[----:B------:R-:W3:Y:S02]  /*86b0*/  @!P0 SYNCS.PHASECHK.TRANS64 P0, [R0+URZ], R5 ;  /* 0x00000005000085a7 */ /* 0x000ee4000800007f */
[----:B---3--:R-:W-:Y:S05]  /*86c0*/  @!P0 BRA `(.L_x_196) ;  /* 0xfffffffc00f08947 */ /* 0x008fea000383ffff */
[----:B------:R-:W-:Y:S05]  /*86d0*/  BRA `(.L_x_223) ;  /* 0xfffffff800347947 */ /* 0x000fea000383ffff */
.L_x_224:
        /* <DEDUP_REMOVED lines=10> */
.L_x_7291:


//--------------------- .text._ZN7cutlass13device_kernelIN5flash11enable_sm90INS1_16FlashAttnBwdSm90INS1_25CollectiveMainloopBwdSm90ILi2ELi2ELi2EN4cute5tupleIJNS5_1CILi1EEES8_S8_EEENS6_IJNS7_ILi64EEENS7_ILi128EEESB_EEENS_10bfloat16_tEfNS_4arch4Sm90ELb0ELb0ELb1ELb0ELb0ELb1ELb0ELb0ELi2ELi1ELi2ELi1ELb0EEENS1_24CollectiveEpilogueBwdGQAISC_fSF_Li256ELb0ELb0EEENS1_19SingleTileSchedulerILb0ELb0ELb0ELi128EEEEEEEEEvNT_6ParamsE --------------------------
	.section	.text._ZN7cutlass13device_kernelIN5flash11enable_sm90INS1_16FlashAttnBwdSm90INS1_25CollectiveMainloopBwdSm90ILi2ELi2ELi2EN4cute5tupleIJNS5_1CILi1EEES8_S8_EEENS6_IJNS7_ILi64EEENS7_ILi128EEESB_EEENS_10bfloat16_tEfNS_4arch4Sm90ELb0ELb0ELb1ELb0ELb0ELb1ELb0ELb0ELi2ELi1ELi2ELi1ELb0EEENS1_24CollectiveEpilogueBwdGQAISC_fSF_Li256ELb0ELb0EEENS1_19SingleTileSchedulerILb0ELb0ELb0ELi128EEEEEEEEEvNT_6ParamsE,"ax",@progbits
	.align	128
.text._ZN7cutlass13device_kernelIN5flash11enable_sm90INS1_16FlashAttnBwdSm90INS1_25CollectiveMainloopBwdSm90ILi2ELi2ELi2EN4cute5tupleIJNS5_1CILi1EEES8_S8_EEENS6_IJNS7_ILi64EEENS7_ILi128EEESB_EEENS_10bfloat16_tEfNS_4arch4Sm90ELb0ELb0ELb1ELb0ELb0ELb1ELb0ELb0ELi2ELi1ELi2ELi1ELb0EEENS1_24CollectiveEpilogueBwdGQAISC_fSF_Li256ELb0ELb0EEENS1_19SingleTileSchedulerILb0ELb0ELb0ELi128EEEEEEEEEvNT_6ParamsE:
        .type           _ZN7cutlass13device_kernelIN5flash11enable_sm90INS1_16FlashAttnBwdSm90INS1_25CollectiveMainloopBwdSm90ILi2ELi2ELi2EN4cute5tupleIJNS5_1CILi1EEES8_S8_EEENS6_IJNS7_ILi64EEENS7_ILi128EEESB_EEENS_10bfloat16_tEfNS_4arch4Sm90ELb0ELb0ELb1ELb0ELb0ELb1ELb0ELb0ELi2ELi1ELi2ELi1ELb0EEENS1_24CollectiveEpilogueBwdGQAISC_fSF_Li256ELb0ELb0EEENS1_19SingleTileSchedulerILb0ELb0ELb0ELi128EEEEEEEEEvNT_6ParamsE,@function
        .size           _ZN7cutlass13device_kernelIN5flash11enable_sm90INS1_16FlashAttnBwdSm90INS1_25CollectiveMainloopBwdSm90ILi2ELi2ELi2EN4cute5tupleIJNS5_1CILi1EEES8_S8_EEENS6_IJNS7_ILi64EEENS7_ILi128EEESB_EEENS_10bfloat16_tEfNS_4arch4Sm90ELb0ELb0ELb1ELb0ELb0ELb1ELb0ELb0ELi2ELi1ELi2ELi1ELb0EEENS1_24CollectiveEpilogueBwdGQAISC_fSF_Li256ELb0ELb0EEENS1_19SingleTileSchedulerILb0ELb0ELb0ELi128EEEEEEEEEvNT_6ParamsE,(.L_x_7292 - _ZN7cutlass13device_kernelIN5flash11enable_sm90INS1_16FlashAttnBwdSm90INS1_25CollectiveMainloopBwdSm90ILi2ELi2ELi2EN4cute5tupleIJNS5_1CILi1EEES8_S8_EEENS6_IJNS7_ILi64EEENS7_ILi128EEESB_EEENS_10bfloat16_tEfNS_4arch4Sm90ELb0ELb0ELb1ELb0ELb0ELb1ELb0ELb0ELi2ELi1ELi2ELi1ELb0EEENS1_24CollectiveEpilogueBwdGQAISC_fSF_Li256ELb0ELb0EEENS1_19SingleTileSchedulerILb0ELb0ELb0ELi128EEEEEEEEEvNT_6ParamsE)
        .other          _ZN7cutlass13device_kernelIN5flash11enable_sm90INS1_16FlashAttnBwdSm90INS1_25CollectiveMainloopBwdSm90ILi2ELi2ELi2EN4cute5tupleIJNS5_1CILi1EEES8_S8_EEENS6_IJNS7_ILi64EEENS7_ILi128EEESB_EEENS_10bfloat16_tEfNS_4arch4Sm90ELb0ELb0ELb1ELb0ELb0ELb1ELb0ELb0ELi2ELi1ELi2ELi1ELb0EEENS1_24CollectiveEpilogueBwdGQAISC_fSF_Li256ELb0ELb0EEENS1_19SingleTileSchedulerILb0ELb0ELb0ELi128EEEEEEEEEvNT_6ParamsE,@"STO_CUDA_ENTRY STV_DEFAULT"
_ZN7cutlass13device_kernelIN5flash11enable_sm90INS1_16FlashAttnBwdSm90INS1_25CollectiveMainloopBwdSm90ILi2ELi2ELi2EN4cute5tupleIJNS5_1CILi1EEES8_S8_EEENS6_IJNS7_ILi64EEENS7_ILi128EEESB_EEENS_10bfloat16_tEfNS_4arch4Sm90ELb0ELb0ELb1ELb0ELb0ELb1ELb0ELb0ELi2ELi1ELi2ELi1ELb0EEENS1_24CollectiveEpilogueBwdGQAISC_fSF_Li256ELb0ELb0EEENS1_19SingleTileSchedulerILb0ELb0ELb0ELi128EEEEEEEEEvNT_6ParamsE:
        /* <DEDUP_REMOVED lines=13> */
[----:B------:R-:W-:-:S02]  /*00d0*/  UIADD3.X UR7, URZ, UR5, URZ, UP0, !UPT ;  /* 0x000000053f077290 */ /* 0x000fc400087fe43f */
[----:B------:R-:W-:Y:S02]  /*00e0*/  UIADD3.X UR9, URZ, UR5, URZ, UP1, !UPT ;  /* 0x000000053f097290 */ /* 0x000fe40008ffe43f */
[----:B------:R-:W-:Y:S02]  /*00f0*/  UIADD3.X UR11, URZ, UR5, URZ, UP2, !UPT ;  /* 0x000000053f0b7290 */ /* 0x000fe400097fe43f */
[----:B------:R-:W-:-:S03]  /*0100*/  UIADD3.X UR5, URZ, UR5, URZ, UP3, !UPT ;  /* 0x000000053f057290 */ /* 0x000fc60009ffe43f */
[----:B------:R1:W-:Y:S02]  /*0110*/  UTMACCTL.PF [UR6] ;  /* 0x00000000060079b9 */ /* 0x0003e40008040000 */
[----:B------:R1:W-:Y:S02]  /*0120*/  UTMACCTL.PF [UR8] ;  /* 0x00000000080079b9 */ /* 0x0003e40008040000 */
[----:B------:R1:W-:Y:S02]  /*0130*/  UTMACCTL.PF [UR10] ;  /* 0x000000000a0079b9 */ /* 0x0003e40008040000 */
[----:B------:R1:W-:Y:S02]  /*0140*/  UTMACCTL.PF [UR4] ;  /* 0x00000000040079b9 */ /* 0x0003e40008040000 */
[----:B-1----:R-:W-:Y:S01]  /*0150*/  NOP ;  /* 0x0000000000007918 */ /* 0x002fe20000000000 */
.L_x_226:
[----:B------:R-:W-:Y:S05]  /*0160*/  BSYNC B0 ;  /* 0x0000000000007941 */ /* 0x000fea0003800000 */
.L_x_225:
        /* <DEDUP_REMOVED lines=34> */
.L_x_227:
        /* <DEDUP_REMOVED lines=22> */
.L_x_228:
[----:B------:R-:W-:Y:S01]  /*04f0*/  ISETP.NE.AND P0, PT, R2, RZ, PT ;  /* 0x000000ff0200720c */ /* 0x000fe20003f05270 */
[----:B------:R-:W-:Y:S01]  /*0500*/  IMAD.MOV.U32 R17, RZ, RZ, 0x1 ;  /* 0x00000001ff117424 */ /* 0x000fe200078e00ff */
[----:B------:R-:W-:Y:S01]  /*0510*/  NOP ;  /* 0x0000000000007918 */ /* 0x000fe20000000000 */
[----:B------:R-:W-:Y:S03]  /*0520*/  BSSY B6, `(.L_x_229) ;  /* 0x00006ff000067945 */ /* 0x000fe60003800000 */
[----:B------:R-:W-:Y:S01]  /*0530*/  SEL R17, R17, 0x2, !P0 ;  /* 0x0000000211117807 */ /* 0x000fe20004000000 */
[----:B-12-45:R-:W-:Y:S06]  /*0540*/  BAR.SYNC.DEFER_BLOCKING 0x0 ;  /* 0x0000000000007b1d */ /* 0x036fec0000010000 */
[----:B------:R-:W-:Y:S05]  /*0550*/  @!P0 BRA `(.L_x_230) ;  /* 0x0000004400d08947 */ /* 0x000fea0003800000 */
.L_x_231:
        /* <DEDUP_REMOVED lines=13> */
[----:B----4-:R-:W-:Y:S05]  /*0630*/  @!P0 BRA `(.L_x_232) ;  /* 0x0000006c00b48947 */ /* 0x010fea0003800000 */
        /* <DEDUP_REMOVED lines=19> */
.L_x_234:
        /* <DEDUP_REMOVED lines=15> */
.L_x_233:
        /* <DEDUP_REMOVED lines=22> */
.L_x_236:
        /* <DEDUP_REMOVED lines=15> */
.L_x_235:
        /* <DEDUP_REMOVED lines=8> */
.L_x_306:
[----:B------:R-:W-:Y:S01]  /*0b30*/  SHF.L.U32 R11, RZ, 0x1f, RZ ;  /* 0x0000001fff0b7819 */ /* 0x000fe200000006ff */
[----:B------:R-:W-:Y:S01]  /*0b40*/  IMAD.SHL.U32 R4, R0, 0x40, RZ ;  /* 0x0000004000047824 */ /* 0x000fe200078e00ff */
[-C--:B------:R-:W-:Y:S01]  /*0b50*/  LEA.HI R5, R3, R0.reuse, RZ, 0x5 ;  /* 0x0000000003057211 */ /* 0x080fe200078f28ff */
[----:B------:R-:W-:Y:S01]  /*0b60*/  IMAD.SHL.U32 R10, R13, 0x1000, RZ ;  /* 0x000010000d0a7824 */ /* 0x000fe200078e00ff */
[----:B------:R-:W3:Y:S01]  /*0b70*/  SYNCS.PHASECHK.TRANS64.TRYWAIT P0, [R16+URZ+0x30800], R11 ;  /* 0x0308000b100075a7 */ /* 0x000ee2000800017f */
[----:B------:R-:W-:Y:S02]  /*0b80*/  LEA.HI R6, R3, R0, RZ, 0x4 ;  /* 0x0000000003067211 */ /* 0x000fe400078f20ff */
[----:B------:R-:W-:Y:S02]  /*0b90*/  SHF.R.S32.HI R5, RZ, 0x5, R5 ;  /* 0x00000005ff057819 */ /* 0x000fe40000011405 */
[----:B------:R-:W-:Y:S02]  /*0ba0*/  SHF.R.S32.HI R9, RZ, 0x4, R6 ;  /* 0x00000004ff097819 */ /* 0x000fe40000011406 */
[----:B------:R-:W-:Y:S01]  /*0bb0*/  LOP3.LUT R4, R4, 0x1c0, RZ, 0xc0, !PT ;  /* 0x000001c004047812 */ /* 0x000fe200078ec0ff */
[----:B------:R-:W-:Y:S01]  /*0bc0*/  IMAD.SHL.U32 R5, R5, 0x10, RZ ;  /* 0x0000001005057824 */ /* 0x000fe200078e00ff */
[----:B------:R-:W-:-:S02]  /*0bd0*/  LEA.HI R7, R6, R9, RZ, 0x1 ;  /* 0x0000000906077211 */ /* 0x000fc400078f08ff */
[----:B------:R-:W-:Y:S02]  /*0be0*/  LEA.HI R6, R3, R0, RZ, 0x3 ;  /* 0x0000000003067211 */ /* 0x000fe400078f18ff */
[----:B------:R-:W-:Y:S02]  /*0bf0*/  LOP3.LUT R5, R4, 0x30, R5, 0xf8, !PT ;  /* 0x0000003004057812 */ /* 0x000fe400078ef805 */
[----:B------:R-:W-:Y:S02]  /*0c00*/  LOP3.LUT R8, R7, 0x7ffffe, RZ, 0xc0, !PT ;  /* 0x007ffffe07087812 */ /* 0x000fe400078ec0ff */
[----:B--2---:R-:W-:Y:S02]  /*0c10*/  LEA.HI R3, R14, R14, RZ, 0x1 ;  /* 0x0000000e0e037211 */ /* 0x004fe400078f08ff */
[----:B------:R-:W-:Y:S01]  /*0c20*/  LOP3.LUT R7, R5, 0x8, R6, 0xf8, !PT ;  /* 0x0000000805077812 */ /* 0x000fe200078ef806 */
[----:B------:R-:W-:Y:S01]  /*0c30*/  IMAD.IADD R9, R9, 0x1, -R8 ;  /* 0x0000000109097824 */ /* 0x000fe200078e0a08 */
[----:B------:R-:W-:-:S02]  /*0c40*/  LOP3.LUT R5, R2, 0xffffff80, RZ, 0xc0, !PT ;  /* 0xffffff8002057812 */ /* 0x000fc400078ec0ff */
[----:B------:R-:W-:Y:S01]  /*0c50*/  LOP3.LUT R3, R3, 0xfffffffe, RZ, 0xc0, !PT ;  /* 0xfffffffe03037812 */ /* 0x000fe200078ec0ff */
[----:B------:R-:W-:Y:S01]  /*0c60*/  IMAD R9, R9, 0x200, R10 ;  /* 0x0000020009097824 */ /* 0x000fe200078e020a */
[----:B------:R-:W-:Y:S01]  /*0c70*/  SHF.R.U32.HI R4, RZ, 0x3, R4 ;  /* 0x00000003ff047819 */ /* 0x000fe20000011604 */
[----:B------:R-:W-:Y:S02]  /*0c80*/  IMAD.IADD R5, R0, 0x1, -R5 ;  /* 0x0000000100057824 */ /* 0x000fe400078e0a05 */
[----:B------:R-:W-:Y:S01]  /*0c90*/  IMAD.IADD R8, R14, 0x1, -R3 ;  /* 0x000000010e087824 */ /* 0x000fe200078e0a03 */
[----:B------:R-:W-:Y:S01]  /*0ca0*/  LOP3.LUT R4, R7, R4, RZ, 0x3c, !PT ;  /* 0x0000000407047212 */ /* 0x000fe200078e3cff */
[----:B---3--:R-:W-:Y:S06]  /*0cb0*/  @P0 BRA `(.L_x_238) ;  /* 0x0000000000080947 */ /* 0x008fec0003800000 */
[----:B------:R-:W2:Y:S02]  /*0cc0*/  SYNCS.PHASECHK.TRANS64.TRYWAIT P0, [R16+URZ+0x30800], R11 ;  /* 0x0308000b100075a7 */ /* 0x000ea4000800017f */
[----:B--2---:R-:W-:Y:S05]  /*0cd0*/  @!P0 BRA `(.L_x_239) ;  /* 0x0000006800308947 */ /* 0x004fea0003800000 */
.L_x_238:
[----:B------:R-:W3:Y:S01]  /*0ce0*/  LDC R6, c[0x0][0x280] ;  /* 0x0000a000ff067b82 */ /* 0x000ee20000000800 */
[----:B------:R-:W-:Y:S01]  /*0cf0*/  SHF.R.S32.HI R0, RZ, 0x1f, R5 ;  /* 0x0000001fff007819 */ /* 0x000fe20000011405 */
[----:B------:R-:W-:Y:S01]  /*0d00*/  IMAD.IADD R12, R4, 0x1, R9 ;  /* 0x00000001040c7824 */ /* 0x000fe200078e0209 */
[----:B------:R-:W-:Y:S02]  /*0d10*/  CS2R R24, SRZ ;  /* 0x0000000000187805 */ /* 0x000fe4000001ff00 */
[----:B------:R-:W-:Y:S02]  /*0d20*/  CS2R R88, SRZ ;  /* 0x0000000000587805 */ /* 0x000fe4000001ff00 */
[----:B------:R-:W-:Y:S02]  /*0d30*/  LEA.HI R2, R0, R5, RZ, 0x2 ;  /* 0x0000000500027211 */ /* 0x000fe400078f10ff */
[----:B------:R-:W-:Y:S02]  /*0d40*/  CS2R R90, SRZ ;  /* 0x00000000005a7805 */ /* 0x000fe4000001ff00 */
[----:B------:R-:W-:-:S02]  /*0d50*/  CS2R R92, SRZ ;  /* 0x00000000005c7805 */ /* 0x000fc4000001ff00 */
[----:B------:R-:W-:Y:S02]  /*0d60*/  CS2R R94, SRZ ;  /* 0x00000000005e7805 */ /* 0x000fe4000001ff00 */
[----:B------:R-:W-:Y:S02]  /*0d70*/  LOP3.LUT R228, R2, 0x7ffffffc, RZ, 0xc0, !PT ;  /* 0x7ffffffc02e47812 */ /* 0x000fe400078ec0ff */
        /* <DEDUP_REMOVED lines=59> */
[----:B------:R-:W-:Y:S01]  /*1130*/  CS2R R86, SRZ ;  /* 0x0000000000567805 */ /* 0x000fe2000001ff00 */
[C---:B------:R-:W-:Y:S02]  /*1140*/  IMAD.SHL.U32 R9, R5.reuse, 0x4, RZ ;  /* 0x0000000405097824 */ /* 0x040fe400078e00ff */
[----:B------:R-:W-:Y:S01]  /*1150*/  IMAD.IADD R228, R5, 0x1, -R228 ;  /* 0x0000000105e47824 */ /* 0x000fe200078e0ae4 */
[----:B------:R-:W-:Y:S06]  /*1160*/  @!P0 BRA `(.L_x_240) ;  /* 0x0000002c00ac8947 */ /* 0x000fec0003800000 */
[----:B------:R-:W3:Y:S01]  /*1170*/  S2R R4, SR_CTAID.X ;  /* 0x0000000000047919 */ /* 0x000ee20000002500 */
[----:B------:R-:W3:Y:S01]  /*1180*/  LDC R7, c[0x0][0x290] ;  /* 0x0000a400ff077b82 */ /* 0x000ee20000000800 */
[----:B------:R-:W-:Y:S02]  /*1190*/  LEA.HI R5, R0, R5, RZ, 0x5 ;  /* 0x0000000500057211 */ /* 0x000fe400078f28ff */
[----:B------:R-:W-:Y:S02]  /*11a0*/  CS2R R150, SRZ ;  /* 0x0000000000967805 */ /* 0x000fe4000001ff00 */
[----:B------:R-:W-:Y:S02]  /*11b0*/  SHF.R.S32.HI R0, RZ, 0x2, R2 ;  /* 0x00000002ff007819 */ /* 0x000fe40000011402 */
[----:B------:R-:W-:Y:S02]  /*11c0*/  CS2R R148, SRZ ;  /* 0x0000000000947805 */ /* 0x000fe4000001ff00 */
[----:B------:R-:W-:-:S02]  /*11d0*/  SHF.R.S32.HI R5, RZ, 0x5, R5 ;  /* 0x00000005ff057819 */ /* 0x000fc40000011405 */
[----:B------:R-:W-:Y:S02]  /*11e0*/  CS2R R146, SRZ ;  /* 0x0000000000927805 */ /* 0x000fe4000001ff00 */
[----:B------:R-:W-:Y:S02]  /*11f0*/  SHF.R.S32.HI R3, RZ, 0x1f, R2 ;  /* 0x0000001fff037819 */ /* 0x000fe40000011402 */
[----:B------:R-:W-:Y:S02]  /*1200*/  CS2R R144, SRZ ;  /* 0x0000000000907805 */ /* 0x000fe4000001ff00 */
[----:B------:R-:W-:Y:S02]  /*1210*/  LEA.HI R2, R13, R13, RZ, 0x1 ;  /* 0x0000000d0d027211 */ /* 0x000fe400078f08ff */
[----:B------:R-:W-:Y:S02]  /*1220*/  CS2R R142, SRZ ;  /* 0x00000000008e7805 */ /* 0x000fe4000001ff00 */
[----:B------:R-:W-:-:S02]  /*1230*/  LEA.HI R3, R3, R0, RZ, 0x3 ;  /* 0x0000000003037211 */ /* 0x000fc400078f18ff */
[----:B------:R-:W-:Y:S02]  /*1240*/  CS2R R140, SRZ ;  /* 0x00000000008c7805 */ /* 0x000fe4000001ff00 */
[----:B------:R-:W-:Y:S02]  /*1250*/  LOP3.LUT R2, R2, 0xfffffffe, RZ, 0xc0, !PT ;  /* 0xfffffffe02027812 */ /* 0x000fe400078ec0ff */
[----:B------:R-:W-:Y:S02]  /*1260*/  CS2R R138, SRZ ;  /* 0x00000000008a7805 */ /* 0x000fe4000001ff00 */
[----:B------:R-:W-:Y:S02]  /*1270*/  LOP3.LUT R3, R3, 0xfffffff8, RZ, 0xc0, !PT ;  /* 0xfffffff803037812 */ /* 0x000fe400078ec0ff */
[----:B------:R-:W-:Y:S02]  /*1280*/  CS2R R136, SRZ ;  /* 0x0000000000887805 */ /* 0x000fe4000001ff00 */
[----:B------:R-:W-:Y:S01]  /*1290*/  CS2R R134, SRZ ;  /* 0x0000000000867805 */ /* 0x000fe2000001ff00 */
[----:B------:R-:W-:Y:S01]  /*12a0*/  IMAD.IADD R2, R13, 0x1, -R2 ;  /* 0x000000010d027824 */ /* 0x000fe200078e0a02 */
        /* <DEDUP_REMOVED lines=11> */
[----:B------:R-:W-:Y:S01]  /*1360*/  CS2R R110, SRZ ;  /* 0x00000000006e7805 */ /* 0x000fe2000001ff00 */
[----:B---3--:R-:W-:Y:S01]  /*1370*/  IMAD R4, R4, -0x80, R7 ;  /* 0xffffff8004047824 */ /* 0x008fe200078e0207 */
[----:B------:R-:W-:-:S02]  /*1380*/  LOP3.LUT R7, R17, 0x1, RZ, 0xfc, !PT ;  /* 0x0000000111077812 */ /* 0x000fc400078efcff */
[----:B------:R-:W-:Y:S02]  /*1390*/  CS2R R108, SRZ ;  /* 0x00000000006c7805 */ /* 0x000fe4000001ff00 */
[----:B------:R-:W-:Y:S01]  /*13a0*/  CS2R R106, SRZ ;  /* 0x00000000006a7805 */ /* 0x000fe2000001ff00 */
[----:B------:R-:W-:Y:S01]  /*13b0*/  IMAD R4, R5, -0x10, R4 ;  /* 0xfffffff005047824 */ /* 0x000fe200078e0204 */
[----:B------:R-:W-:Y:S01]  /*13c0*/  CS2R R104, SRZ ;  /* 0x0000000000687805 */ /* 0x000fe2000001ff00 */
[----:B------:R-:W-:Y:S01]  /*13d0*/  VIADD R5, R6, 0x3f ;  /* 0x0000003f06057836 */ /* 0x000fe20000000000 */
[----:B------:R-:W-:Y:S02]  /*13e0*/  CS2R R102, SRZ ;  /* 0x0000000000667805 */ /* 0x000fe4000001ff00 */
[----:B------:R-:W-:Y:S02]  /*13f0*/  CS2R R100, SRZ ;  /* 0x0000000000647805 */ /* 0x000fe4000001ff00 */
[----:B------:R-:W-:-:S02]  /*1400*/  IADD3 R3, R4, R3, -R0 ;  /* 0x0000000304037210 */ /* 0x000fc40007ffe800 */
[----:B------:R-:W-:Y:S02]  /*1410*/  CS2R R98, SRZ ;  /* 0x0000000000627805 */ /* 0x000fe4000001ff00 */
[----:B------:R-:W-:Y:S02]  /*1420*/  SHF.R.S32.HI R6, RZ, 0x1f, R5 ;  /* 0x0000001fff067819 */ /* 0x000fe40000011405 */
[----:B------:R-:W-:Y:S02]  /*1430*/  CS2R R96, SRZ ;  /* 0x0000000000607805 */ /* 0x000fe4000001ff00 */
[----:B------:R-:W-:Y:S02]  /*1440*/  CS2R R94, SRZ ;  /* 0x00000000005e7805 */ /* 0x000fe4000001ff00 */
[----:B------:R-:W-:Y:S02]  /*1450*/  CS2R R92, SRZ ;  /* 0x00000000005c7805 */ /* 0x000fe4000001ff00 */
[----:B--2---:R-:W-:Y:S01]  /*1460*/  LEA.HI R11, R6, R5, RZ, 0x6 ;  /* 0x00000005060b7211 */ /* 0x004fe200078f30ff */
[----:B------:R-:W-:Y:S01]  /*1470*/  IMAD R6, R2, -0x40, R3 ;  /* 0xffffffc002067824 */ /* 0x000fe200078e0203 */
[----:B------:R-:W-:Y:S01]  /*1480*/  CS2R R4, SRZ ;  /* 0x0000000000047805 */ /* 0x000fe2000001ff00 */
[----:B------:R-:W-:Y:S01]  /*1490*/  IMAD.MOV.U32 R3, RZ, RZ, RZ ;  /* 0x000000ffff037224 */ /* 0x000fe200078e00ff */
        /* <DEDUP_REMOVED lines=34> */
[----:B------:R-:W-:-:S07]  /*16c0*/  SHF.R.S32.HI R11, RZ, 0x6, R11 ;  /* 0x00000006ff0b7819 */ /* 0x000fce000001140b */
.L_x_251:
[----:B------:R-:W-:-:S13]  /*16d0*/  ISETP.NE.AND P0, PT, R7, 0x3, PT ;  /* 0x000000030700780c */ /* 0x000fda0003f05270 */
[----:B---3--:R-:W-:Y:S05]  /*16e0*/  @!P0 BRA `(.L_x_241) ;  /* 0x0000000000048947 */ /* 0x008fea0003800000 */
[----:B------:R-:W-:Y:S01]  /*16f0*/  BPT.TRAP 0x1 ;  /* 0x000000040000795c */ /* 0x000fe20000300000 */
.L_x_241:
[----:B------:R-:W-:Y:S01]  /*1700*/  IMAD R2, R3, 0x8, R16 ;  /* 0x0000000803027824 */ /* 0x000fe200078e0210 */
[----:B------:R-:W-:-:S04]  /*1710*/  SHF.L.U32 R153, R4, 0x1f, RZ ;  /* 0x0000001f04997819 */ /* 0x000fc800000006ff */
[----:B------:R2:W3:Y:S01]  /*1720*/  SYNCS.PHASECHK.TRANS64.TRYWAIT P1, [R2+URZ+0x30810], R153 ;  /* 0x03081099020075a7 */ /* 0x0004e2000802017f */
[----:B------:R-:W-:Y:S05]  /*1730*/  @!P0 BRA `(.L_x_242) ;  /* 0x0000000000048947 */ /* 0x000fea0003800000 */
[----:B------:R-:W-:Y:S01]  /*1740*/  BPT.TRAP 0x1 ;  /* 0x000000040000795c */ /* 0x000fe20000300000 */
.L_x_242:
[----:B---3--:R-:W-:Y:S05]  /*1750*/  @P1 BRA `(.L_x_243) ;  /* 0x0000000000081947 */ /* 0x008fea0003800000 */
[----:B------:R-:W3:Y:S02]  /*1760*/  SYNCS.PHASECHK.TRANS64.TRYWAIT P1, [R2+URZ+0x30810], R153 ;  /* 0x03081099020075a7 */ /* 0x000ee4000802017f */
[----:B---3--:R-:W-:Y:S05]  /*1770*/  @!P1 BRA `(.L_x_244) ;  /* 0x0000005c009c9947 */ /* 0x008fea0003800000 */
.L_x_243:
[----:B------:R-:W-:Y:S05]  /*1780*/  WARPSYNC.ALL ;  /* 0x0000000000007948 */ /* 0x000fea0003800000 */
[----:B------:R-:W-:Y:S01]  /*1790*/  VIADD R0, R16, 0x18000 ;  /* 0x0001800010007836 */ /* 0x000fe20000000000 */
[----:B------:R-:W-:Y:S01]  /*17a0*/  WARPGROUP.ARRIVE ;  /* 0x00000000000079c5 */ /* 0x000fe20000000000 */
[----:B-1----:R-:W-:Y:S01]  /*17b0*/  IMAD R13, R8, 0x2000, R16 ;  /* 0x00002000080d7824 */ /* 0x002fe200078e0210 */
[----:B------:R-:W-:Y:S01]  /*17c0*/  UMOV UR5, 0x40000040 ;  /* 0x4000004000057882 */ /* 0x000fe20000000000 */
[----:B------:R-:W-:Y:S01]  /*17d0*/  UMOV UR7, 0x40000040 ;  /* 0x4000004000077882 */ /* 0x000fe20000000000 */
[----:B------:R-:W-:-:S02]  /*17e0*/  SHF.R.U32.HI R0, RZ, 0x4, R0 ;  /* 0x00000004ff007819 */ /* 0x000fc40000011600 */
[----:B------:R-:W-:Y:S01]  /*17f0*/  R2UR UR9, R13 ;  /* 0x000000000d0972ca */ /* 0x000fe200000e0000 */
[----:B------:R-:W-:Y:S01]  /*1800*/  IMAD R13, R3, 0x20, R228 ;  /* 0x00000020030d7824 */ /* 0x000fe200078e02e4 */
[----:B------:R-:W-:-:S03]  /*1810*/  LOP3.LUT R0, R0, 0x3fff, RZ, 0xc0, !PT ;  /* 0x00003fff00007812 */ /* 0x000fc600078ec0ff */
[----:B------:R-:W-:Y:S01]  /*1820*/  IMAD.SHL.U32 R13, R13, 0x2, RZ ;  /* 0x000000020d0d7824 */ /* 0x000fe200078e00ff */
[----:B------:R-:W-:-:S03]  /*1830*/  LOP3.LUT R14, R0, 0x10000, RZ, 0xfc, !PT ;  /* 0x00010000000e7812 */ /* 0x000fc600078efcff */
[----:B------:R-:W-:Y:S02]  /*1840*/  IMAD R13, R13, 0x4, R16 ;  /* 0x000000040d0d7824 */ /* 0x000fe400078e0210 */
[----:B------:R-:W-:Y:S02]  /*1850*/  IMAD R14, R3, 0x400, R14 ;  /* 0x00000400030e7824 */ /* 0x000fe400078e020e */
[----:B------:R-:W-:-:S03]  /*1860*/  USHF.R.U32.HI UR4, URZ, 0x4, UR9 ;  /* 0x000000043f047899 */ /* 0x000fc60008011609 */
[----:B------:R-:W-:Y:S01]  /*1870*/  R2UR UR8, R14 ;  /* 0x000000000e0872ca */ /* 0x000fe200000e0000 */
[----:B------:R-:W-:-:S04]  /*1880*/  ULOP3.LUT UR4, UR4, 0x3fff, URZ, 0xc0, !UPT ;  /* 0x00003fff04047892 */ /* 0x000fc8000f8ec03f */
[----:B------:R-:W-:-:S07]  /*1890*/  ULOP3.LUT UR10, UR4, 0x10000, URZ, 0xfc, !UPT ;  /* 0x00010000040a7892 */ /* 0x000fce000f8efc3f */
[----:B------:R-:W-:Y:S01]  /*18a0*/  UMOV UR4, UR10 ;  /* 0x0000000a00047c82 */ /* 0x000fe20008000000 */
[----:B------:R-:W-:Y:S02]  /*18b0*/  UMOV UR6, UR8 ;  /* 0x0000000800067c82 */ /* 0x000fe40008000000 */
[----:B------:R-:W-:Y:S01]  /*18c0*/  HGMMA.64x64x16.F32.BF16 R184, gdesc[UR4], RZ, !UPT, gsb0 ;  /* 0x00e0000004b879f0 */ /* 0x000fe2000c0018ff */
        /* <DEDUP_REMOVED lines=60> */
.L_x_245:
[----:B------:R1:W1:Y:S01]  /*1c90*/  SYNCS.PHASECHK.TRANS64.TRYWAIT P1, [R2+URZ+0x30830], R153 ;  /* 0x03083099020075a7 */ /* 0x000262000802017f */
[----:B------:R-:W-:Y:S05]  /*1ca0*/  @!P0 BRA `(.L_x_246) ;  /* 0x0000000000048947 */ /* 0x000fea0003800000 */
[----:B------:R-:W-:Y:S01]  /*1cb0*/  BPT.TRAP 0x1 ;  /* 0x000000040000795c */ /* 0x000fe20000300000 */
.L_x_246:
[----:B------:R-:W-:-:S05]  /*1cc0*/  VIADD R17, R16, 0x20000 ;  /* 0x0002000010117836 */ /* 0x000fca0000000000 */
[----:B------:R-:W-:-:S04]  /*1cd0*/  SHF.R.U32.HI R17, RZ, 0x4, R17 ;  /* 0x00000004ff117819 */ /* 0x000fc80000011611 */
[----:B------:R-:W-:-:S04]  /*1ce0*/  LOP3.LUT R17, R17, 0x3fff, RZ, 0xc0, !PT ;  /* 0x00003fff11117812 */ /* 0x000fc800078ec0ff */
[----:B------:R-:W-:Y:S01]  /*1cf0*/  LOP3.LUT R152, R17, 0x10000, RZ, 0xfc, !PT ;  /* 0x0001000011987812 */ /* 0x000fe200078efcff */
[----:B-1----:R-:W-:Y:S06]  /*1d00*/  @P1 BRA `(.L_x_247) ;  /* 0x0000000000081947 */ /* 0x002fec0003800000 */
[----:B------:R-:W1:Y:S02]  /*1d10*/  SYNCS.PHASECHK.TRANS64.TRYWAIT P1, [R2+URZ+0x30830], R153 ;  /* 0x03083099020075a7 */ /* 0x000e64000802017f */
[----:B-1----:R-:W-:Y:S05]  /*1d20*/  @!P1 BRA `(.L_x_248) ;  /* 0x0000005800449947 */ /* 0x002fea0003800000 */
.L_x_247:
[----:B------:R-:W-:Y:S01]  /*1d30*/  UIADD3 UR9, UR9, 0x8000, URZ ;  /* 0x0000800009097890 */ /* 0x000fe2000fffe03f */
[----:B------:R-:W-:Y:S01]  /*1d40*/  IMAD R152, R3, 0x400, R152 ;  /* 0x0000040003987824 */ /* 0x000fe200078e0298 */
[----:B------:R-:W-:Y:S01]  /*1d50*/  UMOV UR7, 0x40000040 ;  /* 0x4000004000077882 */ /* 0x000fe20000000000 */
[----:B------:R-:W-:Y:S01]  /*1d60*/  UMOV UR5, 0x40000040 ;  /* 0x4000004000057882 */ /* 0x000fe20000000000 */
[----:B------:R-:W-:Y:S01]  /*1d70*/  USHF.R.U32.HI UR9, URZ, 0x4, UR9 ;  /* 0x000000043f097899 */ /* 0x000fe20008011609 */
[----:B------:R-:W-:Y:S01]  /*1d80*/  ISETP.GT.AND P1, PT, R6, 0x8, PT ;  /* 0x000000080600780c */ /* 0x000fe20003f24270 */
[----:B------:R-:W-:Y:S01]  /*1d90*/  ULDC UR10, c[0x0][0x75c] ;  /* 0x0001d700000a7ab9 */ /* 0x000fe20000000800 */
[----:B------:R-:W-:Y:S01]  /*1da0*/  R2UR UR8, R152 ;  /* 0x00000000980872ca */ /* 0x000fe200000e0000 */
[----:B------:R-:W-:Y:S01]  /*1db0*/  ULOP3.LUT UR9, UR9, 0x3fff, URZ, 0xc0, !UPT ;  /* 0x00003fff09097892 */ /* 0x000fe2000f8ec03f */
[----:B--23--:R-:W-:Y:S01]  /*1dc0*/  WARPGROUP.ARRIVE ;  /* 0x00000000000079c5 */ /* 0x00cfe20000000000 */
[----:B------:R-:W-:Y:S01]  /*1dd0*/  FMUL.FTZ R224, R188, UR10 ;  /* 0x0000000abce07c20 */ /* 0x000fe20008410000 */
[----:B------:R-:W-:Y:S01]  /*1de0*/  FMUL.FTZ R225, R189, UR10 ;  /* 0x0000000abde17c20 */ /* 0x000fe20008410000 */
[----:B------:R-:W-:Y:S01]  /*1df0*/  ULOP3.LUT UR9, UR9, 0x10000, URZ, 0xfc, !UPT ;  /* 0x0001000009097892 */ /* 0x000fe2000f8efc3f */
[----:B------:R-:W-:Y:S01]  /*1e00*/  FMUL.FTZ R186, R186, UR10 ;  /* 0x0000000ababa7c20 */ /* 0x000fe20008410000 */
[----:B------:R-:W-:Y:S01]  /*1e10*/  FMUL.FTZ R184, R184, UR10 ;  /* 0x0000000ab8b87c20 */ /* 0x000fe20008410000 */
[----:B------:R-:W-:Y:S01]  /*1e20*/  FMUL.FTZ R185, R185, UR10 ;  /* 0x0000000ab9b97c20 */ /* 0x000fe20008410000 */
[----:B------:R-:W-:Y:S01]  /*1e30*/  FMUL.FTZ R226, R200, UR10 ;  /* 0x0000000ac8e27c20 */ /* 0x000fe20008410000 */
[----:B------:R-:W-:Y:S01]  /*1e40*/  LOP3.LUT R200, R17, 0x2000000, RZ, 0xfc, !PT ;  /* 0x0200000011c87812 */ /* 0x000fe200078efcff */
[----:B------:R-:W-:Y:S01]  /*1e50*/  FMUL.FTZ R187, R187, UR10 ;  /* 0x0000000abbbb7c20 */ /* 0x000fe20008410000 */
[----:B------:R-:W-:Y:S01]  /*1e60*/  UMOV UR4, UR9 ;  /* 0x0000000900047c82 */ /* 0x000fe20008000000 */
[----:B------:R-:W-:Y:S01]  /*1e70*/  UMOV UR6, UR8 ;  /* 0x0000000800067c82 */ /* 0x000fe20008000000 */
[----:B------:R-:W1:Y:S01]  /*1e80*/  MUFU.TANH R186, R186 ;  /* 0x000000ba00ba7308 */ /* 0x000e620000002400 */
[----:B------:R-:W-:Y:S01]  /*1e90*/  HGMMA.64x64x16.F32.BF16 R152, gdesc[UR4], RZ, !UPT, gsb0 ;  /* 0x00e00000049879f0 */ /* 0x000fe2000c0018ff */
[----:B------:R-:W-:Y:S01]  /*1ea0*/  UIADD3 UR6, UR8, 0x2, URZ ;  /* 0x0000000208067890 */ /* 0x000fe2000fffe03f */
[----:B------:R-:W-:Y:S01]  /*1eb0*/  IMAD R200, R3, 0x400, R200 ;  /* 0x0000040003c87824 */ /* 0x000fe200078e02c8 */
[----:B------:R-:W-:Y:S01]  /*1ec0*/  UIADD3 UR4, UR9, 0x2, URZ ;  /* 0x0000000209047890 */ /* 0x000fe2000fffe03f */
[----:B------:R-:W-:Y:S01]  /*1ed0*/  ISETP.GT.AND P2, PT, R6, RZ, PT ;  /* 0x000000ff0600720c */ /* 0x000fe20003f44270 */
[----:B------:R-:W-:Y:S01]  /*1ee0*/  UMOV UR7, 0x40000040 ;  /* 0x4000004000077882 */ /* 0x000fe20000000000 */
[----:B------:R-:W-:Y:S01]  /*1ef0*/  UMOV UR5, 0x40000040 ;  /* 0x4000004000057882 */ /* 0x000fe20000000000 */
[----:B------:R-:W2:Y:S01]  /*1f00*/  MUFU.TANH R184, R184 ;  /* 0x000000b800b87308 */ /* 0x000ea20000002400 */
        /* <DEDUP_REMOVED lines=8> */
[----:B-1----:R-:W-:Y:S01]  /*1f90*/  FSEL R201, R186, -INF , P1 ;  /* 0xff800000bac97808 */ /* 0x002fe20000800000 */
[----:B------:R-:W-:Y:S01]  /*1fa0*/  FMUL.FTZ R197, R197, UR10 ;  /* 0x0000000ac5c57c20 */ /* 0x000fe20008410000 */
[----:B------:R-:W-:Y:S01]  /*1fb0*/  FMUL.FTZ R199, R199, UR10 ;  /* 0x0000000ac7c77c20 */ /* 0x000fe20008410000 */
[----:B------:R-:W-:Y:S01]  /*1fc0*/  FMUL.FTZ R196, R196, UR10 ;  /* 0x0000000ac4c47c20 */ /* 0x000fe20008410000 */
[----:B------:R-:W-:Y:S01]  /*1fd0*/  FMUL.FTZ R198, R198, UR10 ;  /* 0x0000000ac6c67c20 */ /* 0x000fe20008410000 */
[----:B------:R-:W-:Y:S01]  /*1fe0*/  FMUL.FTZ R202, R202, UR10 ;  /* 0x0000000acaca7c20 */ /* 0x000fe20008410000 */
[----:B------:R-:W-:Y:S01]  /*1ff0*/  FMUL.FTZ R210, R210, UR10 ;  /* 0x0000000ad2d27c20 */ /* 0x000fe20008410000 */
[----:B------:R-:W1:Y:S01]  /*2000*/  MUFU.TANH R187, R187 ;  /* 0x000000bb00bb7308 */ /* 0x000e620000002400 */
[C---:B--2---:R-:W-:Y:S01]  /*2010*/  FSEL R17, R184.reuse, -INF , P2 ;  /* 0xff800000b8117808 */ /* 0x044fe20001000000 */
[----:B------:R-:W-:Y:S01]  /*2020*/  FFMA.FTZ R184, -R184, R184, 1 ;  /* 0x3f800000b8b87423 */ /* 0x000fe200000101b8 */
[----:B------:R-:W-:Y:S01]  /*2030*/  FMUL.FTZ R209, R209, UR10 ;  /* 0x0000000ad1d17c20 */ /* 0x000fe20008410000 */
[----:B------:R-:W-:Y:S01]  /*2040*/  FMUL.FTZ R212, R212, UR10 ;  /* 0x0000000ad4d47c20 */ /* 0x000fe20008410000 */
[----:B------:R-:W-:-:S03]  /*2050*/  FFMA.FTZ R186, -R186, R186, 1 ;  /* 0x3f800000baba7423 */ /* 0x000fc600000101ba */
[----:B------:R-:W-:Y:S08]  /*2060*/  MUFU.TANH R225, R225 ;  /* 0x000000e100e17308 */ /* 0x000ff00000002400 */
[----:B------:R-:W-:Y:S01]  /*2070*/  MUFU.TANH R191, R191 ;  /* 0x000000bf00bf7308 */ /* 0x000fe20000002400 */
[C---:B-1----:R-:W-:Y:S01]  /*2080*/  FSEL R230, R187.reuse, -INF , P1 ;  /* 0xff800000bbe67808 */ /* 0x042fe20000800000 */
[----:B------:R-:W-:-:S06]  /*2090*/  FFMA.FTZ R187, -R187, R187, 1 ;  /* 0x3f800000bbbb7423 */ /* 0x000fcc00000101bb */
        /* <DEDUP_REMOVED lines=61> */
[----:B------:R-:W-:Y:S01]  /*2470*/  R2UR UR4, R200 ;  /* 0x00000000c80472ca */ /* 0x000fe200000e0000 */
[----:B------:R-:W-:Y:S01]  /*2480*/  ULDC UR5, c[0x0][0x744] ;  /* 0x0001d10000057ab9 */ /* 0x000fe20000000800 */
[----:B------:R-:W-:Y:S01]  /*2490*/  UMOV UR7, 0x40000040 ;  /* 0x4000004000077882 */ /* 0x000fe20000000000 */
[--C-:B----4-:R-:W-:Y:S01]  /*24a0*/  FFMA.FTZ R232, R201, UR5, -R222.reuse ;  /* 0x00000005c9e87c23 */ /* 0x110fe200080108de */
[----:B------:R-:W-:Y:S01]  /*24b0*/  FFMA.FTZ R17, R17, UR5, -R222 ;  /* 0x0000000511117c23 */ /* 0x000fe200080108de */
[----:B------:R-:W-:-:S05]  /*24c0*/  FFMA.FTZ R230, R230, UR5, -R223 ;  /* 0x00000005e6e67c23 */ /* 0x000fca00080108df */
[----:B------:R-:W1:Y:S03]  /*24d0*/  MUFU.EX2 R17, R17 ;  /* 0x0000001100117308 */ /* 0x000e660000000800 */
[----:B------:R-:W-:Y:S01]  /*24e0*/  UMOV UR6, UR4 ;  /* 0x0000000400067c82 */ /* 0x000fe20008000000 */
[----:B------:R-:W-:Y:S02]  /*24f0*/  WARPGROUP.DEPBAR.LE gsb0, 0x0 ;  /* 0x00008000000079c5 */ /* 0x000fe40000010000 */
[----:B------:R-:W2:Y:S02]  /*2500*/  LDS.64 R188, [R13+0x28200] ;  /* 0x028200000dbc7984 */ /* 0x000ea40000000a00 */
[--C-:B--2---:R-:W-:Y:S01]  /*2510*/  FADD.FTZ R200, R152, -R188.reuse ;  /* 0x800000bc98c87221 */ /* 0x104fe20000010000 */
[----:B------:R-:W-:Y:S01]  /*2520*/  FSEL R152, R185, -INF , P2 ;  /* 0xff800000b9987808 */ /* 0x000fe20001000000 */
[--C-:B------:R-:W-:Y:S01]  /*2530*/  FADD.FTZ R201, R155, -R189.reuse ;  /* 0x800000bd9bc97221 */ /* 0x100fe20000010000 */
[----:B------:R-:W-:Y:S01]  /*2540*/  FADD.FTZ R222, R153, -R189 ;  /* 0x800000bd99de7221 */ /* 0x000fe20000010000 */
[----:B-1----:R-:W-:Y:S01]  /*2550*/  FMUL.FTZ R189, R17, R200 ;  /* 0x000000c811bd7220 */ /* 0x002fe20000410000 */
[----:B------:R-:W-:Y:S01]  /*2560*/  FADD.FTZ R231, R154, -R188 ;  /* 0x800000bc9ae77221 */ /* 0x000fe20000010000 */
[----:B------:R-:W-:Y:S01]  /*2570*/  FFMA.FTZ R155, R152, UR5, -R223 ;  /* 0x00000005989b7c23 */ /* 0x000fe200080108df */
[----:B------:R-:W1:Y:S01]  /*2580*/  MUFU.EX2 R200, R230 ;  /* 0x000000e600c87308 */ /* 0x000e620000000800 */
[----:B------:R-:W2:Y:S01]  /*2590*/  LDS.64 R152, [R13+0x28220] ;  /* 0x028220000d987984 */ /* 0x000ea20000000a00 */
[----:B------:R-:W-:Y:S01]  /*25a0*/  FMUL.FTZ R184, R184, R189 ;  /* 0x000000bdb8b87220 */ /* 0x000fe20000410000 */
[----:B------:R-:W-:Y:S01]  /*25b0*/  FMUL.FTZ R189, R204, UR10 ;  /* 0x0000000accbd7c20 */ /* 0x000fe20008410000 */
[----:B------:R-:W-:Y:S01]  /*25c0*/  FMUL.FTZ R188, R203, UR10 ;  /* 0x0000000acbbc7c20 */ /* 0x000fe20008410000 */
[----:B------:R-:W-:Y:S01]  /*25d0*/  FFMA.FTZ R185, -R185, R185, 1 ;  /* 0x3f800000b9b97423 */ /* 0x000fe200000101b9 */
[----:B------:R-:W-:-:S02]  /*25e0*/  FSEL R203, R224, -INF , P2 ;  /* 0xff800000e0cb7808 */ /* 0x000fc40001000000 */
[----:B------:R-:W3:Y:S08]  /*25f0*/  MUFU.EX2 R155, R155 ;  /* 0x0000009b009b7308 */ /* 0x000ef00000000800 */
[----:B------:R-:W-:Y:S01]  /*2600*/  MUFU.TANH R188, R188 ;  /* 0x000000bc00bc7308 */ /* 0x000fe20000002400 */
[----:B-1----:R-:W-:-:S04]  /*2610*/  FMUL.FTZ R204, R200, R201 ;  /* 0x000000c9c8cc7220 */ /* 0x002fc80000410000 */
[----:B------:R-:W-:Y:S01]  /*2620*/  FMUL.FTZ R187, R187, R204 ;  /* 0x000000ccbbbb7220 */ /* 0x000fe20000410000 */
[----:B------:R-:W-:Y:S02]  /*2630*/  FMUL.FTZ R204, R206, UR10 ;  /* 0x0000000acecc7c20 */ /* 0x000fe40008410000 */
[----:B------:R-:W-:Y:S01]  /*2640*/  MUFU.TANH R189, R189 ;  /* 0x000000bd00bd7308 */ /* 0x000fe20000002400 */
[----:B---3--:R-:W-:-:S04]  /*2650*/  FMUL.FTZ R222, R155, R222 ;  /* 0x000000de9bde7220 */ /* 0x008fc80000410000 */
[----:B------:R-:W-:Y:S01]  /*2660*/  FMUL.FTZ R185, R185, R222 ;  /* 0x000000deb9b97220 */ /* 0x000fe20000410000 */
[----:B-----5:R-:W-:Y:S01]  /*2670*/  FFMA.FTZ R222, R203, UR5, -R220 ;  /* 0x00000005cbde7c23 */ /* 0x020fe200080108dc */
[----:B------:R-:W-:Y:S01]  /*2680*/  FMUL.FTZ R203, R205, UR10 ;  /* 0x0000000acdcb7c20 */ /* 0x000fe20008410000 */
[C---:B------:R-:W-:Y:S01]  /*2690*/  FSEL R205, R190.reuse, -INF , P1 ;  /* 0xff800000becd7808 */ /* 0x040fe20000800000 */
[----:B------:R-:W-:Y:S01]  /*26a0*/  FFMA.FTZ R190, -R190, R190, 1 ;  /* 0x3f800000bebe7423 */ /* 0x000fe200000101be */
[----:B------:R1:W3:Y:S01]  /*26b0*/  MUFU.EX2 R201, R222 ;  /* 0x000000de00c97308 */ /* 0x0002e20000000800 */
[----:B------:R-:W-:Y:S01]  /*26c0*/  F2FP.BF16.F32.PACK_AB R184, R185, R184 ;  /* 0x000000b8b9b8723e */ /* 0x000fe200000010ff */
[--C-:B--2---:R-:W-:Y:S01]  /*26d0*/  FADD.FTZ R230, R156, -R152.reuse ;  /* 0x800000989ce67221 */ /* 0x104fe20000010000 */
[----:B------:R-:W-:Y:S01]  /*26e0*/  FADD.FTZ R223, R158, -R152 ;  /* 0x800000989edf7221 */ /* 0x000fe20000010000 */
[----:B------:R-:W-:Y:S01]  /*26f0*/  FSEL R152, R225, -INF , P2 ;  /* 0xff800000e1987808 */ /* 0x000fe20001000000 */
[--C-:B------:R-:W-:Y:S01]  /*2700*/  FADD.FTZ R206, R157, -R153.reuse ;  /* 0x800000999dce7221 */ /* 0x100fe20000010000 */
[----:B------:R-:W-:Y:S01]  /*2710*/  FADD.FTZ R159, R159, -R153 ;  /* 0x800000999f9f7221 */ /* 0x000fe20000010000 */
[----:B------:R-:W-:Y:S01]  /*2720*/  FFMA.FTZ R225, -R225, R225, 1 ;  /* 0x3f800000e1e17423 */ /* 0x000fe200000101e1 */
[----:B------:R-:W-:Y:S01]  /*2730*/  FFMA.FTZ R156, R205, UR5, -R220 ;  /* 0x00000005cd9c7c23 */ /* 0x000fe200080108dc */
[--C-:B------:R-:W-:Y:S01]  /*2740*/  FFMA.FTZ R157, R152, UR5, -R221.reuse ;  /* 0x00000005989d7c23 */ /* 0x100fe200080108dd */
[----:B------:R-:W-:Y:S01]  /*2750*/  FSEL R152, R191, -INF , P1 ;  /* 0xff800000bf987808 */ /* 0x000fe20000800000 */
[----:B------:R-:W-:Y:S01]  /*2760*/  FMUL.FTZ R220, R207, UR10 ;  /* 0x0000000acfdc7c20 */ /* 0x000fe20008410000 */
[----:B------:R-:W-:Y:S01]  /*2770*/  FSEL R207, R194, -INF , P1 ;  /* 0xff800000c2cf7808 */ /* 0x000fe20000800000 */
[----:B------:R-:W-:Y:S01]  /*2780*/  FFMA.FTZ R191, -R191, R191, 1 ;  /* 0x3f800000bfbf7423 */ /* 0x000fe200000101bf */
[----:B------:R-:W2:Y:S01]  /*2790*/  MUFU.EX2 R156, R156 ;  /* 0x0000009c009c7308 */ /* 0x000ea20000000800 */
[----:B------:R-:W-:Y:S01]  /*27a0*/  FFMA.FTZ R158, R152, UR5, -R221 ;  /* 0x00000005989e7c23 */ /* 0x000fe200080108dd */
[----:B------:R-:W-:Y:S01]  /*27b0*/  FMUL.FTZ R221, R208, UR10 ;  /* 0x0000000ad0dd7c20 */ /* 0x000fe20008410000 */
[----:B------:R-:W4:Y:S01]  /*27c0*/  LDS.64 R152, [R13+0x28240] ;  /* 0x028240000d987984 */ /* 0x000f220000000a00 */
[----:B-1----:R-:W-:Y:S01]  /*27d0*/  FFMA.FTZ R222, R207, UR5, -R218 ;  /* 0x00000005cfde7c23 */ /* 0x002fe200080108da */
[----:B------:R-:W-:Y:S01]  /*27e0*/  FFMA.FTZ R205, -R224, R224, 1 ;  /* 0x3f800000e0cd7423 */ /* 0x000fe200000101e0 */
[----:B---3--:R-:W-:-:S02]  /*27f0*/  FMUL.FTZ R230, R201, R230 ;  /* 0x000000e6c9e67220 */ /* 0x008fc40000410000 */
[----:B------:R-:W1:Y:S02]  /*2800*/  MUFU.EX2 R157, R157 ;  /* 0x0000009d009d7308 */ /* 0x000e640000000800 */
[----:B------:R-:W-:-:S06]  /*2810*/  FMUL.FTZ R205, R205, R230 ;  /* 0x000000e6cdcd7220 */ /* 0x000fcc0000410000 */
[----:B------:R-:W3:Y:S01]  /*2820*/  MUFU.EX2 R158, R158 ;  /* 0x0000009e009e7308 */ /* 0x000ee20000000800 */
[----:B--2---:R-:W-:-:S04]  /*2830*/  FMUL.FTZ R223, R156, R223 ;  /* 0x000000df9cdf7220 */ /* 0x004fc80000410000 */
[----:B------:R-:W-:-:S03]  /*2840*/  FMUL.FTZ R190, R190, R223 ;  /* 0x000000dfbebe7220 */ /* 0x000fc60000410000 */
[----:B------:R-:W-:Y:S01]  /*2850*/  MUFU.TANH R204, R204 ;  /* 0x000000cc00cc7308 */ /* 0x000fe20000002400 */
[----:B-1----:R-:W-:-:S04]  /*2860*/  FMUL.FTZ R206, R157, R206 ;  /* 0x000000ce9dce7220 */ /* 0x002fc80000410000 */
[----:B------:R-:W-:-:S03]  /*2870*/  FMUL.FTZ R208, R225, R206 ;  /* 0x000000cee1d07220 */ /* 0x000fc60000410000 */
[----:B------:R-:W-:Y:S01]  /*2880*/  MUFU.TANH R203, R203 ;  /* 0x000000cb00cb7308 */ /* 0x000fe20000002400 */
[----:B---3--:R-:W-:Y:S01]  /*2890*/  FMUL.FTZ R206, R158, R159 ;  /* 0x0000009f9ece7220 */ /* 0x008fe20000410000 */
[C---:B------:R-:W-:Y:S01]  /*28a0*/  FSEL R159, R192.reuse, -INF , P2 ;  /* 0xff800000c09f7808 */ /* 0x040fe20001000000 */
[----:B------:R-:W-:Y:S02]  /*28b0*/  FFMA.FTZ R192, -R192, R192, 1 ;  /* 0x3f800000c0c07423 */ /* 0x000fe400000101c0 */
[----:B------:R-:W-:Y:S02]  /*28c0*/  FMUL.FTZ R191, R191, R206 ;  /* 0x000000cebfbf7220 */ /* 0x000fe40000410000 */
[----:B------:R-:W-:Y:S01]  /*28d0*/  FFMA.FTZ R159, R159, UR5, -R218 ;  /* 0x000000059f9f7c23 */ /* 0x000fe200080108da */
[C---:B------:R-:W-:Y:S01]  /*28e0*/  FSEL R218, R195.reuse, -INF , P1 ;  /* 0xff800000c3da7808 */ /* 0x040fe20000800000 */
[----:B------:R-:W-:Y:S01]  /*28f0*/  FFMA.FTZ R195, -R195, R195, 1 ;  /* 0x3f800000c3c37423 */ /* 0x000fe200000101c3 */
[----:B------:R-:W-:Y:S01]  /*2900*/  MUFU.TANH R220, R220 ;  /* 0x000000dc00dc7308 */ /* 0x000fe20000002400 */
[--C-:B----4-:R-:W-:Y:S01]  /*2910*/  FADD.FTZ R206, R160, -R152.reuse ;  /* 0x80000098a0ce7221 */ /* 0x110fe20000010000 */
[----:B------:R-:W-:Y:S01]  /*2920*/  FADD.FTZ R207, R162, -R152 ;  /* 0x80000098a2cf7221 */ /* 0x000fe20000010000 */
[----:B------:R-:W-:Y:S01]  /*2930*/  FSEL R152, R193, -INF , P2 ;  /* 0xff800000c1987808 */ /* 0x000fe20001000000 */
[--C-:B------:R-:W-:Y:S01]  /*2940*/  FADD.FTZ R160, R161, -R153.reuse ;  /* 0x80000099a1a07221 */ /* 0x100fe20000010000 */
[----:B------:R-:W-:Y:S01]  /*2950*/  FADD.FTZ R161, R163, -R153 ;  /* 0x80000099a3a17221 */ /* 0x000fe20000010000 */
[----:B------:R-:W-:-:S02]  /*2960*/  FFMA.FTZ R193, -R193, R193, 1 ;  /* 0x3f800000c1c17423 */ /* 0x000fc400000101c1 */
[----:B------:R-:W1:Y:S01]  /*2970*/  MUFU.EX2 R159, R159 ;  /* 0x0000009f009f7308 */ /* 0x000e620000000800 */
[--C-:B------:R-:W-:Y:S01]  /*2980*/  FFMA.FTZ R163, R152, UR5, -R219.reuse ;  /* 0x0000000598a37c23 */ /* 0x100fe200080108db */
[----:B------:R-:W-:Y:S01]  /*2990*/  FFMA.FTZ R219, R218, UR5, -R219 ;  /* 0x00000005dadb7c23 */ /* 0x000fe200080108db */
[----:B------:R-:W2:Y:S01]  /*29a0*/  LDS.64 R152, [R13+0x28260] ;  /* 0x028260000d987984 */ /* 0x000ea20000000a00 */
[----:B------:R-:W-:Y:S01]  /*29b0*/  FMUL.FTZ R218, R211, UR10 ;  /* 0x0000000ad3da7c20 */ /* 0x000fe20008410000 */
[----:B------:R-:W-:-:S03]  /*29c0*/  FFMA.FTZ R211, -R194, R194, 1 ;  /* 0x3f800000c2d37423 */ /* 0x000fc600000101c2 */
[----:B------:R-:W3:Y:S08]  /*29d0*/  MUFU.EX2 R162, R222 ;  /* 0x000000de00a27308 */ /* 0x000ef00000000800 */
[----:B------:R-:W4:Y:S01]  /*29e0*/  MUFU.EX2 R163, R163 ;  /* 0x000000a300a37308 */ /* 0x000f220000000800 */
[----:B-1----:R-:W-:-:S04]  /*29f0*/  FMUL.FTZ R223, R159, R206 ;  /* 0x000000ce9fdf7220 */ /* 0x002fc80000410000 */
[----:B------:R-:W-:-:S03]  /*2a00*/  FMUL.FTZ R194, R192, R223 ;  /* 0x000000dfc0c27220 */ /* 0x000fc60000410000 */
[----:B------:R-:W-:Y:S01]  /*2a10*/  MUFU.TANH R221, R221 ;  /* 0x000000dd00dd7308 */ /* 0x000fe20000002400 */
[----:B---3--:R-:W-:Y:S01]  /*2a20*/  FMUL.FTZ R206, R162, R207 ;  /* 0x000000cfa2ce7220 */ /* 0x008fe20000410000 */
[----:B------:R-:W-:-:S03]  /*2a30*/  FSEL R207, R196, -INF , P2 ;  /* 0xff800000c4cf7808 */ /* 0x000fc60001000000 */
[----:B------:R-:W-:Y:S01]  /*2a40*/  FMUL.FTZ R192, R211, R206 ;  /* 0x000000ced3c07220 */ /* 0x000fe20000410000 */
[----:B------:R-:W-:Y:S01]  /*2a50*/  FSEL R211, R198, -INF , P1 ;  /* 0xff800000c6d37808 */ /* 0x000fe20000800000 */
[--C-:B------:R-:W-:Y:S01]  /*2a60*/  FFMA.FTZ R207, R207, UR5, -R216.reuse ;  /* 0x00000005cfcf7c23 */ /* 0x100fe200080108d8 */
[----:B------:R-:W1:Y:S01]  /*2a70*/  MUFU.EX2 R206, R219 ;  /* 0x000000db00ce7308 */ /* 0x000e620000000800 */
[----:B----4-:R-:W-:Y:S02]  /*2a80*/  FMUL.FTZ R160, R163, R160 ;  /* 0x000000a0a3a07220 */ /* 0x010fe40000410000 */
[----:B------:R-:W-:Y:S02]  /*2a90*/  FFMA.FTZ R216, R211, UR5, -R216 ;  /* 0x00000005d3d87c23 */ /* 0x000fe400080108d8 */
[----:B------:R-:W-:-:S03]  /*2aa0*/  FMUL.FTZ R193, R193, R160 ;  /* 0x000000a0c1c17220 */ /* 0x000fc60000410000 */
[----:B------:R-:W3:Y:S01]  /*2ab0*/  MUFU.EX2 R207, R207 ;  /* 0x000000cf00cf7308 */ /* 0x000ee20000000800 */
[--C-:B--2---:R-:W-:Y:S01]  /*2ac0*/  FADD.FTZ R222, R164, -R152.reuse ;  /* 0x80000098a4de7221 */ /* 0x104fe20000010000 */
[----:B------:R-:W-:Y:S01]  /*2ad0*/  FADD.FTZ R223, R166, -R152 ;  /* 0x80000098a6df7221 */ /* 0x000fe20000010000 */
[----:B------:R-:W-:Y:S01]  /*2ae0*/  FSEL R152, R197, -INF , P2 ;  /* 0xff800000c5987808 */ /* 0x000fe20001000000 */
[----:B------:R-:W-:Y:S01]  /*2af0*/  FADD.FTZ R211, R165, -R153 ;  /* 0x80000099a5d37221 */ /* 0x000fe20000010000 */
[----:B------:R-:W-:-:S03]  /*2b00*/  FFMA.FTZ R197, -R197, R197, 1 ;  /* 0x3f800000c5c57423 */ /* 0x000fc600000101c5 */
[----:B------:R-:W2:Y:S01]  /*2b10*/  MUFU.EX2 R164, R216 ;  /* 0x000000d800a47308 */ /* 0x000ea20000000800 */
[----:B-1----:R-:W-:Y:S01]  /*2b20*/  FMUL.FTZ R160, R206, R161 ;  /* 0x000000a1cea07220 */ /* 0x002fe20000410000 */
[----:B------:R-:W-:Y:S01]  /*2b30*/  FFMA.FTZ R166, R152, UR5, -R217 ;  /* 0x0000000598a67c23 */ /* 0x000fe200080108d9 */
[----:B------:R-:W-:Y:S01]  /*2b40*/  FFMA.FTZ R152, -R196, R196, 1 ;  /* 0x3f800000c4987423 */ /* 0x000fe200000101c4 */
[----:B------:R-:W-:Y:S01]  /*2b50*/  FADD.FTZ R196, R167, -R153 ;  /* 0x80000099a7c47221 */ /* 0x000fe20000010000 */
[----:B------:R-:W-:Y:S01]  /*2b60*/  FMUL.FTZ R195, R195, R160 ;  /* 0x000000a0c3c37220 */ /* 0x000fe20000410000 */
[----:B------:R-:W-:Y:S01]  /*2b70*/  FSEL R160, R199, -INF , P1 ;  /* 0xff800000c7a07808 */ /* 0x000fe20000800000 */
[----:B------:R-:W-:Y:S01]  /*2b80*/  FFMA.FTZ R153, -R198, R198, 1 ;  /* 0x3f800000c6997423 */ /* 0x000fe200000101c6 */
[----:B------:R-:W1:Y:S01]  /*2b90*/  MUFU.EX2 R166, R166 ;  /* 0x000000a600a67308 */ /* 0x000e620000000800 */
[----:B------:R-:W-:Y:S01]  /*2ba0*/  FMUL.FTZ R198, R213, UR10 ;  /* 0x0000000ad5c67c20 */ /* 0x000fe20008410000 */
[----:B------:R-:W-:Y:S01]  /*2bb0*/  FSEL R167, R226, -INF , P2 ;  /* 0xff800000e2a77808 */ /* 0x000fe20001000000 */
[----:B------:R-:W-:Y:S01]  /*2bc0*/  FFMA.FTZ R217, R160, UR5, -R217 ;  /* 0x00000005a0d97c23 */ /* 0x000fe200080108d9 */
[----:B------:R-:W-:Y:S01]  /*2bd0*/  FSEL R213, R202, -INF , P1 ;  /* 0xff800000cad57808 */ /* 0x000fe20000800000 */
[----:B------:R-:W4:Y:S01]  /*2be0*/  LDS.64 R160, [R13+0x28280] ;  /* 0x028280000da07984 */ /* 0x000f220000000a00 */
[----:B---3--:R-:W-:Y:S01]  /*2bf0*/  FMUL.FTZ R219, R207, R222 ;  /* 0x000000decfdb7220 */ /* 0x008fe20000410000 */
[--C-:B------:R-:W-:Y:S01]  /*2c00*/  FFMA.FTZ R167, R167, UR5, -R22.reuse ;  /* 0x00000005a7a77c23 */ /* 0x100fe20008010816 */
[----:B------:R3:W5:Y:S01]  /*2c10*/  MUFU.EX2 R165, R217 ;  /* 0x000000d900a57308 */ /* 0x0007620000000800 */
[----:B------:R-:W-:Y:S01]  /*2c20*/  FFMA.FTZ R213, R213, UR5, -R22 ;  /* 0x00000005d5d57c23 */ /* 0x000fe20008010816 */
[----:B------:R-:W-:Y:S01]  /*2c30*/  FMUL.FTZ R152, R152, R219 ;  /* 0x000000db98987220 */ /* 0x000fe20000410000 */
[----:B------:R-:W-:Y:S01]  /*2c40*/  FFMA.FTZ R199, -R199, R199, 1 ;  /* 0x3f800000c7c77423 */ /* 0x000fe200000101c7 */
[----:B------:R-:W-:Y:S01]  /*2c50*/  FFMA.FTZ R226, -R226, R226, 1 ;  /* 0x3f800000e2e27423 */ /* 0x000fe200000101e2 */
[----:B--2---:R-:W-:-:S03]  /*2c60*/  FMUL.FTZ R216, R164, R223 ;  /* 0x000000dfa4d87220 */ /* 0x004fc60000410000 */
[----:B------:R-:W2:Y:S01]  /*2c70*/  MUFU.EX2 R167, R167 ;  /* 0x000000a700a77308 */ /* 0x000ea20000000800 */
[----:B-1----:R-:W-:Y:S01]  /*2c80*/  FMUL.FTZ R22, R166, R211 ;  /* 0x000000d3a6167220 */ /* 0x002fe20000410000 */
[----:B------:R-:W-:Y:S01]  /*2c90*/  FMUL.FTZ R153, R153, R216 ;  /* 0x000000d899997220 */ /* 0x000fe20000410000 */
[----:B------:R-:W-:Y:S01]  /*2ca0*/  FMUL.FTZ R216, R214, UR10 ;  /* 0x0000000ad6d87c20 */ /* 0x000fe20008410000 */
[----:B------:R-:W-:Y:S01]  /*2cb0*/  FFMA.FTZ R214, -R188, R188, 1 ;  /* 0x3f800000bcd67423 */ /* 0x000fe200000101bc */
[----:B------:R-:W-:Y:S01]  /*2cc0*/  FMUL.FTZ R197, R197, R22 ;  /* 0x00000016c5c57220 */ /* 0x000fe20000410000 */
[----:B------:R-:W-:Y:S01]  /*2cd0*/  FSEL R22, R227, -INF , P2 ;  /* 0xff800000e3167808 */ /* 0x000fe20001000000 */
[----:B---3--:R-:W-:Y:S01]  /*2ce0*/  FMUL.FTZ R217, R215, UR10 ;  /* 0x0000000ad7d97c20 */ /* 0x008fe20008410000 */
[----:B------:R1:W3:Y:S01]  /*2cf0*/  MUFU.EX2 R211, R213 ;  /* 0x000000d500d37308 */ /* 0x0002e20000000800 */
[----:B-----5:R-:W-:Y:S01]  /*2d00*/  FMUL.FTZ R196, R165, R196 ;  /* 0x000000c4a5c47220 */ /* 0x020fe20000410000 */
[----:B------:R-:W-:-:S03]  /*2d10*/  FFMA.FTZ R215, -R189, R189, 1 ;  /* 0x3f800000bdd77423 */ /* 0x000fc600000101bd */
[----:B------:R-:W-:Y:S01]  /*2d20*/  FMUL.FTZ R196, R199, R196 ;  /* 0x000000c4c7c47220 */ /* 0x000fe20000410000 */
[----:B------:R-:W-:Y:S02]  /*2d30*/  FFMA.FTZ R199, -R202, R202, 1 ;  /* 0x3f800000cac77423 */ /* 0x000fe400000101ca */
[----:B------:R-:W-:Y:S01]  /*2d40*/  MUFU.TANH R218, R218 ;  /* 0x000000da00da7308 */ /* 0x000fe20000002400 */
[----:B-1----:R-:W-:-:S07]  /*2d50*/  FFMA.FTZ R213, -R227, R227, 1 ;  /* 0x3f800000e3d57423 */ /* 0x002fce00000101e3 */
[----:B------:R-:W-:Y:S01]  /*2d60*/  MUFU.TANH R216, R216 ;  /* 0x000000d800d87308 */ /* 0x000fe20000002400 */
[--C-:B----4-:R-:W-:Y:S01]  /*2d70*/  FADD.FTZ R168, R168, -R160.reuse ;  /* 0x800000a0a8a87221 */ /* 0x110fe20000010000 */
[----:B------:R-:W-:Y:S01]  /*2d80*/  FADD.FTZ R222, R170, -R160 ;  /* 0x800000a0aade7221 */ /* 0x000fe20000010000 */
[----:B------:R-:W-:Y:S01]  /*2d90*/  FFMA.FTZ R160, R22, UR5, -R23 ;  /* 0x0000000516a07c23 */ /* 0x000fe20008010817 */
[----:B------:R-:W-:Y:S01]  /*2da0*/  FSEL R22, R188, -INF , P1 ;  /* 0xff800000bc167808 */ /* 0x000fe20000800000 */
[--C-:B------:R-:W-:Y:S01]  /*2db0*/  FADD.FTZ R219, R169, -R161.reuse ;  /* 0x800000a1a9db7221 */ /* 0x100fe20000010000 */
[----:B------:R-:W-:Y:S01]  /*2dc0*/  FADD.FTZ R170, R171, -R161 ;  /* 0x800000a1abaa7221 */ /* 0x000fe20000010000 */
[----:B--2---:R-:W-:Y:S01]  /*2dd0*/  FMUL.FTZ R169, R167, R168 ;  /* 0x000000a8a7a97220 */ /* 0x004fe20000410000 */
[----:B---3--:R-:W-:Y:S01]  /*2de0*/  FMUL.FTZ R222, R211, R222 ;  /* 0x000000ded3de7220 */ /* 0x008fe20000410000 */
[----:B------:R-:W1:Y:S01]  /*2df0*/  MUFU.EX2 R160, R160 ;  /* 0x000000a000a07308 */ /* 0x000e620000000800 */
[----:B------:R-:W-:Y:S01]  /*2e00*/  FFMA.FTZ R161, R22, UR5, -R23 ;  /* 0x0000000516a17c23 */ /* 0x000fe20008010817 */
[----:B------:R-:W-:Y:S01]  /*2e10*/  FMUL.FTZ R202, R226, R169 ;  /* 0x000000a9e2ca7220 */ /* 0x000fe20000410000 */
[----:B------:R-:W2:Y:S01]  /*2e20*/  LDS.64 R22, [R13+0x282a0] ;  /* 0x0282a0000d167984 */ /* 0x000ea20000000a00 */
[----:B------:R-:W-:Y:S01]  /*2e30*/  FSEL R169, R189, -INF , P2 ;  /* 0xff800000bda97808 */ /* 0x000fe20001000000 */
[----:B------:R-:W-:Y:S01]  /*2e40*/  FMUL.FTZ R199, R199, R222 ;  /* 0x000000dec7c77220 */ /* 0x000fe20000410000 */
[----:B------:R-:W-:-:S02]  /*2e50*/  FFMA.FTZ R222, -R203, R203, 1 ;  /* 0x3f800000cbde7423 */ /* 0x000fc400000101cb */
[----:B------:R-:W3:Y:S08]  /*2e60*/  MUFU.EX2 R161, R161 ;  /* 0x000000a100a17308 */ /* 0x000ef00000000800 */
[----:B------:R-:W-:Y:S01]  /*2e70*/  MUFU.TANH R198, R198 ;  /* 0x000000c600c67308 */ /* 0x000fe20000002400 */
[C---:B-1----:R-:W-:Y:S01]  /*2e80*/  FMUL.FTZ R168, R160.reuse, R219 ;  /* 0x000000dba0a87220 */ /* 0x042fe20000410000 */
[----:B------:R-:W-:-:S03]  /*2e90*/  F2FP.BF16.F32.PACK_AB R160, R160, R167 ;  /* 0x000000a7a0a0723e */ /* 0x000fc600000010ff */
[----:B------:R-:W-:Y:S01]  /*2ea0*/  FMUL.FTZ R213, R213, R168 ;  /* 0x000000a8d5d57220 */ /* 0x000fe20000410000 */
[--C-:B------:R-:W-:Y:S01]  /*2eb0*/  FFMA.FTZ R168, R169, UR5, -R20.reuse ;  /* 0x00000005a9a87c23 */ /* 0x100fe20008010814 */
[C---:B------:R-:W-:Y:S01]  /*2ec0*/  FSEL R169, R204.reuse, -INF , P1 ;  /* 0xff800000cca97808 */ /* 0x040fe20000800000 */
[----:B------:R-:W-:Y:S01]  /*2ed0*/  FFMA.FTZ R204, -R204, R204, 1 ;  /* 0x3f800000cccc7423 */ /* 0x000fe200000101cc */
[C---:B---3--:R-:W-:Y:S01]  /*2ee0*/  FMUL.FTZ R171, R161.reuse, R170 ;  /* 0x000000aaa1ab7220 */ /* 0x048fe20000410000 */
[----:B------:R-:W-:Y:S01]  /*2ef0*/  MUFU.TANH R217, R217 ;  /* 0x000000d900d97308 */ /* 0x000fe20000002400 */
[----:B------:R-:W-:Y:S01]  /*2f00*/  F2FP.BF16.F32.PACK_AB R161, R161, R211 ;  /* 0x000000d3a1a1723e */ /* 0x000fe200000010ff */
[----:B------:R-:W-:Y:S01]  /*2f10*/  FFMA.FTZ R169, R169, UR5, -R20 ;  /* 0x00000005a9a97c23 */ /* 0x000fe20008010814 */
[----:B------:R-:W-:Y:S01]  /*2f20*/  FSEL R20, R203, -INF , P2 ;  /* 0xff800000cb147808 */ /* 0x000fe20001000000 */
[----:B------:R-:W-:Y:S01]  /*2f30*/  FMUL.FTZ R214, R214, R171 ;  /* 0x000000abd6d67220 */ /* 0x000fe20000410000 */
[----:B------:R-:W-:-:S03]  /*2f40*/  FFMA.FTZ R203, -R220, R220, 1 ;  /* 0x3f800000dccb7423 */ /* 0x000fc600000101dc */
[----:B------:R-:W1:Y:S01]  /*2f50*/  MUFU.EX2 R168, R168 ;  /* 0x000000a800a87308 */ /* 0x000e620000000800 */
[----:B------:R-:W-:Y:S01]  /*2f60*/  FFMA.FTZ R170, R20, UR5, -R21 ;  /* 0x0000000514aa7c23 */ /* 0x000fe20008010815 */
[----:B------:R-:W-:-:S05]  /*2f70*/  FSEL R20, R220, -INF , P1 ;  /* 0xff800000dc147808 */ /* 0x000fca0000800000 */
[----:B------:R-:W-:Y:S01]  /*2f80*/  FFMA.FTZ R188, R20, UR5, -R21 ;  /* 0x0000000514bc7c23 */ /* 0x000fe20008010815 */
[----:B------:R-:W-:Y:S01]  /*2f90*/  FSEL R21, R221, -INF , P2 ;  /* 0xff800000dd157808 */ /* 0x000fe20001000000 */
[----:B--2---:R-:W-:Y:S01]  /*2fa0*/  FADD.FTZ R171, R172, -R22 ;  /* 0x80000016acab7221 */ /* 0x004fe20000010000 */
[----:B------:R-:W2:Y:S01]  /*2fb0*/  MUFU.EX2 R170, R170 ;  /* 0x000000aa00aa7308 */ /* 0x000ea20000000800 */
[--C-:B------:R-:W-:Y:S01]  /*2fc0*/  FADD.FTZ R173, R173, -R23.reuse ;  /* 0x80000017adad7221 */ /* 0x100fe20000010000 */
[----:B------:R-:W-:Y:S01]  /*2fd0*/  FADD.FTZ R175, R175, -R23 ;  /* 0x80000017afaf7221 */ /* 0x000fe20000010000 */
[----:B------:R-:W-:Y:S01]  /*2fe0*/  FFMA.FTZ R23, R21, UR5, -R18 ;  /* 0x0000000515177c23 */ /* 0x000fe20008010812 */
[----:B------:R-:W-:Y:S01]  /*2ff0*/  FADD.FTZ R174, R174, -R22 ;  /* 0x80000016aeae7221 */ /* 0x000fe20000010000 */
[----:B-1----:R-:W-:Y:S01]  /*3000*/  FMUL.FTZ R20, R168, R171 ;  /* 0x000000aba8147220 */ /* 0x002fe20000410000 */
[----:B------:R-:W-:Y:S02]  /*3010*/  FSEL R171, R210, -INF , P1 ;  /* 0xff800000d2ab7808 */ /* 0x000fe40000800000 */
[----:B------:R-:W1:Y:S01]  /*3020*/  MUFU.EX2 R169, R169 ;  /* 0x000000a900a97308 */ /* 0x000e620000000800 */
[----:B------:R-:W-:-:S02]  /*3030*/  FMUL.FTZ R215, R215, R20 ;  /* 0x00000014d7d77220 */ /* 0x000fc40000410000 */
[----:B------:R-:W-:Y:S01]  /*3040*/  FFMA.FTZ R171, R171, UR5, -R18 ;  /* 0x00000005abab7c23 */ /* 0x000fe20008010812 */
[----:B------:R-:W-:Y:S01]  /*3050*/  FSEL R18, R209, -INF , P2 ;  /* 0xff800000d1127808 */ /* 0x000fe20001000000 */
[----:B------:R-:W3:Y:S03]  /*3060*/  LDS.64 R20, [R13+0x282c0] ;  /* 0x0282c0000d147984 */ /* 0x000ee60000000a00 */
[----:B------:R4:W5:Y:S01]  /*3070*/  MUFU.EX2 R22, R188 ;  /* 0x000000bc00167308 */ /* 0x0009620000000800 */
[----:B------:R-:W-:Y:S01]  /*3080*/  FFMA.FTZ R172, R18, UR5, -R19 ;  /* 0x0000000512ac7c23 */ /* 0x000fe20008010813 */
[----:B------:R-:W-:-:S06]  /*3090*/  FSEL R18, R218, -INF , P1 ;  /* 0xff800000da127808 */ /* 0x000fcc0000800000 */
[----:B------:R-:W-:Y:S01]  /*30a0*/  MUFU.EX2 R171, R171 ;  /* 0x000000ab00ab7308 */ /* 0x000fe20000000800 */
[----:B----4-:R-:W-:Y:S01]  /*30b0*/  FFMA.FTZ R188, R18, UR5, -R19 ;  /* 0x0000000512bc7c23 */ /* 0x010fe20008010813 */
[----:B--2---:R-:W-:Y:S01]  /*30c0*/  FMUL.FTZ R19, R170, R173 ;  /* 0x000000adaa137220 */ /* 0x004fe20000410000 */
[----:B-1----:R-:W-:-:S03]  /*30d0*/  FMUL.FTZ R189, R169, R174 ;  /* 0x000000aea9bd7220 */ /* 0x002fc60000410000 */
[----:B------:R-:W-:Y:S01]  /*30e0*/  FMUL.FTZ R222, R222, R19 ;  /* 0x00000013dede7220 */ /* 0x000fe20000410000 */
[----:B------:R-:W-:Y:S01]  /*30f0*/  FMUL.FTZ R204, R204, R189 ;  /* 0x000000bdcccc7220 */ /* 0x000fe20000410000 */
[----:B------:R-:W-:Y:S01]  /*3100*/  FSEL R189, R212, -INF , P2 ;  /* 0xff800000d4bd7808 */ /* 0x000fe20001000000 */
[----:B------:R1:W2:Y:S01]  /*3110*/  LDS.64 R18, [R13+0x282e0] ;  /* 0x0282e0000d127984 */ /* 0x0002a20000000a00 */
[----:B-----5:R-:W-:Y:S01]  /*3120*/  FMUL.FTZ R220, R22, R175 ;  /* 0x000000af16dc7220 */ /* 0x020fe20000410000 */
[----:B------:R-:W4:Y:S01]  /*3130*/  MUFU.EX2 R154, R232 ;  /* 0x000000e8009a7308 */ /* 0x000f220000000800 */
[----:B------:R-:W-:Y:S01]  /*3140*/  FFMA.FTZ R212, -R212, R212, 1 ;  /* 0x3f800000d4d47423 */ /* 0x000fe200000101d4 */
[----:B------:R-:W-:Y:S01]  /*3150*/  FFMA.FTZ R174, R189, UR5, -R14 ;  /* 0x00000005bdae7c23 */ /* 0x000fe2000801080e */
[C---:B------:R-:W-:Y:S01]  /*3160*/  FSEL R189, R216.reuse, -INF , P1 ;  /* 0xff800000d8bd7808 */ /* 0x040fe20000800000 */
[----:B------:R-:W-:Y:S01]  /*3170*/  FMUL.FTZ R203, R203, R220 ;  /* 0x000000dccbcb7220 */ /* 0x000fe20000410000 */
[----:B------:R-:W-:-:S03]  /*3180*/  FFMA.FTZ R216, -R216, R216, 1 ;  /* 0x3f800000d8d87423 */ /* 0x000fc600000101d8 */
[----:B------:R-:W-:Y:S01]  /*3190*/  FFMA.FTZ R175, R189, UR5, -R14 ;  /* 0x00000005bdaf7c23 */ /* 0x000fe2000801080e */
[C---:B------:R-:W-:Y:S01]  /*31a0*/  FSEL R14, R198.reuse, -INF , P2 ;  /* 0xff800000c60e7808 */ /* 0x040fe20001000000 */
[----:B------:R-:W-:Y:S01]  /*31b0*/  MUFU.EX2 R23, R23 ;  /* 0x0000001700177308 */ /* 0x000fe20000000800 */
[----:B------:R-:W-:-:S03]  /*31c0*/  FFMA.FTZ R198, -R198, R198, 1 ;  /* 0x3f800000c6c67423 */ /* 0x000fc600000101c6 */
[--C-:B-1----:R-:W-:Y:S01]  /*31d0*/  FFMA.FTZ R13, R14, UR5, -R15.reuse ;  /* 0x000000050e0d7c23 */ /* 0x102fe2000801080f */
[C---:B------:R-:W-:Y:S01]  /*31e0*/  FSEL R14, R217.reuse, -INF , P1 ;  /* 0xff800000d90e7808 */ /* 0x040fe20000800000 */
[----:B------:R-:W-:Y:S01]  /*31f0*/  FFMA.FTZ R217, -R217, R217, 1 ;  /* 0x3f800000d9d97423 */ /* 0x000fe200000101d9 */
[----:B----4-:R-:W-:Y:S01]  /*3200*/  FMUL.FTZ R231, R154, R231 ;  /* 0x000000e79ae77220 */ /* 0x010fe20000410000 */
[----:B------:R-:W1:Y:S01]  /*3210*/  MUFU.EX2 R172, R172 ;  /* 0x000000ac00ac7308 */ /* 0x000e620000000800 */
[----:B---3--:R-:W-:Y:S01]  /*3220*/  FADD.FTZ R178, R178, -R20 ;  /* 0x80000014b2b27221 */ /* 0x008fe20000010000 */
[----:B------:R-:W-:Y:S01]  /*3230*/  FFMA.FTZ R14, R14, UR5, -R15 ;  /* 0x000000050e0e7c23 */ /* 0x000fe2000801080f */
[--C-:B------:R-:W-:Y:S01]  /*3240*/  FADD.FTZ R189, R177, -R21.reuse ;  /* 0x80000015b1bd7221 */ /* 0x100fe20000010000 */
[----:B------:R-:W-:Y:S01]  /*3250*/  FMUL.FTZ R186, R186, R231 ;  /* 0x000000e7baba7220 */ /* 0x000fe20000410000 */
[----:B------:R-:W-:Y:S01]  /*3260*/  FMUL.FTZ R177, R171, R178 ;  /* 0x000000b2abb17220 */ /* 0x000fe20000410000 */
[----:B------:R-:W-:Y:S01]  /*3270*/  FADD.FTZ R220, R179, -R21 ;  /* 0x80000015b3dc7221 */ /* 0x000fe20000010000 */
[----:B------:R-:W-:Y:S01]  /*3280*/  FFMA.FTZ R15, -R221, R221, 1 ;  /* 0x3f800000dd0f7423 */ /* 0x000fe200000101dd */
[----:B------:R-:W-:Y:S01]  /*3290*/  MUFU.EX2 R175, R175 ;  /* 0x000000af00af7308 */ /* 0x000fe20000000800 */
[----:B------:R-:W-:Y:S01]  /*32a0*/  F2FP.BF16.F32.PACK_AB R185, R187, R186 ;  /* 0x000000babbb9723e */ /* 0x000fe200000010ff */
[----:B------:R-:W-:Y:S01]  /*32b0*/  FFMA.FTZ R21, -R218, R218, 1 ;  /* 0x3f800000da157423 */ /* 0x000fe200000101da */
[----:B------:R-:W-:-:S02]  /*32c0*/  F2FP.BF16.F32.PACK_AB R187, R191, R190 ;  /* 0x000000bebfbb723e */ /* 0x000fc400000010ff */
[----:B------:R-:W-:Y:S01]  /*32d0*/  F2FP.BF16.F32.PACK_AB R191, R196, R153 ;  /* 0x00000099c4bf723e */ /* 0x000fe200000010ff */
[----:B------:R-:W-:Y:S01]  /*32e0*/  IMAD R153, R3, 0x2000, R12 ;  /* 0x0000200003997824 */ /* 0x000fe200078e020c */
[----:B------:R-:W-:Y:S01]  /*32f0*/  F2FP.BF16.F32.PACK_AB R186, R208, R205 ;  /* 0x000000cdd0ba723e */ /* 0x000fe200000010ff */
[----:B------:R3:W4:Y:S01]  /*3300*/  MUFU.EX2 R173, R188 ;  /* 0x000000bc00ad7308 */ /* 0x0007220000000800 */
[----:B-1----:R-:W-:Y:S01]  /*3310*/  FMUL.FTZ R189, R172, R189 ;  /* 0x000000bdacbd7220 */ /* 0x002fe20000410000 */
[----:B------:R-:W-:Y:S01]  /*3320*/  F2FP.BF16.F32.PACK_AB R190, R197, R152 ;  /* 0x00000098c5be723e */ /* 0x000fe200000010ff */
[--C-:B--2---:R-:W-:Y:S01]  /*3330*/  FADD.FTZ R178, R181, -R19.reuse ;  /* 0x80000013b5b27221 */ /* 0x104fe20000010000 */
[----:B------:R-:W-:Y:S01]  /*3340*/  FADD.FTZ R183, R183, -R19 ;  /* 0x80000013b7b77221 */ /* 0x000fe20000010000 */
[----:B------:R-:W-:Y:S01]  /*3350*/  F2FP.BF16.F32.PACK_AB R152, R155, R17 ;  /* 0x000000119b98723e */ /* 0x000fe200000010ff */
[----:B------:R-:W-:Y:S02]  /*3360*/  IMAD R17, R8, 0x4000, R16 ;  /* 0x0000400008117824 */ /* 0x000fe400078e0210 */
[----:B------:R-:W1:Y:S01]  /*3370*/  MUFU.EX2 R174, R174 ;  /* 0x000000ae00ae7308 */ /* 0x000e620000000800 */
[----:B---3--:R-:W-:Y:S01]  /*3380*/  FADD.FTZ R188, R176, -R20 ;  /* 0x80000014b0bc7221 */ /* 0x008fe20000010000 */
[----:B------:R-:W-:Y:S01]  /*3390*/  FFMA.FTZ R20, -R210, R210, 1 ;  /* 0x3f800000d2147423 */ /* 0x000fe200000101d2 */
[----:B------:R-:W-:Y:S01]  /*33a0*/  FFMA.FTZ R176, -R209, R209, 1 ;  /* 0x3f800000d1b07423 */ /* 0x000fe200000101d1 */
[----:B------:R-:W-:Y:S01]  /*33b0*/  F2FP.BF16.F32.PACK_AB R155, R158, R156 ;  /* 0x0000009c9e9b723e */ /* 0x000fe200000010ff */
[----:B------:R-:W-:Y:S01]  /*33c0*/  FMUL.FTZ R188, R23, R188 ;  /* 0x000000bc17bc7220 */ /* 0x000fe20000410000 */
[----:B------:R-:W-:Y:S01]  /*33d0*/  FMUL.FTZ R20, R20, R177 ;  /* 0x000000b114147220 */ /* 0x000fe20000410000 */
[--C-:B------:R-:W-:Y:S01]  /*33e0*/  FADD.FTZ R177, R180, -R18.reuse ;  /* 0x80000012b4b17221 */ /* 0x100fe20000010000 */
[----:B------:R-:W2:Y:S01]  /*33f0*/  MUFU.EX2 R13, R13 ;  /* 0x0000000d000d7308 */ /* 0x000ea20000000800 */
[----:B------:R-:W-:Y:S01]  /*3400*/  FADD.FTZ R18, R182, -R18 ;  /* 0x80000012b6127221 */ /* 0x000fe20000010000 */
[----:B----4-:R-:W-:Y:S01]  /*3410*/  FMUL.FTZ R220, R173, R220 ;  /* 0x000000dcaddc7220 */ /* 0x010fe20000410000 */
[----:B------:R-:W-:Y:S01]  /*3420*/  FMUL.FTZ R15, R15, R188 ;  /* 0x000000bc0f0f7220 */ /* 0x000fe20000410000 */
[----:B------:R-:W-:Y:S01]  /*3430*/  FMUL.FTZ R176, R176, R189 ;  /* 0x000000bdb0b07220 */ /* 0x000fe20000410000 */
[----:B------:R-:W-:Y:S01]  /*3440*/  FMUL.FTZ R19, R175, R18 ;  /* 0x00000012af137220 */ /* 0x000fe20000410000 */
[----:B------:R-:W-:Y:S01]  /*3450*/  FMUL.FTZ R21, R21, R220 ;  /* 0x000000dc15157220 */ /* 0x000fe20000410000 */
[----:B------:R-:W-:Y:S01]  /*3460*/  F2FP.BF16.F32.PACK_AB R188, R193, R194 ;  /* 0x000000c2c1bc723e */ /* 0x000fe200000010ff */
[----:B------:R-:W3:Y:S01]  /*3470*/  MUFU.EX2 R14, R14 ;  /* 0x0000000e000e7308 */ /* 0x000ee20000000800 */
[----:B-1----:R-:W-:Y:S01]  /*3480*/  FMUL.FTZ R177, R174, R177 ;  /* 0x000000b1aeb17220 */ /* 0x002fe20000410000 */
[----:B------:R-:W-:Y:S01]  /*3490*/  FMUL.FTZ R19, R216, R19 ;  /* 0x00000013d8137220 */ /* 0x000fe20000410000 */
[----:B------:R-:W-:Y:S01]  /*34a0*/  F2FP.BF16.F32.PACK_AB R196, R176, R15 ;  /* 0x0000000fb0c4723e */ /* 0x000fe200000010ff */
[----:B------:R-:W-:-:S02]  /*34b0*/  IMAD R15, R153, 0x2, R16 ;  /* 0x00000002990f7824 */ /* 0x000fc400078e0210 */
[----:B------:R-:W-:Y:S01]  /*34c0*/  FMUL.FTZ R177, R212, R177 ;  /* 0x000000b1d4b17220 */ /* 0x000fe20000410000 */
[----:B------:R-:W-:Y:S02]  /*34d0*/  F2FP.BF16.F32.PACK_AB R189, R195, R192 ;  /* 0x000000c0c3bd723e */ /* 0x000fe400000010ff */
[----:B------:R-:W-:Y:S01]  /*34e0*/  F2FP.BF16.F32.PACK_AB R192, R213, R202 ;  /* 0x000000cad5c0723e */ /* 0x000fe200000010ff */
[----:B--2---:R-:W-:Y:S01]  /*34f0*/  FMUL.FTZ R179, R13, R178 ;  /* 0x000000b20db37220 */ /* 0x004fe20000410000 */
[----:B------:R-:W-:Y:S01]  /*3500*/  F2FP.BF16.F32.PACK_AB R193, R214, R199 ;  /* 0x000000c7d6c1723e */ /* 0x000fe200000010ff */
[----:B------:R-:W-:Y:S01]  /*3510*/  STSM.16.MT88.4 [R15+0x28800], R184 ;  /* 0x028800b80f007844 */ /* 0x000fe20000004200 */
[----:B------:R-:W-:Y:S01]  /*3520*/  F2FP.BF16.F32.PACK_AB R194, R222, R215 ;  /* 0x000000d7dec2723e */ /* 0x000fe200000010ff */
[----:B------:R-:W-:Y:S01]  /*3530*/  FMUL.FTZ R198, R198, R179 ;  /* 0x000000b3c6c67220 */ /* 0x000fe20000410000 */
[----:B------:R-:W-:Y:S01]  /*3540*/  F2FP.BF16.F32.PACK_AB R195, R203, R204 ;  /* 0x000000cccbc3723e */ /* 0x000fe200000010ff */
[----:B------:R-:W-:Y:S01]  /*3550*/  STSM.16.MT88.4 [R15+0x29000], R188 ;  /* 0x029000bc0f007844 */ /* 0x000fe20000004200 */
[----:B------:R-:W-:Y:S01]  /*3560*/  F2FP.BF16.F32.PACK_AB R197, R21, R20 ;  /* 0x0000001415c5723e */ /* 0x000fe200000010ff */
[----:B---3--:R-:W-:Y:S01]  /*3570*/  FMUL.FTZ R18, R14, R183 ;  /* 0x000000b70e127220 */ /* 0x008fe20000410000 */
[----:B------:R-:W-:Y:S01]  /*3580*/  F2FP.BF16.F32.PACK_AB R198, R198, R177 ;  /* 0x000000b1c6c6723e */ /* 0x000fe200000010ff */
[----:B------:R-:W-:Y:S01]  /*3590*/  STSM.16.MT88.4 [R15+0x29800], R192 ;  /* 0x029800c00f007844 */ /* 0x000fe20000004200 */
[----:B------:R-:W-:Y:S01]  /*35a0*/  F2FP.BF16.F32.PACK_AB R153, R200, R154 ;  /* 0x0000009ac899723e */ /* 0x000fe200000010ff */
[----:B------:R-:W-:Y:S01]  /*35b0*/  FMUL.FTZ R18, R217, R18 ;  /* 0x00000012d9127220 */ /* 0x000fe20000410000 */
[----:B------:R-:W-:-:S02]  /*35c0*/  F2FP.BF16.F32.PACK_AB R154, R157, R201 ;  /* 0x000000c99d9a723e */ /* 0x000fc400000010ff */
[----:B------:R-:W-:Y:S02]  /*35d0*/  F2FP.BF16.F32.PACK_AB R172, R172, R23 ;  /* 0x00000017acac723e */ /* 0x000fe400000010ff */
[----:B------:R-:W-:Y:S02]  /*35e0*/  F2FP.BF16.F32.PACK_AB R199, R18, R19 ;  /* 0x0000001312c7723e */ /* 0x000fe400000010ff */
[----:B------:R-:W-:Y:S02]  /*35f0*/  F2FP.BF16.F32.PACK_AB R173, R173, R171 ;  /* 0x000000abadad723e */ /* 0x000fe400000010ff */
[----:B------:R-:W-:Y:S01]  /*3600*/  F2FP.BF16.F32.PACK_AB R174, R13, R174 ;  /* 0x000000ae0dae723e */ /* 0x000fe200000010ff */
[----:B------:R1:W-:Y:S01]  /*3610*/  STSM.16.MT88.4 [R15+0x2a000], R196 ;  /* 0x02a000c40f007844 */ /* 0x0003e20000004200 */
[----:B------:R-:W-:Y:S01]  /*3620*/  WARPGROUP.ARRIVE ;  /* 0x00000000000079c5 */ /* 0x000fe20000000000 */
[----:B------:R-:W-:Y:S02]  /*3630*/  F2FP.BF16.F32.PACK_AB R175, R14, R175 ;  /* 0x000000af0eaf723e */ /* 0x000fe400000010ff */
[----:B------:R-:W-:-:S13]  /*3640*/  R2UR UR5, R17 ;  /* 0x00000000110572ca */ /* 0x000fda00000e0000 */
[----:B------:R-:W-:Y:S01]  /*3650*/  HGMMA.64x128x16.F32.BF16 R24, R152, gdesc[UR4].tnspB, R24, gsb0 ;  /* 0x41e0000498187df0 */ /* 0x000fe20008001818 */
[----:B------:R-:W-:Y:S01]  /*3660*/  UIADD3 UR6, UR4, 0x80, URZ ;  /* 0x0000008004067890 */ /* 0x000fe2000fffe03f */
[----:B------:R-:W-:Y:S01]  /*3670*/  UMOV UR7, 0x40000040 ;  /* 0x4000004000077882 */ /* 0x000fe20000000000 */
[----:B-1----:R-:W-:Y:S01]  /*3680*/  SHF.R.U32.HI R15, RZ, 0x4, R229 ;  /* 0x00000004ff0f7819 */ /* 0x002fe200000116e5 */
[----:B------:R-:W-:-:S03]  /*3690*/  USHF.R.U32.HI UR5, URZ, 0x4, UR5 ;  /* 0x000000043f057899 */ /* 0x000fc60008011605 */
[----:B------:R-:W-:Y:S01]  /*36a0*/  LOP3.LUT R15, R15, 0x3fff, RZ, 0xc0, !PT ;  /* 0x00003fff0f0f7812 */ /* 0x000fe200078ec0ff */
[----:B------:R-:W-:-:S03]  /*36b0*/  ULOP3.LUT UR9, UR5, 0x3fff, URZ, 0xc0, !UPT ;  /* 0x00003fff05097892 */ /* 0x000fc6000f8ec03f */
[----:B------:R-:W-:Y:S01]  /*36c0*/  LOP3.LUT R18, R15, 0x10000, RZ, 0xfc, !PT ;  /* 0x000100000f127812 */ /* 0x000fe200078efcff */
[----:B------:R-:W-:-:S04]  /*36d0*/  UMOV UR5, 0x40000040 ;  /* 0x4000004000057882 */ /* 0x000fc80000000000 */
[----:B------:R-:W-:-:S05]  /*36e0*/  IMAD R18, R3, 0x400, R18 ;  /* 0x0000040003127824 */ /* 0x000fca00078e0212 */
[----:B------:R-:W-:Y:S01]  /*36f0*/  R2UR UR8, R18 ;  /* 0x00000000120872ca */ /* 0x000fe200000e0000 */
[----:B------:R-:W-:Y:S02]  /*3700*/  WARPGROUP.DEPBAR.LE gsb0, 0x0 ;  /* 0x00008000000079c5 */ /* 0x000fe40000010000 */
[----:B------:R-:W-:Y:S02]  /*3710*/  F2FP.BF16.F32.PACK_AB R152, R163, R159 ;  /* 0x0000009fa398723e */ /* 0x000fe400000010ff */
[----:B------:R-:W-:Y:S02]  /*3720*/  F2FP.BF16.F32.PACK_AB R153, R206, R162 ;  /* 0x000000a2ce99723e */ /* 0x000fe400000010ff */
[----:B------:R-:W-:Y:S02]  /*3730*/  F2FP.BF16.F32.PACK_AB R154, R166, R207 ;  /* 0x000000cfa69a723e */ /* 0x000fe400000010ff */
[----:B------:R-:W-:Y:S02]  /*3740*/  F2FP.BF16.F32.PACK_AB R155, R165, R164 ;  /* 0x000000a4a59b723e */ /* 0x000fe400000010ff */
[----:B------:R-:W-:-:S02]  /*3750*/  F2FP.BF16.F32.PACK_AB R162, R170, R168 ;  /* 0x000000a8aaa2723e */ /* 0x000fc400000010ff */
[----:B------:R-:W-:Y:S01]  /*3760*/  WARPGROUP.ARRIVE ;  /* 0x00000000000079c5 */ /* 0x000fe20000000000 */
[----:B------:R-:W-:-:S05]  /*3770*/  F2FP.BF16.F32.PACK_AB R163, R22, R169 ;  /* 0x000000a916a3723e */ /* 0x000fca00000010ff */
[----:B------:R-:W-:Y:S01]  /*3780*/  HGMMA.64x128x16.F32.BF16 R24, R152, gdesc[UR4].tnspB, R24, gsb0 ;  /* 0x41e0000498187df0 */ /* 0x000fe20008001818 */
[----:B------:R-:W-:Y:S01]  /*3790*/  UIADD3 UR6, UR4, 0x100, URZ ;  /* 0x0000010004067890 */ /* 0x000fe2000fffe03f */
[----:B------:R-:W-:Y:S01]  /*37a0*/  UMOV UR7, 0x40000040 ;  /* 0x4000004000077882 */ /* 0x000fe20000000000 */
[----:B------:R-:W-:Y:S02]  /*37b0*/  WARPGROUP.DEPBAR.LE gsb0, 0x0 ;  /* 0x00008000000079c5 */ /* 0x000fe40000010000 */
[----:B------:R-:W-:-:S07]  /*37c0*/  WARPGROUP.ARRIVE ;  /* 0x00000000000079c5 */ /* 0x000fce0000000000 */
[----:B------:R-:W-:Y:S01]  /*37d0*/  HGMMA.64x128x16.F32.BF16 R24, R160, gdesc[UR4].tnspB, R24, gsb0 ;  /* 0x41e00004a0187df0 */ /* 0x000fe20008001818 */
        /* <DEDUP_REMOVED lines=70> */
.L_x_249:
[----:B------:R-:W-:Y:S01]  /*3c40*/  LOP3.LUT R0, R0, 0x2000000, RZ, 0xfc, !PT ;  /* 0x0200000000007812 */ /* 0x000fe200078efcff */
[----:B------:R-:W-:Y:S01]  /*3c50*/  UMOV UR7, 0x40000040 ;  /* 0x4000004000077882 */ /* 0x000fe20000000000 */
[----:B------:R-:W1:Y:S03]  /*3c60*/  S2R R13, SR_TID.X ;  /* 0x00000000000d7919 */ /* 0x000e660000002100 */
[----:B------:R-:W-:-:S05]  /*3c70*/  IMAD R0, R3, 0x400, R0 ;  /* 0x0000040003007824 */ /* 0x000fca00078e0200 */
[----:B------:R-:W-:Y:S01]  /*3c80*/  R2UR UR4, R0 ;  /* 0x00000000000472ca */ /* 0x000fe200000e0000 */
[----:B------:R-:W-:-:S05]  /*3c90*/  VIADD R0, R2, 0x30840 ;  /* 0x0003084002007836 */ /* 0x000fca0000000000 */
[----:B------:R-:W-:-:S04]  /*3ca0*/  PRMT R0, RZ, 0x654, R0 ;  /* 0x00000654ff007816 */ /* 0x000fc80000000000 */
[----:B------:R2:W-:Y:S01]  /*3cb0*/  SYNCS.ARRIVE.TRANS64.RED.A1T0 RZ, [R0+URZ], RZ ;  /* 0x000000ff00ff79a7 */ /* 0x0005e2000810043f */
[----:B------:R-:W-:Y:S02]  /*3cc0*/  WARPGROUP.ARRIVE ;  /* 0x00000000000079c5 */ /* 0x000fe40000000000 */
[----:B------:R-:W-:-:S04]  /*3cd0*/  UMOV UR6, UR4 ;  /* 0x0000000400067c82 */ /* 0x000fc80008000000 */
[----:B------:R-:W-:Y:S01]  /*3ce0*/  HGMMA.64x128x16.F32.BF16 R88, R184, gdesc[UR4].tnspB, R88, gsb0 ;  /* 0x41e00004b8587df0 */ /* 0x000fe20008001858 */
[----:B------:R-:W-:Y:S01]  /*3cf0*/  UIADD3 UR6, UR4, 0x80, URZ ;  /* 0x0000008004067890 */ /* 0x000fe2000fffe03f */
[----:B------:R-:W-:Y:S01]  /*3d00*/  UMOV UR7, 0x40000040 ;  /* 0x4000004000077882 */ /* 0x000fe20000000000 */
[----:B-1----:R-:W-:Y:S01]  /*3d10*/  SHF.R.U32.HI R15, RZ, 0x7, R13 ;  /* 0x00000007ff0f7819 */ /* 0x002fe2000001160d */
[----:B------:R-:W-:-:S04]  /*3d20*/  IMAD.IADD R13, R9, 0x1, R10 ;  /* 0x00000001090d7824 */ /* 0x000fc800078e020a */
[----:B------:R-:W-:Y:S02]  /*3d30*/  VIADD R14, R15, 0x9 ;  /* 0x000000090f0e7836 */ /* 0x000fe40000000000 */
[----:B------:R-:W-:Y:S02]  /*3d40*/  IMAD R13, R13, 0x4, R16 ;  /* 0x000000040d0d7824 */ /* 0x000fe400078e0210 */
        /* <DEDUP_REMOVED lines=34> */
.L_x_250:
        /* <DEDUP_REMOVED lines=11> */
.L_x_240:
[----:B------:R-:W4:Y:S01]  /*4020*/  S2UR UR8, SR_CTAID.Y ;  /* 0x00000000000879c3 */ /* 0x000f220000002600 */
[----:B------:R-:W5:Y:S01]  /*4030*/  S2R R8, SR_TID.X ;  /* 0x0000000000087919 */ /* 0x000f620000002100 */
[----:B------:R-:W-:Y:S01]  /*4040*/  ULDC UR4, c[0x0][0x850] ;  /* 0x0002140000047ab9 */ /* 0x000fe20000000800 */
[----:B------:R-:W-:Y:S01]  /*4050*/  ULDC.64 UR12, c[0x0][0x818] ;  /* 0x00020600000c7ab9 */ /* 0x000fe20000000a00 */
[----:B------:R-:W-:-:S04]  /*4060*/  UISETP.NE.AND UP0, UPT, UR4, 0x1, UPT ;  /* 0x000000010400788c */ /* 0x000fc8000bf05270 */
[----:B------:R-:W1:Y:S07]  /*4070*/  S2UR UR6, SR_CTAID.X ;  /* 0x00000000000679c3 */ /* 0x000e6e0000002500 */
[----:B------:R-:W-:Y:S01]  /*4080*/  @UP0 ULDC UR4, c[0x0][0x854] ;  /* 0x0002150000040ab9 */ /* 0x000fe20000000800 */
[----:B------:R-:W-:Y:S01]  /*4090*/  @UP0 ULDC UR7, c[0x0][0x858] ;  /* 0x0002160000070ab9 */ /* 0x000fe20000000800 */
[----:B------:R-:W3:Y:S01]  /*40a0*/  S2UR UR11, SR_CTAID.Z ;  /* 0x00000000000b79c3 */ /* 0x000ee20000002700 */
[----:B----4-:R-:W-:-:S07]  /*40b0*/  UIMAD.WIDE.U32 UR4, UR8, UR4, URZ ;  /* 0x00000004080472a5 */ /* 0x010fce000f8e003f */
[----:B--2---:R-:W2:Y:S01]  /*40c0*/  LDC.64 R10, c[0x0][0x820] ;  /* 0x00020800ff0a7b82 */ /* 0x004ea20000000a00 */
[----:B------:R-:W-:Y:S02]  /*40d0*/  @UP0 USHF.R.U32.HI UR8, URZ, UR7, UR5 ;  /* 0x000000073f080299 */ /* 0x000fe40008011605 */
[----:B-1----:R-:W-:-:S05]  /*40e0*/  USHF.L.U32 UR6, UR6, 0xe, URZ ;  /* 0x0000000e06067899 */ /* 0x002fca000800063f */
[----:B------:R-:W1:Y:S01]  /*40f0*/  LDC.64 R12, c[0x0][0x848] ;  /* 0x00021200ff0c7b82 */ /* 0x000e620000000a00 */
[----:B------:R-:W-:Y:S01]  /*4100*/  USHF.R.S32.HI UR9, URZ, 0x1f, UR8 ;  /* 0x0000001f3f097899 */ /* 0x000fe20008011408 */
[----:B-----5:R-:W-:Y:S01]  /*4110*/  VIADD R0, R8, 0xffffff80 ;  /* 0xffffff8008007836 */ /* 0x020fe20000000000 */
[----:B------:R-:W-:Y:S02]  /*4120*/  USHF.R.S32.HI UR7, URZ, 0x1f, UR6 ;  /* 0x0000001f3f077899 */ /* 0x000fe40008011406 */
[----:B------:R-:W-:Y:S02]  /*4130*/  UIMAD UR10, UR9, UR12, URZ ;  /* 0x0000000c090a72a4 */ /* 0x000fe4000f8e023f */
[----:B------:R-:W-:Y:S01]  /*4140*/  UIMAD.WIDE.U32 UR4, UR8, UR12, UR6 ;  /* 0x0000000c080472a5 */ /* 0x000fe2000f8e0006 */
[----:B------:R-:W-:Y:S01]  /*4150*/  SHF.R.S32.HI R3, RZ, 0x1f, R0 ;  /* 0x0000001fff037819 */ /* 0x000fe20000011400 */
[----:B------:R-:W-:-:S03]  /*4160*/  UIMAD UR10, UR8, UR13, UR10 ;  /* 0x0000000d080a72a4 */ /* 0x000fc6000f8e020a */
[----:B------:R-:W-:Y:S01]  /*4170*/  ULDC.64 UR12, c[0x0][0x840] ;  /* 0x00021000000c7ab9 */ /* 0x000fe20000000a00 */
[----:B------:R-:W-:Y:S01]  /*4180*/  LEA.HI R3, R3, R0, RZ, 0x7 ;  /* 0x0000000003037211 */ /* 0x000fe200078f38ff */
[----:B------:R-:W-:Y:S01]  /*4190*/  UIMAD UR9, UR9, UR12, URZ ;  /* 0x0000000c090972a4 */ /* 0x000fe2000f8e023f */
[----:B---3--:R-:W-:Y:S01]  /*41a0*/  IMAD.U32 R2, RZ, RZ, UR4 ;  /* 0x00000004ff027e24 */ /* 0x008fe2000f8e00ff */
[----:B------:R-:W-:Y:S01]  /*41b0*/  UIMAD.WIDE.U32 UR6, UR8, UR12, UR6 ;  /* 0x0000000c080672a5 */ /* 0x000fe2000f8e0006 */
[----:B------:R-:W-:Y:S01]  /*41c0*/  SHF.R.S32.HI R0, RZ, 0x7, R3 ;  /* 0x00000007ff007819 */ /* 0x000fe20000011403 */
[----:B------:R-:W-:Y:S01]  /*41d0*/  UIMAD UR8, UR8, UR13, UR9 ;  /* 0x0000000d080872a4 */ /* 0x000fe2000f8e0209 */
[----:B------:R-:W-:Y:S01]  /*41e0*/  IMAD.U32 R3, RZ, RZ, UR5 ;  /* 0x00000005ff037e24 */ /* 0x000fe2000f8e00ff */
[----:B------:R-:W-:Y:S02]  /*41f0*/  UIADD3 UR9, UR5, UR10, URZ ;  /* 0x0000000a05097290 */ /* 0x000fe4000fffe03f */
[----:B------:R-:W-:Y:S01]  /*4200*/  USHF.R.S32.HI UR10, URZ, 0x1f, UR11 ;  /* 0x0000001f3f0a7899 */ /* 0x000fe2000801140b */
[----:B------:R-:W-:Y:S01]  /*4210*/  IMAD R9, R0, 0x2000, R9 ;  /* 0x0000200000097824 */ /* 0x000fe200078e0209 */
[----:B------:R-:W-:-:S02]  /*4220*/  UIADD3 UR8, UR7, UR8, URZ ;  /* 0x0000000807087290 */ /* 0x000fc4000fffe03f */
[----:B------:R-:W-:Y:S01]  /*4230*/  IMAD.U32 R5, RZ, RZ, UR7 ;  /* 0x00000007ff057e24 */ /* 0x000fe2000f8e00ff */
[----:B------:R-:W-:Y:S01]  /*4240*/  ULDC UR4, c[0x0][0x740] ;  /* 0x0001d00000047ab9 */ /* 0x000fe20000000800 */
[----:B------:R-:W-:Y:S02]  /*4250*/  IMAD.U32 R3, RZ, RZ, UR9 ;  /* 0x00000009ff037e24 */ /* 0x000fe4000f8e00ff */
[----:B------:R-:W-:Y:S01]  /*4260*/  FMUL.FTZ R88, R88, UR4 ;  /* 0x0000000458587c20 */ /* 0x000fe20008410000 */
[----:B--2---:R-:W-:Y:S02]  /*4270*/  IMAD R0, R10, UR10, RZ ;  /* 0x0000000a0a007c24 */ /* 0x004fe4000f8e02ff */
[----:B------:R-:W-:Y:S01]  /*4280*/  FMUL.FTZ R89, R89, UR4 ;  /* 0x0000000459597c20 */ /* 0x000fe20008410000 */
[----:B------:R-:W-:Y:S02]  /*4290*/  IMAD.U32 R4, RZ, RZ, UR6 ;  /* 0x00000006ff047e24 */ /* 0x000fe4000f8e00ff */
[----:B------:R-:W-:Y:S01]  /*42a0*/  FMUL.FTZ R90, R90, UR4 ;  /* 0x000000045a5a7c20 */ /* 0x000fe20008410000 */
[----:B------:R-:W-:-:S02]  /*42b0*/  IMAD.U32 R5, RZ, RZ, UR8 ;  /* 0x00000008ff057e24 */ /* 0x000fc4000f8e00ff */
[----:B------:R-:W-:Y:S01]  /*42c0*/  FMUL.FTZ R91, R91, UR4 ;  /* 0x000000045b5b7c20 */ /* 0x000fe20008410000 */
[----:B-1----:R-:W-:Y:S02]  /*42d0*/  IMAD R6, R12, UR10, RZ ;  /* 0x0000000a0c067c24 */ /* 0x002fe4000f8e02ff */
[----:B------:R-:W-:Y:S01]  /*42e0*/  FMUL.FTZ R92, R92, UR4 ;  /* 0x000000045c5c7c20 */ /* 0x000fe20008410000 */
[----:B------:R-:W-:Y:S02]  /*42f0*/  IMAD R7, R11, UR11, R0 ;  /* 0x0000000b0b077c24 */ /* 0x000fe4000f8e0200 */
[----:B------:R-:W-:Y:S01]  /*4300*/  FMUL.FTZ R93, R93, UR4 ;  /* 0x000000045d5d7c20 */ /* 0x000fe20008410000 */
[----:B------:R-:W-:-:S04]  /*4310*/  IMAD.WIDE.U32 R2, R10, UR11, R2 ;  /* 0x0000000b0a027c25 */ /* 0x000fc8000f8e0002 */
[----:B------:R-:W-:Y:S01]  /*4320*/  FMUL.FTZ R94, R94, UR4 ;  /* 0x000000045e5e7c20 */ /* 0x000fe20008410000 */
[----:B------:R-:W-:Y:S01]  /*4330*/  FMUL.FTZ R95, R95, UR4 ;  /* 0x000000045f5f7c20 */ /* 0x000fe20008410000 */
[----:B------:R-:W-:Y:S01]  /*4340*/  FMUL.FTZ R96, R96, UR4 ;  /* 0x0000000460607c20 */ /* 0x000fe20008410000 */
[----:B------:R-:W-:Y:S02]  /*4350*/  IMAD R11, R13, UR11, R6 ;  /* 0x0000000b0d0b7c24 */ /* 0x000fe4000f8e0206 */
[----:B------:R-:W-:Y:S01]  /*4360*/  FMUL.FTZ R97, R97, UR4 ;  /* 0x0000000461617c20 */ /* 0x000fe20008410000 */
[----:B------:R-:W-:-:S04]  /*4370*/  IMAD.WIDE.U32 R4, R12, UR11, R4 ;  /* 0x0000000b0c047c25 */ /* 0x000fc8000f8e0004 */
        /* <DEDUP_REMOVED lines=54> */
[----:B------:R-:W-:Y:S05]  /*46e0*/  WARPSYNC.ALL ;  /* 0x0000000000007948 */ /* 0x000fea0003800000 */
[----:B------:R-:W-:-:S02]  /*46f0*/  IMAD R9, R9, 0x4, R16 ;  /* 0x0000000409097824 */ /* 0x000fc400078e0210 */
[----:B------:R-:W-:Y:S02]  /*4700*/  IMAD.IADD R6, R3, 0x1, R7 ;  /* 0x0000000103067824 */ /* 0x000fe400078e0207 */
[----:B------:R-:W-:Y:S01]  /*4710*/  IMAD.IADD R0, R5, 0x1, R11 ;  /* 0x0000000105007824 */ /* 0x000fe200078e020b */
[----:B------:R-:W-:Y:S01]  /*4720*/  BAR.SYNC.DEFER_BLOCKING 0x1, 0x100 ;  /* 0x0044000000007b1d */ /* 0x000fe20000010000 */
[----:B------:R-:W-:-:S07]  /*4730*/  ISETP.NE.AND P1, PT, R8, 0x80, PT ;  /* 0x000000800800780c */ /* 0x000fce0003f25270 */
[----:B------:R-:W1:Y:S01]  /*4740*/  LDC.64 R10, c[0x0][0x800] ;  /* 0x00020000ff0a7b82 */ /* 0x000e620000000a00 */
[----:B------:R-:W-:Y:S07]  /*4750*/  BSSY B0, `(.L_x_252) ;  /* 0x000002c000007945 */ /* 0x000fee0003800000 */
[----:B------:R-:W2:Y:S01]  /*4760*/  LDC.64 R12, c[0x0][0x828] ;  /* 0x00020a00ff0c7b82 */ /* 0x000ea20000000a00 */
[----:B------:R3:W-:Y:S04]  /*4770*/  STS.128 [R9], R24 ;  /* 0x0000001809007388 */ /* 0x0007e80000000c00 */
[----:B------:R3:W-:Y:S01]  /*4780*/  STS.128 [R9+0x800], R28 ;  /* 0x0008001c09007388 */ /* 0x0007e20000000c00 */
[----:B-1----:R-:W-:-:S03]  /*4790*/  LEA R10, P0, R2, R10, 0x2 ;  /* 0x0000000a020a7211 */ /* 0x002fc600078010ff */
[----:B------:R3:W-:Y:S01]  /*47a0*/  STS.128 [R9+0x1000], R32 ;  /* 0x0010002009007388 */ /* 0x0007e20000000c00 */
[----:B------:R-:W-:-:S03]  /*47b0*/  LEA.HI.X R6, R2, R11, R6, 0x2, P0 ;  /* 0x0000000b02067211 */ /* 0x000fc600000f1406 */
[----:B------:R3:W-:Y:S01]  /*47c0*/  STS.128 [R9+0x1800], R36 ;  /* 0x0018002409007388 */ /* 0x0007e20000000c00 */
[----:B--2---:R-:W-:-:S03]  /*47d0*/  LEA R12, P2, R4, R12, 0x2 ;  /* 0x0000000c040c7211 */ /* 0x004fc600078410ff */
[----:B------:R3:W-:Y:S01]  /*47e0*/  STS.128 [R9+0x2000], R40 ;  /* 0x0020002809007388 */ /* 0x0007e20000000c00 */
[----:B------:R-:W-:-:S03]  /*47f0*/  LEA.HI.X R0, R4, R13, R0, 0x2, P2 ;  /* 0x0000000d04007211 */ /* 0x000fc600010f1400 */
[----:B------:R3:W-:Y:S04]  /*4800*/  STS.128 [R9+0x2800], R44 ;  /* 0x0028002c09007388 */ /* 0x0007e80000000c00 */
        /* <DEDUP_REMOVED lines=15> */
[----:B-1----:R-:W1:Y:S02]  /*4900*/  FENCE.VIEW.ASYNC.S ;  /* 0x00000000000073c6 */ /* 0x002e640000000000 */
[----:B-1----:R-:W-:Y:S06]  /*4910*/  BAR.SYNC.DEFER_BLOCKING 0x1, 0x100 ;  /* 0x0044000000007b1d */ /* 0x002fec0000010000 */
[----:B------:R-:W-:Y:S05]  /*4920*/  @P1 BRA `(.L_x_253) ;  /* 0x0000000000381947 */ /* 0x000fea0003800000 */
[----:B------:R-:W-:Y:S01]  /*4930*/  R2UR UR4, R12 ;  /* 0x000000000c0472ca */ /* 0x000fe200000e0000 */
[----:B------:R-:W-:Y:S01]  /*4940*/  UMOV UR7, 0x1000 ;  /* 0x0000100000077882 */ /* 0x000fe20000000000 */
[----:B------:R-:W-:Y:S01]  /*4950*/  R2UR UR5, R0 ;  /* 0x00000000000572ca */ /* 0x000fe200000e0000 */
[----:B------:R-:W-:Y:S01]  /*4960*/  UMOV UR8, 0x0 ;  /* 0x0000000000087882 */ /* 0x000fe20000000000 */
[----:B------:R-:W-:Y:S01]  /*4970*/  R2UR UR6, R16 ;  /* 0x00000000100672ca */ /* 0x000fe200000e0000 */
[----:B------:R-:W-:Y:S01]  /*4980*/  UMOV UR9, 0x14f00000 ;  /* 0x14f0000000097882 */ /* 0x000fe20000000000 */
[----:B------:R-:W-:-:S13]  /*4990*/  PLOP3.LUT P0, PT, PT, PT, PT, 0x80, 0x0 ;  /* 0x000000000000781c */ /* 0x000fda0003f0f070 */
.L_x_254:
[----:B------:R-:W-:Y:S01]  /*49a0*/  @P0 ELECT P2, URZ, PT ;  /* 0x00000000003f082f */ /* 0x000fe20003840000 */
[----:B------:R1:W-:-:S12]  /*49b0*/  UBLKRED.G.S.ADD.F32.RN [UR4], [UR6], UR7, desc[UR8] ;  /* 0x00000804060073bb */ /* 0x0003d800080a1407 */
[----:B------:R-:W-:Y:S02]  /*49c0*/  @P2 PLOP3.LUT P0, PT, P2, PT, PT, 0x8, 0x0 ;  /* 0x000000000000281c */ /* 0x000fe4000170e170 */
[----:B------:R-:W-:-:S11]  /*49d0*/  PLOP3.LUT P2, PT, PT, PT, PT, 0x8, 0x0 ;  /* 0x000000000000781c */ /* 0x000fd60003f4e170 */
[----:B-1----:R-:W-:Y:S05]  /*49e0*/  @P0 BRA.U.ANY `(.L_x_254) ;  /* 0xfffffffd00ec0947 */ /* 0x002fea000393ffff */
[----:B------:R0:W-:Y:S01]  /*49f0*/  UTMACMDFLUSH ;  /* 0x00000000000079b7 */ /* 0x0001e20000000000 */
[----:B------:R-:W-:-:S04]  /*4a00*/  DEPBAR.LE SB0, 0x0 ;  /* 0x000080000000791a */ /* 0x000fc80000000000 */
.L_x_253:
[----:B------:R-:W-:Y:S05]  /*4a10*/  BSYNC B0 ;  /* 0x0000000000007941 */ /* 0x000fea0003800000 */
.L_x_252:
[----:B------:R-:W-:Y:S06]  /*4a20*/  BAR.SYNC.DEFER_BLOCKING 0x1, 0x100 ;  /* 0x0044000000007b1d */ /* 0x000fec0000010000 */
[----:B------:R4:W-:Y:S04]  /*4a30*/  STS.128 [R9], R88 ;  /* 0x0000005809007388 */ /* 0x0009e80000000c00 */
        /* <DEDUP_REMOVED lines=30> */
.L_x_255:
[----:B------:R-:W-:Y:S01]  /*4c20*/  @P0 ELECT P1, URZ, PT ;  /* 0x00000000003f082f */ /* 0x000fe20003820000 */
[----:B------:R1:W-:-:S12]  /*4c30*/  UBLKRED.G.S.ADD.F32.RN [UR4], [UR6], UR7, desc[UR8] ;  /* 0x00000804060073bb */ /* 0x0003d800080a1407 */
[----:B------:R-:W-:Y:S02]  /*4c40*/  @P1 PLOP3.LUT P0, PT, P1, PT, PT, 0x8, 0x0 ;  /* 0x000000000000181c */ /* 0x000fe40000f0e170 */
[----:B------:R-:W-:-:S11]  /*4c50*/  PLOP3.LUT P1, PT, PT, PT, PT, 0x8, 0x0 ;  /* 0x000000000000781c */ /* 0x000fd60003f2e170 */
[----:B-1----:R-:W-:Y:S05]  /*4c60*/  @P0 BRA.U.ANY `(.L_x_255) ;  /* 0xfffffffd00ec0947 */ /* 0x002fea000393ffff */
[----:B------:R0:W-:Y:S01]  /*4c70*/  UTMACMDFLUSH ;  /* 0x00000000000079b7 */ /* 0x0001e20000000000 */
[----:B------:R-:W-:-:S04]  /*4c80*/  DEPBAR.LE SB0, 0x0 ;  /* 0x000080000000791a */ /* 0x000fc80000000000 */
[----:B------:R-:W-:Y:S05]  /*4c90*/  BRA `(.L_x_232) ;  /* 0x00000028001c7947 */ /* 0x000fea0003800000 */
.L_x_230:
        /* <DEDUP_REMOVED lines=51> */
.L_x_270:
        /* <DEDUP_REMOVED lines=21> */
.L_x_259:
[----:B------:R-:W-:Y:S05]  /*5120*/  BSYNC B0 ;  /* 0x0000000000007941 */ /* 0x000fea0003800000 */
.L_x_258:
        /* <DEDUP_REMOVED lines=13> */
.L_x_261:
[----:B------:R-:W-:Y:S05]  /*5200*/  BSYNC B0 ;  /* 0x0000000000007941 */ /* 0x000fea0003800000 */
.L_x_260:
[----:B------:R-:W-:Y:S06]  /*5210*/  BAR.ARV 0xa, 0xa0 ;  /* 0x0282800000007b1d */ /* 0x000fec0000002000 */
[----:B------:R-:W-:Y:S04]  /*5220*/  BSSY B0, `(.L_x_262) ;  /* 0x0000003000007945 */ /* 0x000fe80003800000 */
[----:B------:R-:W-:Y:S05]  /*5230*/  @!P0 BRA `(.L_x_263) ;  /* 0x0000000000048947 */ /* 0x000fea0003800000 */
[----:B------:R-:W-:-:S04]  /*5240*/  DEPBAR.LE SB0, 0x0 ;  /* 0x000080000000791a */ /* 0x000fc80000000000 */
.L_x_263:
[----:B------:R-:W-:Y:S05]  /*5250*/  BSYNC B0 ;  /* 0x0000000000007941 */ /* 0x000fea0003800000 */
.L_x_262:
        /* <DEDUP_REMOVED lines=13> */
.L_x_265:
[----:B------:R-:W-:Y:S05]  /*5330*/  BSYNC B0 ;  /* 0x0000000000007941 */ /* 0x000fea0003800000 */
.L_x_264:
        /* <DEDUP_REMOVED lines=13> */
.L_x_267:
[----:B------:R-:W-:Y:S05]  /*5410*/  BSYNC B0 ;  /* 0x0000000000007941 */ /* 0x000fea0003800000 */
.L_x_266:
[----:B------:R-:W-:Y:S01]  /*5420*/  VIADD R0, R0, 0xfffffffe ;  /* 0xfffffffe00007836 */ /* 0x000fe20000000000 */
[----:B------:R-:W-:Y:S06]  /*5430*/  BAR.ARV 0xa, 0xa0 ;  /* 0x0282800000007b1d */ /* 0x000fec0000002000 */
[----:B------:R-:W-:Y:S01]  /*5440*/  BSSY B0, `(.L_x_268) ;  /* 0x0000004000007945 */ /* 0x000fe20003800000 */
[----:B------:R-:W-:-:S03]  /*5450*/  ISETP.NE.AND P1, PT, R0, RZ, PT ;  /* 0x000000ff0000720c */ /* 0x000fc60003f25270 */
[----:B------:R-:W-:Y:S10]  /*5460*/  @!P0 BRA `(.L_x_269) ;  /* 0x0000000000048947 */ /* 0x000ff40003800000 */
[----:B------:R-:W-:-:S04]  /*5470*/  DEPBAR.LE SB0, 0x0 ;  /* 0x000080000000791a */ /* 0x000fc80000000000 */
.L_x_269:
[----:B------:R-:W-:Y:S05]  /*5480*/  BSYNC B0 ;  /* 0x0000000000007941 */ /* 0x000fea0003800000 */
.L_x_268:
[----:B------:R-:W-:Y:S06]  /*5490*/  BAR.ARV 0xb, 0xa0 ;  /* 0x02c2800000007b1d */ /* 0x000fec0000002000 */
[----:B------:R-:W-:Y:S02]  /*54a0*/  UIADD3 UR5, UR5, 0x2, URZ ;  /* 0x0000000205057890 */ /* 0x000fe4000fffe03f */
[----:B------:R-:W-:Y:S01]  /*54b0*/  UIADD3 UR4, UR4, 0x1, URZ ;  /* 0x0000000104047890 */ /* 0x000fe2000fffe03f */
[----:B------:R-:W-:Y:S11]  /*54c0*/  @P1 BRA `(.L_x_270) ;  /* 0xfffffff800c01947 */ /* 0x000ff6000383ffff */
[----:B------:R-:W-:-:S12]  /*54d0*/  USHF.L.U32 UR5, UR5, 0xd, URZ ;  /* 0x0000000d05057899 */ /* 0x000fd8000800063f */
.L_x_257:
        /* <DEDUP_REMOVED lines=19> */
.L_x_272:
[----:B------:R-:W-:Y:S05]  /*5610*/  BSYNC B0 ;  /* 0x0000000000007941 */ /* 0x000fea0003800000 */
.L_x_271:
        /* <DEDUP_REMOVED lines=19> */
.L_x_274:
[----:B------:R-:W-:Y:S05]  /*5750*/  BSYNC B0 ;  /* 0x0000000000007941 */ /* 0x000fea0003800000 */
.L_x_273:
[----:B------:R-:W-:Y:S06]  /*5760*/  BAR.ARV 0xa, 0xa0 ;  /* 0x0282800000007b1d */ /* 0x000fec0000002000 */
[----:B------:R-:W-:Y:S04]  /*5770*/  BSSY B0, `(.L_x_275) ;  /* 0x0000003000007945 */ /* 0x000fe80003800000 */
[----:B------:R-:W-:Y:S05]  /*5780*/  @!P0 BRA `(.L_x_276) ;  /* 0x0000000000048947 */ /* 0x000fea0003800000 */
[----:B------:R-:W-:-:S04]  /*5790*/  DEPBAR.LE SB0, 0x0 ;  /* 0x000080000000791a */ /* 0x000fc80000000000 */
.L_x_276:
[----:B------:R-:W-:Y:S05]  /*57a0*/  BSYNC B0 ;  /* 0x0000000000007941 */ /* 0x000fea0003800000 */
.L_x_275:
[----:B------:R-:W-:Y:S06]  /*57b0*/  BAR.ARV 0xb, 0xa0 ;  /* 0x02c2800000007b1d */ /* 0x000fec0000002000 */
[----:B------:R-:W-:Y:S05]  /*57c0*/  BRA `(.L_x_232) ;  /* 0x0000001c00507947 */ /* 0x000fea0003800000 */
.L_x_256:
        /* <DEDUP_REMOVED lines=55> */
.L_x_307:
[----:B------:R-:W-:Y:S02]  /*5b40*/  IMAD.IADD R10, R7, 0x1, R3 ;  /* 0x00000001070a7824 */ /* 0x000fe400078e0203 */
[----:B-1----:R-:W-:Y:S02]  /*5b50*/  IMAD.SHL.U32 R0, R2, 0x80, RZ ;  /* 0x0000008002007824 */ /* 0x002fe400078e00ff */
[----:B------:R-:W-:Y:S01]  /*5b60*/  IMAD.MOV.U32 R9, RZ, RZ, 0x1 ;  /* 0x00000001ff097424 */ /* 0x000fe200078e00ff */
[----:B------:R-:W-:Y:S06]  /*5b70*/  @P0 BRA `(.L_x_280) ;  /* 0x0000000000180947 */ /* 0x000fec0003800000 */
[----:B------:R-:W1:Y:S01]  /*5b80*/  S2R R4, SR_TID.X ;  /* 0x0000000000047919 */ /* 0x000e620000002100 */
[----:B------:R-:W-:-:S04]  /*5b90*/  IMAD.MOV.U32 R2, RZ, RZ, 0x4100 ;  /* 0x00004100ff027424 */ /* 0x000fc800078e00ff */
[----:B------:R2:W-:Y:S01]  /*5ba0*/  SYNCS.ARRIVE.TRANS64 RZ, [R11+URZ+0x30810], R2 ;  /* 0x030810020bff79a7 */ /* 0x0005e2000800003f */
[----:B-1----:R-:W-:-:S13]  /*5bb0*/  LOP3.LUT P1, RZ, R4, 0x1f, RZ, 0xc0, !PT ;  /* 0x0000001f04ff7812 */ /* 0x002fda000782c0ff */
[----:B--2---:R-:W-:Y:S05]  /*5bc0*/  @!P1 BRA `(.L_x_280) ;  /* 0x0000000000049947 */ /* 0x004fea0003800000 */
[----:B------:R-:W-:Y:S01]  /*5bd0*/  BPT.TRAP 0x1 ;  /* 0x000000040000795c */ /* 0x000fe20000300000 */
.L_x_280:
[----:B------:R-:W1:Y:S01]  /*5be0*/  LDC.64 R2, c[0x0][0x198] ;  /* 0x00006600ff027b82 */ /* 0x000e620000000a00 */
[----:B------:R-:W-:Y:S01]  /*5bf0*/  R2UR UR11, R0 ;  /* 0x00000000000b72ca */ /* 0x000fe200000e0000 */
[----:B------:R-:W-:Y:S01]  /*5c00*/  UMOV UR19, URZ ;  /* 0x0000003f00137c82 */ /* 0x000fe20008000000 */
[----:B------:R-:W-:Y:S01]  /*5c10*/  R2UR UR8, R11 ;  /* 0x000000000b0872ca */ /* 0x000fe200000e0000 */
[----:B------:R-:W-:Y:S01]  /*5c20*/  UMOV UR22, 0x0 ;  /* 0x0000000000167882 */ /* 0x000fe20000000000 */
[----:B------:R-:W-:Y:S01]  /*5c30*/  UMOV UR23, 0x14f00000 ;  /* 0x14f0000000177882 */ /* 0x000fe20000000000 */
[----:B------:R-:W-:Y:S01]  /*5c40*/  UMOV UR18, URZ ;  /* 0x0000003f00127c82 */ /* 0x000fe20008000000 */
[----:B------:R-:W-:Y:S01]  /*5c50*/  UMOV UR26, 0x40 ;  /* 0x00000040001a7882 */ /* 0x000fe20000000000 */
[----:B------:R-:W2:Y:S01]  /*5c60*/  LDC R12, c[0x0][0x280] ;  /* 0x0000a000ff0c7b82 */ /* 0x000ea20000000800 */
[----:B------:R-:W-:Y:S01]  /*5c70*/  UMOV UR28, UR20 ;  /* 0x00000014001c7c82 */ /* 0x000fe20008000000 */
[----:B------:R-:W-:Y:S01]  /*5c80*/  UMOV UR29, UR21 ;  /* 0x00000015001d7c82 */ /* 0x000fe20008000000 */
[----:B------:R-:W-:Y:S01]  /*5c90*/  UMOV UR27, UR19 ;  /* 0x00000013001b7c82 */ /* 0x000fe20008000000 */
[----:B------:R-:W-:Y:S01]  /*5ca0*/  UMOV UR10, 0x10 ;  /* 0x00000010000a7882 */ /* 0x000fe20000000000 */
[----:B------:R-:W-:Y:S01]  /*5cb0*/  IMAD.MOV.U32 R4, RZ, RZ, 0x10000 ;  /* 0x00010000ff047424 */ /* 0x000fe200078e00ff */
[----:B------:R-:W-:Y:S01]  /*5cc0*/  UMOV UR30, 0x0 ;  /* 0x00000000001e7882 */ /* 0x000fe20000000000 */
[----:B------:R-:W-:Y:S01]  /*5cd0*/  UMOV UR31, 0x10000000 ;  /* 0x10000000001f7882 */ /* 0x000fe20000000000 */
[----:B------:R-:W-:Y:S01]  /*5ce0*/  UIADD3 UR16, UR8, 0x18000, URZ ;  /* 0x0001800008107890 */ /* 0x000fe2000fffe03f */
[----:B------:R-:W-:Y:S01]  /*5cf0*/  IMAD.MOV.U32 R20, RZ, RZ, RZ ;  /* 0x000000ffff147224 */ /* 0x000fe200078e00ff */
[----:B------:R-:W-:Y:S01]  /*5d00*/  UIADD3 UR17, UR8, 0x30810, URZ ;  /* 0x0003081008117890 */ /* 0x000fe2000fffe03f */
[----:B------:R-:W-:Y:S01]  /*5d10*/  IMAD.MOV.U32 R5, RZ, RZ, RZ ;  /* 0x000000ffff057224 */ /* 0x000fe200078e00ff */
[----:B------:R-:W-:-:S02]  /*5d20*/  UIADD3 UR24, UR8, 0x1a000, URZ ;  /* 0x0001a00008187890 */ /* 0x000fc4000fffe03f */
[----:B------:R-:W-:Y:S01]  /*5d30*/  UIADD3 UR32, UR8, 0x28000, URZ ;  /* 0x0002800008207890 */ /* 0x000fe2000fffe03f */
[----:B-1----:R-:W-:Y:S02]  /*5d40*/  IMAD.MOV.U32 R8, RZ, RZ, R2 ;  /* 0x000000ffff087224 */ /* 0x002fe400078e0002 */
[----:B------:R-:W-:Y:S01]  /*5d50*/  UMOV UR25, UR17 ;  /* 0x0000001100197c82 */ /* 0x000fe20008000000 */
[----:B------:R-:W-:Y:S01]  /*5d60*/  UMOV UR33, UR17 ;  /* 0x0000001100217c82 */ /* 0x000fe20008000000 */
[----:B------:R-:W-:Y:S01]  /*5d70*/  UIADD3 UR9, UR8, 0x30800, URZ ;  /* 0x0003080008097890 */ /* 0x000fe2000fffe03f */
[----:B------:R-:W-:Y:S01]  /*5d80*/  IADD3 R0, P1, R8, 0x2f0, RZ ;  /* 0x000002f008007810 */ /* 0x000fe20007f3e0ff */
[----:B------:R-:W-:Y:S01]  /*5d90*/  UIADD3 UR40, UR8, 0x4000, URZ ;  /* 0x0000400008287890 */ /* 0x000fe2000fffe03f */
[----:B------:R-:W-:Y:S02]  /*5da0*/  UMOV UR13, UR21 ;  /* 0x00000015000d7c82 */ /* 0x000fe40008000000 */
[----:B------:R-:W-:Y:S01]  /*5db0*/  R2UR UR6, R0 ;  /* 0x00000000000672ca */ /* 0x000fe200000e0000 */
[----:B------:R-:W-:Y:S01]  /*5dc0*/  UMOV UR42, 0x40 ;  /* 0x00000040002a7882 */ /* 0x000fe20000000000 */
        /* <DEDUP_REMOVED lines=11> */
[----:B------:R-:W-:-:S03]  /*5e80*/  UMOV UR34, UR18 ;  /* 0x0000001200227c82 */ /* 0x000fc60008000000 */
[----:B------:R-:W-:Y:S01]  /*5e90*/  R2UR UR7, R2 ;  /* 0x00000000020772ca */ /* 0x000fe200000e0000 */
[----:B------:R-:W-:-:S05]  /*5ea0*/  IMAD.X R2, RZ, RZ, R0, P2 ;  /* 0x000000ffff027224 */ /* 0x000fca00010e0600 */
[----:B------:R-:W-:Y:S02]  /*5eb0*/  R2UR UR39, R2 ;  /* 0x00000000022772ca */ /* 0x000fe400000e0000 */
[----:B------:R-:W-:-:S04]  /*5ec0*/  IADD3 R2, P1, R8, 0xf0, RZ ;  /* 0x000000f008027810 */ /* 0x000fc80007f3e0ff */
[----:B------:R-:W-:Y:S01]  /*5ed0*/  R2UR UR14, R2 ;  /* 0x00000000020e72ca */ /* 0x000fe200000e0000 */
[----:B------:R-:W-:Y:S01]  /*5ee0*/  IMAD.X R3, RZ, RZ, R0, P1 ;  /* 0x000000ffff037224 */ /* 0x000fe200008e0600 */
[----:B--2---:R-:W-:-:S04]  /*5ef0*/  ISETP.GE.AND P1, PT, R12, 0x41, PT ;  /* 0x000000410c00780c */ /* 0x004fc80003f26270 */
        /* <DEDUP_REMOVED lines=33> */
.L_x_291:
[----:B------:R-:W-:-:S04]  /*6110*/  SHF.L.U32 R21, R9, 0x1f, RZ ;  /* 0x0000001f09157819 */ /* 0x000fc800000006ff */
[----:B-1----:R-:W1:Y:S02]  /*6120*/  SYNCS.PHASECHK.TRANS64.TRYWAIT P1, [R11+URZ+0x30840], R21 ;  /* 0x030840150b0075a7 */ /* 0x002e64000802017f */
[----:B-12---:R-:W-:Y:S05]  /*6130*/  @!P1 BRA `(.L_x_283) ;  /* 0x0000001400689947 */ /* 0x006fea0003800000 */
.L_x_308:
[----:B------:R-:W-:Y:S05]  /*6140*/  @P0 BRA `(.L_x_284) ;  /* 0x0000000000140947 */ /* 0x000fea0003800000 */
[----:B------:R-:W-:Y:S01]  /*6150*/  ISETP.NE.AND P1, PT, R14, RZ, PT ;  /* 0x000000ff0e00720c */ /* 0x000fe20003f25270 */
[----:B------:R-:W-:-:S04]  /*6160*/  IMAD.MOV.U32 R0, RZ, RZ, 0x4100 ;  /* 0x00004100ff007424 */ /* 0x000fc800078e00ff */
[----:B------:R2:W-:Y:S08]  /*6170*/  SYNCS.ARRIVE.TRANS64 RZ, [R11+URZ+0x30830], R0 ;  /* 0x030830000bff79a7 */ /* 0x0005f0000800003f */
[----:B------:R-:W-:Y:S05]  /*6180*/  @!P1 BRA `(.L_x_284) ;  /* 0x0000000000049947 */ /* 0x000fea0003800000 */
[----:B------:R-:W-:Y:S01]  /*6190*/  BPT.TRAP 0x1 ;  /* 0x000000040000795c */ /* 0x000fe20000300000 */
.L_x_284:
        /* <DEDUP_REMOVED lines=36> */
.L_x_309:
[----:B------:R-:W-:Y:S05]  /*63e0*/  @P0 BRA `(.L_x_286) ;  /* 0x0000000000140947 */ /* 0x000fea0003800000 */
[----:B------:R-:W-:Y:S01]  /*63f0*/  ISETP.NE.AND P1, PT, R14, RZ, PT ;  /* 0x000000ff0e00720c */ /* 0x000fe20003f25270 */
[----:B------:R-:W-:-:S04]  /*6400*/  IMAD.MOV.U32 R2, RZ, RZ, 0x4100 ;  /* 0x00004100ff027424 */ /* 0x000fc800078e00ff */
[----:B------:R3:W-:Y:S08]  /*6410*/  SYNCS.ARRIVE.TRANS64 RZ, [R11+URZ+0x30818], R2 ;  /* 0x030818020bff79a7 */ /* 0x0007f0000800003f */
[----:B------:R-:W-:Y:S05]  /*6420*/  @!P1 BRA `(.L_x_286) ;  /* 0x0000000000049947 */ /* 0x000fea0003800000 */
[----:B------:R-:W-:Y:S01]  /*6430*/  BPT.TRAP 0x1 ;  /* 0x000000040000795c */ /* 0x000fe20000300000 */
.L_x_286:
        /* <DEDUP_REMOVED lines=27> */
.L_x_310:
        /* <DEDUP_REMOVED lines=9> */
.L_x_288:
        /* <DEDUP_REMOVED lines=31> */
.L_x_312:
[----:B------:R-:W-:Y:S05]  /*6870*/  @P0 BRA `(.L_x_290) ;  /* 0x0000000000140947 */ /* 0x000fea0003800000 */
[----:B------:R-:W-:Y:S01]  /*6880*/  ISETP.NE.AND P1, PT, R14, RZ, PT ;  /* 0x000000ff0e00720c */ /* 0x000fe20003f25270 */
[----:B-1----:R-:W-:-:S04]  /*6890*/  IMAD.MOV.U32 R4, RZ, RZ, 0x4100 ;  /* 0x00004100ff047424 */ /* 0x002fc800078e00ff */
[----:B------:R2:W-:Y:S08]  /*68a0*/  SYNCS.ARRIVE.TRANS64 RZ, [R11+URZ+0x30810], R4 ;  /* 0x030810040bff79a7 */ /* 0x0005f0000800003f */
[----:B------:R-:W-:Y:S05]  /*68b0*/  @!P1 BRA `(.L_x_290) ;  /* 0x0000000000049947 */ /* 0x000fea0003800000 */
[----:B------:R-:W-:Y:S01]  /*68c0*/  BPT.TRAP 0x1 ;  /* 0x000000040000795c */ /* 0x000fe20000300000 */
.L_x_290:
        /* <DEDUP_REMOVED lines=29> */
.L_x_282:
[----:B------:R-:W-:-:S13]  /*6aa0*/  ISETP.NE.AND P1, PT, R19, RZ, PT ;  /* 0x000000ff1300720c */ /* 0x000fda0003f25270 */
[----:B------:R-:W-:Y:S05]  /*6ab0*/  @!P1 BRA `(.L_x_281) ;  /* 0x0000000400289947 */ /* 0x000fea0003800000 */
[----:B------:R-:W-:-:S04]  /*6ac0*/  SHF.L.U32 R12, R9, 0x1f, RZ ;  /* 0x0000001f090c7819 */ /* 0x000fc800000006ff */
[----:B------:R-:W3:Y:S02]  /*6ad0*/  SYNCS.PHASECHK.TRANS64.TRYWAIT P1, [R11+URZ+0x30840], R12 ;  /* 0x0308400c0b0075a7 */ /* 0x000ee4000802017f */
[----:B---3--:R-:W-:Y:S05]  /*6ae0*/  @!P1 BRA `(.L_x_292) ;  /* 0x0000000c00509947 */ /* 0x008fea0003800000 */
.L_x_313:
[----:B------:R-:W-:Y:S05]  /*6af0*/  @P0 BRA `(.L_x_293) ;  /* 0x0000000000140947 */ /* 0x000fea0003800000 */
[----:B------:R-:W-:Y:S01]  /*6b00*/  ISETP.NE.AND P1, PT, R14, RZ, PT ;  /* 0x000000ff0e00720c */ /* 0x000fe20003f25270 */
[----:B-12---:R-:W-:-:S04]  /*6b10*/  IMAD.MOV.U32 R4, RZ, RZ, 0x4100 ;  /* 0x00004100ff047424 */ /* 0x006fc800078e00ff */
[----:B------:R4:W-:Y:S08]  /*6b20*/  SYNCS.ARRIVE.TRANS64 RZ, [R11+URZ+0x30830], R4 ;  /* 0x030830040bff79a7 */ /* 0x0009f0000800003f */
[----:B------:R-:W-:Y:S05]  /*6b30*/  @!P1 BRA `(.L_x_293) ;  /* 0x0000000000049947 */ /* 0x000fea0003800000 */
[----:B------:R-:W-:Y:S01]  /*6b40*/  BPT.TRAP 0x1 ;  /* 0x000000040000795c */ /* 0x000fe20000300000 */
.L_x_293:
        /* <DEDUP_REMOVED lines=33> */
.L_x_314:
[----:B------:R-:W-:Y:S05]  /*6d60*/  @P0 BRA `(.L_x_295) ;  /* 0x0000000000140947 */ /* 0x000fea0003800000 */
[----:B------:R-:W-:Y:S01]  /*6d70*/  ISETP.NE.AND P0, PT, R14, RZ, PT ;  /* 0x000000ff0e00720c */ /* 0x000fe20003f05270 */
[----:B------:R-:W-:-:S04]  /*6d80*/  IMAD.MOV.U32 R4, RZ, RZ, 0x4100 ;  /* 0x00004100ff047424 */ /* 0x000fc800078e00ff */
[----:B------:R2:W-:Y:S08]  /*6d90*/  SYNCS.ARRIVE.TRANS64 RZ, [R11+URZ+0x30818], R4 ;  /* 0x030818040bff79a7 */ /* 0x0005f0000800003f */
[----:B------:R-:W-:Y:S05]  /*6da0*/  @!P0 BRA `(.L_x_295) ;  /* 0x0000000000048947 */ /* 0x000fea0003800000 */
[----:B------:R-:W-:Y:S01]  /*6db0*/  BPT.TRAP 0x1 ;  /* 0x000000040000795c */ /* 0x000fe20000300000 */
.L_x_295:
        /* <DEDUP_REMOVED lines=26> */
.L_x_281:
[----:B-12---:R-:W-:Y:S01]  /*6f60*/  IMAD R4, R20, 0x8, R11 ;  /* 0x0000000814047824 */ /* 0x006fe200078e020b */
[----:B------:R-:W-:Y:S01]  /*6f70*/  SHF.L.U32 R3, R9, 0x1f, RZ ;  /* 0x0000001f09037819 */ /* 0x000fe200000006ff */
[----:B------:R-:W1:Y:S03]  /*6f80*/  S2R R2, SR_TID.X ;  /* 0x0000000000027919 */ /* 0x000e660000002100 */
[----:B------:R-:W2:Y:S01]  /*6f90*/  SYNCS.PHASECHK.TRANS64.TRYWAIT P0, [R4+URZ+0x30840], R3 ;  /* 0x03084003040075a7 */ /* 0x000ea2000800017f */
[----:B-1----:R-:W-:-:S04]  /*6fa0*/  LOP3.LUT R2, R2, 0x7f, RZ, 0xc0, !PT ;  /* 0x0000007f02027812 */ /* 0x002fc800078ec0ff */
[----:B------:R-:W-:Y:S01]  /*6fb0*/  ISETP.NE.AND P1, PT, R2, RZ, PT ;  /* 0x000000ff0200720c */ /* 0x000fe20003f25270 */
[----:B--2---:R-:W-:-:S12]  /*6fc0*/  @!P0 BRA `(.L_x_296) ;  /* 0x0000000800408947 */ /* 0x004fd80003800000 */
.L_x_315:
[----:B------:R-:W-:Y:S05]  /*6fd0*/  @P1 BRA `(.L_x_297) ;  /* 0x0000000000181947 */ /* 0x000fea0003800000 */
[----:B------:R-:W2:Y:S01]  /*6fe0*/  S2R R2, SR_TID.X ;  /* 0x0000000000027919 */ /* 0x000ea20000002100 */
[----:B-1----:R-:W-:-:S04]  /*6ff0*/  IMAD.MOV.U32 R3, RZ, RZ, 0x4100 ;  /* 0x00004100ff037424 */ /* 0x002fc800078e00ff */
[----:B------:R4:W-:Y:S01]  /*7000*/  SYNCS.ARRIVE.TRANS64 RZ, [R4+URZ+0x30830], R3 ;  /* 0x0308300304ff79a7 */ /* 0x0009e2000800003f */
[----:B--2---:R-:W-:-:S13]  /*7010*/  LOP3.LUT P0, RZ, R2, 0x1f, RZ, 0xc0, !PT ;  /* 0x0000001f02ff7812 */ /* 0x004fda000780c0ff */
[----:B----4-:R-:W-:Y:S05]  /*7020*/  @!P0 BRA `(.L_x_297) ;  /* 0x0000000000048947 */ /* 0x010fea0003800000 */
[----:B------:R-:W-:Y:S01]  /*7030*/  BPT.TRAP 0x1 ;  /* 0x000000040000795c */ /* 0x000fe20000300000 */
.L_x_297:
        /* <DEDUP_REMOVED lines=40> */
.L_x_278:
[----:B------:R-:W-:Y:S05]  /*72c0*/  BSYNC B0 ;  /* 0x0000000000007941 */ /* 0x000fea0003800000 */
.L_x_277:
[----:B------:R-:W-:-:S03]  /*72d0*/  UMOV UR6, 0xffffffff ;  /* 0xffffffff00067882 */ /* 0x000fc60000000000 */
[----:B------:R-:W-:Y:S05]  /*72e0*/  BRA.DIV UR6, `(.L_x_298) ;  /* 0x00000006068c7947 */ /* 0x000fea000b800000 */
[----:B------:R-:W-:-:S13]  /*72f0*/  ELECT P0, URZ, PT ;  /* 0x00000000003f782f */ /* 0x000fda0003800000 */
.L_x_318:
[----:B------:R-:W-:Y:S05]  /*7300*/  @!P0 BRA `(.L_x_232) ;  /* 0x0000000000808947 */ /* 0x000fea0003800000 */
[----:B------:R-:W-:-:S04]  /*7310*/  LOP3.LUT R17, R17, 0x2, RZ, 0xfc, !PT ;  /* 0x0000000211117812 */ /* 0x000fc800078efcff */
[----:B------:R-:W-:-:S13]  /*7320*/  ISETP.NE.AND P0, PT, R17, 0x3, PT ;  /* 0x000000031100780c */ /* 0x000fda0003f05270 */
[----:B------:R-:W-:Y:S05]  /*7330*/  @!P0 BRA `(.L_x_299) ;  /* 0x0000000000048947 */ /* 0x000fea0003800000 */
[----:B------:R-:W-:Y:S01]  /*7340*/  BPT.TRAP 0x1 ;  /* 0x000000040000795c */ /* 0x000fe20000300000 */
.L_x_299:
        /* <DEDUP_REMOVED lines=15> */
.L_x_319:
[----:B------:R-:W2:Y:S02]  /*7440*/  SYNCS.PHASECHK.TRANS64.TRYWAIT P1, [R3+URZ], R2 ;  /* 0x00000002030075a7 */ /* 0x000ea4000802017f */
[----:B--2---:R-:W-:Y:S05]  /*7450*/  @!P1 BRA `(.L_x_301) ;  /* 0x0000000400689947 */ /* 0x004fea0003800000 */
.L_x_320:
[----:B------:R-:W-:Y:S05]  /*7460*/  @!P0 BRA `(.L_x_302) ;  /* 0x0000000000048947 */ /* 0x000fea0003800000 */
[----:B------:R-:W-:Y:S01]  /*7470*/  BPT.TRAP 0x1 ;  /* 0x000000040000795c */ /* 0x000fe20000300000 */
.L_x_302:
[----:B--2---:R-:W-:-:S04]  /*7480*/  VIADD R3, R7, 0x30840 ;  /* 0x0003084007037836 */ /* 0x004fc80000000000 */
[----:B------:R-:W-:-:S04]  /*7490*/  IMAD R0, R0, 0x8, R3 ;  /* 0x0000000800007824 */ /* 0x000fc800078e0203 */
[----:B------:R-:W2:Y:S02]  /*74a0*/  SYNCS.PHASECHK.TRANS64.TRYWAIT P0, [R0+URZ], R5 ;  /* 0x00000005000075a7 */ /* 0x000ea4000800017f */
[----:B--2---:R-:W-:Y:S05]  /*74b0*/  @!P0 BRA `(.L_x_303) ;  /* 0x0000000400648947 */ /* 0x004fea0003800000 */
.L_x_321:
[----:B------:R-:W-:-:S07]  /*74c0*/  IMAD R3, R4, 0x8, R3 ;  /* 0x0000000804037824 */ /* 0x000fce00078e0203 */
.L_x_304:
[----:B---3--:R3:W4:Y:S02]  /*74d0*/  SYNCS.PHASECHK.TRANS64.TRYWAIT P0, [R3+URZ], R2 ;  /* 0x00000002030075a7 */ /* 0x008724000800017f */
[----:B----4-:R-:W-:Y:S05]  /*74e0*/  @!P0 NANOSLEEP.SYNCS 0x989680 ;  /* 0x009896800000895d */ /* 0x010fea0003900000 */
[----:B------:R-:W4:Y:S02]  /*74f0*/  @!P0 SYNCS.PHASECHK.TRANS64 P0, [R3+URZ], R2 ;  /* 0x00000002030085a7 */ /* 0x000f24000800007f */
[----:B----4-:R-:W-:Y:S05]  /*7500*/  @!P0 BRA `(.L_x_304) ;  /* 0xfffffffc00f08947 */ /* 0x010fea000383ffff */
.L_x_232:
[----:B------:R-:W-:Y:S05]  /*7510*/  BSYNC B6 ;  /* 0x0000000000067941 */ /* 0x000fea0003800000 */
.L_x_229:
[----:B------:R-:W-:Y:S05]  /*7520*/  EXIT ;  /* 0x000000000000794d */ /* 0x000fea0003800000 */
.L_x_237:
[----:B------:R-:W-:Y:S02]  /*7530*/  IMAD.MOV.U32 R12, RZ, RZ, RZ ;  /* 0x000000ffff0c7224 */ /* 0x000fe400078e00ff */
[----:B------:R-:W-:Y:S02]  /*7540*/  IMAD.MOV.U32 R11, RZ, RZ, 0x1f ;  /* 0x0000001fff0b7424 */ /* 0x000fe400078e00ff */
[----:B------:R-:W-:-:S07]  /*7550*/  IMAD.MOV.U32 R15, RZ, RZ, -0x1 ;  /* 0xffffffffff0f7424 */ /* 0x000fce00078e00ff */
[----:B------:R-:W-:Y:S05]  /*7560*/  WARPSYNC.COLLECTIVE R15, `(.L_x_305) ;  /* 0x000000000f087348 */ /* 0x000fea0003c00000 */
[----:B------:R1:W2:Y:S02]  /*7570*/  SHFL.IDX P6, R14, R13, R12, R11 ;  /* 0x0000000c0d0e7389 */ /* 0x0002a400000c000b */
[----:B-12---:R-:W-:Y:S01]  /*7580*/  ENDCOLLECTIVE ;  /* 0x000000000000791b */ /* 0x006fe20003800000 */
.L_x_305:
[----:B------:R-:W-:Y:S05]  /*7590*/  BRA `(.L_x_306) ;  /* 0xffffff9400647947 */ /* 0x000fea000383ffff */
.L_x_239:
[----:B--2---:R2:W3:Y:S02]  /*75a0*/  SYNCS.PHASECHK.TRANS64.TRYWAIT P0, [R16+URZ+0x30800], R11 ;  /* 0x0308000b100075a7 */ /* 0x0044e4000800017f */
[----:B---3--:R-:W-:Y:S05]  /*75b0*/  @!P0 NANOSLEEP.SYNCS 0x989680 ;  /* 0x009896800000895d */ /* 0x008fea0003900000 */
[----:B------:R-:W3:Y:S02]  /*75c0*/  @!P0 SYNCS.PHASECHK.TRANS64 P0, [R16+URZ+0x30800], R11 ;  /* 0x0308000b100085a7 */ /* 0x000ee4000800007f */
[----:B---3--:R-:W-:Y:S05]  /*75d0*/  @!P0 BRA `(.L_x_239) ;  /* 0xfffffffc00f08947 */ /* 0x008fea000383ffff */
[----:B------:R-:W-:Y:S05]  /*75e0*/  BRA `(.L_x_238) ;  /* 0xffffff9400bc7947 */ /* 0x000fea000383ffff */
.L_x_244:
[----:B---3--:R3:W4:Y:S02]  /*75f0*/  SYNCS.PHASECHK.TRANS64.TRYWAIT P1, [R2+URZ+0x30810], R153 ;  /* 0x03081099020075a7 */ /* 0x008724000802017f */
[----:B----4-:R-:W-:Y:S05]  /*7600*/  @!P1 NANOSLEEP.SYNCS 0x989680 ;  /* 0x009896800000995d */ /* 0x010fea0003900000 */
[----:B------:R-:W4:Y:S02]  /*7610*/  @!P1 SYNCS.PHASECHK.TRANS64 P1, [R2+URZ+0x30810], R153 ;  /* 0x03081099020095a7 */ /* 0x000f24000802007f */
[----:B----4-:R-:W-:Y:S05]  /*7620*/  @!P1 BRA `(.L_x_244) ;  /* 0xfffffffc00f09947 */ /* 0x010fea000383ffff */
[----:B------:R-:W-:Y:S05]  /*7630*/  BRA `(.L_x_243) ;  /* 0xffffffa000507947 */ /* 0x000fea000383ffff */
.L_x_248:
[----:B------:R1:W1:Y:S02]  /*7640*/  SYNCS.PHASECHK.TRANS64.TRYWAIT P1, [R2+URZ+0x30830], R153 ;  /* 0x03083099020075a7 */ /* 0x000264000802017f */
[----:B-1----:R-:W-:Y:S05]  /*7650*/  @!P1 NANOSLEEP.SYNCS 0x989680 ;  /* 0x009896800000995d */ /* 0x002fea0003900000 */
[----:B------:R-:W1:Y:S02]  /*7660*/  @!P1 SYNCS.PHASECHK.TRANS64 P1, [R2+URZ+0x30830], R153 ;  /* 0x03083099020095a7 */ /* 0x000e64000802007f */
[----:B-1----:R-:W-:Y:S05]  /*7670*/  @!P1 BRA `(.L_x_248) ;  /* 0xfffffffc00f09947 */ /* 0x002fea000383ffff */
[----:B------:R-:W-:Y:S05]  /*7680*/  BRA `(.L_x_247) ;  /* 0xffffffa400a87947 */ /* 0x000fea000383ffff */
.L_x_279:
[----:B-1----:R1:W2:Y:S02]  /*7690*/  SYNCS.PHASECHK.TRANS64.TRYWAIT P1, [R11+URZ+0x30820], R0 ;  /* 0x030820000b0075a7 */ /* 0x0022a4000802017f */
[----:B--2---:R-:W-:Y:S05]  /*76a0*/  @!P1 NANOSLEEP.SYNCS 0x989680 ;  /* 0x009896800000995d */ /* 0x004fea0003900000 */
[----:B------:R-:W2:Y:S02]  /*76b0*/  @!P1 SYNCS.PHASECHK.TRANS64 P1, [R11+URZ+0x30820], R0 ;  /* 0x030820000b0095a7 */ /* 0x000ea4000802007f */
[----:B--2---:R-:W-:Y:S05]  /*76c0*/  @!P1 BRA `(.L_x_279) ;  /* 0xfffffffc00f09947 */ /* 0x004fea000383ffff */
[----:B------:R-:W-:Y:S05]  /*76d0*/  BRA `(.L_x_307) ;  /* 0xffffffe400187947 */ /* 0x000fea000383ffff */
.L_x_283:
[----:B-1----:R1:W2:Y:S02]  /*76e0*/  SYNCS.PHASECHK.TRANS64.TRYWAIT P1, [R11+URZ+0x30840], R21 ;  /* 0x030840150b0075a7 */ /* 0x0022a4000802017f */
[----:B--2---:R-:W-:Y:S05]  /*76f0*/  @!P1 NANOSLEEP.SYNCS 0x989680 ;  /* 0x009896800000995d */ /* 0x004fea0003900000 */
[----:B------:R-:W2:Y:S02]  /*7700*/  @!P1 SYNCS.PHASECHK.TRANS64 P1, [R11+URZ+0x30840], R21 ;  /* 0x030840150b0095a7 */ /* 0x000ea4000802007f */
[----:B--2---:R-:W-:Y:S05]  /*7710*/  @!P1 BRA `(.L_x_283) ;  /* 0xfffffffc00f09947 */ /* 0x004fea000383ffff */
[----:B------:R-:W-:Y:S05]  /*7720*/  BRA `(.L_x_308) ;  /* 0xffffffe800847947 */ /* 0x000fea000383ffff */
.L_x_285:
[----:B--2---:R2:W3:Y:S02]  /*7730*/  SYNCS.PHASECHK.TRANS64.TRYWAIT P1, [R11+URZ+0x30828], R21 ;  /* 0x030828150b0075a7 */ /* 0x0044e4000802017f */
[----:B---3--:R-:W-:Y:S05]  /*7740*/  @!P1 NANOSLEEP.SYNCS 0x989680 ;  /* 0x009896800000995d */ /* 0x008fea0003900000 */
[----:B------:R-:W3:Y:S02]  /*7750*/  @!P1 SYNCS.PHASECHK.TRANS64 P1, [R11+URZ+0x30828], R21 ;  /* 0x030828150b0095a7 */ /* 0x000ee4000802007f */
[----:B---3--:R-:W-:Y:S05]  /*7760*/  @!P1 BRA `(.L_x_285) ;  /* 0xfffffffc00f09947 */ /* 0x008fea000383ffff */
[----:B------:R-:W-:Y:S05]  /*7770*/  BRA `(.L_x_309) ;  /* 0xffffffec00187947 */ /* 0x000fea000383ffff */
.L_x_287:
[----:B---3--:R3:W4:Y:S02]  /*7780*/  SYNCS.PHASECHK.TRANS64.TRYWAIT P1, [R11+URZ+0x30848], R21 ;  /* 0x030848150b0075a7 */ /* 0x008724000802017f */
[----:B----4-:R-:W-:Y:S05]  /*7790*/  @!P1 NANOSLEEP.SYNCS 0x989680 ;  /* 0x009896800000995d */ /* 0x010fea0003900000 */
[----:B------:R-:W4:Y:S02]  /*77a0*/  @!P1 SYNCS.PHASECHK.TRANS64 P1, [R11+URZ+0x30848], R21 ;  /* 0x030848150b0095a7 */ /* 0x000f24000802007f */
[----:B----4-:R-:W-:Y:S05]  /*77b0*/  @!P1 BRA `(.L_x_287) ;  /* 0xfffffffc00f09947 */ /* 0x010fea000383ffff */
[----:B------:R-:W-:Y:S05]  /*77c0*/  BRA `(.L_x_310) ;  /* 0xffffffec00887947 */ /* 0x000fea000383ffff */
.L_x_289:
[----:B------:R-:W-:-:S07]  /*77d0*/  SHF.L.U32 R4, R9, 0x1f, RZ ;  /* 0x0000001f09047819 */ /* 0x000fce00000006ff */
.L_x_311:
[----:B-1----:R1:W2:Y:S02]  /*77e0*/  SYNCS.PHASECHK.TRANS64.TRYWAIT P1, [R11+URZ+0x30820], R4 ;  /* 0x030820040b0075a7 */ /* 0x0022a4000802017f */
[----:B--2---:R-:W-:Y:S05]  /*77f0*/  @!P1 NANOSLEEP.SYNCS 0x989680 ;  /* 0x009896800000995d */ /* 0x004fea0003900000 */
[----:B------:R-:W2:Y:S02]  /*7800*/  @!P1 SYNCS.PHASECHK.TRANS64 P1, [R11+URZ+0x30820], R4 ;  /* 0x030820040b0095a7 */ /* 0x000ea4000802007f */
[----:B--2---:R-:W-:Y:S05]  /*7810*/  @!P1 BRA `(.L_x_311) ;  /* 0xfffffffc00f09947 */ /* 0x004fea000383ffff */
[----:B------:R-:W-:Y:S05]  /*7820*/  BRA `(.L_x_312) ;  /* 0xfffffff000107947 */ /* 0x000fea000383ffff */
.L_x_292:
[----:B---3--:R3:W4:Y:S02]  /*7830*/  SYNCS.PHASECHK.TRANS64.TRYWAIT P1, [R11+URZ+0x30840], R12 ;  /* 0x0308400c0b0075a7 */ /* 0x008724000802017f */
[----:B----4-:R-:W-:Y:S05]  /*7840*/  @!P1 NANOSLEEP.SYNCS 0x989680 ;  /* 0x009896800000995d */ /* 0x010fea0003900000 */
[----:B------:R-:W4:Y:S02]  /*7850*/  @!P1 SYNCS.PHASECHK.TRANS64 P1, [R11+URZ+0x30840], R12 ;  /* 0x0308400c0b0095a7 */ /* 0x000f24000802007f */
[----:B----4-:R-:W-:Y:S05]  /*7860*/  @!P1 BRA `(.L_x_292) ;  /* 0xfffffffc00f09947 */ /* 0x010fea000383ffff */
[----:B------:R-:W-:Y:S05]  /*7870*/  BRA `(.L_x_313) ;  /* 0xfffffff0009c7947 */ /* 0x000fea000383ffff */
.L_x_294:
[----:B-1----:R1:W2:Y:S02]  /*7880*/  SYNCS.PHASECHK.TRANS64.TRYWAIT P1, [R11+URZ+0x30828], R12 ;  /* 0x0308280c0b0075a7 */ /* 0x0022a4000802017f */
[----:B--2---:R-:W-:Y:S05]  /*7890*/  @!P1 NANOSLEEP.SYNCS 0x989680 ;  /* 0x009896800000995d */ /* 0x004fea0003900000 */
[----:B------:R-:W2:Y:S02]  /*78a0*/  @!P1 SYNCS.PHASECHK.TRANS64 P1, [R11+URZ+0x30828], R12 ;  /* 0x0308280c0b0095a7 */ /* 0x000ea4000802007f */
[----:B--2---:R-:W-:Y:S05]  /*78b0*/  @!P1 BRA `(.L_x_294) ;  /* 0xfffffffc00f09947 */ /* 0x004fea000383ffff */
[----:B------:R-:W-:Y:S05]  /*78c0*/  BRA `(.L_x_314) ;  /* 0xfffffff400247947 */ /* 0x000fea000383ffff */
.L_x_296:
[----:B-1----:R1:W2:Y:S02]  /*78d0*/  SYNCS.PHASECHK.TRANS64.TRYWAIT P0, [R4+URZ+0x30840], R3 ;  /* 0x03084003040075a7 */ /* 0x0022a4000800017f */
[----:B--2---:R-:W-:Y:S05]  /*78e0*/  @!P0 NANOSLEEP.SYNCS 0x989680 ;  /* 0x009896800000895d */ /* 0x004fea0003900000 */
[----:B------:R-:W2:Y:S02]  /*78f0*/  @!P0 SYNCS.PHASECHK.TRANS64 P0, [R4+URZ+0x30840], R3 ;  /* 0x03084003040085a7 */ /* 0x000ea4000800007f */
[----:B--2---:R-:W-:Y:S05]  /*7900*/  @!P0 BRA `(.L_x_296) ;  /* 0xfffffffc00f08947 */ /* 0x004fea000383ffff */
[----:B------:R-:W-:Y:S05]  /*7910*/  BRA `(.L_x_315) ;  /* 0xfffffff400ac7947 */ /* 0x000fea000383ffff */
.L_x_298:
[----:B------:R-:W-:Y:S01]  /*7920*/  BSSY B0, `(.L_x_316) ;  /* 0x0000006000007945 */ /* 0x000fe20003800000 */
[----:B------:R-:W-:-:S07]  /*7930*/  IMAD.MOV.U32 R15, RZ, RZ, -0x1 ;  /* 0xffffffffff0f7424 */ /* 0x000fce00078e00ff */
[----:B------:R-:W-:Y:S05]  /*7940*/  WARPSYNC.COLLECTIVE R15, `(.L_x_317) ;  /* 0x000000000f0c7348 */ /* 0x000fea0003c00000 */
[----:B------:R-:W-:Y:S02]  /*7950*/  ELECT P6, UR62, PT ;  /* 0x00000000003e782f */ /* 0x000fe400038c0000 */
[----:B------:R-:W-:Y:S01]  /*7960*/  MOV R14, UR62 ;  /* 0x0000003e000e7c02 */ /* 0x000fe20008000f00 */
[----:B------:R-:W-:Y:S10]  /*7970*/  ENDCOLLECTIVE ;  /* 0x000000000000791b */ /* 0x000ff40003800000 */
.L_x_317:
[----:B------:R-:W-:Y:S05]  /*7980*/  BSYNC B0 ;  /* 0x0000000000007941 */ /* 0x000fea0003800000 */
.L_x_316:
[----:B------:R-:W-:Y:S01]  /*7990*/  PLOP3.LUT P0, PT, P6, PT, PT, 0x80, 0x0 ;  /* 0x000000000000781c */ /* 0x000fe2000370f070 */
[----:B------:R-:W-:-:S12]  /*79a0*/  BRA `(.L_x_318) ;  /* 0xfffffff800547947 */ /* 0x000fd8000383ffff */
.L_x_300:
[----:B-1----:R1:W2:Y:S02]  /*79b0*/  SYNCS.PHASECHK.TRANS64.TRYWAIT P1, [R6+URZ], R5 ;  /* 0x00000005060075a7 */ /* 0x0022a4000802017f */
[----:B--2---:R-:W-:Y:S05]  /*79c0*/  @!P1 NANOSLEEP.SYNCS 0x989680 ;  /* 0x009896800000995d */ /* 0x004fea0003900000 */
[----:B------:R-:W2:Y:S02]  /*79d0*/  @!P1 SYNCS.PHASECHK.TRANS64 P1, [R6+URZ], R5 ;  /* 0x00000005060095a7 */ /* 0x000ea4000802007f */
[----:B--2---:R-:W-:Y:S05]  /*79e0*/  @!P1 BRA `(.L_x_300) ;  /* 0xfffffffc00f09947 */ /* 0x004fea000383ffff */
[----:B------:R-:W-:Y:S05]  /*79f0*/  BRA `(.L_x_319) ;  /* 0xfffffff800907947 */ /* 0x000fea000383ffff */
.L_x_301:
[----:B--2---:R2:W3:Y:S02]  /*7a00*/  SYNCS.PHASECHK.TRANS64.TRYWAIT P1, [R3+URZ], R2 ;  /* 0x00000002030075a7 */ /* 0x0044e4000802017f */
[----:B---3--:R-:W-:Y:S05]  /*7a10*/  @!P1 NANOSLEEP.SYNCS 0x989680 ;  /* 0x009896800000995d */ /* 0x008fea0003900000 */
[----:B------:R-:W3:Y:S02]  /*7a20*/  @!P1 SYNCS.PHASECHK.TRANS64 P1, [R3+URZ], R2 ;  /* 0x00000002030095a7 */ /* 0x000ee4000802007f */
[----:B---3--:R-:W-:Y:S05]  /*7a30*/  @!P1 BRA `(.L_x_301) ;  /* 0xfffffffc00f09947 */ /* 0x008fea000383ffff */
[----:B------:R-:W-:Y:S05]  /*7a40*/  BRA `(.L_x_320) ;  /* 0xfffffff800847947 */ /* 0x000fea000383ffff */
.L_x_303:
[----:B--2---:R2:W3:Y:S02]  /*7a50*/  SYNCS.PHASECHK.TRANS64.TRYWAIT P0, [R0+URZ], R5 ;  /* 0x00000005000075a7 */ /* 0x0044e4000800017f */
[----:B---3--:R-:W-:Y:S05]  /*7a60*/  @!P0 NANOSLEEP.SYNCS 0x989680 ;  /* 0x009896800000895d */ /* 0x008fea0003900000 */
[----:B------:R-:W3:Y:S02]  /*7a70*/  @!P0 SYNCS.PHASECHK.TRANS64 P0, [R0+URZ], R5 ;  /* 0x00000005000085a7 */ /* 0x000ee4000800007f */
[----:B---3--:R-:W-:Y:S05]  /*7a80*/  @!P0 BRA `(.L_x_303) ;  /* 0xfffffffc00f08947 */ /* 0x008fea000383ffff */
[----:B------:R-:W-:Y:S05]  /*7a90*/  BRA `(.L_x_321) ;  /* 0xfffffff800887947 */ /* 0x000fea000383ffff */
.L_x_322:
        /* <DEDUP_REMOVED lines=14> */
.L_x_7292:


//--------------------- .text._ZN7cutlass13device_kernelIN5flash11enable_sm90INS1_16FlashAttnBwdSm90INS1_25CollectiveMainloopBwdSm90ILi2ELi2ELi2EN4cute5tupleIJNS5_1CILi1EEES8_S8_EEENS6_IJNS7_ILi64EEENS7_ILi128EEESB_EEENS_10bfloat16_tEfNS_4arch4Sm90ELb0ELb0ELb1ELb0ELb1ELb1ELb0ELb0ELi2ELi1ELi2ELi1ELb0EEENS1_24CollectiveEpilogueBwdGQAISC_fSF_Li256ELb0ELb1EEENS1_19SingleTileSchedulerILb0ELb0ELb0ELi128EEEEEEEEEvNT_6ParamsE --------------------------
	.section	.text._ZN7cutlass13device_kernelIN5flash11enable_sm90INS1_16FlashAttnBwdSm90INS1_25CollectiveMainloopBwdSm90ILi2ELi2ELi2EN4cute5tupleIJNS5_1CILi1EEES8_S8_EEENS6_IJNS7_ILi64EEENS7_ILi128EEESB_EEENS_10bfloat16_tEfNS_4arch4Sm90ELb0ELb0ELb1ELb0ELb1ELb1ELb0ELb0ELi2ELi1ELi2ELi1ELb0EEENS1_24CollectiveEpilogueBwdGQAISC_fSF_Li256ELb0ELb1EEENS1_19SingleTileSchedulerILb0ELb0ELb0ELi128EEEEEEEEEvNT_6ParamsE,"ax",@progbits
	.align	128
.text._ZN7cutlass13device_kernelIN5flash11enable_sm90INS1_16FlashAttnBwdSm90INS1_25CollectiveMainloopBwdSm90ILi2ELi2ELi2EN4cute5tupleIJNS5_1CILi1EEES8_S8_EEENS6_IJNS7_ILi64EEENS7_ILi128EEESB_EEENS_10bfloat16_tEfNS_4arch4Sm90ELb0ELb0ELb1ELb0ELb1ELb1ELb0ELb0ELi2ELi1ELi2ELi1ELb0EEENS1_24CollectiveEpilogueBwdGQAISC_fSF_Li256ELb0ELb1EEENS1_19SingleTileSchedulerILb0ELb0ELb0ELi128EEEEEEEEEvNT_6ParamsE:
        .type           _ZN7cutlass13device_kernelIN5flash11enable_sm90INS1_16FlashAttnBwdSm90INS1_25CollectiveMainloopBwdSm90ILi2ELi2ELi2EN4cute5tupleIJNS5_1CILi1EEES8_S8_EEENS6_IJNS7_ILi64EEENS7_ILi128EEESB_EEENS_10bfloat16_tEfNS_4arch4Sm90ELb0ELb0ELb1ELb0ELb1ELb1ELb0ELb0ELi2ELi1ELi2ELi1ELb0EEENS1_24CollectiveEpilogueBwdGQAISC_fSF_Li256ELb0ELb1EEENS1_19SingleTileSchedulerILb0ELb0ELb0ELi128EEEEEEEEEvNT_6ParamsE,@function
        .size           _ZN7cutlass13device_kernelIN5flash11enable_sm90INS1_16FlashAttnBwdSm90INS1_25CollectiveMainloopBwdSm90ILi2ELi2ELi2EN4cute5tupleIJNS5_1CILi1EEES8_S8_EEENS6_IJNS7_ILi64EEENS7_ILi128EEESB_EEENS_10bfloat16_tEfNS_4arch4Sm90ELb0ELb0ELb1ELb0ELb1ELb1ELb0ELb0ELi2ELi1ELi2ELi1ELb0EEENS1_24CollectiveEpilogueBwdGQAISC_fSF_Li256ELb0ELb1EEENS1_19SingleTileSchedulerILb0ELb0ELb0ELi128EEEEEEEEEvNT_6ParamsE,(.L_x_7293 - _ZN7cutlass13device_kernelIN5flash11enable_sm90INS1_16FlashAttnBwdSm90INS1_25CollectiveMainloopBwdSm90ILi2ELi2ELi2EN4cute5tupleIJNS5_1CILi1EEES8_S8_EEENS6_IJNS7_ILi64EEENS7_ILi128EEESB_EEENS_10bfloat16_tEfNS_4arch4Sm90ELb0ELb0ELb1ELb0ELb1ELb1ELb0ELb0ELi2ELi1ELi2ELi1ELb0EEENS1_24CollectiveEpilogueBwdGQAISC_fSF_Li256ELb0ELb1EEENS1_19SingleTileSchedulerILb0ELb0ELb0ELi128EEEEEEEEEvNT_6ParamsE)
        .other          _ZN7cutlass13device_kernelIN5flash11enable_sm90INS1_16FlashAttnBwdSm90INS1_25CollectiveMainloopBwdSm90ILi2ELi2ELi2EN4cute5tupleIJNS5_1CILi1EEES8_S8_EEENS6_IJNS7_ILi64EEENS7_ILi128EEESB_EEENS_10bfloat16_tEfNS_4arch4Sm90ELb0ELb0ELb1ELb0ELb1ELb1ELb0ELb0ELi2ELi1ELi2ELi1ELb0EEENS1_24CollectiveEpilogueBwdGQAISC_fSF_Li256ELb0ELb1EEENS1_19SingleTileSchedulerILb0ELb0ELb0ELi128EEEEEEEEEvNT_6ParamsE,@"STO_CUDA_ENTRY STV_DEFAULT"
_ZN7cutlass13device_kernelIN5flash11enable_sm90INS1_16FlashAttnBwdSm90INS1_25CollectiveMainloopBwdSm90ILi2ELi2ELi2EN4cute5tupleIJNS5_1CILi1EEES8_S8_EEENS6_IJNS7_ILi64EEENS7_ILi128EEESB_EEENS_10bfloat16_tEfNS_4arch4Sm90ELb0ELb0ELb1ELb0ELb1ELb1ELb0ELb0ELi2ELi1ELi2ELi1ELb0EEENS1_24CollectiveEpilogueBwdGQAISC_fSF_Li256ELb0ELb1EEENS1_19SingleTileSchedulerILb0ELb0ELb0ELi128EEEEEEEEEvNT_6ParamsE:
        /* <DEDUP_REMOVED lines=22> */
.L_x_324:
[----:B------:R-:W-:Y:S05]  /*0160*/  BSYNC B0 ;  /* 0x0000000000007941 */ /* 0x000fea0003800000 */
.L_x_323:
        /* <DEDUP_REMOVED lines=34> */
.L_x_325:
        /* <DEDUP_REMOVED lines=22> */
.L_x_326:
[----:B---3--:R-:W-:Y:S01]  /*04f0*/  ISETP.NE.AND P0, PT, R2, RZ, PT ;  /* 0x000000ff0200720c */ /* 0x008fe20003f05270 */
[----:B------:R-:W-:Y:S01]  /*0500*/  IMAD.MOV.U32 R17, RZ, RZ, 0x1 ;  /* 0x00000001ff117424 */ /* 0x000fe200078e00ff */
[----:B------:R-:W-:Y:S01]  /*0510*/  NOP ;  /* 0x0000000000007918 */ /* 0x000fe20000000000 */
[----:B------:R-:W-:Y:S01]  /*0520*/  ULDC.64 UR38, c[0x0][0x208] ;  /* 0x0000820000267ab9 */ /* 0x000fe20000000a00 */
[----:B------:R-:W-:Y:S02]  /*0530*/  BSSY B6, `(.L_x_327) ;  /* 0x00007c4000067945 */ /* 0x000fe40003800000 */
[----:B------:R-:W-:Y:S01]  /*0540*/  SEL R17, R17, 0x2, !P0 ;  /* 0x0000000211117807 */ /* 0x000fe20004000000 */
[----:B-12-4-:R-:W-:Y:S06]  /*0550*/  BAR.SYNC.DEFER_BLOCKING 0x0 ;  /* 0x0000000000007b1d */ /* 0x016fec0000010000 */
[----:B------:R-:W-:Y:S05]  /*0560*/  @!P0 BRA `(.L_x_328) ;  /* 0x0000004800e08947 */ /* 0x000fea0003800000 */
.L_x_329:
        /* <DEDUP_REMOVED lines=33> */
.L_x_332:
        /* <DEDUP_REMOVED lines=15> */
.L_x_331:
        /* <DEDUP_REMOVED lines=22> */
.L_x_334:
        /* <DEDUP_REMOVED lines=15> */
.L_x_333:
        /* <DEDUP_REMOVED lines=8> */
.L_x_432:
        /* <DEDUP_REMOVED lines=27> */
.L_x_336:
        /* <DEDUP_REMOVED lines=159> */
.L_x_349:
[----:B------:R-:W-:-:S13]  /*16e0*/  ISETP.NE.AND P0, PT, R7, 0x3, PT ;  /* 0x000000030700780c */ /* 0x000fda0003f05270 */
[----:B---3--:R-:W-:Y:S05]  /*16f0*/  @!P0 BRA `(.L_x_339) ;  /* 0x0000000000048947 */ /* 0x008fea0003800000 */
[----:B------:R-:W-:Y:S01]  /*1700*/  BPT.TRAP 0x1 ;  /* 0x000000040000795c */ /* 0x000fe20000300000 */
.L_x_339:
[----:B------:R-:W-:Y:S01]  /*1710*/  IMAD R2, R3, 0x8, R16 ;  /* 0x0000000803027824 */ /* 0x000fe200078e0210 */
[----:B------:R-:W-:-:S04]  /*1720*/  SHF.L.U32 R153, R4, 0x1f, RZ ;  /* 0x0000001f04997819 */ /* 0x000fc800000006ff */
[----:B------:R2:W3:Y:S01]  /*1730*/  SYNCS.PHASECHK.TRANS64.TRYWAIT P1, [R2+URZ+0x30810], R153 ;  /* 0x03081099020075a7 */ /* 0x0004e2000802017f */
[----:B------:R-:W-:Y:S05]  /*1740*/  @!P0 BRA `(.L_x_340) ;  /* 0x0000000000048947 */ /* 0x000fea0003800000 */
[----:B------:R-:W-:Y:S01]  /*1750*/  BPT.TRAP 0x1 ;  /* 0x000000040000795c */ /* 0x000fe20000300000 */
.L_x_340:
[----:B---3--:R-:W-:Y:S05]  /*1760*/  @P1 BRA `(.L_x_341) ;  /* 0x0000000000081947 */ /* 0x008fea0003800000 */
[----:B------:R-:W3:Y:S02]  /*1770*/  SYNCS.PHASECHK.TRANS64.TRYWAIT P1, [R2+URZ+0x30810], R153 ;  /* 0x03081099020075a7 */ /* 0x000ee4000802017f */
[----:B---3--:R-:W-:Y:S05]  /*1780*/  @!P1 BRA `(.L_x_342) ;  /* 0x0000006800b09947 */ /* 0x008fea0003800000 */
.L_x_341:
        /* <DEDUP_REMOVED lines=81> */
.L_x_343:
[----:B------:R1:W1:Y:S01]  /*1ca0*/  SYNCS.PHASECHK.TRANS64.TRYWAIT P1, [R2+URZ+0x30830], R153 ;  /* 0x03083099020075a7 */ /* 0x000262000802017f */
[----:B------:R-:W-:Y:S05]  /*1cb0*/  @!P0 BRA `(.L_x_344) ;  /* 0x0000000000048947 */ /* 0x000fea0003800000 */
[----:B------:R-:W-:Y:S01]  /*1cc0*/  BPT.TRAP 0x1 ;  /* 0x000000040000795c */ /* 0x000fe20000300000 */
.L_x_344:
[----:B------:R-:W-:-:S05]  /*1cd0*/  VIADD R17, R16, 0x20000 ;  /* 0x0002000010117836 */ /* 0x000fca0000000000 */
[----:B------:R-:W-:-:S04]  /*1ce0*/  SHF.R.U32.HI R17, RZ, 0x4, R17 ;  /* 0x00000004ff117819 */ /* 0x000fc80000011611 */
[----:B------:R-:W-:-:S04]  /*1cf0*/  LOP3.LUT R17, R17, 0x3fff, RZ, 0xc0, !PT ;  /* 0x00003fff11117812 */ /* 0x000fc800078ec0ff */
[----:B------:R-:W-:Y:S01]  /*1d00*/  LOP3.LUT R152, R17, 0x10000, RZ, 0xfc, !PT ;  /* 0x0001000011987812 */ /* 0x000fe200078efcff */
[----:B-1----:R-:W-:Y:S06]  /*1d10*/  @P1 BRA `(.L_x_345) ;  /* 0x0000000000081947 */ /* 0x002fec0003800000 */
[----:B------:R-:W1:Y:S02]  /*1d20*/  SYNCS.PHASECHK.TRANS64.TRYWAIT P1, [R2+URZ+0x30830], R153 ;  /* 0x03083099020075a7 */ /* 0x000e64000802017f */
[----:B-1----:R-:W-:Y:S05]  /*1d30*/  @!P1 BRA `(.L_x_346) ;  /* 0x0000006400589947 */ /* 0x002fea0003800000 */
.L_x_345:
        /* <DEDUP_REMOVED lines=148> */
[----:B------:R-:W-:Y:S01]  /*2680*/  FFMA.FTZ R222, R203, UR5, -R220 ;  /* 0x00000005cbde7c23 */ /* 0x000fe200080108dc */
        /* <DEDUP_REMOVED lines=348> */
.L_x_347:
        /* <DEDUP_REMOVED lines=51> */
.L_x_348:
        /* <DEDUP_REMOVED lines=11> */
.L_x_338:
[----:B------:R-:W4:Y:S01]  /*4030*/  LDC R0, c[0x0][0x850] ;  /* 0x00021400ff007b82 */ /* 0x000f220000000800 */
[----:B------:R-:W5:Y:S01]  /*4040*/  S2R R7, SR_CTAID.Y ;  /* 0x0000000000077919 */ /* 0x000f620000002600 */
[----:B------:R-:W-:Y:S01]  /*4050*/  ULDC.64 UR4, c[0x0][0x818] ;  /* 0x0002060000047ab9 */ /* 0x000fe20000000a00 */
[----:B------:R-:W-:Y:S01]  /*4060*/  ULDC.64 UR6, c[0x0][0x840] ;  /* 0x0002100000067ab9 */ /* 0x000fe20000000a00 */
[----:B------:R-:W1:Y:S01]  /*4070*/  S2R R18, SR_TID.X ;  /* 0x0000000000127919 */ /* 0x000e620000002100 */
[----:B--2---:R-:W2:Y:S01]  /*4080*/  S2R R11, SR_CTAID.X ;  /* 0x00000000000b7919 */ /* 0x004ea20000002500 */
[----:B------:R-:W2:Y:S01]  /*4090*/  S2R R10, SR_CTAID.Z ;  /* 0x00000000000a7919 */ /* 0x000ea20000002700 */
[----:B----4-:R-:W-:Y:S01]  /*40a0*/  ISETP.NE.AND P0, PT, R0, 0x1, PT ;  /* 0x000000010000780c */ /* 0x010fe20003f05270 */
[----:B-----5:R-:W-:-:S12]  /*40b0*/  IMAD.MOV.U32 R6, RZ, RZ, R7 ;  /* 0x000000ffff067224 */ /* 0x020fd800078e0007 */
[----:B---3--:R-:W3:Y:S01]  /*40c0*/  @P0 LDC R2, c[0x0][0x854] ;  /* 0x00021500ff020b82 */ /* 0x008ee20000000800 */
[----:B-1----:R-:W-:Y:S02]  /*40d0*/  VIADD R12, R18, 0xffffff80 ;  /* 0xffffff80120c7836 */ /* 0x002fe40000000000 */
[----:B--2---:R-:W-:-:S05]  /*40e0*/  IMAD.SHL.U32 R4, R11, 0x4000, RZ ;  /* 0x000040000b047824 */ /* 0x004fca00078e00ff */
[----:B------:R-:W1:Y:S01]  /*40f0*/  @P0 LDC R3, c[0x0][0x858] ;  /* 0x00021600ff030b82 */ /* 0x000e620000000800 */
[----:B------:R-:W-:Y:S01]  /*4100*/  SHF.R.S32.HI R5, RZ, 0x1f, R4 ;  /* 0x0000001fff057819 */ /* 0x000fe20000011404 */
[----:B---3--:R-:W-:-:S05]  /*4110*/  @P0 IMAD.HI.U32 R2, R7, R2, RZ ;  /* 0x0000000207020227 */ /* 0x008fca00078e00ff */
[----:B-1----:R-:W-:Y:S02]  /*4120*/  @P0 SHF.R.U32.HI R6, RZ, R3, R2 ;  /* 0x00000003ff060219 */ /* 0x002fe40000011602 */
[----:B------:R-:W-:Y:S02]  /*4130*/  SHF.R.S32.HI R3, RZ, 0x1f, R12 ;  /* 0x0000001fff037819 */ /* 0x000fe4000001140c */
[----:B------:R-:W-:Y:S02]  /*4140*/  SHF.R.S32.HI R8, RZ, 0x1f, R6 ;  /* 0x0000001fff087819 */ /* 0x000fe40000011406 */
[----:B------:R-:W-:Y:S01]  /*4150*/  LEA.HI R12, R3, R12, RZ, 0x7 ;  /* 0x0000000c030c7211 */ /* 0x000fe200078f38ff */
[----:B------:R-:W-:-:S03]  /*4160*/  IMAD.WIDE.U32 R2, R6, UR4, R4 ;  /* 0x0000000406027c25 */ /* 0x000fc6000f8e0004 */
[----:B------:R-:W-:Y:S01]  /*4170*/  SHF.R.S32.HI R14, RZ, 0x7, R12 ;  /* 0x00000007ff0e7819 */ /* 0x000fe2000001140c */
[C---:B------:R-:W-:Y:S01]  /*4180*/  IMAD R13, R8.reuse, UR4, RZ ;  /* 0x00000004080d7c24 */ /* 0x040fe2000f8e02ff */
[----:B------:R-:W-:Y:S01]  /*4190*/  SHF.R.S32.HI R12, RZ, 0x1f, R10 ;  /* 0x0000001fff0c7819 */ /* 0x000fe2000001140a */
[----:B------:R-:W-:Y:S02]  /*41a0*/  IMAD R15, R8, UR6, RZ ;  /* 0x00000006080f7c24 */ /* 0x000fe4000f8e02ff */
[C---:B------:R-:W-:Y:S01]  /*41b0*/  IMAD R13, R6.reuse, UR5, R13 ;  /* 0x00000005060d7c24 */ /* 0x040fe2000f8e020d */
[----:B------:R-:W-:Y:S01]  /*41c0*/  ULDC.64 UR4, c[0x0][0x820] ;  /* 0x0002080000047ab9 */ /* 0x000fe20000000a00 */
[----:B------:R-:W-:-:S04]  /*41d0*/  IMAD.WIDE.U32 R4, R6, UR6, R4 ;  /* 0x0000000606047c25 */ /* 0x000fc8000f8e0004 */
[----:B------:R-:W-:Y:S01]  /*41e0*/  IMAD R15, R6, UR7, R15 ;  /* 0x00000007060f7c24 */ /* 0x000fe2000f8e020f */
[----:B------:R-:W-:Y:S01]  /*41f0*/  ULDC.64 UR6, c[0x0][0x848] ;  /* 0x0002120000067ab9 */ /* 0x000fe20000000a00 */
[----:B------:R-:W-:Y:S02]  /*4200*/  IMAD.IADD R3, R3, 0x1, R13 ;  /* 0x0000000103037824 */ /* 0x000fe400078e020d */
[----:B------:R-:W-:Y:S02]  /*4210*/  IMAD.IADD R5, R5, 0x1, R15 ;  /* 0x0000000105057824 */ /* 0x000fe400078e020f */
[C---:B------:R-:W-:Y:S02]  /*4220*/  IMAD R13, R12.reuse, UR4, RZ ;  /* 0x000000040c0d7c24 */ /* 0x040fe4000f8e02ff */
[----:B------:R-:W-:Y:S02]  /*4230*/  IMAD R15, R12, UR6, RZ ;  /* 0x000000060c0f7c24 */ /* 0x000fe4000f8e02ff */
[----:B------:R-:W-:Y:S01]  /*4240*/  IMAD.WIDE.U32 R2, R10, UR4, R2 ;  /* 0x000000040a027c25 */ /* 0x000fe2000f8e0002 */
[----:B------:R-:W-:-:S03]  /*4250*/  ULDC UR4, c[0x0][0x740] ;  /* 0x0001d00000047ab9 */ /* 0x000fc60000000800 */
[----:B------:R-:W-:Y:S01]  /*4260*/  FMUL.FTZ R88, R88, UR4 ;  /* 0x0000000458587c20 */ /* 0x000fe20008410000 */
[----:B------:R-:W-:Y:S02]  /*4270*/  IMAD R9, R14, 0x2000, R9 ;  /* 0x000020000e097824 */ /* 0x000fe400078e0209 */
[----:B------:R-:W-:Y:S01]  /*4280*/  FMUL.FTZ R89, R89, UR4 ;  /* 0x0000000459597c20 */ /* 0x000fe20008410000 */
[----:B------:R-:W-:Y:S02]  /*4290*/  IMAD R13, R10, UR5, R13 ;  /* 0x000000050a0d7c24 */ /* 0x000fe4000f8e020d */
[----:B------:R-:W-:Y:S01]  /*42a0*/  FMUL.FTZ R90, R90, UR4 ;  /* 0x000000045a5a7c20 */ /* 0x000fe20008410000 */
[C---:B------:R-:W-:Y:S02]  /*42b0*/  IMAD R17, R10.reuse, UR7, R15 ;  /* 0x000000070a117c24 */ /* 0x040fe4000f8e020f */
        /* <DEDUP_REMOVED lines=67> */
[----:B------:R-:W-:-:S05]  /*46f0*/  ISETP.NE.AND P1, PT, R18, 0x80, PT ;  /* 0x000000801200780c */ /* 0x000fca0003f25270 */
[----:B------:R-:W-:Y:S02]  /*4700*/  ULDC UR4, c[0x0][0x870] ;  /* 0x00021c0000047ab9 */ /* 0x000fe40000000800 */
[----:B------:R-:W1:Y:S01]  /*4710*/  LDC.64 R18, c[0x0][0x800] ;  /* 0x00020000ff127b82 */ /* 0x000e620000000a00 */
[----:B------:R-:W-:Y:S01]  /*4720*/  IMAD R11, R11, UR4, RZ ;  /* 0x000000040b0b7c24 */ /* 0x000fe2000f8e02ff */
[----:B------:R-:W-:Y:S01]  /*4730*/  ULDC UR4, c[0x0][0x80c] ;  /* 0x0002030000047ab9 */ /* 0x000fe20000000800 */
[----:B------:R-:W-:Y:S01]  /*4740*/  BSSY B0, `(.L_x_350) ;  /* 0x0000027000007945 */ /* 0x000fe20003800000 */
[----:B------:R-:W-:Y:S02]  /*4750*/  IMAD R9, R10, UR4, RZ ;  /* 0x000000040a097c24 */ /* 0x000fe4000f8e02ff */
[----:B------:R-:W-:Y:S01]  /*4760*/  IMAD R11, R11, UR4, RZ ;  /* 0x000000040b0b7c24 */ /* 0x000fe2000f8e02ff */
[----:B------:R-:W-:Y:S01]  /*4770*/  ULDC.64 UR4, c[0x0][0x868] ;  /* 0x00021a0000047ab9 */ /* 0x000fe20000000a00 */
[----:B------:R-:W2:Y:S01]  /*4780*/  LDC.64 R20, c[0x0][0x828] ;  /* 0x00020a00ff147b82 */ /* 0x000ea20000000a00 */
[----:B------:R-:W-:-:S02]  /*4790*/  SHF.R.S32.HI R13, RZ, 0x1f, R9 ;  /* 0x0000001fff0d7819 */ /* 0x000fc40000011409 */
[--C-:B------:R-:W-:Y:S01]  /*47a0*/  IADD3 R9, P0, P2, R11, R9, R6.reuse ;  /* 0x000000090b097210 */ /* 0x100fe20007a1e006 */
[----:B------:R-:W-:Y:S01]  /*47b0*/  IMAD.MOV R6, RZ, RZ, -R6 ;  /* 0x000000ffff067224 */ /* 0x000fe200078e0a06 */
[----:B------:R-:W-:-:S03]  /*47c0*/  SHF.R.S32.HI R11, RZ, 0x1f, R11 ;  /* 0x0000001fff0b7819 */ /* 0x000fc6000001140b */
[----:B------:R-:W-:Y:S01]  /*47d0*/  IMAD R7, R0, R6, R7 ;  /* 0x0000000600077224 */ /* 0x000fe200078e0207 */
[----:B------:R3:W-:Y:S01]  /*47e0*/  STS.128 [R12], R24 ;  /* 0x000000180c007388 */ /* 0x0007e20000000c00 */
[----:B------:R-:W-:Y:S01]  /*47f0*/  IADD3.X R8, R11, R13, R8, P0, P2 ;  /* 0x0000000d0b087210 */ /* 0x000fe200007e4408 */
[C---:B------:R-:W-:Y:S02]  /*4800*/  IMAD.SHL.U32 R11, R9.reuse, 0x4, RZ ;  /* 0x00000004090b7824 */ /* 0x040fe400078e00ff */
[----:B------:R3:W-:Y:S01]  /*4810*/  STS.128 [R12+0x800], R28 ;  /* 0x0008001c0c007388 */ /* 0x0007e20000000c00 */
[----:B------:R-:W-:Y:S02]  /*4820*/  SHF.L.U64.HI R10, R9, 0x2, R8 ;  /* 0x00000002090a7819 */ /* 0x000fe40000010208 */
[----:B------:R-:W-:Y:S01]  /*4830*/  IADD3 R8, P3, R11, UR4, RZ ;  /* 0x000000040b087c10 */ /* 0x000fe2000ff7e0ff */
[----:B------:R3:W-:Y:S01]  /*4840*/  STS.128 [R12+0x1000], R32 ;  /* 0x001000200c007388 */ /* 0x0007e20000000c00 */
[----:B-1----:R-:W-:-:S02]  /*4850*/  LEA R18, P2, R2, R18, 0x2 ;  /* 0x0000001202127211 */ /* 0x002fc400078410ff */
[----:B------:R-:W-:Y:S01]  /*4860*/  IADD3.X R9, R10, UR5, RZ, P3, !PT ;  /* 0x000000050a097c10 */ /* 0x000fe20009ffe4ff */
[----:B------:R3:W-:Y:S01]  /*4870*/  STS.128 [R12+0x1800], R36 ;  /* 0x001800240c007388 */ /* 0x0007e20000000c00 */
[----:B--2---:R-:W-:-:S03]  /*4880*/  LEA R20, P0, R4, R20, 0x2 ;  /* 0x0000001404147211 */ /* 0x004fc600078010ff */
        /* <DEDUP_REMOVED lines=12> */
[----:B------:R-:W-:Y:S05]  /*4950*/  @P1 BRA `(.L_x_351) ;  /* 0x0000000000141947 */ /* 0x000fea0003800000 */
.L_x_352:
[----:B------:R-:W2:Y:S04]  /*4960*/  LDG.E.STRONG.GPU R0, desc[UR38][R8.64] ;  /* 0x0000002608007981 */ /* 0x000ea8000c1ef900 */
[----:B--2---:R-:W-:Y:S01]  /*4970*/  CCTL.IVALL ;  /* 0x00000000ff00798f */ /* 0x004fe20002000000 */
[----:B------:R-:W-:Y:S05]  /*4980*/  YIELD ;  /* 0x0000000000007946 */ /* 0x000fea0003800000 */
[----:B------:R-:W-:-:S13]  /*4990*/  ISETP.NE.AND P3, PT, R0, R7, PT ;  /* 0x000000070000720c */ /* 0x000fda0003f65270 */
[----:B------:R-:W-:Y:S05]  /*49a0*/  @P3 BRA `(.L_x_352) ;  /* 0xfffffffc00ec3947 */ /* 0x000fea000383ffff */
.L_x_351:
[----:B------:R-:W-:Y:S05]  /*49b0*/  BSYNC B0 ;  /* 0x0000000000007941 */ /* 0x000fea0003800000 */
.L_x_350:
[----:B------:R-:W-:Y:S01]  /*49c0*/  UMOV UR4, 0xffffffff ;  /* 0xffffffff00047882 */ /* 0x000fe20000000000 */
[----:B------:R-:W-:Y:S02]  /*49d0*/  LEA.HI.X R19, R2, R19, R15, 0x2, P2 ;  /* 0x0000001302137211 */ /* 0x000fe400010f140f */
[----:B------:R-:W-:Y:S01]  /*49e0*/  LEA.HI.X R14, R4, R21, R14, 0x2, P0 ;  /* 0x00000015040e7211 */ /* 0x000fe200000f140e */
[----:B------:R-:W-:Y:S06]  /*49f0*/  BRA.DIV UR4, `(.L_x_353) ;  /* 0x0000003a043c7947 */ /* 0x000fec000b800000 */
[----:B------:R-:W-:Y:S01]  /*4a00*/  NOP ;  /* 0x0000000000007918 */ /* 0x000fe20000000000 */
.L_x_435:
[----:B------:R-:W-:Y:S01]  /*4a10*/  @!PT LDS RZ, [RZ] ;  /* 0x00000000fffff984 */ /* 0x000fe20000000800 */
[----:B------:R-:W-:Y:S01]  /*4a20*/  @!PT LDS RZ, [RZ] ;  /* 0x00000000fffff984 */ /* 0x000fe20000000800 */
[----:B------:R-:W-:Y:S01]  /*4a30*/  @!PT LDS RZ, [RZ] ;  /* 0x00000000fffff984 */ /* 0x000fe20000000800 */
[----:B------:R-:W-:Y:S01]  /*4a40*/  @!PT LDS RZ, [RZ] ;  /* 0x00000000fffff984 */ /* 0x000fe20000000800 */
[----:B------:R1:W-:Y:S06]  /*4a50*/  MEMBAR.ALL.CTA ;  /* 0x0000000000007992 */ /* 0x0003ec0000008000 */
[----:B-1----:R-:W1:Y:S01]  /*4a60*/  FENCE.VIEW.ASYNC.S ;  /* 0x00000000000073c6 */ /* 0x002e620000000000 */
[----:B------:R-:W-:Y:S05]  /*4a70*/  WARPSYNC.ALL ;  /* 0x0000000000007948 */ /* 0x000fea0003800000 */
[----:B------:R-:W-:Y:S01]  /*4a80*/  BSSY B0, `(.L_x_354) ;  /* 0x0000011000007945 */ /* 0x000fe20003800000 */
        /* <DEDUP_REMOVED lines=9> */
.L_x_356:
[----:B------:R-:W-:Y:S01]  /*4b20*/  @P0 ELECT P2, URZ, PT ;  /* 0x00000000003f082f */ /* 0x000fe20003840000 */
[----:B------:R1:W-:-:S12]  /*4b30*/  UBLKRED.G.S.ADD.F32.RN [UR4], [UR6], UR7, desc[UR8] ;  /* 0x00000804060073bb */ /* 0x0003d800080a1407 */
[----:B------:R-:W-:Y:S02]  /*4b40*/  @P2 PLOP3.LUT P0, PT, P2, PT, PT, 0x8, 0x0 ;  /* 0x000000000000281c */ /* 0x000fe4000170e170 */
[----:B------:R-:W-:-:S11]  /*4b50*/  PLOP3.LUT P2, PT, PT, PT, PT, 0x8, 0x0 ;  /* 0x000000000000781c */ /* 0x000fd60003f4e170 */
[----:B-1----:R-:W-:Y:S05]  /*4b60*/  @P0 BRA.U.ANY `(.L_x_356) ;  /* 0xfffffffd00ec0947 */ /* 0x002fea000393ffff */
[----:B------:R0:W-:Y:S01]  /*4b70*/  UTMACMDFLUSH ;  /* 0x00000000000079b7 */ /* 0x0001e20000000000 */
[----:B------:R-:W-:-:S04]  /*4b80*/  DEPBAR.LE SB0, 0x0 ;  /* 0x000080000000791a */ /* 0x000fc80000000000 */
.L_x_355:
[----:B------:R-:W-:Y:S05]  /*4b90*/  BSYNC B0 ;  /* 0x0000000000007941 */ /* 0x000fea0003800000 */
.L_x_354:
        /* <DEDUP_REMOVED lines=12> */
[----:B------:R-:W-:-:S05]  /*4c60*/  IMAD.MOV.U32 R3, RZ, RZ, 0x1 ;  /* 0x00000001ff037424 */ /* 0x000fca00078e00ff */
[----:B------:R1:W-:Y:S02]  /*4c70*/  REDG.E.ADD.S32.STRONG.GPU desc[UR38][R8.64], R3 ;  /* 0x000000030800798e */ /* 0x0003e4000c10e3a6 */
.L_x_358:
[----:B------:R-:W-:Y:S05]  /*4c80*/  BSYNC B0 ;  /* 0x0000000000007941 */ /* 0x000fea0003800000 */
.L_x_357:
[----:B------:R-:W-:Y:S06]  /*4c90*/  BAR.SYNC.DEFER_BLOCKING 0x1, 0x100 ;  /* 0x0044000000007b1d */ /* 0x000fec0000010000 */
[----:B------:R-:W-:Y:S01]  /*4ca0*/  ULDC.64 UR4, c[0x0][0x860] ;  /* 0x0002180000047ab9 */ /* 0x000fe20000000a00 */
[----:B------:R-:W-:Y:S01]  /*4cb0*/  BSSY B0, `(.L_x_359) ;  /* 0x0000019000007945 */ /* 0x000fe20003800000 */
[----:B------:R-:W-:-:S04]  /*4cc0*/  IADD3 R2, P0, R11, UR4, RZ ;  /* 0x000000040b027c10 */ /* 0x000fc8000ff1e0ff */
[----:B-1----:R-:W-:Y:S01]  /*4cd0*/  IADD3.X R3, R10, UR5, RZ, P0, !PT ;  /* 0x000000050a037c10 */ /* 0x002fe200087fe4ff */
        /* <DEDUP_REMOVED lines=17> */
.L_x_361:
[----:B------:R-:W2:Y:S04]  /*4df0*/  LDG.E.STRONG.GPU R0, desc[UR38][R2.64] ;  /* 0x0000002602007981 */ /* 0x000ea8000c1ef900 */
[----:B--2---:R-:W-:Y:S01]  /*4e00*/  CCTL.IVALL ;  /* 0x00000000ff00798f */ /* 0x004fe20002000000 */
[----:B------:R-:W-:Y:S05]  /*4e10*/  YIELD ;  /* 0x0000000000007946 */ /* 0x000fea0003800000 */
[----:B------:R-:W-:-:S13]  /*4e20*/  ISETP.NE.AND P0, PT, R0, R7, PT ;  /* 0x000000070000720c */ /* 0x000fda0003f05270 */
[----:B------:R-:W-:Y:S05]  /*4e30*/  @P0 BRA `(.L_x_361) ;  /* 0xfffffffc00ec0947 */ /* 0x000fea000383ffff */
.L_x_360:
[----:B------:R-:W-:Y:S05]  /*4e40*/  BSYNC B0 ;  /* 0x0000000000007941 */ /* 0x000fea0003800000 */
.L_x_359:
[----:B------:R-:W-:-:S03]  /*4e50*/  UMOV UR4, 0xffffffff ;  /* 0xffffffff00047882 */ /* 0x000fc60000000000 */
[----:B------:R-:W-:Y:S05]  /*4e60*/  BRA.DIV UR4, `(.L_x_362) ;  /* 0x00000036043c7947 */ /* 0x000fea000b800000 */
[----:B------:R-:W-:Y:S01]  /*4e70*/  NOP ;  /* 0x0000000000007918 */ /* 0x000fe20000000000 */
.L_x_438:
[----:B------:R-:W-:Y:S01]  /*4e80*/  @!PT LDS RZ, [RZ] ;  /* 0x00000000fffff984 */ /* 0x000fe20000000800 */
[----:B------:R-:W-:Y:S01]  /*4e90*/  @!PT LDS RZ, [RZ] ;  /* 0x00000000fffff984 */ /* 0x000fe20000000800 */
[----:B------:R-:W-:Y:S01]  /*4ea0*/  @!PT LDS RZ, [RZ] ;  /* 0x00000000fffff984 */ /* 0x000fe20000000800 */
[----:B------:R-:W-:Y:S01]  /*4eb0*/  @!PT LDS RZ, [RZ] ;  /* 0x00000000fffff984 */ /* 0x000fe20000000800 */
[----:B------:R2:W-:Y:S06]  /*4ec0*/  MEMBAR.ALL.CTA ;  /* 0x0000000000007992 */ /* 0x0005ec0000008000 */
[----:B--2---:R-:W2:Y:S01]  /*4ed0*/  FENCE.VIEW.ASYNC.S ;  /* 0x00000000000073c6 */ /* 0x004ea20000000000 */
[----:B------:R-:W-:Y:S05]  /*4ee0*/  WARPSYNC.ALL ;  /* 0x0000000000007948 */ /* 0x000fea0003800000 */
[----:B------:R-:W-:Y:S01]  /*4ef0*/  BSSY B0, `(.L_x_363) ;  /* 0x0000011000007945 */ /* 0x000fe20003800000 */
[----:B--2---:R-:W-:Y:S06]  /*4f00*/  BAR.SYNC.DEFER_BLOCKING 0x1, 0x100 ;  /* 0x0044000000007b1d */ /* 0x004fec0000010000 */
        /* <DEDUP_REMOVED lines=8> */
.L_x_365:
[----:B------:R-:W-:Y:S01]  /*4f90*/  @P0 ELECT P2, URZ, PT ;  /* 0x00000000003f082f */ /* 0x000fe20003840000 */
[----:B------:R2:W-:-:S12]  /*4fa0*/  UBLKRED.G.S.ADD.F32.RN [UR4], [UR6], UR7, desc[UR8] ;  /* 0x00000804060073bb */ /* 0x0005d800080a1407 */
[----:B------:R-:W-:Y:S02]  /*4fb0*/  @P2 PLOP3.LUT P0, PT, P2, PT, PT, 0x8, 0x0 ;  /* 0x000000000000281c */ /* 0x000fe4000170e170 */
[----:B------:R-:W-:-:S11]  /*4fc0*/  PLOP3.LUT P2, PT, PT, PT, PT, 0x8, 0x0 ;  /* 0x000000000000781c */ /* 0x000fd60003f4e170 */
[----:B--2---:R-:W-:Y:S05]  /*4fd0*/  @P0 BRA.U.ANY `(.L_x_365) ;  /* 0xfffffffd00ec0947 */ /* 0x004fea000393ffff */
[----:B------:R0:W-:Y:S01]  /*4fe0*/  UTMACMDFLUSH ;  /* 0x00000000000079b7 */ /* 0x0001e20000000000 */
[----:B------:R-:W-:-:S04]  /*4ff0*/  DEPBAR.LE SB0, 0x0 ;  /* 0x000080000000791a */ /* 0x000fc80000000000 */
.L_x_364:
[----:B------:R-:W-:Y:S05]  /*5000*/  BSYNC B0 ;  /* 0x0000000000007941 */ /* 0x000fea0003800000 */
.L_x_363:
[----:B------:R-:W-:Y:S01]  /*5010*/  NOP ;  /* 0x0000000000007918 */ /* 0x000fe20000000000 */
[----:B------:R-:W-:Y:S05]  /*5020*/  @P1 BRA `(.L_x_330) ;  /* 0x0000003000501947 */ /* 0x000fea0003800000 */
[----:B------:R-:W-:Y:S01]  /*5030*/  IMAD.MOV.U32 R5, RZ, RZ, 0x1 ;  /* 0x00000001ff057424 */ /* 0x000fe200078e00ff */
        /* <DEDUP_REMOVED lines=8> */
[----:B012345:R-:W-:Y:S04]  /*50c0*/  CCTL.IVALL ;  /* 0x00000000ff00798f */ /* 0x03ffe80002000000 */
[----:B------:R2:W-:Y:S01]  /*50d0*/  REDG.E.ADD.S32.STRONG.GPU desc[UR38][R2.64], R5 ;  /* 0x000000050200798e */ /* 0x0005e2000c10e3a6 */
[----:B------:R-:W-:Y:S05]  /*50e0*/  BRA `(.L_x_330) ;  /* 0x0000003000207947 */ /* 0x000fea0003800000 */
.L_x_328:
        /* <DEDUP_REMOVED lines=20> */
[----:B------:R-:W-:Y:S02]  /*5230*/  UIMAD UR6, UR8, UR10, URZ ;  /* 0x0000000a080672a4 */ /* 0x000fe4000f8e023f */
[----:B------:R-:W-:Y:S01]  /*5240*/  USHF.R.S32.HI UR10, URZ, 0x1f, UR7 ;  /* 0x0000001f3f0a7899 */ /* 0x000fe20008011407 */
[----:B--2---:R-:W-:Y:S01]  /*5250*/  ISETP.GE.AND P1, PT, R4, 0x1, PT ;  /* 0x000000010400780c */ /* 0x004fe20003f26270 */
[----:B------:R-:W-:Y:S02]  /*5260*/  UIMAD UR6, UR9, UR11, UR6 ;  /* 0x0000000b090672a4 */ /* 0x000fe4000f8e0206 */
[----:B------:R-:W-:-:S02]  /*5270*/  UIMAD UR11, UR7, UR13, URZ ;  /* 0x0000000d070b72a4 */ /* 0x000fc4000f8e023f */
[----:B------:R-:W-:Y:S02]  /*5280*/  UIADD3 UR5, UR5, UR6, URZ ;  /* 0x0000000605057290 */ /* 0x000fe4000fffe03f */
[----:B------:R-:W-:Y:S02]  /*5290*/  UIMAD UR6, UR10, UR14, URZ ;  /* 0x0000000e0a0672a4 */ /* 0x000fe4000f8e023f */
[----:B------:R-:W-:Y:S02]  /*52a0*/  UIADD3 UR10, UP0, UR11, UR9, URZ ;  /* 0x000000090b0a7290 */ /* 0x000fe4000ff1e03f */
        /* <DEDUP_REMOVED lines=13> */
[----:B------:R-:W-:-:S04]  /*5380*/  LEA.HI R3, R3, R0, RZ, 0x6 ;  /* 0x0000000003037211 */ /* 0x000fc800078f30ff */
        /* <DEDUP_REMOVED lines=17> */
.L_x_392:
        /* <DEDUP_REMOVED lines=17> */
.L_x_370:
[----:B------:R-:W2:Y:S04]  /*55b0*/  LDG.E.STRONG.GPU R6, desc[UR38][R2.64] ;  /* 0x0000002602067981 */ /* 0x000ea8000c1ef900 */
[----:B--2---:R-:W-:Y:S01]  /*55c0*/  CCTL.IVALL ;  /* 0x00000000ff00798f */ /* 0x004fe20002000000 */
[----:B------:R-:W-:Y:S05]  /*55d0*/  YIELD ;  /* 0x0000000000007946 */ /* 0x000fea0003800000 */
[----:B------:R-:W-:-:S13]  /*55e0*/  ISETP.NE.AND P3, PT, R6, UR26, PT ;  /* 0x0000001a06007c0c */ /* 0x000fda000bf65270 */
[----:B------:R-:W-:Y:S05]  /*55f0*/  @P3 BRA `(.L_x_370) ;  /* 0xfffffffc00ec3947 */ /* 0x000fea000383ffff */
.L_x_369:
[----:B------:R-:W-:Y:S05]  /*5600*/  BSYNC B0 ;  /* 0x0000000000007941 */ /* 0x000fea0003800000 */
.L_x_368:
[----:B------:R-:W-:-:S03]  /*5610*/  UMOV UR23, 0xffffffff ;  /* 0xffffffff00177882 */ /* 0x000fc60000000000 */
[----:B------:R-:W-:Y:S05]  /*5620*/  BRA.DIV UR23, `(.L_x_371) ;  /* 0x0000002e17687947 */ /* 0x000fea000b800000 */
[----:B------:R-:W-:Y:S01]  /*5630*/  NOP ;  /* 0x0000000000007918 */ /* 0x000fe20000000000 */
.L_x_441:
        /* <DEDUP_REMOVED lines=19> */
.L_x_373:
[----:B------:R-:W-:Y:S05]  /*5770*/  BSYNC B0 ;  /* 0x0000000000007941 */ /* 0x000fea0003800000 */
.L_x_372:
        /* <DEDUP_REMOVED lines=13> */
.L_x_375:
[----:B------:R-:W-:Y:S05]  /*5850*/  BSYNC B0 ;  /* 0x0000000000007941 */ /* 0x000fea0003800000 */
.L_x_374:
[----:B------:R-:W-:Y:S06]  /*5860*/  BAR.ARV 0xa, 0xa0 ;  /* 0x0282800000007b1d */ /* 0x000fec0000002000 */
[----:B------:R-:W-:Y:S04]  /*5870*/  BSSY B0, `(.L_x_376) ;  /* 0x0000003000007945 */ /* 0x000fe80003800000 */
[----:B------:R-:W-:Y:S05]  /*5880*/  @!P0 BRA `(.L_x_377) ;  /* 0x0000000000048947 */ /* 0x000fea0003800000 */
[----:B------:R-:W-:-:S04]  /*5890*/  DEPBAR.LE SB0, 0x0 ;  /* 0x000080000000791a */ /* 0x000fc80000000000 */
.L_x_377:
[----:B------:R-:W-:Y:S05]  /*58a0*/  BSYNC B0 ;  /* 0x0000000000007941 */ /* 0x000fea0003800000 */
.L_x_376:
        /* <DEDUP_REMOVED lines=19> */
.L_x_379:
[----:B------:R-:W-:Y:S05]  /*59e0*/  BSYNC B0 ;  /* 0x0000000000007941 */ /* 0x000fea0003800000 */
.L_x_378:
        /* <DEDUP_REMOVED lines=9> */
.L_x_382:
[----:B------:R-:W2:Y:S04]  /*5a80*/  LDG.E.STRONG.GPU R6, desc[UR38][R2.64] ;  /* 0x0000002602067981 */ /* 0x000ea8000c1ef900 */
[----:B--2---:R-:W-:Y:S01]  /*5a90*/  CCTL.IVALL ;  /* 0x00000000ff00798f */ /* 0x004fe20002000000 */
[----:B------:R-:W-:Y:S05]  /*5aa0*/  YIELD ;  /* 0x0000000000007946 */ /* 0x000fea0003800000 */
[----:B------:R-:W-:-:S13]  /*5ab0*/  ISETP.NE.AND P3, PT, R6, UR26, PT ;  /* 0x0000001a06007c0c */ /* 0x000fda000bf65270 */
[----:B------:R-:W-:Y:S05]  /*5ac0*/  @P3 BRA `(.L_x_382) ;  /* 0xfffffffc00ec3947 */ /* 0x000fea000383ffff */
.L_x_381:
[----:B------:R-:W-:Y:S05]  /*5ad0*/  BSYNC B0 ;  /* 0x0000000000007941 */ /* 0x000fea0003800000 */
.L_x_380:
[----:B------:R-:W-:-:S03]  /*5ae0*/  UMOV UR8, 0xffffffff ;  /* 0xffffffff00087882 */ /* 0x000fc60000000000 */
[----:B------:R-:W-:Y:S05]  /*5af0*/  BRA.DIV UR8, `(.L_x_383) ;  /* 0x0000002a08507947 */ /* 0x000fea000b800000 */
[----:B------:R-:W-:Y:S01]  /*5b00*/  NOP ;  /* 0x0000000000007918 */ /* 0x000fe20000000000 */
.L_x_444:
        /* <DEDUP_REMOVED lines=13> */
.L_x_385:
[----:B------:R-:W-:Y:S05]  /*5be0*/  BSYNC B0 ;  /* 0x0000000000007941 */ /* 0x000fea0003800000 */
.L_x_384:
        /* <DEDUP_REMOVED lines=13> */
.L_x_387:
[----:B------:R-:W-:Y:S05]  /*5cc0*/  BSYNC B0 ;  /* 0x0000000000007941 */ /* 0x000fea0003800000 */
.L_x_386:
[----:B------:R-:W-:Y:S06]  /*5cd0*/  BAR.ARV 0xa, 0xa0 ;  /* 0x0282800000007b1d */ /* 0x000fec0000002000 */
[----:B------:R-:W-:Y:S04]  /*5ce0*/  BSSY B0, `(.L_x_388) ;  /* 0x0000003000007945 */ /* 0x000fe80003800000 */
[----:B------:R-:W-:Y:S05]  /*5cf0*/  @!P0 BRA `(.L_x_389) ;  /* 0x0000000000048947 */ /* 0x000fea0003800000 */
[----:B------:R-:W-:-:S04]  /*5d00*/  DEPBAR.LE SB0, 0x0 ;  /* 0x000080000000791a */ /* 0x000fc80000000000 */
.L_x_389:
[----:B------:R-:W-:Y:S05]  /*5d10*/  BSYNC B0 ;  /* 0x0000000000007941 */ /* 0x000fea0003800000 */
.L_x_388:
        /* <DEDUP_REMOVED lines=19> */
.L_x_391:
[----:B------:R-:W-:Y:S05]  /*5e50*/  BSYNC B0 ;  /* 0x0000000000007941 */ /* 0x000fea0003800000 */
.L_x_390:
[----:B------:R-:W-:Y:S02]  /*5e60*/  UIADD3 UR4, UR4, 0x2, URZ ;  /* 0x0000000204047890 */ /* 0x000fe4000fffe03f */
[----:B------:R-:W-:Y:S01]  /*5e70*/  UIADD3 UR5, UR5, 0x1, URZ ;  /* 0x0000000105057890 */ /* 0x000fe2000fffe03f */
[----:B------:R-:W-:Y:S11]  /*5e80*/  @P2 BRA `(.L_x_392) ;  /* 0xfffffff400842947 */ /* 0x000ff6000383ffff */
.L_x_367:
        /* <DEDUP_REMOVED lines=13> */
.L_x_395:
[----:B------:R-:W2:Y:S04]  /*5f60*/  LDG.E.STRONG.GPU R0, desc[UR38][R2.64] ;  /* 0x0000002602007981 */ /* 0x000ea8000c1ef900 */
[----:B--2---:R-:W-:Y:S01]  /*5f70*/  CCTL.IVALL ;  /* 0x00000000ff00798f */ /* 0x004fe20002000000 */
[----:B------:R-:W-:Y:S05]  /*5f80*/  YIELD ;  /* 0x0000000000007946 */ /* 0x000fea0003800000 */
[----:B------:R-:W-:-:S13]  /*5f90*/  ISETP.NE.AND P2, PT, R0, UR26, PT ;  /* 0x0000001a00007c0c */ /* 0x000fda000bf45270 */
[----:B------:R-:W-:Y:S05]  /*5fa0*/  @P2 BRA `(.L_x_395) ;  /* 0xfffffffc00ec2947 */ /* 0x000fea000383ffff */
.L_x_394:
[----:B------:R-:W-:Y:S05]  /*5fb0*/  BSYNC B0 ;  /* 0x0000000000007941 */ /* 0x000fea0003800000 */
.L_x_393:
[----:B------:R-:W-:-:S03]  /*5fc0*/  UMOV UR5, 0xffffffff ;  /* 0xffffffff00057882 */ /* 0x000fc60000000000 */
[----:B------:R-:W-:Y:S05]  /*5fd0*/  BRA.DIV UR5, `(.L_x_396) ;  /* 0x0000002605347947 */ /* 0x000fea000b800000 */
[----:B------:R-:W-:Y:S01]  /*5fe0*/  NOP ;  /* 0x0000000000007918 */ /* 0x000fe20000000000 */
.L_x_447:
        /* <DEDUP_REMOVED lines=22> */
.L_x_398:
[----:B------:R-:W-:Y:S05]  /*6150*/  BSYNC B0 ;  /* 0x0000000000007941 */ /* 0x000fea0003800000 */
.L_x_397:
        /* <DEDUP_REMOVED lines=20> */
.L_x_400:
[----:B------:R-:W-:Y:S05]  /*62a0*/  BSYNC B0 ;  /* 0x0000000000007941 */ /* 0x000fea0003800000 */
.L_x_399:
[----:B------:R-:W-:Y:S06]  /*62b0*/  BAR.ARV 0xa, 0xa0 ;  /* 0x0282800000007b1d */ /* 0x000fec0000002000 */
[----:B------:R-:W-:Y:S04]  /*62c0*/  BSSY B0, `(.L_x_401) ;  /* 0x0000003000007945 */ /* 0x000fe80003800000 */
[----:B------:R-:W-:Y:S05]  /*62d0*/  @!P0 BRA `(.L_x_402) ;  /* 0x0000000000048947 */ /* 0x000fea0003800000 */
[----:B------:R-:W-:-:S04]  /*62e0*/  DEPBAR.LE SB0, 0x0 ;  /* 0x000080000000791a */ /* 0x000fc80000000000 */
.L_x_402:
[----:B------:R-:W-:Y:S05]  /*62f0*/  BSYNC B0 ;  /* 0x0000000000007941 */ /* 0x000fea0003800000 */
.L_x_401:
        /* <DEDUP_REMOVED lines=19> */
.L_x_366:
        /* <DEDUP_REMOVED lines=55> */
.L_x_448:
        /* <DEDUP_REMOVED lines=10> */
.L_x_406:
        /* <DEDUP_REMOVED lines=83> */
.L_x_417:
[----:B------:R-:W-:-:S04]  /*6d70*/  SHF.L.U32 R21, R9, 0x1f, RZ ;  /* 0x0000001f09157819 */ /* 0x000fc800000006ff */
[----:B-1----:R-:W1:Y:S02]  /*6d80*/  SYNCS.PHASECHK.TRANS64.TRYWAIT P1, [R11+URZ+0x30840], R21 ;  /* 0x030840150b0075a7 */ /* 0x002e64000802017f */
[----:B-12---:R-:W-:Y:S05]  /*6d90*/  @!P1 BRA `(.L_x_409) ;  /* 0x0000001400f49947 */ /* 0x006fea0003800000 */
.L_x_449:
[----:B------:R-:W-:Y:S05]  /*6da0*/  @P0 BRA `(.L_x_410) ;  /* 0x0000000000140947 */ /* 0x000fea0003800000 */
[----:B------:R-:W-:Y:S01]  /*6db0*/  ISETP.NE.AND P1, PT, R14, RZ, PT ;  /* 0x000000ff0e00720c */ /* 0x000fe20003f25270 */
[----:B------:R-:W-:-:S04]  /*6dc0*/  IMAD.MOV.U32 R0, RZ, RZ, 0x4100 ;  /* 0x00004100ff007424 */ /* 0x000fc800078e00ff */
[----:B------:R2:W-:Y:S08]  /*6dd0*/  SYNCS.ARRIVE.TRANS64 RZ, [R11+URZ+0x30830], R0 ;  /* 0x030830000bff79a7 */ /* 0x0005f0000800003f */
[----:B------:R-:W-:Y:S05]  /*6de0*/  @!P1 BRA `(.L_x_410) ;  /* 0x0000000000049947 */ /* 0x000fea0003800000 */
[----:B------:R-:W-:Y:S01]  /*6df0*/  BPT.TRAP 0x1 ;  /* 0x000000040000795c */ /* 0x000fe20000300000 */
.L_x_410:
        /* <DEDUP_REMOVED lines=36> */
.L_x_450:
[----:B------:R-:W-:Y:S05]  /*7040*/  @P0 BRA `(.L_x_412) ;  /* 0x0000000000140947 */ /* 0x000fea0003800000 */
[----:B------:R-:W-:Y:S01]  /*7050*/  ISETP.NE.AND P1, PT, R14, RZ, PT ;  /* 0x000000ff0e00720c */ /* 0x000fe20003f25270 */
[----:B------:R-:W-:-:S04]  /*7060*/  IMAD.MOV.U32 R2, RZ, RZ, 0x4100 ;  /* 0x00004100ff027424 */ /* 0x000fc800078e00ff */
[----:B------:R3:W-:Y:S08]  /*7070*/  SYNCS.ARRIVE.TRANS64 RZ, [R11+URZ+0x30818], R2 ;  /* 0x030818020bff79a7 */ /* 0x0007f0000800003f */
[----:B------:R-:W-:Y:S05]  /*7080*/  @!P1 BRA `(.L_x_412) ;  /* 0x0000000000049947 */ /* 0x000fea0003800000 */
[----:B------:R-:W-:Y:S01]  /*7090*/  BPT.TRAP 0x1 ;  /* 0x000000040000795c */ /* 0x000fe20000300000 */
.L_x_412:
        /* <DEDUP_REMOVED lines=27> */
.L_x_451:
        /* <DEDUP_REMOVED lines=9> */
.L_x_414:
        /* <DEDUP_REMOVED lines=31> */
.L_x_453:
[----:B------:R-:W-:Y:S05]  /*74d0*/  @P0 BRA `(.L_x_416) ;  /* 0x0000000000140947 */ /* 0x000fea0003800000 */
[----:B------:R-:W-:Y:S01]  /*74e0*/  ISETP.NE.AND P1, PT, R14, RZ, PT ;  /* 0x000000ff0e00720c */ /* 0x000fe20003f25270 */
[----:B-1----:R-:W-:-:S04]  /*74f0*/  IMAD.MOV.U32 R4, RZ, RZ, 0x4100 ;  /* 0x00004100ff047424 */ /* 0x002fc800078e00ff */
[----:B------:R2:W-:Y:S08]  /*7500*/  SYNCS.ARRIVE.TRANS64 RZ, [R11+URZ+0x30810], R4 ;  /* 0x030810040bff79a7 */ /* 0x0005f0000800003f */
[----:B------:R-:W-:Y:S05]  /*7510*/  @!P1 BRA `(.L_x_416) ;  /* 0x0000000000049947 */ /* 0x000fea0003800000 */
[----:B------:R-:W-:Y:S01]  /*7520*/  BPT.TRAP 0x1 ;  /* 0x000000040000795c */ /* 0x000fe20000300000 */
.L_x_416:
        /* <DEDUP_REMOVED lines=29> */
.L_x_408:
[----:B------:R-:W-:-:S13]  /*7700*/  ISETP.NE.AND P1, PT, R19, RZ, PT ;  /* 0x000000ff1300720c */ /* 0x000fda0003f25270 */
[----:B------:R-:W-:Y:S05]  /*7710*/  @!P1 BRA `(.L_x_407) ;  /* 0x0000000400289947 */ /* 0x000fea0003800000 */
[----:B------:R-:W-:-:S04]  /*7720*/  SHF.L.U32 R12, R9, 0x1f, RZ ;  /* 0x0000001f090c7819 */ /* 0x000fc800000006ff */
[----:B------:R-:W3:Y:S02]  /*7730*/  SYNCS.PHASECHK.TRANS64.TRYWAIT P1, [R11+URZ+0x30840], R12 ;  /* 0x0308400c0b0075a7 */ /* 0x000ee4000802017f */
[----:B---3--:R-:W-:Y:S05]  /*7740*/  @!P1 BRA `(.L_x_418) ;  /* 0x0000000c00dc9947 */ /* 0x008fea0003800000 */
.L_x_454:
[----:B------:R-:W-:Y:S05]  /*7750*/  @P0 BRA `(.L_x_419) ;  /* 0x0000000000140947 */ /* 0x000fea0003800000 */
[----:B------:R-:W-:Y:S01]  /*7760*/  ISETP.NE.AND P1, PT, R14, RZ, PT ;  /* 0x000000ff0e00720c */ /* 0x000fe20003f25270 */
[----:B-12---:R-:W-:-:S04]  /*7770*/  IMAD.MOV.U32 R4, RZ, RZ, 0x4100 ;  /* 0x00004100ff047424 */ /* 0x006fc800078e00ff */
[----:B------:R4:W-:Y:S08]  /*7780*/  SYNCS.ARRIVE.TRANS64 RZ, [R11+URZ+0x30830], R4 ;  /* 0x030830040bff79a7 */ /* 0x0009f0000800003f */
[----:B------:R-:W-:Y:S05]  /*7790*/  @!P1 BRA `(.L_x_419) ;  /* 0x0000000000049947 */ /* 0x000fea0003800000 */
[----:B------:R-:W-:Y:S01]  /*77a0*/  BPT.TRAP 0x1 ;  /* 0x000000040000795c */ /* 0x000fe20000300000 */
.L_x_419:
        /* <DEDUP_REMOVED lines=33> */
.L_x_455:
[----:B------:R-:W-:Y:S05]  /*79c0*/  @P0 BRA `(.L_x_421) ;  /* 0x0000000000140947 */ /* 0x000fea0003800000 */
[----:B------:R-:W-:Y:S01]  /*79d0*/  ISETP.NE.AND P0, PT, R14, RZ, PT ;  /* 0x000000ff0e00720c */ /* 0x000fe20003f05270 */
[----:B------:R-:W-:-:S04]  /*79e0*/  IMAD.MOV.U32 R4, RZ, RZ, 0x4100 ;  /* 0x00004100ff047424 */ /* 0x000fc800078e00ff */
[----:B------:R2:W-:Y:S08]  /*79f0*/  SYNCS.ARRIVE.TRANS64 RZ, [R11+URZ+0x30818], R4 ;  /* 0x030818040bff79a7 */ /* 0x0005f0000800003f */
[----:B------:R-:W-:Y:S05]  /*7a00*/  @!P0 BRA `(.L_x_421) ;  /* 0x0000000000048947 */ /* 0x000fea0003800000 */
[----:B------:R-:W-:Y:S01]  /*7a10*/  BPT.TRAP 0x1 ;  /* 0x000000040000795c */ /* 0x000fe20000300000 */
.L_x_421:
        /* <DEDUP_REMOVED lines=26> */
.L_x_407:
[----:B-12---:R-:W-:Y:S01]  /*7bc0*/  IMAD R4, R20, 0x8, R11 ;  /* 0x0000000814047824 */ /* 0x006fe200078e020b */
[----:B------:R-:W-:Y:S01]  /*7bd0*/  SHF.L.U32 R3, R9, 0x1f, RZ ;  /* 0x0000001f09037819 */ /* 0x000fe200000006ff */
[----:B------:R-:W1:Y:S03]  /*7be0*/  S2R R2, SR_TID.X ;  /* 0x0000000000027919 */ /* 0x000e660000002100 */
[----:B------:R-:W2:Y:S01]  /*7bf0*/  SYNCS.PHASECHK.TRANS64.TRYWAIT P0, [R4+URZ+0x30840], R3 ;  /* 0x03084003040075a7 */ /* 0x000ea2000800017f */
[----:B-1----:R-:W-:-:S04]  /*7c00*/  LOP3.LUT R2, R2, 0x7f, RZ, 0xc0, !PT ;  /* 0x0000007f02027812 */ /* 0x002fc800078ec0ff */
[----:B------:R-:W-:Y:S01]  /*7c10*/  ISETP.NE.AND P1, PT, R2, RZ, PT ;  /* 0x000000ff0200720c */ /* 0x000fe20003f25270 */
[----:B--2---:R-:W-:-:S12]  /*7c20*/  @!P0 BRA `(.L_x_422) ;  /* 0x0000000800cc8947 */ /* 0x004fd80003800000 */
.L_x_456:
[----:B------:R-:W-:Y:S05]  /*7c30*/  @P1 BRA `(.L_x_423) ;  /* 0x0000000000181947 */ /* 0x000fea0003800000 */
[----:B------:R-:W2:Y:S01]  /*7c40*/  S2R R2, SR_TID.X ;  /* 0x0000000000027919 */ /* 0x000ea20000002100 */
[----:B-1----:R-:W-:-:S04]  /*7c50*/  IMAD.MOV.U32 R3, RZ, RZ, 0x4100 ;  /* 0x00004100ff037424 */ /* 0x002fc800078e00ff */
[----:B------:R4:W-:Y:S01]  /*7c60*/  SYNCS.ARRIVE.TRANS64 RZ, [R4+URZ+0x30830], R3 ;  /* 0x0308300304ff79a7 */ /* 0x0009e2000800003f */
[----:B--2---:R-:W-:-:S13]  /*7c70*/  LOP3.LUT P0, RZ, R2, 0x1f, RZ, 0xc0, !PT ;  /* 0x0000001f02ff7812 */ /* 0x004fda000780c0ff */
[----:B----4-:R-:W-:Y:S05]  /*7c80*/  @!P0 BRA `(.L_x_423) ;  /* 0x0000000000048947 */ /* 0x010fea0003800000 */
[----:B------:R-:W-:Y:S01]  /*7c90*/  BPT.TRAP 0x1 ;  /* 0x000000040000795c */ /* 0x000fe20000300000 */
.L_x_423:
        /* <DEDUP_REMOVED lines=40> */
.L_x_404:
[----:B------:R-:W-:Y:S05]  /*7f20*/  BSYNC B0 ;  /* 0x0000000000007941 */ /* 0x000fea0003800000 */
.L_x_403:
[----:B------:R-:W-:-:S03]  /*7f30*/  UMOV UR6, 0xffffffff ;  /* 0xffffffff00067882 */ /* 0x000fc60000000000 */
[----:B------:R-:W-:Y:S05]  /*7f40*/  BRA.DIV UR6, `(.L_x_424) ;  /* 0x0000000a06187947 */ /* 0x000fea000b800000 */
[----:B------:R-:W-:-:S13]  /*7f50*/  ELECT P0, URZ, PT ;  /* 0x00000000003f782f */ /* 0x000fda0003800000 */
.L_x_459:
[----:B------:R-:W-:Y:S05]  /*7f60*/  @!P0 BRA `(.L_x_330) ;  /* 0x0000000000808947 */ /* 0x000fea0003800000 */
[----:B------:R-:W-:-:S04]  /*7f70*/  LOP3.LUT R17, R17, 0x2, RZ, 0xfc, !PT ;  /* 0x0000000211117812 */ /* 0x000fc800078efcff */
[----:B------:R-:W-:-:S13]  /*7f80*/  ISETP.NE.AND P0, PT, R17, 0x3, PT ;  /* 0x000000031100780c */ /* 0x000fda0003f05270 */
[----:B------:R-:W-:Y:S05]  /*7f90*/  @!P0 BRA `(.L_x_425) ;  /* 0x0000000000048947 */ /* 0x000fea0003800000 */
[----:B------:R-:W-:Y:S01]  /*7fa0*/  BPT.TRAP 0x1 ;  /* 0x000000040000795c */ /* 0x000fe20000300000 */
.L_x_425:
        /* <DEDUP_REMOVED lines=15> */
.L_x_460:
[----:B------:R-:W2:Y:S02]  /*80a0*/  SYNCS.PHASECHK.TRANS64.TRYWAIT P1, [R3+URZ], R2 ;  /* 0x00000002030075a7 */ /* 0x000ea4000802017f */
[----:B--2---:R-:W-:Y:S05]  /*80b0*/  @!P1 BRA `(.L_x_427) ;  /* 0x0000000400f49947 */ /* 0x004fea0003800000 */
.L_x_461:
[----:B------:R-:W-:Y:S05]  /*80c0*/  @!P0 BRA `(.L_x_428) ;  /* 0x0000000000048947 */ /* 0x000fea0003800000 */
[----:B------:R-:W-:Y:S01]  /*80d0*/  BPT.TRAP 0x1 ;  /* 0x000000040000795c */ /* 0x000fe20000300000 */
.L_x_428:
[----:B--2---:R-:W-:-:S04]  /*80e0*/  VIADD R3, R7, 0x30840 ;  /* 0x0003084007037836 */ /* 0x004fc80000000000 */
[----:B------:R-:W-:-:S04]  /*80f0*/  IMAD R0, R0, 0x8, R3 ;  /* 0x0000000800007824 */ /* 0x000fc800078e0203 */
[----:B------:R-:W2:Y:S02]  /*8100*/  SYNCS.PHASECHK.TRANS64.TRYWAIT P0, [R0+URZ], R5 ;  /* 0x00000005000075a7 */ /* 0x000ea4000800017f */
[----:B--2---:R-:W-:Y:S05]  /*8110*/  @!P0 BRA `(.L_x_429) ;  /* 0x0000000400f08947 */ /* 0x004fea0003800000 */
.L_x_462:
[----:B------:R-:W-:-:S07]  /*8120*/  IMAD R3, R4, 0x8, R3 ;  /* 0x0000000804037824 */ /* 0x000fce00078e0203 */
.L_x_430:
[----:B---3--:R3:W4:Y:S02]  /*8130*/  SYNCS.PHASECHK.TRANS64.TRYWAIT P0, [R3+URZ], R2 ;  /* 0x00000002030075a7 */ /* 0x008724000800017f */
[----:B----4-:R-:W-:Y:S05]  /*8140*/  @!P0 NANOSLEEP.SYNCS 0x989680 ;  /* 0x009896800000895d */ /* 0x010fea0003900000 */
[----:B------:R-:W4:Y:S02]  /*8150*/  @!P0 SYNCS.PHASECHK.TRANS64 P0, [R3+URZ], R2 ;  /* 0x00000002030085a7 */ /* 0x000f24000800007f */
[----:B----4-:R-:W-:Y:S05]  /*8160*/  @!P0 BRA `(.L_x_430) ;  /* 0xfffffffc00f08947 */ /* 0x010fea000383ffff */
.L_x_330:
[----:B------:R-:W-:Y:S05]  /*8170*/  BSYNC B6 ;  /* 0x0000000000067941 */ /* 0x000fea0003800000 */
.L_x_327:
[----:B------:R-:W-:Y:S05]  /*8180*/  EXIT ;  /* 0x000000000000794d */ /* 0x000fea0003800000 */
.L_x_335:
[----:B------:R-:W-:Y:S02]  /*8190*/  IMAD.MOV.U32 R12, RZ, RZ, RZ ;  /* 0x000000ffff0c7224 */ /* 0x000fe400078e00ff */
[----:B------:R-:W-:Y:S02]  /*81a0*/  IMAD.MOV.U32 R11, RZ, RZ, 0x1f ;  /* 0x0000001fff0b7424 */ /* 0x000fe400078e00ff */
[----:B------:R-:W-:-:S07]  /*81b0*/  IMAD.MOV.U32 R15, RZ, RZ, -0x1 ;  /* 0xffffffffff0f7424 */ /* 0x000fce00078e00ff */
[----:B------:R-:W-:Y:S05]  /*81c0*/  WARPSYNC.COLLECTIVE R15, `(.L_x_431) ;  /* 0x000000000f087348 */ /* 0x000fea0003c00000 */
[----:B------:R1:W2:Y:S02]  /*81d0*/  SHFL.IDX P6, R14, R13, R12, R11 ;  /* 0x0000000c0d0e7389 */ /* 0x0002a400000c000b */
[----:B-12---:R-:W-:Y:S01]  /*81e0*/  ENDCOLLECTIVE ;  /* 0x000000000000791b */ /* 0x006fe20003800000 */
.L_x_431:
[----:B------:R-:W-:Y:S05]  /*81f0*/  BRA `(.L_x_432) ;  /* 0xffffff8800507947 */ /* 0x000fea000383ffff */
.L_x_337:
[----:B--2---:R2:W3:Y:S02]  /*8200*/  SYNCS.PHASECHK.TRANS64.TRYWAIT P0, [R16+URZ+0x30800], R11 ;  /* 0x0308000b100075a7 */ /* 0x0044e4000800017f */
[----:B---3--:R-:W-:Y:S05]  /*8210*/  @!P0 NANOSLEEP.SYNCS 0x989680 ;  /* 0x009896800000895d */ /* 0x008fea0003900000 */
[----:B------:R-:W3:Y:S02]  /*8220*/  @!P0 SYNCS.PHASECHK.TRANS64 P0, [R16+URZ+0x30800], R11 ;  /* 0x0308000b100085a7 */ /* 0x000ee4000800007f */
[----:B---3--:R-:W-:Y:S05]  /*8230*/  @!P0 BRA `(.L_x_337) ;  /* 0xfffffffc00f08947 */ /* 0x008fea000383ffff */
[----:B------:R-:W-:Y:S05]  /*8240*/  BRA `(.L_x_336) ;  /* 0xffffff8800a87947 */ /* 0x000fea000383ffff */
.L_x_342:
[----:B---3--:R3:W4:Y:S02]  /*8250*/  SYNCS.PHASECHK.TRANS64.TRYWAIT P1, [R2+URZ+0x30810], R153 ;  /* 0x03081099020075a7 */ /* 0x008724000802017f */
[----:B----4-:R-:W-:Y:S05]  /*8260*/  @!P1 NANOSLEEP.SYNCS 0x989680 ;  /* 0x009896800000995d */ /* 0x010fea0003900000 */
[----:B------:R-:W4:Y:S02]  /*8270*/  @!P1 SYNCS.PHASECHK.TRANS64 P1, [R2+URZ+0x30810], R153 ;  /* 0x03081099020095a7 */ /* 0x000f24000802007f */
[----:B----4-:R-:W-:Y:S05]  /*8280*/  @!P1 BRA `(.L_x_342) ;  /* 0xfffffffc00f09947 */ /* 0x010fea000383ffff */
[----:B------:R-:W-:Y:S05]  /*8290*/  BRA `(.L_x_341) ;  /* 0xffffff94003c7947 */ /* 0x000fea000383ffff */
.L_x_346:
[----:B------:R1:W1:Y:S02]  /*82a0*/  SYNCS.PHASECHK.TRANS64.TRYWAIT P1, [R2+URZ+0x30830], R153 ;  /* 0x03083099020075a7 */ /* 0x000264000802017f */
[----:B-1----:R-:W-:Y:S05]  /*82b0*/  @!P1 NANOSLEEP.SYNCS 0x989680 ;  /* 0x009896800000995d */ /* 0x002fea0003900000 */
[----:B------:R-:W1:Y:S02]  /*82c0*/  @!P1 SYNCS.PHASECHK.TRANS64 P1, [R2+URZ+0x30830], R153 ;  /* 0x03083099020095a7 */ /* 0x000e64000802007f */
[----:B-1----:R-:W-:Y:S05]  /*82d0*/  @!P1 BRA `(.L_x_346) ;  /* 0xfffffffc00f09947 */ /* 0x002fea000383ffff */
[----:B------:R-:W-:Y:S05]  /*82e0*/  BRA `(.L_x_345) ;  /* 0xffffff9800947947 */ /* 0x000fea000383ffff */
.L_x_353:
[----:B------:R-:W-:Y:S01]  /*82f0*/  BSSY B0, `(.L_x_433) ;  /* 0x0000005000007945 */ /* 0x000fe20003800000 */
[----:B------:R-:W-:-:S07]  /*8300*/  IMAD.MOV.U32 R15, RZ, RZ, -0x1 ;  /* 0xffffffffff0f7424 */ /* 0x000fce00078e00ff */
[----:B---3--:R-:W-:Y:S05]  /*8310*/  WARPSYNC.COLLECTIVE R15, `(.L_x_434) ;  /* 0x000000000f087348 */ /* 0x008fea0003c00000 */
[----:B------:R-:W-:Y:S01]  /*8320*/  NOP ;  /* 0x0000000000007918 */ /* 0x000fe20000000000 */
[----:B---3--:R-:W-:Y:S01]  /*8330*/  ENDCOLLECTIVE ;  /* 0x000000000000791b */ /* 0x008fe20003800000 */
.L_x_434:
[----:B------:R-:W-:Y:S05]  /*8340*/  BSYNC B0 ;  /* 0x0000000000007941 */ /* 0x000fea0003800000 */
.L_x_433:
[----:B------:R-:W-:Y:S05]  /*8350*/  BRA `(.L_x_435) ;  /* 0xffffffc400ac7947 */ /* 0x000fea000383ffff */
.L_x_362:
[----:B------:R-:W-:Y:S01]  /*8360*/  BSSY B0, `(.L_x_436) ;  /* 0x0000005000007945 */ /* 0x000fe20003800000 */
[----:B------:R-:W-:-:S07]  /*8370*/  IMAD.MOV.U32 R15, RZ, RZ, -0x1 ;  /* 0xffffffffff0f7424 */ /* 0x000fce00078e00ff */
[----:B-1-3--:R-:W-:Y:S05]  /*8380*/  WARPSYNC.COLLECTIVE R15, `(.L_x_437) ;  /* 0x000000000f087348 */ /* 0x00afea0003c00000 */
[----:B------:R-:W-:Y:S01]  /*8390*/  NOP ;  /* 0x0000000000007918 */ /* 0x000fe20000000000 */
[----:B-1-3--:R-:W-:Y:S01]  /*83a0*/  ENDCOLLECTIVE ;  /* 0x000000000000791b */ /* 0x00afe20003800000 */
.L_x_437:
[----:B------:R-:W-:Y:S05]  /*83b0*/  BSYNC B0 ;  /* 0x0000000000007941 */ /* 0x000fea0003800000 */
.L_x_436:
[----:B------:R-:W-:Y:S05]  /*83c0*/  BRA `(.L_x_438) ;  /* 0xffffffc800ac7947 */ /* 0x000fea000383ffff */
.L_x_371:
[----:B------:R-:W-:Y:S01]  /*83d0*/  BSSY B0, `(.L_x_439) ;  /* 0x0000005000007945 */ /* 0x000fe20003800000 */
[----:B------:R-:W-:-:S07]  /*83e0*/  IMAD.MOV.U32 R15, RZ, RZ, -0x1 ;  /* 0xffffffffff0f7424 */ /* 0x000fce00078e00ff */
[----:B------:R-:W-:Y:S05]  /*83f0*/  WARPSYNC.COLLECTIVE R15, `(.L_x_440) ;  /* 0x000000000f087348 */ /* 0x000fea0003c00000 */
[----:B------:R-:W-:Y:S01]  /*8400*/  NOP ;  /* 0x0000000000007918 */ /* 0x000fe20000000000 */
[----:B------:R-:W-:Y:S01]  /*8410*/  ENDCOLLECTIVE ;  /* 0x000000000000791b */ /* 0x000fe20003800000 */
.L_x_440:
[----:B------:R-:W-:Y:S05]  /*8420*/  BSYNC B0 ;  /* 0x0000000000007941 */ /* 0x000fea0003800000 */
.L_x_439:
[----:B------:R-:W-:Y:S05]  /*8430*/  BRA `(.L_x_441) ;  /* 0xffffffd000807947 */ /* 0x000fea000383ffff */
.L_x_383:
[----:B------:R-:W-:Y:S01]  /*8440*/  BSSY B0, `(.L_x_442) ;  /* 0x0000005000007945 */ /* 0x000fe20003800000 */
[----:B------:R-:W-:-:S07]  /*8450*/  IMAD.MOV.U32 R15, RZ, RZ, -0x1 ;  /* 0xffffffffff0f7424 */ /* 0x000fce00078e00ff */
[----:B------:R-:W-:Y:S05]  /*8460*/  WARPSYNC.COLLECTIVE R15, `(.L_x_443) ;  /* 0x000000000f087348 */ /* 0x000fea0003c00000 */
[----:B------:R-:W-:Y:S01]  /*8470*/  NOP ;  /* 0x0000000000007918 */ /* 0x000fe20000000000 */
[----:B------:R-:W-:Y:S01]  /*8480*/  ENDCOLLECTIVE ;  /* 0x000000000000791b */ /* 0x000fe20003800000 */
.L_x_443:
[----:B------:R-:W-:Y:S05]  /*8490*/  BSYNC B0 ;  /* 0x0000000000007941 */ /* 0x000fea0003800000 */
.L_x_442:
[----:B------:R-:W-:Y:S05]  /*84a0*/  BRA `(.L_x_444) ;  /* 0xffffffd400987947 */ /* 0x000fea000383ffff */
.L_x_396:
[----:B------:R-:W-:Y:S01]  /*84b0*/  BSSY B0, `(.L_x_445) ;  /* 0x0000005000007945 */ /* 0x000fe20003800000 */
[----:B------:R-:W-:-:S07]  /*84c0*/  IMAD.MOV.U32 R15, RZ, RZ, -0x1 ;  /* 0xffffffffff0f7424 */ /* 0x000fce00078e00ff */
[----:B------:R-:W-:Y:S05]  /*84d0*/  WARPSYNC.COLLECTIVE R15, `(.L_x_446) ;  /* 0x000000000f087348 */ /* 0x000fea0003c00000 */
[----:B------:R-:W-:Y:S01]  /*84e0*/  NOP ;  /* 0x0000000000007918 */ /* 0x000fe20000000000 */
[----:B------:R-:W-:Y:S01]  /*84f0*/  ENDCOLLECTIVE ;  /* 0x000000000000791b */ /* 0x000fe20003800000 */
.L_x_446:
[----:B------:R-:W-:Y:S05]  /*8500*/  BSYNC B0 ;  /* 0x0000000000007941 */ /* 0x000fea0003800000 */
.L_x_445:
[----:B------:R-:W-:Y:S05]  /*8510*/  BRA `(.L_x_447) ;  /* 0xffffffd800b47947 */ /* 0x000fea000383ffff */
.L_x_405:
[----:B-1----:R1:W2:Y:S02]  /*8520*/  SYNCS.PHASECHK.TRANS64.TRYWAIT P1, [R11+URZ+0x30820], R0 ;  /* 0x030820000b0075a7 */ /* 0x0022a4000802017f */
[----:B--2---:R-:W-:Y:S05]  /*8530*/  @!P1 NANOSLEEP.SYNCS 0x989680 ;  /* 0x009896800000995d */ /* 0x004fea0003900000 */
[----:B------:R-:W2:Y:S02]  /*8540*/  @!P1 SYNCS.PHASECHK.TRANS64 P1, [R11+URZ+0x30820], R0 ;  /* 0x030820000b0095a7 */ /* 0x000ea4000802007f */
[----:B--2---:R-:W-:Y:S05]  /*8550*/  @!P1 BRA `(.L_x_405) ;  /* 0xfffffffc00f09947 */ /* 0x004fea000383ffff */
[----:B------:R-:W-:Y:S05]  /*8560*/  BRA `(.L_x_448) ;  /* 0xffffffe0008c7947 */ /* 0x000fea000383ffff */
.L_x_409:
[----:B-1----:R1:W2:Y:S02]  /*8570*/  SYNCS.PHASECHK.TRANS64.TRYWAIT P1, [R11+URZ+0x30840], R21 ;  /* 0x030840150b0075a7 */ /* 0x0022a4000802017f */
[----:B--2---:R-:W-:Y:S05]  /*8580*/  @!P1 NANOSLEEP.SYNCS 0x989680 ;  /* 0x009896800000995d */ /* 0x004fea0003900000 */
[----:B------:R-:W2:Y:S02]  /*8590*/  @!P1 SYNCS.PHASECHK.TRANS64 P1, [R11+URZ+0x30840], R21 ;  /* 0x030840150b0095a7 */ /* 0x000ea4000802007f */
[----:B--2---:R-:W-:Y:S05]  /*85a0*/  @!P1 BRA `(.L_x_409) ;  /* 0xfffffffc00f09947 */ /* 0x004fea000383ffff */
[----:B------:R-:W-:Y:S05]  /*85b0*/  BRA `(.L_x_449) ;  /* 0xffffffe400f87947 */ /* 0x000fea000383ffff */
.L_x_411:
[----:B--2---:R2:W3:Y:S02]  /*85c0*/  SYNCS.PHASECHK.TRANS64.TRYWAIT P1, [R11+URZ+0x30828], R21 ;  /* 0x030828150b0075a7 */ /* 0x0044e4000802017f */
[----:B---3--:R-:W-:Y:S05]  /*85d0*/  @!P1 NANOSLEEP.SYNCS 0x989680 ;  /* 0x009896800000995d */ /* 0x008fea0003900000 */
[----:B------:R-:W3:Y:S02]  /*85e0*/  @!P1 SYNCS.PHASECHK.TRANS64 P1, [R11+URZ+0x30828], R21 ;  /* 0x030828150b0095a7 */ /* 0x000ee4000802007f */
[----:B---3--:R-:W-:Y:S05]  /*85f0*/  @!P1 BRA `(.L_x_411) ;  /* 0xfffffffc00f09947 */ /* 0x008fea000383ffff */
[----:B------:R-:W-:Y:S05]  /*8600*/  BRA `(.L_x_450) ;  /* 0xffffffe8008c7947 */ /* 0x000fea000383ffff */
.L_x_413:
[----:B---3--:R3:W4:Y:S02]  /*8610*/  SYNCS.PHASECHK.TRANS64.TRYWAIT P1, [R11+URZ+0x30848], R21 ;  /* 0x030848150b0075a7 */ /* 0x008724000802017f */
[----:B----4-:R-:W-:Y:S05]  /*8620*/  @!P1 NANOSLEEP.SYNCS 0x989680 ;  /* 0x009896800000995d */ /* 0x010fea0003900000 */
[----:B------:R-:W4:Y:S02]  /*8630*/  @!P1 SYNCS.PHASECHK.TRANS64 P1, [R11+URZ+0x30848], R21 ;  /* 0x030848150b0095a7 */ /* 0x000f24000802007f */
[----:B----4-:R-:W-:Y:S05]  /*8640*/  @!P1 BRA `(.L_x_413) ;  /* 0xfffffffc00f09947 */ /* 0x010fea000383ffff */
[----:B------:R-:W-:Y:S05]  /*8650*/  BRA `(.L_x_451) ;  /* 0xffffffe800fc7947 */ /* 0x000fea000383ffff */
.L_x_415:
[----:B------:R-:W-:-:S07]  /*8660*/  SHF.L.U32 R4, R9, 0x1f, RZ ;  /* 0x0000001f09047819 */ /* 0x000fce00000006ff */
.L_x_452:
[----:B-1----:R1:W2:Y:S02]  /*8670*/  SYNCS.PHASECHK.TRANS64.TRYWAIT P1, [R11+URZ+0x30820], R4 ;  /* 0x030820040b0075a7 */ /* 0x0022a4000802017f */
[----:B--2---:R-:W-:Y:S05]  /*8680*/  @!P1 NANOSLEEP.SYNCS 0x989680 ;  /* 0x009896800000995d */ /* 0x004fea0003900000 */
[----:B------:R-:W2:Y:S02]  /*8690*/  @!P1 SYNCS.PHASECHK.TRANS64 P1, [R11+URZ+0x30820], R4 ;  /* 0x030820040b0095a7 */ /* 0x000ea4000802007f */
[----:B--2---:R-:W-:Y:S05]  /*86a0*/  @!P1 BRA `(.L_x_452) ;  /* 0xfffffffc00f09947 */ /* 0x004fea000383ffff */
[----:B------:R-:W-:Y:S05]  /*86b0*/  BRA `(.L_x_453) ;  /* 0xffffffec00847947 */ /* 0x000fea000383ffff */
.L_x_418:
[----:B---3--:R3:W4:Y:S02]  /*86c0*/  SYNCS.PHASECHK.TRANS64.TRYWAIT P1, [R11+URZ+0x30840], R12 ;  /* 0x0308400c0b0075a7 */ /* 0x008724000802017f */
[----:B----4-:R-:W-:Y:S05]  /*86d0*/  @!P1 NANOSLEEP.SYNCS 0x989680 ;  /* 0x009896800000995d */ /* 0x010fea0003900000 */
[----:B------:R-:W4:Y:S02]  /*86e0*/  @!P1 SYNCS.PHASECHK.TRANS64 P1, [R11+URZ+0x30840], R12 ;  /* 0x0308400c0b0095a7 */ /* 0x000f24000802007f */
[----:B----4-:R-:W-:Y:S05]  /*86f0*/  @!P1 BRA `(.L_x_418) ;  /* 0xfffffffc00f09947 */ /* 0x010fea000383ffff */
[----:B------:R-:W-:Y:S05]  /*8700*/  BRA `(.L_x_454) ;  /* 0xfffffff000107947 */ /* 0x000fea000383ffff */
.L_x_420:
[----:B-1----:R1:W2:Y:S02]  /*8710*/  SYNCS.PHASECHK.TRANS64.TRYWAIT P1, [R11+URZ+0x30828], R12 ;  /* 0x0308280c0b0075a7 */ /* 0x0022a4000802017f */
[----:B--2---:R-:W-:Y:S05]  /*8720*/  @!P1 NANOSLEEP.SYNCS 0x989680 ;  /* 0x009896800000995d */ /* 0x004fea0003900000 */
[----:B------:R-:W2:Y:S02]  /*8730*/  @!P1 SYNCS.PHASECHK.TRANS64 P1, [R11+URZ+0x30828], R12 ;  /* 0x0308280c0b0095a7 */ /* 0x000ea4000802007f */
[----:B--2---:R-:W-:Y:S05]  /*8740*/  @!P1 BRA `(.L_x_420) ;  /* 0xfffffffc00f09947 */ /* 0x004fea000383ffff */
[----:B------:R-:W-:Y:S05]  /*8750*/  BRA `(.L_x_455) ;  /* 0xfffffff000987947 */ /* 0x000fea000383ffff */
.L_x_422:
[----:B-1----:R1:W2:Y:S02]  /*8760*/  SYNCS.PHASECHK.TRANS64.TRYWAIT P0, [R4+URZ+0x30840], R3 ;  /* 0x03084003040075a7 */ /* 0x0022a4000800017f */
[----:B--2---:R-:W-:Y:S05]  /*8770*/  @!P0 NANOSLEEP.SYNCS 0x989680 ;  /* 0x009896800000895d */ /* 0x004fea0003900000 */
[----:B------:R-:W2:Y:S02]  /*8780*/  @!P0 SYNCS.PHASECHK.TRANS64 P0, [R4+URZ+0x30840], R3 ;  /* 0x03084003040085a7 */ /* 0x000ea4000800007f */
[----:B--2---:R-:W-:Y:S05]  /*8790*/  @!P0 BRA `(.L_x_422) ;  /* 0xfffffffc00f08947 */ /* 0x004fea000383ffff */
[----:B------:R-:W-:Y:S05]  /*87a0*/  BRA `(.L_x_456) ;  /* 0xfffffff400207947 */ /* 0x000fea000383ffff */
.L_x_424:
[----:B------:R-:W-:Y:S01]  /*87b0*/  BSSY B0, `(.L_x_457) ;  /* 0x0000006000007945 */ /* 0x000fe20003800000 */
[----:B------:R-:W-:-:S07]  /*87c0*/  IMAD.MOV.U32 R15, RZ, RZ, -0x1 ;  /* 0xffffffffff0f7424 */ /* 0x000fce00078e00ff */
[----:B------:R-:W-:Y:S05]  /*87d0*/  WARPSYNC.COLLECTIVE R15, `(.L_x_458) ;  /* 0x000000000f0c7348 */ /* 0x000fea0003c00000 */
[----:B------:R-:W-:Y:S02]  /*87e0*/  ELECT P6, UR62, PT ;  /* 0x00000000003e782f */ /* 0x000fe400038c0000 */
[----:B------:R-:W-:Y:S01]  /*87f0*/  MOV R14, UR62 ;  /* 0x0000003e000e7c02 */ /* 0x000fe20008000f00 */
[----:B------:R-:W-:Y:S10]  /*8800*/  ENDCOLLECTIVE ;  /* 0x000000000000791b */ /* 0x000ff40003800000 */
.L_x_458:
[----:B------:R-:W-:Y:S05]  /*8810*/  BSYNC B0 ;  /* 0x0000000000007941 */ /* 0x000fea0003800000 */
.L_x_457:
[----:B------:R-:W-:Y:S01]  /*8820*/  PLOP3.LUT P0, PT, P6, PT, PT, 0x80, 0x0 ;  /* 0x000000000000781c */ /* 0x000fe2000370f070 */
[----:B------:R-:W-:-:S12]  /*8830*/  BRA `(.L_x_459) ;  /* 0xfffffff400c87947 */ /* 0x000fd8000383ffff */
.L_x_426:
[----:B-1----:R1:W2:Y:S02]  /*8840*/  SYNCS.PHASECHK.TRANS64.TRYWAIT P1, [R6+URZ], R5 ;  /* 0x00000005060075a7 */ /* 0x0022a4000802017f */
[----:B--2---:R-:W-:Y:S05]  /*8850*/  @!P1 NANOSLEEP.SYNCS 0x989680 ;  /* 0x009896800000995d */ /* 0x004fea0003900000 */
[----:B------:R-:W2:Y:S02]  /*8860*/  @!P1 SYNCS.PHASECHK.TRANS64 P1, [R6+URZ], R5 ;  /* 0x00000005060095a7 */ /* 0x000ea4000802007f */
[----:B--2---:R-:W-:Y:S05]  /*8870*/  @!P1 BRA `(.L_x_426) ;  /* 0xfffffffc00f09947 */ /* 0x004fea000383ffff */
[----:B------:R-:W-:Y:S05]  /*8880*/  BRA `(.L_x_460) ;  /* 0xfffffff800047947 */ /* 0x000fea000383ffff */
.L_x_427:
[----:B--2---:R2:W3:Y:S02]  /*8890*/  SYNCS.PHASECHK.TRANS64.TRYWAIT P1, [R3+URZ], R2 ;  /* 0x00000002030075a7 */ /* 0x0044e4000802017f */
[----:B---3--:R-:W-:Y:S05]  /*88a0*/  @!P1 NANOSLEEP.SYNCS 0x989680 ;  /* 0x009896800000995d */ /* 0x008fea0003900000 */
[----:B------:R-:W3:Y:S02]  /*88b0*/  @!P1 SYNCS.PHASECHK.TRANS64 P1, [R3+URZ], R2 ;  /* 0x00000002030095a7 */ /* 0x000ee4000802007f */
[----:B---3--:R-:W-:Y:S05]  /*88c0*/  @!P1 BRA `(.L_x_427) ;  /* 0xfffffffc00f09947 */ /* 0x008fea000383ffff */
[----:B------:R-:W-:Y:S05]  /*88d0*/  BRA `(.L_x_461) ;  /* 0xfffffff400f87947 */ /* 0x000fea000383ffff */
.L_x_429:
[----:B--2---:R2:W3:Y:S02]  /*88e0*/  SYNCS.PHASECHK.TRANS64.TRYWAIT P0, [R0+URZ], R5 ;  /* 0x00000005000075a7 */ /* 0x0044e4000800017f */
[----:B---3--:R-:W-:Y:S05]  /*88f0*/  @!P0 NANOSLEEP.SYNCS 0x989680 ;  /* 0x009896800000895d */ /* 0x008fea0003900000 */
[----:B------:R-:W3:Y:S02]  /*8900*/  @!P0 SYNCS.PHASECHK.TRANS64 P0, [R0+URZ], R5 ;  /* 0x00000005000085a7 */ /* 0x000ee4000800007f */
[----:B---3--:R-:W-:Y:S05]  /*8910*/  @!P0 BRA `(.L_x_429) ;  /* 0xfffffffc00f08947 */ /* 0x008fea000383ffff */
[----:B------:R-:W-:Y:S05]  /*8920*/  BRA `(.L_x_462) ;  /* 0xfffffff400fc7947 */ /* 0x000fea000383ffff */
.L_x_463:
        /* <DEDUP_REMOVED lines=13> */
.L_x_7293:


//--------------------- .text._ZN7cutlass13device_kernelIN5flash11enable_sm90INS1_16FlashAttnBwdSm90INS1_25CollectiveMainloopBwdSm90ILi2ELi2ELi2EN4cute5tupleIJNS5_1CILi1EEES8_S8_EEENS6_IJNS7_ILi64EEENS7_ILi128EEESB_EEENS_10bfloat16_tEfNS_4arch4Sm90ELb0ELb0ELb1ELb1ELb0ELb1ELb0ELb0ELi2ELi1ELi2ELi1ELb0EEENS1_21CollectiveEpilogueBwdISC_SD_SF_Li256ELb1ELb0ELi1EEENS1_19SingleTileSchedulerILb1ELb0ELb0ELi128EEEEEEEEEvNT_6ParamsE --------------------------
	.section	.text._ZN7cutlass13device_kernelIN5flash11enable_sm90INS1_16FlashAttnBwdSm90INS1_25CollectiveMainloopBwdSm90ILi2ELi2ELi2EN4cute5tupleIJNS5_1CILi1EEES8_S8_EEENS6_IJNS7_ILi64EEENS7_ILi128EEESB_EEENS_10bfloat16_tEfNS_4arch4Sm90ELb0ELb0ELb1ELb1ELb0ELb1ELb0ELb0ELi2ELi1ELi2ELi1ELb0EEENS1_21CollectiveEpilogueBwdISC_SD_SF_Li256ELb1ELb0ELi1EEENS1_19SingleTileSchedulerILb1ELb0ELb0ELi128EEEEEEEEEvNT_6ParamsE,"ax",@progbits
	.align	128
.text._ZN7cutlass13device_kernelIN5flash11enable_sm90INS1_16FlashAttnBwdSm90INS1_25CollectiveMainloopBwdSm90ILi2ELi2ELi2EN4cute5tupleIJNS5_1CILi1EEES8_S8_EEENS6_IJNS7_ILi64EEENS7_ILi128EEESB_EEENS_10bfloat16_tEfNS_4arch4Sm90ELb0ELb0ELb1ELb1ELb0ELb1ELb0ELb0ELi2ELi1ELi2ELi1ELb0EEENS1_21CollectiveEpilogueBwdISC_SD_SF_Li256ELb1ELb0ELi1EEENS1_19SingleTileSchedulerILb1ELb0ELb0ELi128EEEEEEEEEvNT_6ParamsE:
        .type           _ZN7cutlass13device_kernelIN5flash11enable_sm90INS1_16FlashAttnBwdSm90INS1_25CollectiveMainloopBwdSm90ILi2ELi2ELi2EN4cute5tupleIJNS5_1CILi1EEES8_S8_EEENS6_IJNS7_ILi64EEENS7_ILi128EEESB_EEENS_10bfloat16_tEfNS_4arch4Sm90ELb0ELb0ELb1ELb1ELb0ELb1ELb0ELb0ELi2ELi1ELi2ELi1ELb0EEENS1_21CollectiveEpilogueBwdISC_SD_SF_Li256ELb1ELb0ELi1EEENS1_19SingleTileSchedulerILb1ELb0ELb0ELi128EEEEEEEEEvNT_6ParamsE,@function
        .size           _ZN7cutlass13device_kernelIN5flash11enable_sm90INS1_16FlashAttnBwdSm90INS1_25CollectiveMainloopBwdSm90ILi2ELi2ELi2EN4cute5tupleIJNS5_1CILi1EEES8_S8_EEENS6_IJNS7_ILi64EEENS7_ILi128EEESB_EEENS_10bfloat16_tEfNS_4arch4Sm90ELb0ELb0ELb1ELb1ELb0ELb1ELb0ELb0ELi2ELi1ELi2ELi1ELb0EEENS1_21CollectiveEpilogueBwdISC_SD_SF_Li256ELb1ELb0ELi1EEENS1_19SingleTileSchedulerILb1ELb0ELb0ELi128EEEEEEEEEvNT_6ParamsE,(.L_x_7294 - _ZN7cutlass13device_kernelIN5flash11enable_sm90INS1_16FlashAttnBwdSm90INS1_25CollectiveMainloopBwdSm90ILi2ELi2ELi2EN4cute5tupleIJNS5_1CILi1EEES8_S8_EEENS6_IJNS7_ILi64EEENS7_ILi128EEESB_EEENS_10bfloat16_tEfNS_4arch4Sm90ELb0ELb0ELb1ELb1ELb0ELb1ELb0ELb0ELi2ELi1ELi2ELi1ELb0EEENS1_21CollectiveEpilogueBwdISC_SD_SF_Li256ELb1ELb0ELi1EEENS1_19SingleTileSchedulerILb1ELb0ELb0ELi128EEEEEEEEEvNT_6ParamsE)
        .other          _ZN7cutlass13device_kernelIN5flash11enable_sm90INS1_16FlashAttnBwdSm90INS1_25CollectiveMainloopBwdSm90ILi2ELi2ELi2EN4cute5tupleIJNS5_1CILi1EEES8_S8_EEENS6_IJNS7_ILi64EEENS7_ILi128EEESB_EEENS_10bfloat16_tEfNS_4arch4Sm90ELb0ELb0ELb1ELb1ELb0ELb1ELb0ELb0ELi2ELi1ELi2ELi1ELb0EEENS1_21CollectiveEpilogueBwdISC_SD_SF_Li256ELb1ELb0ELi1EEENS1_19SingleTileSchedulerILb1ELb0ELb0ELi128EEEEEEEEEvNT_6ParamsE,@"STO_CUDA_ENTRY STV_DEFAULT"
_ZN7cutlass13device_kernelIN5flash11enable_sm90INS1_16FlashAttnBwdSm90INS1_25CollectiveMainloopBwdSm90ILi2ELi2ELi2EN4cute5tupleIJNS5_1CILi1EEES8_S8_EEENS6_IJNS7_ILi64EEENS7_ILi128EEESB_EEENS_10bfloat16_tEfNS_4arch4Sm90ELb0ELb0ELb1ELb1ELb0ELb1ELb0ELb0ELi2ELi1ELi2ELi1ELb0EEENS1_21CollectiveEpilogueBwdISC_SD_SF_Li256ELb1ELb0ELi1EEENS1_19SingleTileSchedulerILb1ELb0ELb0ELi128EEEEEEEEEvNT_6ParamsE:
[----:B------:R-:W1:Y:S02]  /*0000*/  LDC R1, c[0x0][0x28] ;  /* 0x00000a00ff017b82 */ /* 0x000e640000000800 */
[----:B-1----:R-:W-:Y:S01]  /*0010*/  VIADD R1, R1, 0xfffffff8 ;  /* 0xfffffff801017836 */ /* 0x002fe20000000000 */
[----:B------:R-:W1:Y:S01]  /*0020*/  S2R R3, SR_TID.X ;  /* 0x0000000000037919 */ /* 0x000e620000002100 */
[----:B------:R-:W-:Y:S01]  /*0030*/  ELECT P0, URZ, PT ;  /* 0x00000000003f782f */ /* 0x000fe20003800000 */
[----:B------:R-:W-:Y:S01]  /*0040*/  BSSY B0, `(.L_x_464) ;  /* 0x0000013000007945 */ /* 0x000fe20003800000 */
[----:B-1----:R-:W-:-:S05]  /*0050*/  SHF.R.U32.HI R0, RZ, 0x5, R3 ;  /* 0x00000005ff007819 */ /* 0x002fca0000011603 */
[----:B------:R-:W1:Y:S02]  /*0060*/  SHFL.IDX PT, R2, R0, RZ, 0x1f ;  /* 0x00001fff00027589 */ /* 0x000e6400000e0000 */
[----:B-1----:R-:W-:-:S13]  /*0070*/  ISETP.EQ.AND P0, PT, R2, RZ, P0 ;  /* 0x000000ff0200720c */ /* 0x002fda0000702270 */
[----:B------:R-:W-:Y:S05]  /*0080*/  @!P0 BRA `(.L_x_465) ;  /* 0x0000000000388947 */ /* 0x000fea0003800000 */
        /* <DEDUP_REMOVED lines=14> */
.L_x_465:
[----:B------:R-:W-:Y:S05]  /*0170*/  BSYNC B0 ;  /* 0x0000000000007941 */ /* 0x000fea0003800000 */
.L_x_464:
        /* <DEDUP_REMOVED lines=34> */
.L_x_466:
        /* <DEDUP_REMOVED lines=22> */
.L_x_467:
[----:B---3--:R-:W-:Y:S01]  /*0500*/  ISETP.NE.AND P0, PT, R2, RZ, PT ;  /* 0x000000ff0200720c */ /* 0x008fe20003f05270 */
[----:B------:R-:W-:Y:S01]  /*0510*/  IMAD.MOV.U32 R2, RZ, RZ, 0x1 ;  /* 0x00000001ff027424 */ /* 0x000fe200078e00ff */
[----:B------:R-:W-:Y:S01]  /*0520*/  NOP ;  /* 0x0000000000007918 */ /* 0x000fe20000000000 */
[----:B------:R-:W-:Y:S01]  /*0530*/  ULDC.64 UR38, c[0x0][0x208] ;  /* 0x0000820000267ab9 */ /* 0x000fe20000000a00 */
[----:B------:R-:W-:Y:S02]  /*0540*/  BSSY B6, `(.L_x_468) ;  /* 0x0000a9c000067945 */ /* 0x000fe40003800000 */
[----:B------:R-:W-:-:S05]  /*0550*/  SEL R2, R2, 0x2, !P0 ;  /* 0x0000000202027807 */ /* 0x000fca0004000000 */
[----:B------:R3:W-:Y:S01]  /*0560*/  STL [R1], R2 ;  /* 0x0000000201007387 */ /* 0x0007e20000100800 */
[----:B-12-4-:R-:W-:Y:S06]  /*0570*/  BAR.SYNC.DEFER_BLOCKING 0x0 ;  /* 0x0000000000007b1d */ /* 0x016fec0000010000 */
[----:B------:R-:W-:Y:S05]  /*0580*/  @!P0 BRA `(.L_x_469) ;  /* 0x0000007400d48947 */ /* 0x000fea0003800000 */
.L_x_470:
[----:B------:R-:W-:-:S08]  /*0590*/  NOP ;  /* 0x0000000000007918 */ /* 0x000fd00000000000 */
[----:B------:R-:W1:Y:S02]  /*05a0*/  USETMAXREG.TRY_ALLOC.CTAPOOL UP0, 0xf0 ;  /* 0x000000f0000079c8 */ /* 0x000e640008000600 */
[----:B-1----:R-:W-:-:S13]  /*05b0*/  PLOP3.LUT P0, PT, PT, PT, UP0, 0x80, 0x0 ;  /* 0x000000000000781c */ /* 0x002fda0003f0f008 */
[----:B------:R-:W-:Y:S05]  /*05c0*/  @!P0 BRA `(.L_x_470) ;  /* 0xfffffffc00f08947 */ /* 0x000fea000383ffff */
[----:B------:R-:W-:Y:S01]  /*05d0*/  LOP3.LUT R0, R0, 0x3, RZ, 0xc0, !PT ;  /* 0x0000000300007812 */ /* 0x000fe200078ec0ff */
[----:B---3--:R-:W1:Y:S01]  /*05e0*/  S2R R2, SR_TID.X ;  /* 0x0000000000027919 */ /* 0x008e620000002100 */
[----:B------:R-:W-:Y:S01]  /*05f0*/  ULDC.64 UR4, c[0x0][0x8d8] ;  /* 0x0002360000047ab9 */ /* 0x000fe20000000a00 */
[----:B------:R-:W2:Y:S03]  /*0600*/  S2R R7, SR_CTAID.Z ;  /* 0x0000000000077919 */ /* 0x000ea60000002700 */
[----:B------:R-:W3:Y:S02]  /*0610*/  SHFL.IDX PT, R0, R0, RZ, 0x1f ;  /* 0x00001fff00007589 */ /* 0x000ee400000e0000 */
[----:B---3--:R-:W-:Y:S02]  /*0620*/  ISETP.NE.AND P0, PT, R0, RZ, PT ;  /* 0x000000ff0000720c */ /* 0x008fe40003f05270 */
[----:B-1----:R-:W-:-:S11]  /*0630*/  SHF.R.U32.HI R2, RZ, 0x7, R2 ;  /* 0x00000007ff027819 */ /* 0x002fd60000011602 */
[----:B------:R-:W-:-:S05]  /*0640*/  @!P0 VIADD R2, R2, 0x9 ;  /* 0x0000000902028836 */ /* 0x000fca0000000000 */
[----:B------:R1:W-:Y:S06]  /*0650*/  @!P0 BAR.ARV R2, 0xa0 ;  /* 0x000280020000851d */ /* 0x0003ec0000002000 */
[----:B------:R-:W-:-:S04]  /*0660*/  ISETP.NE.U32.AND P0, PT, RZ, UR4, PT ;  /* 0x00000004ff007c0c */ /* 0x000fc8000bf05070 */
[----:B------:R-:W-:-:S13]  /*0670*/  ISETP.NE.AND.EX P0, PT, RZ, UR5, PT, P0 ;  /* 0x00000005ff007c0c */ /* 0x000fda000bf05300 */
[----:B-12---:R-:W-:Y:S05]  /*0680*/  @!P0 BRA `(.L_x_471) ;  /* 0x0000000000108947 */ /* 0x006fea0003800000 */
[----:B------:R-:W1:Y:S02]  /*0690*/  LDC.64 R2, c[0x0][0x8d8] ;  /* 0x00023600ff027b82 */ /* 0x000e640000000a00 */
[----:B-1----:R-:W-:-:S05]  /*06a0*/  IMAD.WIDE R2, R7, 0x4, R2 ;  /* 0x0000000407027825 */ /* 0x002fca00078e0202 */
[----:B------:R1:W5:Y:S01]  /*06b0*/  LDG.E R0, desc[UR38][R2.64] ;  /* 0x0000002602007981 */ /* 0x000362000c1e1900 */
[----:B------:R-:W-:Y:S05]  /*06c0*/  BRA `(.L_x_472) ;  /* 0x00000000002c7947 */ /* 0x000fea0003800000 */
.L_x_471:
[----:B------:R-:W-:Y:S02]  /*06d0*/  ULDC.64 UR4, c[0x0][0x8d0] ;  /* 0x0002340000047ab9 */ /* 0x000fe40000000a00 */
[----:B------:R-:W-:-:S04]  /*06e0*/  ISETP.NE.U32.AND P0, PT, RZ, UR4, PT ;  /* 0x00000004ff007c0c */ /* 0x000fc8000bf05070 */
[----:B------:R-:W-:-:S13]  /*06f0*/  ISETP.NE.AND.EX P0, PT, RZ, UR5, PT, P0 ;  /* 0x00000005ff007c0c */ /* 0x000fda000bf05300 */
[----:B------:R-:W-:Y:S05]  /*0700*/  @!P0 BRA `(.L_x_473) ;  /* 0x0000000000188947 */ /* 0x000fea0003800000 */
[----:B------:R-:W1:Y:S02]  /*0710*/  LDC.64 R2, c[0x0][0x8d0] ;  /* 0x00023400ff027b82 */ /* 0x000e640000000a00 */
[----:B-1----:R-:W-:-:S05]  /*0720*/  IMAD.WIDE R2, R7, 0x4, R2 ;  /* 0x0000000407027825 */ /* 0x002fca00078e0202 */
[----:B------:R-:W2:Y:S04]  /*0730*/  LDG.E R0, desc[UR38][R2.64] ;  /* 0x0000002602007981 */ /* 0x000ea8000c1e1900 */
[----:B------:R-:W2:Y:S02]  /*0740*/  LDG.E R5, desc[UR38][R2.64+0x4] ;  /* 0x0000042602057981 */ /* 0x000ea4000c1e1900 */
[----:B--2---:R-:W-:Y:S01]  /*0750*/  IMAD.IADD R0, R5, 0x1, -R0 ;  /* 0x0000000105007824 */ /* 0x004fe200078e0a00 */
[----:B------:R-:W-:Y:S06]  /*0760*/  BRA `(.L_x_472) ;  /* 0x0000000000047947 */ /* 0x000fec0003800000 */
.L_x_473:
[----:B------:R-:W2:Y:S02]  /*0770*/  LDC R0, c[0x0][0x8bc] ;  /* 0x00022f00ff007b82 */ /* 0x000ea40000000800 */
.L_x_472:
[----:B------:R-:W3:Y:S02]  /*0780*/  S2R R17, SR_CTAID.X ;  /* 0x0000000000117919 */ /* 0x000ee40000002500 */
[----:B---3--:R-:W-:-:S05]  /*0790*/  IMAD.SHL.U32 R17, R17, 0x80, RZ ;  /* 0x0000008011117824 */ /* 0x008fca00078e00ff */
[----:B--2--5:R-:W-:-:S04]  /*07a0*/  ISETP.GE.AND P0, PT, R17, R0, PT ;  /* 0x000000001100720c */ /* 0x024fc80003f06270 */
[----:B------:R-:W-:-:S04]  /*07b0*/  SEL R228, R7, 0xffffffff, !P0 ;  /* 0xffffffff07e47807 */ /* 0x000fc80004000000 */
[----:B------:R-:W-:-:S13]  /*07c0*/  ISETP.GE.AND P0, PT, R228, RZ, PT ;  /* 0x000000ffe400720c */ /* 0x000fda0003f06270 */
[----:B------:R-:W-:Y:S05]  /*07d0*/  @!P0 BRA `(.L_x_474) ;  /* 0x000000a400c88947 */ /* 0x000fea0003800000 */
[----:B------:R-:W-:Y:S02]  /*07e0*/  ULDC.64 UR4, c[0x0][0x780] ;  /* 0x0001e00000047ab9 */ /* 0x000fe40000000a00 */
[----:B------:R-:W-:Y:S01]  /*07f0*/  ISETP.NE.U32.AND P0, PT, RZ, UR4, PT ;  /* 0x00000004ff007c0c */ /* 0x000fe2000bf05070 */
[----:B------:R-:W-:Y:S02]  /*0800*/  ULDC UR4, c[0x0][0x290] ;  /* 0x0000a40000047ab9 */ /* 0x000fe40000000800 */
[----:B------:R-:W-:Y:S01]  /*0810*/  IMAD.U32 R18, RZ, RZ, UR4 ;  /* 0x00000004ff127e24 */ /* 0x000fe2000f8e00ff */
[----:B------:R-:W-:-:S13]  /*0820*/  ISETP.NE.AND.EX P0, PT, RZ, UR5, PT, P0 ;  /* 0x00000005ff007c0c */ /* 0x000fda000bf05300 */
[----:B------:R-:W-:Y:S05]  /*0830*/  @!P0 BRA `(.L_x_475) ;  /* 0x0000000000108947 */ /* 0x000fea0003800000 */
[----:B-1----:R-:W1:Y:S02]  /*0840*/  LDC.64 R2, c[0x0][0x780] ;  /* 0x0001e000ff027b82 */ /* 0x002e640000000a00 */
[----:B-1----:R-:W-:-:S05]  /*0850*/  IMAD.WIDE R2, R228, 0x4, R2 ;  /* 0x00000004e4027825 */ /* 0x002fca00078e0202 */
[----:B------:R1:W5:Y:S01]  /*0860*/  LDG.E R19, desc[UR38][R2.64] ;  /* 0x0000002602137981 */ /* 0x000362000c1e1900 */
[----:B------:R-:W-:Y:S05]  /*0870*/  BRA `(.L_x_476) ;  /* 0x0000000000287947 */ /* 0x000fea0003800000 */
.L_x_475:
[----:B------:R-:W-:Y:S01]  /*0880*/  ULDC.64 UR4, c[0x0][0x770] ;  /* 0x0001dc0000047ab9 */ /* 0x000fe20000000a00 */
[----:B------:R-:W2:Y:S01]  /*0890*/  LDC R19, c[0x0][0x280] ;  /* 0x0000a000ff137b82 */ /* 0x000ea20000000800 */
[----:B------:R-:W-:-:S04]  /*08a0*/  ISETP.NE.U32.AND P0, PT, RZ, UR4, PT ;  /* 0x00000004ff007c0c */ /* 0x000fc8000bf05070 */
[----:B------:R-:W-:-:S13]  /*08b0*/  ISETP.NE.AND.EX P0, PT, RZ, UR5, PT, P0 ;  /* 0x00000005ff007c0c */ /* 0x000fda000bf05300 */
[----:B------:R-:W-:Y:S05]  /*08c0*/  @!P0 BRA `(.L_x_476) ;  /* 0x0000000000148947 */ /* 0x000fea0003800000 */
[----:B-1----:R-:W1:Y:S02]  /*08d0*/  LDC.64 R2, c[0x0][0x770] ;  /* 0x0001dc00ff027b82 */ /* 0x002e640000000a00 */
[----:B-1----:R-:W-:-:S05]  /*08e0*/  IMAD.WIDE R2, R228, 0x4, R2 ;  /* 0x00000004e4027825 */ /* 0x002fca00078e0202 */
[----:B--2---:R-:W2:Y:S04]  /*08f0*/  LDG.E R19, desc[UR38][R2.64] ;  /* 0x0000002602137981 */ /* 0x004ea8000c1e1900 */
[----:B------:R-:W2:Y:S02]  /*0900*/  LDG.E R0, desc[UR38][R2.64+0x4] ;  /* 0x0000042602007981 */ /* 0x000ea4000c1e1900 */
[----:B--2---:R-:W-:-:S07]  /*0910*/  IMAD.IADD R19, R0, 0x1, -R19 ;  /* 0x0000000100137824 */ /* 0x004fce00078e0a13 */
.L_x_476:
[----:B------:R-:W-:Y:S02]  /*0920*/  ULDC.64 UR4, c[0x0][0x788] ;  /* 0x0001e20000047ab9 */ /* 0x000fe40000000a00 */
[----:B------:R-:W-:-:S04]  /*0930*/  ISETP.NE.U32.AND P0, PT, RZ, UR4, PT ;  /* 0x00000004ff007c0c */ /* 0x000fc8000bf05070 */
[----:B------:R-:W-:-:S13]  /*0940*/  ISETP.NE.AND.EX P0, PT, RZ, UR5, PT, P0 ;  /* 0x00000005ff007c0c */ /* 0x000fda000bf05300 */
[----:B------:R-:W-:Y:S05]  /*0950*/  @!P0 BRA `(.L_x_477) ;  /* 0x0000000000108947 */ /* 0x000fea0003800000 */
[----:B-1----:R-:W1:Y:S02]  /*0960*/  LDC.64 R2, c[0x0][0x788] ;  /* 0x0001e200ff027b82 */ /* 0x002e640000000a00 */
[----:B-1----:R-:W-:-:S05]  /*0970*/  IMAD.WIDE R2, R228, 0x4, R2 ;  /* 0x00000004e4027825 */ /* 0x002fca00078e0202 */
[----:B------:R1:W5:Y:S01]  /*0980*/  LDG.E R18, desc[UR38][R2.64] ;  /* 0x0000002602127981 */ /* 0x000362000c1e1900 */
[----:B------:R-:W-:Y:S05]  /*0990*/  BRA `(.L_x_478) ;  /* 0x0000000000247947 */ /* 0x000fea0003800000 */
.L_x_477:
[----:B------:R-:W-:Y:S02]  /*09a0*/  ULDC.64 UR4, c[0x0][0x778] ;  /* 0x0001de0000047ab9 */ /* 0x000fe40000000a00 */
[----:B------:R-:W-:-:S04]  /*09b0*/  ISETP.NE.U32.AND P0, PT, RZ, UR4, PT ;  /* 0x00000004ff007c0c */ /* 0x000fc8000bf05070 */
[----:B------:R-:W-:-:S13]  /*09c0*/  ISETP.NE.AND.EX P0, PT, RZ, UR5, PT, P0 ;  /* 0x00000005ff007c0c */ /* 0x000fda000bf05300 */
[----:B------:R-:W-:Y:S05]  /*09d0*/  @!P0 BRA `(.L_x_478) ;  /* 0x0000000000148947 */ /* 0x000fea0003800000 */
[----:B-1----:R-:W1:Y:S02]  /*09e0*/  LDC.64 R2, c[0x0][0x778] ;  /* 0x0001de00ff027b82 */ /* 0x002e640000000a00 */
[----:B-1----:R-:W-:-:S05]  /*09f0*/  IMAD.WIDE R2, R228, 0x4, R2 ;  /* 0x00000004e4027825 */ /* 0x002fca00078e0202 */
[----:B------:R-:W3:Y:S04]  /*0a00*/  LDG.E R18, desc[UR38][R2.64] ;  /* 0x0000002602127981 */ /* 0x000ee8000c1e1900 */
[----:B------:R-:W3:Y:S02]  /*0a10*/  LDG.E R5, desc[UR38][R2.64+0x4] ;  /* 0x0000042602057981 */ /* 0x000ee4000c1e1900 */
[----:B---3--:R-:W-:-:S07]  /*0a20*/  IMAD.IADD R18, R5, 0x1, -R18 ;  /* 0x0000000105127824 */ /* 0x008fce00078e0a12 */
.L_x_478:
[----:B--2--5:R-:W-:Y:S02]  /*0a30*/  ISETP.GE.AND P1, PT, R19, 0x1, PT ;  /* 0x000000011300780c */ /* 0x024fe40003f26270 */
[----:B------:R-:W-:Y:S02]  /*0a40*/  CS2R R86, SRZ ;  /* 0x0000000000567805 */ /* 0x000fe4000001ff00 */
[----:B------:R-:W-:Y:S02]  /*0a50*/  PLOP3.LUT P0, PT, PT, PT, PT, 0x80, 0x0 ;  /* 0x000000000000781c */ /* 0x000fe40003f0f070 */
        /* <DEDUP_REMOVED lines=23> */
[----:B------:R-:W-:Y:S01]  /*0bd0*/  IMAD.MOV.U32 R14, RZ, RZ, RZ ;  /* 0x000000ffff0e7224 */ /* 0x000fe200078e00ff */
[----:B------:R-:W-:Y:S02]  /*0be0*/  CS2R R10, SRZ ;  /* 0x00000000000a7805 */ /* 0x000fe4000001ff00 */
[----:B------:R-:W-:Y:S01]  /*0bf0*/  CS2R R36, SRZ ;  /* 0x0000000000247805 */ /* 0x000fe2000001ff00 */
[----:B------:R-:W-:Y:S01]  /*0c00*/  IMAD.MOV.U32 R12, RZ, RZ, RZ ;  /* 0x000000ffff0c7224 */ /* 0x000fe200078e00ff */
[----:B------:R-:W-:Y:S02]  /*0c10*/  CS2R R8, SRZ ;  /* 0x0000000000087805 */ /* 0x000fe4000001ff00 */
[----:B------:R-:W-:-:S02]  /*0c20*/  CS2R R32, SRZ ;  /* 0x0000000000207805 */ /* 0x000fc4000001ff00 */
[----:B------:R-:W-:Y:S01]  /*0c30*/  CS2R R6, SRZ ;  /* 0x0000000000067805 */ /* 0x000fe2000001ff00 */
[----:B------:R-:W-:Y:S01]  /*0c40*/  IMAD.MOV.U32 R29, RZ, RZ, RZ ;  /* 0x000000ffff1d7224 */ /* 0x000fe200078e00ff */
[----:B------:R-:W-:Y:S01]  /*0c50*/  CS2R R4, SRZ ;  /* 0x0000000000047805 */ /* 0x000fe2000001ff00 */
[----:B------:R-:W-:Y:S01]  /*0c60*/  IMAD.MOV.U32 R25, RZ, RZ, RZ ;  /* 0x000000ffff197224 */ /* 0x000fe200078e00ff */
        /* <DEDUP_REMOVED lines=31> */
[----:B------:R-:W-:Y:S01]  /*0e60*/  CS2R R88, SRZ ;  /* 0x0000000000587805 */ /* 0x000fe2000001ff00 */
[----:B------:R-:W-:Y:S06]  /*0e70*/  @!P1 BRA `(.L_x_479) ;  /* 0x00000038006c9947 */ /* 0x000fec0003800000 */
[----:B------:R-:W-:Y:S01]  /*0e80*/  MOV R0, RZ ;  /* 0x000000ff00007202 */ /* 0x000fe20000000f00 */
[----:B------:R-:W-:Y:S01]  /*0e90*/  ULDC UR36, c[0x0][0x75c] ;  /* 0x0001d70000247ab9 */ /* 0x000fe20000000800 */
[----:B------:R-:W-:Y:S02]  /*0ea0*/  ULDC UR37, c[0x0][0x744] ;  /* 0x0001d10000257ab9 */ /* 0x000fe40000000800 */
[----:B------:R-:W-:-:S13]  /*0eb0*/  LOP3.LUT P0, RZ, R0, 0x3ff, RZ, 0xc0, !PT ;  /* 0x000003ff00ff7812 */ /* 0x000fda000780c0ff */
[----:B------:R-:W-:Y:S05]  /*0ec0*/  @!P0 BRA `(.L_x_480) ;  /* 0x00000000007c8947 */ /* 0x000fea0003800000 */
[----:B-1----:R-:W-:Y:S01]  /*0ed0*/  MOV R2, 0x0 ;  /* 0x0000000000027802 */ /* 0x002fe20000000f00 */
        /* <DEDUP_REMOVED lines=15> */
.L_x_481:
        /* <DEDUP_REMOVED lines=15> */
.L_x_480:
[----:B-1----:R-:W1:Y:S01]  /*10c0*/  S2R R3, SR_CgaCtaId ;  /* 0x0000000000037919 */ /* 0x002e620000008800 */
        /* <DEDUP_REMOVED lines=21> */
.L_x_483:
        /* <DEDUP_REMOVED lines=15> */
.L_x_482:
        /* <DEDUP_REMOVED lines=8> */
.L_x_619:
[----:B------:R-:W-:Y:S01]  /*1390*/  SHF.L.U32 R21, RZ, 0x1f, RZ ;  /* 0x0000001fff157819 */ /* 0x000fe200000006ff */
[----:B------:R-:W-:Y:S01]  /*13a0*/  VIADD R19, R19, 0x3f ;  /* 0x0000003f13137836 */ /* 0x000fe20000000000 */
[----:B--2---:R-:W-:Y:S01]  /*13b0*/  LEA.HI R4, R14, R14, RZ, 0x1 ;  /* 0x0000000e0e047211 */ /* 0x004fe200078f08ff */
[----:B------:R-:W-:Y:S01]  /*13c0*/  IMAD.IADD R17, R18, 0x1, -R17 ;  /* 0x0000000112117824 */ /* 0x000fe200078e0a11 */
[----:B------:R-:W2:Y:S01]  /*13d0*/  SYNCS.PHASECHK.TRANS64.TRYWAIT P0, [R16+URZ+0x30800], R21 ;  /* 0x03080015100075a7 */ /* 0x000ea2000800017f */
[----:B------:R-:W-:Y:S01]  /*13e0*/  LOP3.LUT R5, R2, 0xffffff80, RZ, 0xc0, !PT ;  /* 0xffffff8002057812 */ /* 0x000fe200078ec0ff */
[----:B------:R-:W-:Y:S01]  /*13f0*/  IMAD.SHL.U32 R2, R0, 0x40, RZ ;  /* 0x0000004000027824 */ /* 0x000fe200078e00ff */
[----:B------:R-:W-:Y:S02]  /*1400*/  LOP3.LUT R9, R4, 0xfffffffe, RZ, 0xc0, !PT ;  /* 0xfffffffe04097812 */ /* 0x000fe400078ec0ff */
[----:B------:R-:W-:Y:S01]  /*1410*/  SHF.R.S32.HI R4, RZ, 0x1f, R19 ;  /* 0x0000001fff047819 */ /* 0x000fe20000011413 */
[----:B------:R-:W-:Y:S01]  /*1420*/  IMAD.IADD R5, R0, 0x1, -R5 ;  /* 0x0000000100057824 */ /* 0x000fe200078e0a05 */
[----:B------:R-:W-:Y:S01]  /*1430*/  LEA.HI R7, R3, R0, RZ, 0x4 ;  /* 0x0000000003077211 */ /* 0x000fe200078f20ff */
[----:B------:R-:W-:Y:S01]  /*1440*/  IMAD.IADD R9, R14, 0x1, -R9 ;  /* 0x000000010e097824 */ /* 0x000fe200078e0a09 */
[----:B------:R-:W-:-:S02]  /*1450*/  LEA.HI R10, R4, R19, RZ, 0x6 ;  /* 0x00000013040a7211 */ /* 0x000fc400078f30ff */
[CC--:B------:R-:W-:Y:S02]  /*1460*/  LEA.HI R4, R3.reuse, R0.reuse, RZ, 0x5 ;  /* 0x0000000003047211 */ /* 0x0c0fe400078f28ff */
[----:B------:R-:W-:Y:S02]  /*1470*/  LEA.HI R11, R3, R0, RZ, 0x3 ;  /* 0x00000000030b7211 */ /* 0x000fe400078f18ff */
[----:B------:R-:W-:Y:S02]  /*1480*/  SHF.R.S32.HI R4, RZ, 0x5, R4 ;  /* 0x00000005ff047819 */ /* 0x000fe40000011404 */
[----:B------:R-:W-:Y:S02]  /*1490*/  SHF.R.S32.HI R12, RZ, 0x4, R7 ;  /* 0x00000004ff0c7819 */ /* 0x000fe40000011407 */
[----:B------:R-:W-:Y:S01]  /*14a0*/  SHF.R.S32.HI R0, RZ, 0x1f, R5 ;  /* 0x0000001fff007819 */ /* 0x000fe20000011405 */
[----:B------:R-:W-:Y:S01]  /*14b0*/  IMAD.SHL.U32 R4, R4, 0x10, RZ ;  /* 0x0000001004047824 */ /* 0x000fe200078e00ff */
[----:B------:R-:W-:-:S02]  /*14c0*/  LOP3.LUT R3, R2, 0x1c0, RZ, 0xc0, !PT ;  /* 0x000001c002037812 */ /* 0x000fc400078ec0ff */
[----:B------:R-:W-:Y:S02]  /*14d0*/  LEA.HI R7, R7, R12, RZ, 0x1 ;  /* 0x0000000c07077211 */ /* 0x000fe400078f08ff */
[CC--:B------:R-:W-:Y:S02]  /*14e0*/  LEA.HI R2, R0.reuse, R5.reuse, RZ, 0x2 ;  /* 0x0000000500027211 */ /* 0x0c0fe400078f10ff */
[----:B------:R-:W-:Y:S02]  /*14f0*/  LEA.HI R0, R0, R5, RZ, 0x5 ;  /* 0x0000000500007211 */ /* 0x000fe400078f28ff */
[----:B------:R-:W-:Y:S02]  /*1500*/  LOP3.LUT R8, R3, 0x30, R4, 0xf8, !PT ;  /* 0x0000003003087812 */ /* 0x000fe400078ef804 */
[----:B------:R-:W-:Y:S02]  /*1510*/  LOP3.LUT R15, R7, 0x7ffffe, RZ, 0xc0, !PT ;  /* 0x007ffffe070f7812 */ /* 0x000fe400078ec0ff */
[----:B------:R-:W-:-:S02]  /*1520*/  SHF.R.S32.HI R4, RZ, 0x2, R2 ;  /* 0x00000002ff047819 */ /* 0x000fc40000011402 */
[----:B------:R-:W-:Y:S01]  /*1530*/  SHF.R.S32.HI R7, RZ, 0x1f, R2 ;  /* 0x0000001fff077819 */ /* 0x000fe20000011402 */
[----:B------:R-:W-:Y:S01]  /*1540*/  IMAD.IADD R15, R12, 0x1, -R15 ;  /* 0x000000010c0f7824 */ /* 0x000fe200078e0a0f */
[----:B------:R-:W-:Y:S02]  /*1550*/  SHF.R.S32.HI R0, RZ, 0x5, R0 ;  /* 0x00000005ff007819 */ /* 0x000fe40000011400 */
[----:B------:R-:W-:Y:S02]  /*1560*/  LEA.HI R6, R13, R13, RZ, 0x1 ;  /* 0x0000000d0d067211 */ /* 0x000fe400078f08ff */
[----:B------:R-:W-:Y:S01]  /*1570*/  LEA.HI R7, R7, R4, RZ, 0x3 ;  /* 0x0000000407077211 */ /* 0x000fe200078f18ff */
[----:B------:R-:W-:Y:S01]  /*1580*/  IMAD R17, R0, -0x10, R17 ;  /* 0xfffffff000117824 */ /* 0x000fe200078e0211 */
[----:B------:R-:W-:Y:S01]  /*1590*/  LOP3.LUT R6, R6, 0xfffffffe, RZ, 0xc0, !PT ;  /* 0xfffffffe06067812 */ /* 0x000fe200078ec0ff */
[----:B------:R-:W-:Y:S01]  /*15a0*/  IMAD.SHL.U32 R0, R13, 0x1000, RZ ;  /* 0x000010000d007824 */ /* 0x000fe200078e00ff */
[----:B------:R-:W-:-:S02]  /*15b0*/  LOP3.LUT R8, R8, 0x8, R11, 0xf8, !PT ;  /* 0x0000000808087812 */ /* 0x000fc400078ef80b */
[----:B------:R-:W-:Y:S01]  /*15c0*/  SHF.R.U32.HI R3, RZ, 0x3, R3 ;  /* 0x00000003ff037819 */ /* 0x000fe20000011603 */
[----:B------:R-:W-:Y:S01]  /*15d0*/  IMAD.IADD R6, R13, 0x1, -R6 ;  /* 0x000000010d067824 */ /* 0x000fe200078e0a06 */
[----:B------:R-:W-:Y:S01]  /*15e0*/  LOP3.LUT R7, R7, 0xfffffff8, RZ, 0xc0, !PT ;  /* 0xfffffff807077812 */ /* 0x000fe200078ec0ff */
[----:B------:R-:W-:Y:S01]  /*15f0*/  IMAD R11, R15, 0x200, R0 ;  /* 0x000002000f0b7824 */ /* 0x000fe200078e0200 */
[----:B------:R-:W-:Y:S02]  /*1600*/  LOP3.LUT R8, R8, R3, RZ, 0x3c, !PT ;  /* 0x0000000308087212 */ /* 0x000fe400078e3cff */
[----:B------:R-:W-:Y:S02]  /*1610*/  IADD3 R7, R17, R7, -R4 ;  /* 0x0000000711077210 */ /* 0x000fe40007ffe804 */
[----:B------:R-:W-:Y:S01]  /*1620*/  LOP3.LUT R12, R2, 0x7ffffffc, RZ, 0xc0, !PT ;  /* 0x7ffffffc020c7812 */ /* 0x000fe200078ec0ff */
[----:B--2---:R-:W-:Y:S06]  /*1630*/  @P0 BRA `(.L_x_485) ;  /* 0x0000000000080947 */ /* 0x004fec0003800000 */
[----:B------:R-:W2:Y:S02]  /*1640*/  SYNCS.PHASECHK.TRANS64.TRYWAIT P0, [R16+URZ+0x30800], R21 ;  /* 0x03080015100075a7 */ /* 0x000ea4000800017f */
[----:B--2---:R-:W-:Y:S05]  /*1650*/  @!P0 BRA `(.L_x_486) ;  /* 0x00000098004c8947 */ /* 0x004fea0003800000 */
.L_x_485:
[----:B------:R-:W3:Y:S01]  /*1660*/  LDL.LU R2, [R1] ;  /* 0x0000000001027983 */ /* 0x000ee20000300800 */
[C---:B------:R-:W-:Y:S01]  /*1670*/  IMAD R3, R5.reuse, 0x4, R0 ;  /* 0x0000000405037824 */ /* 0x040fe200078e0200 */
[----:B------:R-:W-:Y:S01]  /*1680*/  CS2R R86, SRZ ;  /* 0x0000000000567805 */ /* 0x000fe2000001ff00 */
[----:B------:R-:W-:Y:S01]  /*1690*/  IMAD.IADD R11, R8, 0x1, R11 ;  /* 0x00000001080b7824 */ /* 0x000fe200078e020b */
[----:B------:R-:W-:Y:S01]  /*16a0*/  CS2R R84, SRZ ;  /* 0x0000000000547805 */ /* 0x000fe2000001ff00 */
[----:B------:R-:W-:Y:S01]  /*16b0*/  IMAD.IADD R12, R5, 0x1, -R12 ;  /* 0x00000001050c7824 */ /* 0x000fe200078e0a0c */
[----:B------:R-:W-:Y:S01]  /*16c0*/  CS2R R4, SRZ ;  /* 0x0000000000047805 */ /* 0x000fe2000001ff00 */
        /* <DEDUP_REMOVED lines=63> */
[----:B------:R-:W-:Y:S01]  /*1ac0*/  CS2R R88, SRZ ;  /* 0x0000000000587805 */ /* 0x000fe2000001ff00 */
[----:B------:R-:W-:Y:S01]  /*1ad0*/  IMAD R3, R3, 0x4, R16 ;  /* 0x0000000403037824 */ /* 0x000fe200078e0210 */
[----:B------:R-:W-:-:S02]  /*1ae0*/  SHF.R.S32.HI R10, RZ, 0x6, R10 ;  /* 0x00000006ff0a7819 */ /* 0x000fc4000001140a */
[----:B---3--:R-:W-:-:S07]  /*1af0*/  LOP3.LUT R7, R2, 0x1, RZ, 0xfc, !PT ;  /* 0x0000000102077812 */ /* 0x008fce00078efcff */
.L_x_497:
[----:B------:R-:W-:-:S13]  /*1b00*/  ISETP.NE.AND P0, PT, R7, 0x3, PT ;  /* 0x000000030700780c */ /* 0x000fda0003f05270 */
[----:B---3--:R-:W-:Y:S05]  /*1b10*/  @!P0 BRA `(.L_x_487) ;  /* 0x0000000000048947 */ /* 0x008fea0003800000 */
[----:B------:R-:W-:Y:S01]  /*1b20*/  BPT.TRAP 0x1 ;  /* 0x000000040000795c */ /* 0x000fe20000300000 */
.L_x_487:
[----:B------:R-:W-:Y:S01]  /*1b30*/  IMAD R2, R4, 0x8, R16 ;  /* 0x0000000804027824 */ /* 0x000fe200078e0210 */
[----:B------:R-:W-:-:S04]  /*1b40*/  SHF.L.U32 R153, R5, 0x1f, RZ ;  /* 0x0000001f05997819 */ /* 0x000fc800000006ff */
[----:B------:R3:W4:Y:S01]  /*1b50*/  SYNCS.PHASECHK.TRANS64.TRYWAIT P1, [R2+URZ+0x30810], R153 ;  /* 0x03081099020075a7 */ /* 0x000722000802017f */
[----:B------:R-:W-:Y:S05]  /*1b60*/  @!P0 BRA `(.L_x_488) ;  /* 0x0000000000048947 */ /* 0x000fea0003800000 */
[----:B------:R-:W-:Y:S01]  /*1b70*/  BPT.TRAP 0x1 ;  /* 0x000000040000795c */ /* 0x000fe20000300000 */
.L_x_488:
[----:B----4-:R-:W-:Y:S05]  /*1b80*/  @P1 BRA `(.L_x_489) ;  /* 0x0000000000081947 */ /* 0x010fea0003800000 */
[----:B------:R-:W4:Y:S02]  /*1b90*/  SYNCS.PHASECHK.TRANS64.TRYWAIT P1, [R2+URZ+0x30810], R153 ;  /* 0x03081099020075a7 */ /* 0x000f24000802017f */
[----:B----4-:R-:W-:Y:S05]  /*1ba0*/  @!P1 BRA `(.L_x_490) ;  /* 0x00000094000c9947 */ /* 0x010fea0003800000 */
.L_x_489:
[----:B------:R-:W-:Y:S05]  /*1bb0*/  WARPSYNC.ALL ;  /* 0x0000000000007948 */ /* 0x000fea0003800000 */
[----:B------:R-:W-:Y:S01]  /*1bc0*/  VIADD R0, R16, 0x18000 ;  /* 0x0001800010007836 */ /* 0x000fe20000000000 */
[----:B------:R-:W-:Y:S01]  /*1bd0*/  WARPGROUP.ARRIVE ;  /* 0x00000000000079c5 */ /* 0x000fe20000000000 */
[----:B-1----:R-:W-:Y:S01]  /*1be0*/  IMAD R13, R9, 0x2000, R16 ;  /* 0x00002000090d7824 */ /* 0x002fe200078e0210 */
[----:B------:R-:W-:Y:S01]  /*1bf0*/  UMOV UR5, 0x40000040 ;  /* 0x4000004000057882 */ /* 0x000fe20000000000 */
[----:B------:R-:W-:Y:S01]  /*1c00*/  UMOV UR7, 0x40000040 ;  /* 0x4000004000077882 */ /* 0x000fe20000000000 */
[----:B------:R-:W-:-:S02]  /*1c10*/  SHF.R.U32.HI R0, RZ, 0x4, R0 ;  /* 0x00000004ff007819 */ /* 0x000fc40000011600 */
[----:B------:R-:W-:Y:S02]  /*1c20*/  R2UR UR9, R13 ;  /* 0x000000000d0972ca */ /* 0x000fe400000e0000 */
[----:B------:R-:W-:-:S04]  /*1c30*/  LOP3.LUT R0, R0, 0x3fff, RZ, 0xc0, !PT ;  /* 0x00003fff00007812 */ /* 0x000fc800078ec0ff */
[----:B------:R-:W-:-:S05]  /*1c40*/  LOP3.LUT R13, R0, 0x10000, RZ, 0xfc, !PT ;  /* 0x00010000000d7812 */ /* 0x000fca00078efcff */
        /* <DEDUP_REMOVED lines=61> */
[----:B------:R1:W1:Y:S04]  /*2020*/  LDS.64 R222, [R13+0x28000] ;  /* 0x028000000dde7984 */ /* 0x0002680000000a00 */
[----:B------:R1:W1:Y:S04]  /*2030*/  LDS.64 R220, [R13+0x28020] ;  /* 0x028020000ddc7984 */ /* 0x0002680000000a00 */
[----:B------:R1:W1:Y:S04]  /*2040*/  LDS.64 R218, [R13+0x28040] ;  /* 0x028040000dda7984 */ /* 0x0002680000000a00 */
[----:B------:R1:W1:Y:S04]  /*2050*/  LDS.64 R216, [R13+0x28060] ;  /* 0x028060000dd87984 */ /* 0x0002680000000a00 */
[----:B------:R1:W1:Y:S04]  /*2060*/  LDS.64 R22, [R13+0x28080] ;  /* 0x028080000d167984 */ /* 0x0002680000000a00 */
[----:B--2---:R2:W1:Y:S04]  /*2070*/  LDS.64 R20, [R13+0x280a0] ;  /* 0x0280a0000d147984 */ /* 0x0044680000000a00 */
[----:B------:R2:W1:Y:S04]  /*2080*/  LDS.64 R18, [R13+0x280c0] ;  /* 0x0280c0000d127984 */ /* 0x0004680000000a00 */
[----:B------:R2:W1:Y:S01]  /*2090*/  LDS.64 R14, [R13+0x280e0] ;  /* 0x0280e0000d0e7984 */ /* 0x0004620000000a00 */
[----:B------:R-:W-:Y:S05]  /*20a0*/  @!P0 BRA `(.L_x_491) ;  /* 0x0000000000048947 */ /* 0x000fea0003800000 */
[----:B------:R-:W-:Y:S01]  /*20b0*/  BPT.TRAP 0x1 ;  /* 0x000000040000795c */ /* 0x000fe20000300000 */
.L_x_491:
[----:B------:R1:W1:Y:S01]  /*20c0*/  SYNCS.PHASECHK.TRANS64.TRYWAIT P1, [R2+URZ+0x30830], R153 ;  /* 0x03083099020075a7 */ /* 0x000262000802017f */
[----:B------:R-:W-:Y:S05]  /*20d0*/  @!P0 BRA `(.L_x_492) ;  /* 0x0000000000048947 */ /* 0x000fea0003800000 */
[----:B------:R-:W-:Y:S01]  /*20e0*/  BPT.TRAP 0x1 ;  /* 0x000000040000795c */ /* 0x000fe20000300000 */
.L_x_492:
[----:B------:R-:W-:-:S05]  /*20f0*/  VIADD R17, R16, 0x20000 ;  /* 0x0002000010117836 */ /* 0x000fca0000000000 */
[----:B------:R-:W-:-:S04]  /*2100*/  SHF.R.U32.HI R17, RZ, 0x4, R17 ;  /* 0x00000004ff117819 */ /* 0x000fc80000011611 */
[----:B------:R-:W-:-:S04]  /*2110*/  LOP3.LUT R17, R17, 0x3fff, RZ, 0xc0, !PT ;  /* 0x00003fff11117812 */ /* 0x000fc800078ec0ff */
[----:B------:R-:W-:Y:S01]  /*2120*/  LOP3.LUT R155, R17, 0x10000, RZ, 0xfc, !PT ;  /* 0x00010000119b7812 */ /* 0x000fe200078efcff */
[----:B-1----:R-:W-:Y:S06]  /*2130*/  @P1 BRA `(.L_x_493) ;  /* 0x0000000000081947 */ /* 0x002fec0003800000 */
[----:B------:R-:W1:Y:S02]  /*2140*/  SYNCS.PHASECHK.TRANS64.TRYWAIT P1, [R2+URZ+0x30830], R153 ;  /* 0x03083099020075a7 */ /* 0x000e64000802017f */
[----:B-1----:R-:W-:Y:S05]  /*2150*/  @!P1 BRA `(.L_x_494) ;  /* 0x0000008c00b49947 */ /* 0x002fea0003800000 */
.L_x_493:
[----:B------:R-:W-:Y:S01]  /*2160*/  UIADD3 UR9, UR9, 0x8000, URZ ;  /* 0x0000800009097890 */ /* 0x000fe2000fffe03f */
[----:B------:R-:W-:Y:S01]  /*2170*/  IMAD R155, R4, 0x400, R155 ;  /* 0x00000400049b7824 */ /* 0x000fe200078e029b */
[----:B------:R-:W-:Y:S01]  /*2180*/  UMOV UR7, 0x40000040 ;  /* 0x4000004000077882 */ /* 0x000fe20000000000 */
[----:B------:R-:W-:Y:S01]  /*2190*/  UMOV UR5, 0x40000040 ;  /* 0x4000004000057882 */ /* 0x000fe20000000000 */
[----:B------:R-:W-:Y:S01]  /*21a0*/  USHF.R.U32.HI UR9, URZ, 0x4, UR9 ;  /* 0x000000043f097899 */ /* 0x000fe20008011609 */
[----:B------:R-:W-:Y:S01]  /*21b0*/  FMUL.FTZ R224, R190, UR36 ;  /* 0x00000024bee07c20 */ /* 0x000fe20008410000 */
[----:B------:R-:W-:Y:S01]  /*21c0*/  R2UR UR8, R155 ;  /* 0x000000009b0872ca */ /* 0x000fe200000e0000 */
[----:B------:R-:W-:Y:S01]  /*21d0*/  FMUL.FTZ R225, R191, UR36 ;  /* 0x00000024bfe17c20 */ /* 0x000fe20008410000 */
[----:B------:R-:W-:Y:S01]  /*21e0*/  ULOP3.LUT UR9, UR9, 0x3fff, URZ, 0xc0, !UPT ;  /* 0x00003fff09097892 */ /* 0x000fe2000f8ec03f */
[----:B---34-:R-:W-:Y:S01]  /*21f0*/  WARPGROUP.ARRIVE ;  /* 0x00000000000079c5 */ /* 0x018fe20000000000 */
[----:B------:R-:W-:Y:S01]  /*2200*/  FMUL.FTZ R184, R184, UR36 ;  /* 0x00000024b8b87c20 */ /* 0x000fe20008410000 */
[----:B------:R-:W-:Y:S01]  /*2210*/  FMUL.FTZ R185, R185, UR36 ;  /* 0x00000024b9b97c20 */ /* 0x000fe20008410000 */
[----:B------:R-:W-:Y:S01]  /*2220*/  ULOP3.LUT UR9, UR9, 0x10000, URZ, 0xfc, !UPT ;  /* 0x0001000009097892 */ /* 0x000fe2000f8efc3f */
[----:B------:R-:W-:Y:S01]  /*2230*/  FMUL.FTZ R186, R186, UR36 ;  /* 0x00000024baba7c20 */ /* 0x000fe20008410000 */
[----:B------:R-:W-:Y:S01]  /*2240*/  LOP3.LUT R17, R17, 0x2000000, RZ, 0xfc, !PT ;  /* 0x0200000011117812 */ /* 0x000fe200078efcff */
[----:B------:R-:W-:Y:S01]  /*2250*/  FMUL.FTZ R187, R187, UR36 ;  /* 0x00000024bbbb7c20 */ /* 0x000fe20008410000 */
[----:B------:R-:W-:Y:S01]  /*2260*/  MUFU.TANH R184, R184 ;  /* 0x000000b800b87308 */ /* 0x000fe20000002400 */
[----:B------:R-:W-:Y:S01]  /*2270*/  ISETP.GT.AND P2, PT, R8, RZ, PT ;  /* 0x000000ff0800720c */ /* 0x000fe20003f44270 */
[----:B------:R-:W-:Y:S01]  /*2280*/  FMUL.FTZ R227, R201, UR36 ;  /* 0x00000024c9e37c20 */ /* 0x000fe20008410000 */
[----:B------:R-:W-:Y:S01]  /*2290*/  UMOV UR6, UR8 ;  /* 0x0000000800067c82 */ /* 0x000fe20008000000 */
[----:B------:R-:W-:Y:S01]  /*22a0*/  UMOV UR4, UR9 ;  /* 0x0000000900047c82 */ /* 0x000fe20008000000 */
[----:B------:R-:W-:Y:S01]  /*22b0*/  IMAD R17, R4, 0x400, R17 ;  /* 0x0000040004117824 */ /* 0x000fe200078e0211 */
[----:B------:R-:W-:Y:S01]  /*22c0*/  HGMMA.64x64x16.F32.BF16 R152, gdesc[UR4], RZ, !UPT, gsb0 ;  /* 0x00e00000049879f0 */ /* 0x000fe2000c0018ff */
[----:B------:R-:W-:Y:S01]  /*22d0*/  UIADD3 UR6, UR8, 0x2, URZ ;  /* 0x0000000208067890 */ /* 0x000fe2000fffe03f */
[----:B------:R-:W-:Y:S01]  /*22e0*/  MUFU.TANH R185, R185 ;  /* 0x000000b900b97308 */ /* 0x000fe20000002400 */
[----:B------:R-:W-:Y:S01]  /*22f0*/  UIADD3 UR4, UR9, 0x2, URZ ;  /* 0x0000000209047890 */ /* 0x000fe2000fffe03f */
[----:B------:R-:W-:Y:S01]  /*2300*/  ISETP.GT.AND P1, PT, R8, 0x8, PT ;  /* 0x000000080800780c */ /* 0x000fe20003f24270 */
[----:B------:R-:W-:Y:S01]  /*2310*/  UMOV UR7, 0x40000040 ;  /* 0x4000004000077882 */ /* 0x000fe20000000000 */
[----:B------:R-:W-:Y:S01]  /*2320*/  UMOV UR5, 0x40000040 ;  /* 0x4000004000057882 */ /* 0x000fe20000000000 */
[----:B------:R-:W-:Y:S01]  /*2330*/  FMUL.FTZ R226, R200, UR36 ;  /* 0x00000024c8e27c20 */ /* 0x000fe20008410000 */
[----:B------:R-:W-:Y:S01]  /*2340*/  FMUL.FTZ R188, R188, UR36 ;  /* 0x00000024bcbc7c20 */ /* 0x000fe20008410000 */
[----:B------:R-:W-:Y:S01]  /*2350*/  FMUL.FTZ R189, R189, UR36 ;  /* 0x00000024bdbd7c20 */ /* 0x000fe20008410000 */
[----:B------:R-:W1:Y:S01]  /*2360*/  MUFU.TANH R186, R186 ;  /* 0x000000ba00ba7308 */ /* 0x000e620000002400 */
[----:B------:R-:W-:Y:S01]  /*2370*/  FMUL.FTZ R194, R194, UR36 ;  /* 0x00000024c2c27c20 */ /* 0x000fe20008410000 */
[----:B------:R-:W-:Y:S01]  /*2380*/  FMUL.FTZ R192, R192, UR36 ;  /* 0x00000024c0c07c20 */ /* 0x000fe20008410000 */
[----:B------:R-:W-:Y:S01]  /*2390*/  FMUL.FTZ R193, R193, UR36 ;  /* 0x00000024c1c17c20 */ /* 0x000fe20008410000 */
[----:B------:R-:W-:Y:S01]  /*23a0*/  FMUL.FTZ R195, R195, UR36 ;  /* 0x00000024c3c37c20 */ /* 0x000fe20008410000 */
[----:B------:R-:W-:Y:S01]  /*23b0*/  FMUL.FTZ R196, R196, UR36 ;  /* 0x00000024c4c47c20 */ /* 0x000fe20008410000 */
[----:B------:R-:W-:Y:S01]  /*23c0*/  FMUL.FTZ R197, R197, UR36 ;  /* 0x00000024c5c57c20 */ /* 0x000fe20008410000 */
[----:B------:R-:W-:Y:S01]  /*23d0*/  FMUL.FTZ R198, R198, UR36 ;  /* 0x00000024c6c67c20 */ /* 0x000fe20008410000 */
[----:B------:R-:W3:Y:S01]  /*23e0*/  MUFU.TANH R187, R187 ;  /* 0x000000bb00bb7308 */ /* 0x000ee20000002400 */
[----:B------:R-:W-:Y:S01]  /*23f0*/  FMUL.FTZ R199, R199, UR36 ;  /* 0x00000024c7c77c20 */ /* 0x000fe20008410000 */
[----:B------:R-:W-:Y:S01]  /*2400*/  FMUL.FTZ R202, R202, UR36 ;  /* 0x00000024caca7c20 */ /* 0x000fe20008410000 */
[----:B------:R-:W-:Y:S01]  /*2410*/  FMUL.FTZ R210, R210, UR36 ;  /* 0x00000024d2d27c20 */ /* 0x000fe20008410000 */
[----:B------:R-:W-:Y:S01]  /*2420*/  FMUL.FTZ R209, R209, UR36 ;  /* 0x00000024d1d17c20 */ /* 0x000fe20008410000 */
[----:B------:R-:W-:-:S03]  /*2430*/  FMUL.FTZ R212, R212, UR36 ;  /* 0x00000024d4d47c20 */ /* 0x000fc60008410000 */
[----:B------:R-:W-:Y:S01]  /*2440*/  MUFU.TANH R188, R188 ;  /* 0x000000bc00bc7308 */ /* 0x000fe20000002400 */
[C---:B-1----:R-:W-:Y:S01]  /*2450*/  FSEL R201, R186.reuse, -INF , P1 ;  /* 0xff800000bac97808 */ /* 0x042fe20000800000 */
[----:B------:R-:W-:-:S04]  /*2460*/  FFMA.FTZ R186, -R186, R186, 1 ;  /* 0x3f800000baba7423 */ /* 0x000fc800000101ba */
[----:B------:R-:W-:Y:S02]  /*2470*/  FFMA.FTZ R233, R201, UR37, -R222 ;  /* 0x00000025c9e97c23 */ /* 0x000fe400080108de */
[----:B------:R-:W-:Y:S08]  /*2480*/  MUFU.TANH R189, R189 ;  /* 0x000000bd00bd7308 */ /* 0x000ff00000002400 */
[----:B------:R-:W-:Y:S08]  /*2490*/  MUFU.TANH R225, R225 ;  /* 0x000000e100e17308 */ /* 0x000ff00000002400 */
[----:B------:R-:W1:Y:S08]  /*24a0*/  MUFU.TANH R224, R224 ;  /* 0x000000e000e07308 */ /* 0x000e700000002400 */
        /* <DEDUP_REMOVED lines=60> */
[----:B------:R-:W-:Y:S01]  /*2870*/  UMOV UR7, 0x40000040 ;  /* 0x4000004000077882 */ /* 0x000fe20000000000 */
[C---:B------:R-:W-:Y:S01]  /*2880*/  FSEL R17, R184.reuse, -INF , P2 ;  /* 0xff800000b8117808 */ /* 0x040fe20001000000 */
[----:B------:R-:W-:-:S04]  /*2890*/  FFMA.FTZ R184, -R184, R184, 1 ;  /* 0x3f800000b8b87423 */ /* 0x000fc800000101b8 */
[----:B------:R-:W-:Y:S01]  /*28a0*/  FFMA.FTZ R232, R17, UR37, -R222 ;  /* 0x0000002511e87c23 */ /* 0x000fe200080108de */
[C---:B---3--:R-:W-:Y:S01]  /*28b0*/  FSEL R222, R187.reuse, -INF , P1 ;  /* 0xff800000bbde7808 */ /* 0x048fe20000800000 */
[----:B------:R-:W-:-:S04]  /*28c0*/  FFMA.FTZ R187, -R187, R187, 1 ;  /* 0x3f800000bbbb7423 */ /* 0x000fc800000101bb */
[----:B------:R-:W-:Y:S01]  /*28d0*/  FFMA.FTZ R222, R222, UR37, -R223 ;  /* 0x00000025dede7c23 */ /* 0x000fe200080108df */
[----:B------:R-:W-:Y:S01]  /*28e0*/  UMOV UR6, UR4 ;  /* 0x0000000400067c82 */ /* 0x000fe20008000000 */
[----:B------:R-:W-:Y:S02]  /*28f0*/  WARPGROUP.DEPBAR.LE gsb0, 0x0 ;  /* 0x00008000000079c5 */ /* 0x000fe40000010000 */
[----:B------:R-:W3:Y:S02]  /*2900*/  LDS.64 R190, [R13+0x28200] ;  /* 0x028200000dbe7984 */ /* 0x000ee40000000a00 */
[--C-:B---3--:R-:W-:Y:S01]  /*2910*/  FADD.FTZ R230, R154, -R190.reuse ;  /* 0x800000be9ae67221 */ /* 0x108fe20000010000 */
[----:B------:R-:W-:Y:S01]  /*2920*/  FSEL R154, R185, -INF , P2 ;  /* 0xff800000b99a7808 */ /* 0x000fe20001000000 */
[----:B------:R-:W-:Y:S01]  /*2930*/  FADD.FTZ R231, R152, -R190 ;  /* 0x800000be98e77221 */ /* 0x000fe20000010000 */
[--C-:B------:R-:W-:Y:S01]  /*2940*/  FADD.FTZ R201, R155, -R191.reuse ;  /* 0x800000bf9bc97221 */ /* 0x100fe20000010000 */
[----:B------:R-:W3:Y:S01]  /*2950*/  MUFU.EX2 R152, R232 ;  /* 0x000000e800987308 */ /* 0x000ee20000000800 */
[----:B------:R-:W-:Y:S01]  /*2960*/  FADD.FTZ R200, R153, -R191 ;  /* 0x800000bf99c87221 */ /* 0x000fe20000010000 */
[----:B------:R-:W-:Y:S01]  /*2970*/  FFMA.FTZ R17, R154, UR37, -R223 ;  /* 0x000000259a117c23 */ /* 0x000fe200080108df */
[----:B------:R-:W-:Y:S01]  /*2980*/  FFMA.FTZ R191, -R185, R185, 1 ;  /* 0x3f800000b9bf7423 */ /* 0x000fe200000101b9 */
[----:B------:R-:W4:Y:S01]  /*2990*/  LDS.64 R154, [R13+0x28220] ;  /* 0x028220000d9a7984 */ /* 0x000f220000000a00 */
[----:B------:R-:W-:Y:S01]  /*29a0*/  FMUL.FTZ R190, R203, UR36 ;  /* 0x00000024cbbe7c20 */ /* 0x000fe20008410000 */
[C---:B-1----:R-:W-:Y:S01]  /*29b0*/  FSEL R223, R224.reuse, -INF , P1 ;  /* 0xff800000e0df7808 */ /* 0x042fe20000800000 */
[----:B------:R-:W-:Y:S01]  /*29c0*/  FFMA.FTZ R224, -R224, R224, 1 ;  /* 0x3f800000e0e07423 */ /* 0x000fe200000101e0 */
[----:B------:R-:W1:Y:S08]  /*29d0*/  MUFU.EX2 R17, R17 ;  /* 0x0000001100117308 */ /* 0x000e700000000800 */
[----:B------:R-:W5:Y:S01]  /*29e0*/  MUFU.EX2 R153, R233 ;  /* 0x000000e900997308 */ /* 0x000f620000000800 */
[----:B---3--:R-:W-:-:S04]  /*29f0*/  FMUL.FTZ R185, R152, R231 ;  /* 0x000000e798b97220 */ /* 0x008fc80000410000 */
[----:B------:R-:W-:-:S03]  /*2a00*/  FMUL.FTZ R185, R184, R185 ;  /* 0x000000b9b8b97220 */ /* 0x000fc60000410000 */
[----:B------:R-:W-:Y:S01]  /*2a10*/  MUFU.TANH R190, R190 ;  /* 0x000000be00be7308 */ /* 0x000fe20000002400 */
[C---:B-1----:R-:W-:Y:S01]  /*2a20*/  FMUL.FTZ R200, R17.reuse, R200 ;  /* 0x000000c811c87220 */ /* 0x042fe20000410000 */
[----:B------:R-:W-:Y:S01]  /*2a30*/  F2FP.BF16.F32.PACK_AB R152, R17, R152 ;  /* 0x000000981198723e */ /* 0x000fe200000010ff */
[----:B------:R-:W-:Y:S02]  /*2a40*/  IMAD R17, R9, 0x4000, R16 ;  /* 0x0000400009117824 */ /* 0x000fe400078e0210 */
[----:B------:R-:W-:Y:S01]  /*2a50*/  FMUL.FTZ R184, R191, R200 ;  /* 0x000000c8bfb87220 */ /* 0x000fe20000410000 */
[----:B------:R-:W-:Y:S02]  /*2a60*/  FMUL.FTZ R191, R204, UR36 ;  /* 0x00000024ccbf7c20 */ /* 0x000fe40008410000 */
[----:B------:R4:W1:Y:S01]  /*2a70*/  MUFU.EX2 R200, R222 ;  /* 0x000000de00c87308 */ /* 0x0008620000000800 */
[----:B-----5:R-:W-:Y:S01]  /*2a80*/  FMUL.FTZ R203, R153, R230 ;  /* 0x000000e699cb7220 */ /* 0x020fe20000410000 */
[----:B------:R-:W-:-:S02]  /*2a90*/  F2FP.BF16.F32.PACK_AB R184, R184, R185 ;  /* 0x000000b9b8b8723e */ /* 0x000fc400000010ff */
[----:B------:R-:W-:Y:S01]  /*2aa0*/  R2UR UR5, R17 ;  /* 0x00000000110572ca */ /* 0x000fe200000e0000 */
[----:B------:R-:W-:Y:S01]  /*2ab0*/  FMUL.FTZ R186, R186, R203 ;  /* 0x000000cbbaba7220 */ /* 0x000fe20000410000 */
[C---:B------:R-:W-:Y:S01]  /*2ac0*/  FSEL R203, R188.reuse, -INF , P2 ;  /* 0xff800000bccb7808 */ /* 0x040fe20001000000 */
[----:B------:R-:W-:Y:S01]  /*2ad0*/  FFMA.FTZ R188, -R188, R188, 1 ;  /* 0x3f800000bcbc7423 */ /* 0x000fe200000101bc */
[----:B------:R-:W-:Y:S03]  /*2ae0*/  MUFU.TANH R191, R191 ;  /* 0x000000bf00bf7308 */ /* 0x000fe60000002400 */
[----:B------:R-:W-:Y:S01]  /*2af0*/  FFMA.FTZ R230, R203, UR37, -R220 ;  /* 0x00000025cbe67c23 */ /* 0x000fe200080108dc */
[----:B------:R-:W-:Y:S01]  /*2b00*/  FMUL.FTZ R203, R205, UR36 ;  /* 0x00000024cdcb7c20 */ /* 0x000fe20008410000 */
[--C-:B----4-:R-:W-:Y:S01]  /*2b10*/  FADD.FTZ R222, R156, -R154.reuse ;  /* 0x8000009a9cde7221 */ /* 0x110fe20000010000 */
[----:B------:R-:W-:Y:S01]  /*2b20*/  FADD.FTZ R205, R158, -R154 ;  /* 0x8000009a9ecd7221 */ /* 0x000fe20000010000 */
[----:B------:R-:W-:Y:S01]  /*2b30*/  FSEL R154, R189, -INF , P2 ;  /* 0xff800000bd9a7808 */ /* 0x000fe20001000000 */
[--C-:B------:R-:W-:Y:S01]  /*2b40*/  FADD.FTZ R159, R159, -R155.reuse ;  /* 0x8000009b9f9f7221 */ /* 0x100fe20000010000 */
[----:B-1----:R-:W-:Y:S01]  /*2b50*/  FMUL.FTZ R204, R200, R201 ;  /* 0x000000c9c8cc7220 */ /* 0x002fe20000410000 */
[----:B------:R-:W-:Y:S01]  /*2b60*/  FFMA.FTZ R156, R223, UR37, -R220 ;  /* 0x00000025df9c7c23 */ /* 0x000fe200080108dc */
[----:B------:R-:W1:Y:S01]  /*2b70*/  MUFU.EX2 R201, R230 ;  /* 0x000000e600c97308 */ /* 0x000e620000000800 */
[----:B------:R-:W-:Y:S01]  /*2b80*/  FMUL.FTZ R220, R207, UR36 ;  /* 0x00000024cfdc7c20 */ /* 0x000fe20008410000 */
[----:B------:R-:W-:Y:S01]  /*2b90*/  FMUL.FTZ R187, R187, R204 ;  /* 0x000000ccbbbb7220 */ /* 0x000fe20000410000 */
[----:B------:R-:W-:Y:S01]  /*2ba0*/  FMUL.FTZ R204, R206, UR36 ;  /* 0x00000024cecc7c20 */ /* 0x000fe20008410000 */
[----:B------:R-:W-:Y:S01]  /*2bb0*/  FADD.FTZ R206, R157, -R155 ;  /* 0x8000009b9dce7221 */ /* 0x000fe20000010000 */
[--C-:B------:R-:W-:Y:S01]  /*2bc0*/  FFMA.FTZ R157, R154, UR37, -R221.reuse ;  /* 0x000000259a9d7c23 */ /* 0x100fe200080108dd */
[----:B------:R-:W-:Y:S01]  /*2bd0*/  FSEL R154, R225, -INF , P1 ;  /* 0xff800000e19a7808 */ /* 0x000fe20000800000 */
[----:B------:R-:W-:Y:S01]  /*2be0*/  FFMA.FTZ R189, -R189, R189, 1 ;  /* 0x3f800000bdbd7423 */ /* 0x000fe200000101bd */
[----:B------:R-:W3:Y:S01]  /*2bf0*/  MUFU.EX2 R156, R156 ;  /* 0x0000009c009c7308 */ /* 0x000ee20000000800 */
[----:B------:R-:W-:Y:S01]  /*2c00*/  F2FP.BF16.F32.PACK_AB R185, R187, R186 ;  /* 0x000000babbb9723e */ /* 0x000fe200000010ff */
[----:B------:R-:W-:Y:S01]  /*2c10*/  USHF.R.U32.HI UR5, URZ, 0x4, UR5 ;  /* 0x000000043f057899 */ /* 0x000fe20008011605 */
[----:B------:R-:W-:Y:S01]  /*2c20*/  FFMA.FTZ R158, R154, UR37, -R221 ;  /* 0x000000259a9e7c23 */ /* 0x000fe200080108dd */
[----:B------:R-:W-:Y:S01]  /*2c30*/  FMUL.FTZ R221, R208, UR36 ;  /* 0x00000024d0dd7c20 */ /* 0x000fe20008410000 */
[----:B------:R-:W4:Y:S01]  /*2c40*/  LDS.64 R154, [R13+0x28240] ;  /* 0x028240000d9a7984 */ /* 0x000f220000000a00 */
[----:B------:R-:W-:Y:S01]  /*2c50*/  FFMA.FTZ R208, -R225, R225, 1 ;  /* 0x3f800000e1d07423 */ /* 0x000fe200000101e1 */
[----:B------:R-:W-:Y:S01]  /*2c60*/  F2FP.BF16.F32.PACK_AB R153, R200, R153 ;  /* 0x00000099c899723e */ /* 0x000fe200000010ff */
[----:B------:R-:W5:Y:S01]  /*2c70*/  MUFU.EX2 R157, R157 ;  /* 0x0000009d009d7308 */ /* 0x000f620000000800 */
[----:B-1----:R-:W-:Y:S01]  /*2c80*/  FMUL.FTZ R223, R201, R222 ;  /* 0x000000dec9df7220 */ /* 0x002fe20000410000 */
[----:B------:R-:W-:-:S03]  /*2c90*/  ULOP3.LUT UR9, UR5, 0x3fff, URZ, 0xc0, !UPT ;  /* 0x00003fff05097892 */ /* 0x000fc6000f8ec03f */
[----:B------:R-:W-:Y:S01]  /*2ca0*/  FMUL.FTZ R188, R188, R223 ;  /* 0x000000dfbcbc7220 */ /* 0x000fe20000410000 */
[----:B------:R-:W-:Y:S02]  /*2cb0*/  UMOV UR5, 0x40000040 ;  /* 0x4000004000057882 */ /* 0x000fe40000000000 */
[----:B------:R-:W1:Y:S01]  /*2cc0*/  MUFU.EX2 R158, R158 ;  /* 0x0000009e009e7308 */ /* 0x000e620000000800 */
[----:B---3--:R-:W-:-:S04]  /*2cd0*/  FMUL.FTZ R205, R156, R205 ;  /* 0x000000cd9ccd7220 */ /* 0x008fc80000410000 */
[----:B------:R-:W-:Y:S01]  /*2ce0*/  FMUL.FTZ R207, R224, R205 ;  /* 0x000000cde0cf7220 */ /* 0x000fe20000410000 */
[----:B------:R-:W-:Y:S02]  /*2cf0*/  FSEL R205, R194, -INF , P1 ;  /* 0xff800000c2cd7808 */ /* 0x000fe40000800000 */
[----:B------:R-:W-:Y:S01]  /*2d00*/  MUFU.TANH R204, R204 ;  /* 0x000000cc00cc7308 */ /* 0x000fe20000002400 */
[----:B-----5:R-:W-:Y:S02]  /*2d10*/  FMUL.FTZ R206, R157, R206 ;  /* 0x000000ce9dce7220 */ /* 0x020fe40000410000 */
[----:B------:R-:W-:Y:S02]  /*2d20*/  FFMA.FTZ R223, R205, UR37, -R218 ;  /* 0x00000025cddf7c23 */ /* 0x000fe400080108da */
[----:B------:R-:W-:-:S03]  /*2d30*/  FMUL.FTZ R189, R189, R206 ;  /* 0x000000cebdbd7220 */ /* 0x000fc60000410000 */
[----:B------:R-:W-:Y:S01]  /*2d40*/  MUFU.TANH R203, R203 ;  /* 0x000000cb00cb7308 */ /* 0x000fe20000002400 */
[----:B-1----:R-:W-:Y:S01]  /*2d50*/  FMUL.FTZ R159, R158, R159 ;  /* 0x0000009f9e9f7220 */ /* 0x002fe20000410000 */
[----:B------:R-:W-:-:S03]  /*2d60*/  F2FP.BF16.F32.PACK_AB R186, R189, R188 ;  /* 0x000000bcbdba723e */ /* 0x000fc600000010ff */
[----:B------:R-:W-:Y:S01]  /*2d70*/  FMUL.FTZ R208, R208, R159 ;  /* 0x0000009fd0d07220 */ /* 0x000fe20000410000 */
[C---:B------:R-:W-:Y:S01]  /*2d80*/  FSEL R159, R192.reuse, -INF , P2 ;  /* 0xff800000c09f7808 */ /* 0x040fe20001000000 */
[----:B------:R-:W-:Y:S01]  /*2d90*/  FFMA.FTZ R192, -R192, R192, 1 ;  /* 0x3f800000c0c07423 */ /* 0x000fe200000101c0 */
[----:B------:R-:W-:Y:S02]  /*2da0*/  MUFU.TANH R220, R220 ;  /* 0x000000dc00dc7308 */ /* 0x000fe40000002400 */
[----:B------:R-:W-:Y:S01]  /*2db0*/  F2FP.BF16.F32.PACK_AB R187, R208, R207 ;  /* 0x000000cfd0bb723e */ /* 0x000fe200000010ff */
[----:B------:R-:W-:Y:S01]  /*2dc0*/  FFMA.FTZ R159, R159, UR37, -R218 ;  /* 0x000000259f9f7c23 */ /* 0x000fe200080108da */
[----:B------:R-:W-:Y:S01]  /*2dd0*/  FSEL R218, R195, -INF , P1 ;  /* 0xff800000c3da7808 */ /* 0x000fe20000800000 */
[--C-:B----4-:R-:W-:Y:S01]  /*2de0*/  FADD.FTZ R222, R160, -R154.reuse ;  /* 0x8000009aa0de7221 */ /* 0x110fe20000010000 */
[----:B------:R-:W-:Y:S01]  /*2df0*/  FADD.FTZ R205, R162, -R154 ;  /* 0x8000009aa2cd7221 */ /* 0x000fe20000010000 */
[----:B------:R-:W-:Y:S01]  /*2e00*/  FSEL R154, R193, -INF , P2 ;  /* 0xff800000c19a7808 */ /* 0x000fe20001000000 */
[--C-:B------:R-:W-:Y:S01]  /*2e10*/  FADD.FTZ R160, R163, -R155.reuse ;  /* 0x8000009ba3a07221 */ /* 0x100fe20000010000 */
[----:B------:R-:W-:Y:S01]  /*2e20*/  FADD.FTZ R206, R161, -R155 ;  /* 0x8000009ba1ce7221 */ /* 0x000fe20000010000 */
[----:B------:R-:W1:Y:S01]  /*2e30*/  MUFU.EX2 R159, R159 ;  /* 0x0000009f009f7308 */ /* 0x000e620000000800 */
[----:B------:R-:W-:Y:S01]  /*2e40*/  FFMA.FTZ R161, -R194, R194, 1 ;  /* 0x3f800000c2a17423 */ /* 0x000fe200000101c2 */
[--C-:B------:R-:W-:Y:S01]  /*2e50*/  FFMA.FTZ R163, R154, UR37, -R219.reuse ;  /* 0x000000259aa37c23 */ /* 0x100fe200080108db */
[----:B------:R-:W-:Y:S01]  /*2e60*/  FFMA.FTZ R219, R218, UR37, -R219 ;  /* 0x00000025dadb7c23 */ /* 0x000fe200080108db */
[----:B------:R-:W3:Y:S01]  /*2e70*/  LDS.64 R154, [R13+0x28260] ;  /* 0x028260000d9a7984 */ /* 0x000ee20000000a00 */
[----:B------:R-:W-:Y:S01]  /*2e80*/  FMUL.FTZ R218, R211, UR36 ;  /* 0x00000024d3da7c20 */ /* 0x000fe20008410000 */
[----:B------:R-:W-:Y:S01]  /*2e90*/  FFMA.FTZ R193, -R193, R193, 1 ;  /* 0x3f800000c1c17423 */ /* 0x000fe200000101c1 */
[----:B------:R-:W-:Y:S01]  /*2ea0*/  FFMA.FTZ R195, -R195, R195, 1 ;  /* 0x3f800000c3c37423 */ /* 0x000fe200000101c3 */
[----:B------:R-:W4:Y:S08]  /*2eb0*/  MUFU.EX2 R162, R223 ;  /* 0x000000df00a27308 */ /* 0x000f300000000800 */
[----:B------:R-:W5:Y:S01]  /*2ec0*/  MUFU.EX2 R163, R163 ;  /* 0x000000a300a37308 */ /* 0x000f620000000800 */
[----:B-1----:R-:W-:-:S04]  /*2ed0*/  FMUL.FTZ R211, R159, R222 ;  /* 0x000000de9fd37220 */ /* 0x002fc80000410000 */
[----:B------:R-:W-:-:S03]  /*2ee0*/  FMUL.FTZ R194, R192, R211 ;  /* 0x000000d3c0c27220 */ /* 0x000fc60000410000 */
[----:B------:R-:W-:Y:S01]  /*2ef0*/  MUFU.TANH R221, R221 ;  /* 0x000000dd00dd7308 */ /* 0x000fe20000002400 */
[----:B----4-:R-:W-:-:S04]  /*2f00*/  FMUL.FTZ R222, R162, R205 ;  /* 0x000000cda2de7220 */ /* 0x010fc80000410000 */
[----:B------:R-:W-:Y:S01]  /*2f10*/  FMUL.FTZ R192, R161, R222 ;  /* 0x000000dea1c07220 */ /* 0x000fe20000410000 */
[----:B------:R-:W-:Y:S02]  /*2f20*/  FSEL R161, R196, -INF , P2 ;  /* 0xff800000c4a17808 */ /* 0x000fe40001000000 */
[----:B------:R-:W1:Y:S01]  /*2f30*/  MUFU.EX2 R205, R219 ;  /* 0x000000db00cd7308 */ /* 0x000e620000000800 */
[----:B-----5:R-:W-:-:S04]  /*2f40*/  FMUL.FTZ R206, R163, R206 ;  /* 0x000000cea3ce7220 */ /* 0x020fc80000410000 */
[----:B------:R-:W-:Y:S01]  /*2f50*/  FMUL.FTZ R193, R193, R206 ;  /* 0x000000cec1c17220 */ /* 0x000fe20000410000 */
[----:B------:R-:W-:Y:S01]  /*2f60*/  FFMA.FTZ R206, R161, UR37, -R216 ;  /* 0x00000025a1ce7c23 */ /* 0x000fe200080108d8 */
[----:B------:R-:W-:Y:S01]  /*2f70*/  FSEL R161, R198, -INF , P1 ;  /* 0xff800000c6a17808 */ /* 0x000fe20000800000 */
[----:B------:R-:W-:Y:S02]  /*2f80*/  MUFU.TANH R218, R218 ;  /* 0x000000da00da7308 */ /* 0x000fe40000002400 */
[----:B------:R-:W-:Y:S01]  /*2f90*/  F2FP.BF16.F32.PACK_AB R188, R193, R194 ;  /* 0x000000c2c1bc723e */ /* 0x000fe200000010ff */
[--C-:B---3--:R-:W-:Y:S01]  /*2fa0*/  FADD.FTZ R211, R164, -R154.reuse ;  /* 0x8000009aa4d37221 */ /* 0x108fe20000010000 */
[----:B------:R-:W-:Y:S01]  /*2fb0*/  FADD.FTZ R223, R166, -R154 ;  /* 0x8000009aa6df7221 */ /* 0x000fe20000010000 */
[----:B------:R-:W-:Y:S01]  /*2fc0*/  FSEL R154, R197, -INF , P2 ;  /* 0xff800000c59a7808 */ /* 0x000fe20001000000 */
[----:B------:R-:W-:Y:S02]  /*2fd0*/  FFMA.FTZ R216, R161, UR37, -R216 ;  /* 0x00000025a1d87c23 */ /* 0x000fe400080108d8 */
[----:B------:R-:W3:Y:S01]  /*2fe0*/  MUFU.EX2 R206, R206 ;  /* 0x000000ce00ce7308 */ /* 0x000ee20000000800 */
[----:B-1----:R-:W-:Y:S01]  /*2ff0*/  FMUL.FTZ R160, R205, R160 ;  /* 0x000000a0cda07220 */ /* 0x002fe20000410000 */
[----:B------:R-:W-:Y:S01]  /*3000*/  FFMA.FTZ R197, -R197, R197, 1 ;  /* 0x3f800000c5c57423 */ /* 0x000fe200000101c5 */
[----:B------:R-:W-:Y:S01]  /*3010*/  FFMA.FTZ R166, R154, UR37, -R217 ;  /* 0x000000259aa67c23 */ /* 0x000fe200080108d9 */
[----:B------:R-:W-:Y:S01]  /*3020*/  FFMA.FTZ R154, -R196, R196, 1 ;  /* 0x3f800000c49a7423 */ /* 0x000fe200000101c4 */
[----:B------:R-:W-:Y:S01]  /*3030*/  FMUL.FTZ R195, R195, R160 ;  /* 0x000000a0c3c37220 */ /* 0x000fe20000410000 */
[----:B------:R-:W-:Y:S01]  /*3040*/  FSEL R160, R199, -INF , P1 ;  /* 0xff800000c7a07808 */ /* 0x000fe20000800000 */
[----:B------:R-:W-:Y:S01]  /*3050*/  FADD.FTZ R196, R167, -R155 ;  /* 0x8000009ba7c47221 */ /* 0x000fe20000010000 */
[----:B------:R-:W-:Y:S01]  /*3060*/  FSEL R167, R226, -INF , P2 ;  /* 0xff800000e2a77808 */ /* 0x000fe20001000000 */
[----:B------:R-:W1:Y:S01]  /*3070*/  MUFU.EX2 R166, R166 ;  /* 0x000000a600a67308 */ /* 0x000e620000000800 */
[----:B------:R-:W-:Y:S01]  /*3080*/  FFMA.FTZ R199, -R199, R199, 1 ;  /* 0x3f800000c7c77423 */ /* 0x000fe200000101c7 */
[----:B------:R-:W-:Y:S01]  /*3090*/  FFMA.FTZ R217, R160, UR37, -R217 ;  /* 0x00000025a0d97c23 */ /* 0x000fe200080108d9 */
[----:B------:R-:W-:Y:S01]  /*30a0*/  FFMA.FTZ R226, -R226, R226, 1 ;  /* 0x3f800000e2e27423 */ /* 0x000fe200000101e2 */
[----:B------:R-:W4:Y:S01]  /*30b0*/  LDS.64 R160, [R13+0x28280] ;  /* 0x028280000da07984 */ /* 0x000f220000000a00 */
[----:B------:R-:W-:Y:S01]  /*30c0*/  FFMA.FTZ R167, R167, UR37, -R22 ;  /* 0x00000025a7a77c23 */ /* 0x000fe20008010816 */
[----:B------:R-:W-:Y:S01]  /*30d0*/  F2FP.BF16.F32.PACK_AB R189, R195, R192 ;  /* 0x000000c0c3bd723e */ /* 0x000fe200000010ff */
[----:B---3--:R-:W-:Y:S01]  /*30e0*/  FMUL.FTZ R219, R206, R211 ;  /* 0x000000d3cedb7220 */ /* 0x008fe20000410000 */
[----:B------:R-:W-:Y:S01]  /*30f0*/  FADD.FTZ R211, R165, -R155 ;  /* 0x8000009ba5d37221 */ /* 0x000fe20000010000 */
[----:B------:R-:W-:Y:S01]  /*3100*/  FFMA.FTZ R155, -R198, R198, 1 ;  /* 0x3f800000c69b7423 */ /* 0x000fe200000101c6 */
[----:B------:R-:W-:Y:S01]  /*3110*/  FMUL.FTZ R198, R213, UR36 ;  /* 0x00000024d5c67c20 */ /* 0x000fe20008410000 */
[----:B------:R-:W-:Y:S01]  /*3120*/  FSEL R213, R202, -INF , P1 ;  /* 0xff800000cad57808 */ /* 0x000fe20000800000 */
[----:B------:R3:W5:Y:S01]  /*3130*/  MUFU.EX2 R165, R217 ;  /* 0x000000d900a57308 */ /* 0x0007620000000800 */
[----:B------:R-:W-:Y:S01]  /*3140*/  FMUL.FTZ R154, R154, R219 ;  /* 0x000000db9a9a7220 */ /* 0x000fe20000410000 */
[----:B------:R-:W-:-:S02]  /*3150*/  F2FP.BF16.F32.PACK_AB R205, R205, R162 ;  /* 0x000000a2cdcd723e */ /* 0x000fc400000010ff */
[----:B------:R-:W-:Y:S01]  /*3160*/  FFMA.FTZ R213, R213, UR37, -R22 ;  /* 0x00000025d5d57c23 */ /* 0x000fe20008010816 */
[C---:B-1----:R-:W-:Y:S01]  /*3170*/  FMUL.FTZ R22, R166.reuse, R211 ;  /* 0x000000d3a6167220 */ /* 0x042fe20000410000 */
[----:B------:R-:W-:Y:S02]  /*3180*/  F2FP.BF16.F32.PACK_AB R206, R166, R206 ;  /* 0x000000cea6ce723e */ /* 0x000fe400000010ff */
[----:B------:R-:W1:Y:S01]  /*3190*/  MUFU.EX2 R167, R167 ;  /* 0x000000a700a77308 */ /* 0x000e620000000800 */
[----:B------:R-:W-:Y:S01]  /*31a0*/  FMUL.FTZ R197, R197, R22 ;  /* 0x00000016c5c57220 */ /* 0x000fe20000410000 */
[----:B------:R-:W-:Y:S01]  /*31b0*/  FSEL R22, R227, -INF , P2 ;  /* 0xff800000e3167808 */ /* 0x000fe20001000000 */
[----:B---3--:R-:W-:Y:S01]  /*31c0*/  FMUL.FTZ R217, R215, UR36 ;  /* 0x00000024d7d97c20 */ /* 0x008fe20008410000 */
[----:B------:R-:W-:-:S04]  /*31d0*/  FFMA.FTZ R215, -R191, R191, 1 ;  /* 0x3f800000bfd77423 */ /* 0x000fc800000101bf */
[----:B------:R-:W3:Y:S01]  /*31e0*/  MUFU.EX2 R164, R216 ;  /* 0x000000d800a47308 */ /* 0x000ee20000000800 */
[----:B-----5:R-:W-:-:S04]  /*31f0*/  FMUL.FTZ R196, R165, R196 ;  /* 0x000000c4a5c47220 */ /* 0x020fc80000410000 */
[----:B------:R-:W-:Y:S01]  /*3200*/  FMUL.FTZ R196, R199, R196 ;  /* 0x000000c4c7c47220 */ /* 0x000fe20000410000 */
[----:B------:R-:W-:Y:S02]  /*3210*/  FFMA.FTZ R199, -R202, R202, 1 ;  /* 0x3f800000cac77423 */ /* 0x000fe400000101ca */
[----:B------:R5:W2:Y:S01]  /*3220*/  MUFU.EX2 R211, R213 ;  /* 0x000000d500d37308 */ /* 0x000aa20000000800 */
[--C-:B----4-:R-:W-:Y:S01]  /*3230*/  FADD.FTZ R168, R168, -R160.reuse ;  /* 0x800000a0a8a87221 */ /* 0x110fe20000010000 */
[----:B------:R-:W-:Y:S01]  /*3240*/  FADD.FTZ R222, R170, -R160 ;  /* 0x800000a0aade7221 */ /* 0x000fe20000010000 */
[----:B------:R-:W-:Y:S01]  /*3250*/  FFMA.FTZ R160, R22, UR37, -R23 ;  /* 0x0000002516a07c23 */ /* 0x000fe20008010817 */
[----:B------:R-:W-:Y:S01]  /*3260*/  FSEL R22, R190, -INF , P1 ;  /* 0xff800000be167808 */ /* 0x000fe20000800000 */
[--C-:B------:R-:W-:Y:S01]  /*3270*/  FADD.FTZ R219, R169, -R161.reuse ;  /* 0x800000a1a9db7221 */ /* 0x100fe20000010000 */
[----:B------:R-:W-:Y:S01]  /*3280*/  FADD.FTZ R170, R171, -R161 ;  /* 0x800000a1abaa7221 */ /* 0x000fe20000010000 */
[----:B-1----:R-:W-:Y:S01]  /*3290*/  FMUL.FTZ R169, R167, R168 ;  /* 0x000000a8a7a97220 */ /* 0x002fe20000410000 */
[----:B-----5:R-:W-:Y:S01]  /*32a0*/  FFMA.FTZ R213, -R227, R227, 1 ;  /* 0x3f800000e3d57423 */ /* 0x020fe200000101e3 */
[----:B------:R-:W1:Y:S01]  /*32b0*/  MUFU.EX2 R160, R160 ;  /* 0x000000a000a07308 */ /* 0x000e620000000800 */
[----:B------:R-:W-:Y:S01]  /*32c0*/  FFMA.FTZ R161, R22, UR37, -R23 ;  /* 0x0000002516a17c23 */ /* 0x000fe20008010817 */
[----:B------:R-:W-:Y:S01]  /*32d0*/  FMUL.FTZ R202, R226, R169 ;  /* 0x000000a9e2ca7220 */ /* 0x000fe20000410000 */
[----:B------:R-:W4:Y:S01]  /*32e0*/  LDS.64 R22, [R13+0x282a0] ;  /* 0x0282a0000d167984 */ /* 0x000f220000000a00 */
[----:B------:R-:W-:Y:S01]  /*32f0*/  FSEL R169, R191, -INF , P2 ;  /* 0xff800000bfa97808 */ /* 0x000fe20001000000 */
[----:B---3--:R-:W-:Y:S01]  /*3300*/  FMUL.FTZ R216, R164, R223 ;  /* 0x000000dfa4d87220 */ /* 0x008fe20000410000 */
[----:B--2---:R-:W-:Y:S01]  /*3310*/  FMUL.FTZ R222, R211, R222 ;  /* 0x000000ded3de7220 */ /* 0x004fe20000410000 */
[----:B------:R-:W-:Y:S01]  /*3320*/  F2FP.BF16.F32.PACK_AB R207, R165, R164 ;  /* 0x000000a4a5cf723e */ /* 0x000fe200000010ff */
[----:B------:R-:W2:Y:S01]  /*3330*/  MUFU.EX2 R161, R161 ;  /* 0x000000a100a17308 */ /* 0x000ea20000000800 */
[----:B------:R-:W-:Y:S01]  /*3340*/  FMUL.FTZ R155, R155, R216 ;  /* 0x000000d89b9b7220 */ /* 0x000fe20000410000 */
[----:B------:R-:W-:Y:S01]  /*3350*/  FMUL.FTZ R216, R214, UR36 ;  /* 0x00000024d6d87c20 */ /* 0x000fe20008410000 */
[----:B------:R-:W-:Y:S01]  /*3360*/  FFMA.FTZ R214, -R190, R190, 1 ;  /* 0x3f800000bed67423 */ /* 0x000fe200000101be */
[----:B------:R-:W-:Y:S01]  /*3370*/  FMUL.FTZ R199, R199, R222 ;  /* 0x000000dec7c77220 */ /* 0x000fe20000410000 */
[----:B------:R-:W-:-:S03]  /*3380*/  FFMA.FTZ R222, -R203, R203, 1 ;  /* 0x3f800000cbde7423 */ /* 0x000fc600000101cb */
[----:B------:R-:W-:Y:S01]  /*3390*/  MUFU.TANH R216, R216 ;  /* 0x000000d800d87308 */ /* 0x000fe20000002400 */
[C---:B-1----:R-:W-:Y:S01]  /*33a0*/  FMUL.FTZ R168, R160.reuse, R219 ;  /* 0x000000dba0a87220 */ /* 0x042fe20000410000 */
[----:B------:R-:W-:-:S03]  /*33b0*/  F2FP.BF16.F32.PACK_AB R160, R160, R167 ;  /* 0x000000a7a0a0723e */ /* 0x000fc600000010ff */
[----:B------:R-:W-:Y:S01]  /*33c0*/  FMUL.FTZ R213, R213, R168 ;  /* 0x000000a8d5d57220 */ /* 0x000fe20000410000 */
[--C-:B------:R-:W-:Y:S01]  /*33d0*/  FFMA.FTZ R168, R169, UR37, -R20.reuse ;  /* 0x00000025a9a87c23 */ /* 0x100fe20008010814 */
[C---:B------:R-:W-:Y:S01]  /*33e0*/  FSEL R169, R204.reuse, -INF , P1 ;  /* 0xff800000cca97808 */ /* 0x040fe20000800000 */
[----:B------:R-:W-:Y:S01]  /*33f0*/  MUFU.TANH R198, R198 ;  /* 0x000000c600c67308 */ /* 0x000fe20000002400 */
[----:B--2---:R-:W-:Y:S01]  /*3400*/  FMUL.FTZ R171, R161, R170 ;  /* 0x000000aaa1ab7220 */ /* 0x004fe20000410000 */
[----:B------:R-:W-:Y:S01]  /*3410*/  FFMA.FTZ R204, -R204, R204, 1 ;  /* 0x3f800000cccc7423 */ /* 0x000fe200000101cc */
[----:B------:R-:W-:Y:S01]  /*3420*/  F2FP.BF16.F32.PACK_AB R192, R213, R202 ;  /* 0x000000cad5c0723e */ /* 0x000fe200000010ff */
[----:B------:R-:W-:Y:S01]  /*3430*/  FFMA.FTZ R169, R169, UR37, -R20 ;  /* 0x00000025a9a97c23 */ /* 0x000fe20008010814 */
[----:B------:R-:W-:Y:S01]  /*3440*/  FSEL R20, R203, -INF , P2 ;  /* 0xff800000cb147808 */ /* 0x000fe20001000000 */
[----:B------:R-:W-:Y:S01]  /*3450*/  FMUL.FTZ R214, R214, R171 ;  /* 0x000000abd6d67220 */ /* 0x000fe20000410000 */
[----:B------:R-:W-:Y:S01]  /*3460*/  FFMA.FTZ R203, -R220, R220, 1 ;  /* 0x3f800000dccb7423 */ /* 0x000fe200000101dc */
[----:B------:R-:W1:Y:S01]  /*3470*/  MUFU.EX2 R168, R168 ;  /* 0x000000a800a87308 */ /* 0x000e620000000800 */
[----:B------:R-:W-:Y:S01]  /*3480*/  F2FP.BF16.F32.PACK_AB R161, R161, R211 ;  /* 0x000000d3a1a1723e */ /* 0x000fe200000010ff */
[----:B------:R-:W-:Y:S01]  /*3490*/  FFMA.FTZ R170, R20, UR37, -R21 ;  /* 0x0000002514aa7c23 */ /* 0x000fe20008010815 */
[----:B------:R-:W-:-:S02]  /*34a0*/  FSEL R20, R220, -INF , P1 ;  /* 0xff800000dc147808 */ /* 0x000fc40000800000 */
[----:B------:R-:W-:-:S03]  /*34b0*/  F2FP.BF16.F32.PACK_AB R193, R214, R199 ;  /* 0x000000c7d6c1723e */ /* 0x000fc600000010ff */
[----:B------:R-:W-:Y:S01]  /*34c0*/  FFMA.FTZ R190, R20, UR37, -R21 ;  /* 0x0000002514be7c23 */ /* 0x000fe20008010815 */
[----:B------:R-:W-:Y:S01]  /*34d0*/  FSEL R21, R221, -INF , P2 ;  /* 0xff800000dd157808 */ /* 0x000fe20001000000 */
[----:B------:R-:W2:Y:S01]  /*34e0*/  MUFU.EX2 R170, R170 ;  /* 0x000000aa00aa7308 */ /* 0x000ea20000000800 */
[----:B----4-:R-:W-:Y:S01]  /*34f0*/  FADD.FTZ R171, R172, -R22 ;  /* 0x80000016acab7221 */ /* 0x010fe20000010000 */
[--C-:B------:R-:W-:Y:S01]  /*3500*/  FADD.FTZ R173, R173, -R23.reuse ;  /* 0x80000017adad7221 */ /* 0x100fe20000010000 */
[----:B------:R-:W-:Y:S01]  /*3510*/  FADD.FTZ R175, R175, -R23 ;  /* 0x80000017afaf7221 */ /* 0x000fe20000010000 */
[----:B------:R-:W-:Y:S01]  /*3520*/  FFMA.FTZ R23, R21, UR37, -R18 ;  /* 0x0000002515177c23 */ /* 0x000fe20008010812 */
[----:B------:R-:W-:Y:S01]  /*3530*/  FADD.FTZ R174, R174, -R22 ;  /* 0x80000016aeae7221 */ /* 0x000fe20000010000 */
[----:B-1----:R-:W-:Y:S01]  /*3540*/  FMUL.FTZ R20, R168, R171 ;  /* 0x000000aba8147220 */ /* 0x002fe20000410000 */
[----:B------:R-:W-:Y:S01]  /*3550*/  FSEL R171, R210, -INF , P1 ;  /* 0xff800000d2ab7808 */ /* 0x000fe20000800000 */
[----:B------:R-:W1:Y:S02]  /*3560*/  MUFU.EX2 R169, R169 ;  /* 0x000000a900a97308 */ /* 0x000e640000000800 */
[----:B------:R-:W-:-:S02]  /*3570*/  FMUL.FTZ R215, R215, R20 ;  /* 0x00000014d7d77220 */ /* 0x000fc40000410000 */
[----:B------:R-:W-:Y:S01]  /*3580*/  FFMA.FTZ R171, R171, UR37, -R18 ;  /* 0x00000025abab7c23 */ /* 0x000fe20008010812 */
[----:B------:R-:W-:Y:S01]  /*3590*/  FSEL R18, R209, -INF , P2 ;  /* 0xff800000d1127808 */ /* 0x000fe20001000000 */
[----:B------:R-:W3:Y:S02]  /*35a0*/  LDS.64 R20, [R13+0x282c0] ;  /* 0x0282c0000d147984 */ /* 0x000ee40000000a00 */
[----:B------:R4:W5:Y:S01]  /*35b0*/  MUFU.EX2 R22, R190 ;  /* 0x000000be00167308 */ /* 0x0009620000000800 */
[----:B--2---:R-:W-:Y:S01]  /*35c0*/  F2FP.BF16.F32.PACK_AB R162, R170, R168 ;  /* 0x000000a8aaa2723e */ /* 0x004fe200000010ff */
[----:B------:R-:W-:Y:S01]  /*35d0*/  FFMA.FTZ R172, R18, UR37, -R19 ;  /* 0x0000002512ac7c23 */ /* 0x000fe20008010813 */
[----:B------:R-:W-:-:S05]  /*35e0*/  FSEL R18, R218, -INF , P1 ;  /* 0xff800000da127808 */ /* 0x000fca0000800000 */
[----:B------:R-:W2:Y:S01]  /*35f0*/  MUFU.TANH R217, R217 ;  /* 0x000000d900d97308 */ /* 0x000ea20000002400 */
[----:B----4-:R-:W-:Y:S01]  /*3600*/  FFMA.FTZ R190, R18, UR37, -R19 ;  /* 0x0000002512be7c23 */ /* 0x010fe20008010813 */
[----:B------:R-:W-:Y:S01]  /*3610*/  FMUL.FTZ R19, R170, R173 ;  /* 0x000000adaa137220 */ /* 0x000fe20000410000 */
[----:B-1----:R-:W-:-:S03]  /*3620*/  FMUL.FTZ R191, R169, R174 ;  /* 0x000000aea9bf7220 */ /* 0x002fc60000410000 */
[----:B------:R-:W-:Y:S01]  /*3630*/  FMUL.FTZ R222, R222, R19 ;  /* 0x00000013dede7220 */ /* 0x000fe20000410000 */
[----:B------:R-:W-:Y:S01]  /*3640*/  FMUL.FTZ R204, R204, R191 ;  /* 0x000000bfcccc7220 */ /* 0x000fe20000410000 */
[----:B------:R-:W-:Y:S01]  /*3650*/  FSEL R191, R212, -INF , P2 ;  /* 0xff800000d4bf7808 */ /* 0x000fe20001000000 */
[----:B------:R1:W4:Y:S01]  /*3660*/  LDS.64 R18, [R13+0x282e0] ;  /* 0x0282e0000d127984 */ /* 0x0003220000000a00 */
[----:B-----5:R-:W-:Y:S01]  /*3670*/  FMUL.FTZ R220, R22, R175 ;  /* 0x000000af16dc7220 */ /* 0x020fe20000410000 */
[----:B------:R-:W5:Y:S01]  /*3680*/  MUFU.EX2 R171, R171 ;  /* 0x000000ab00ab7308 */ /* 0x000f620000000800 */
[----:B------:R-:W-:Y:S01]  /*3690*/  FFMA.FTZ R212, -R212, R212, 1 ;  /* 0x3f800000d4d47423 */ /* 0x000fe200000101d4 */
[----:B------:R-:W-:Y:S01]  /*36a0*/  FFMA.FTZ R174, R191, UR37, -R14 ;  /* 0x00000025bfae7c23 */ /* 0x000fe2000801080e */
[C---:B------:R-:W-:Y:S01]  /*36b0*/  FSEL R191, R216.reuse, -INF , P1 ;  /* 0xff800000d8bf7808 */ /* 0x040fe20000800000 */
[----:B------:R-:W-:Y:S01]  /*36c0*/  FMUL.FTZ R203, R203, R220 ;  /* 0x000000dccbcb7220 */ /* 0x000fe20000410000 */
[----:B------:R-:W-:Y:S01]  /*36d0*/  FFMA.FTZ R216, -R216, R216, 1 ;  /* 0x3f800000d8d87423 */ /* 0x000fe200000101d8 */
[----:B------:R-:W-:-:S02]  /*36e0*/  F2FP.BF16.F32.PACK_AB R194, R222, R215 ;  /* 0x000000d7dec2723e */ /* 0x000fc400000010ff */
[----:B------:R-:W-:Y:S01]  /*36f0*/  FFMA.FTZ R175, R191, UR37, -R14 ;  /* 0x00000025bfaf7c23 */ /* 0x000fe2000801080e */
[C---:B------:R-:W-:Y:S01]  /*3700*/  FSEL R14, R198.reuse, -INF , P2 ;  /* 0xff800000c60e7808 */ /* 0x040fe20001000000 */
[----:B------:R-:W-:Y:S01]  /*3710*/  MUFU.EX2 R23, R23 ;  /* 0x0000001700177308 */ /* 0x000fe20000000800 */
[----:B------:R-:W-:Y:S01]  /*3720*/  FFMA.FTZ R198, -R198, R198, 1 ;  /* 0x3f800000c6c67423 */ /* 0x000fe200000101c6 */
[----:B------:R-:W-:Y:S02]  /*3730*/  F2FP.BF16.F32.PACK_AB R195, R203, R204 ;  /* 0x000000cccbc3723e */ /* 0x000fe400000010ff */
[--C-:B-1----:R-:W-:Y:S01]  /*3740*/  FFMA.FTZ R13, R14, UR37, -R15.reuse ;  /* 0x000000250e0d7c23 */ /* 0x102fe2000801080f */
[C---:B--2---:R-:W-:Y:S01]  /*3750*/  FSEL R14, R217.reuse, -INF , P1 ;  /* 0xff800000d90e7808 */ /* 0x044fe20000800000 */
[----:B------:R-:W-:Y:S01]  /*3760*/  FFMA.FTZ R217, -R217, R217, 1 ;  /* 0x3f800000d9d97423 */ /* 0x000fe200000101d9 */
[----:B------:R-:W-:Y:S01]  /*3770*/  F2FP.BF16.F32.PACK_AB R204, R163, R159 ;  /* 0x0000009fa3cc723e */ /* 0x000fe200000010ff */
[----:B------:R-:W1:Y:S01]  /*3780*/  MUFU.EX2 R172, R172 ;  /* 0x000000ac00ac7308 */ /* 0x000e620000000800 */
[----:B---3--:R-:W-:Y:S01]  /*3790*/  FADD.FTZ R178, R178, -R20 ;  /* 0x80000014b2b27221 */ /* 0x008fe20000010000 */
[----:B------:R-:W-:Y:S01]  /*37a0*/  FFMA.FTZ R14, R14, UR37, -R15 ;  /* 0x000000250e0e7c23 */ /* 0x000fe2000801080f */
[--C-:B------:R-:W-:Y:S01]  /*37b0*/  FADD.FTZ R191, R177, -R21.reuse ;  /* 0x80000015b1bf7221 */ /* 0x100fe20000010000 */
[----:B------:R-:W-:Y:S01]  /*37c0*/  FADD.FTZ R220, R179, -R21 ;  /* 0x80000015b3dc7221 */ /* 0x000fe20000010000 */
[----:B-----5:R-:W-:Y:S01]  /*37d0*/  FMUL.FTZ R177, R171, R178 ;  /* 0x000000b2abb17220 */ /* 0x020fe20000410000 */
[----:B------:R-:W-:Y:S01]  /*37e0*/  FFMA.FTZ R15, -R221, R221, 1 ;  /* 0x3f800000dd0f7423 */ /* 0x000fe200000101dd */
[----:B------:R-:W-:Y:S01]  /*37f0*/  FFMA.FTZ R21, -R218, R218, 1 ;  /* 0x3f800000da157423 */ /* 0x000fe200000101da */
[----:B------:R-:W-:Y:S01]  /*3800*/  MUFU.EX2 R175, R175 ;  /* 0x000000af00af7308 */ /* 0x000fe20000000800 */
[----:B------:R-:W-:-:S07]  /*3810*/  F2FP.BF16.F32.PACK_AB R163, R22, R169 ;  /* 0x000000a916a3723e */ /* 0x000fce00000010ff */
[----:B------:R2:W3:Y:S01]  /*3820*/  MUFU.EX2 R173, R190 ;  /* 0x000000be00ad7308 */ /* 0x0004e20000000800 */
[C---:B-1----:R-:W-:Y:S01]  /*3830*/  FMUL.FTZ R191, R172.reuse, R191 ;  /* 0x000000bfacbf7220 */ /* 0x042fe20000410000 */
[----:B------:R-:W-:Y:S01]  /*3840*/  F2FP.BF16.F32.PACK_AB R172, R172, R23 ;  /* 0x00000017acac723e */ /* 0x000fe200000010ff */
[--C-:B----4-:R-:W-:Y:S01]  /*3850*/  FADD.FTZ R178, R181, -R19.reuse ;  /* 0x80000013b5b27221 */ /* 0x110fe20000010000 */
[----:B------:R-:W-:-:S04]  /*3860*/  FADD.FTZ R183, R183, -R19 ;  /* 0x80000013b7b77221 */ /* 0x000fc80000010000 */
[----:B------:R-:W1:Y:S01]  /*3870*/  MUFU.EX2 R174, R174 ;  /* 0x000000ae00ae7308 */ /* 0x000e620000000800 */
[----:B--2---:R-:W-:Y:S01]  /*3880*/  FADD.FTZ R190, R176, -R20 ;  /* 0x80000014b0be7221 */ /* 0x004fe20000010000 */
[----:B------:R-:W-:Y:S01]  /*3890*/  FFMA.FTZ R20, -R210, R210, 1 ;  /* 0x3f800000d2147423 */ /* 0x000fe200000101d2 */
[----:B------:R-:W-:Y:S02]  /*38a0*/  FFMA.FTZ R176, -R209, R209, 1 ;  /* 0x3f800000d1b07423 */ /* 0x000fe400000101d1 */
[----:B------:R-:W-:Y:S01]  /*38b0*/  FMUL.FTZ R190, R23, R190 ;  /* 0x000000be17be7220 */ /* 0x000fe20000410000 */
[----:B------:R-:W-:Y:S01]  /*38c0*/  FMUL.FTZ R20, R20, R177 ;  /* 0x000000b114147220 */ /* 0x000fe20000410000 */
[--C-:B------:R-:W-:Y:S01]  /*38d0*/  FADD.FTZ R177, R180, -R18.reuse ;  /* 0x80000012b4b17221 */ /* 0x100fe20000010000 */
[----:B------:R-:W2:Y:S01]  /*38e0*/  MUFU.EX2 R13, R13 ;  /* 0x0000000d000d7308 */ /* 0x000ea20000000800 */
[----:B------:R-:W-:Y:S01]  /*38f0*/  FADD.FTZ R18, R182, -R18 ;  /* 0x80000012b6127221 */ /* 0x000fe20000010000 */
[----:B---3--:R-:W-:Y:S01]  /*3900*/  FMUL.FTZ R220, R173, R220 ;  /* 0x000000dcaddc7220 */ /* 0x008fe20000410000 */
[----:B------:R-:W-:Y:S01]  /*3910*/  FMUL.FTZ R15, R15, R190 ;  /* 0x000000be0f0f7220 */ /* 0x000fe20000410000 */
[----:B------:R-:W-:Y:S01]  /*3920*/  FMUL.FTZ R176, R176, R191 ;  /* 0x000000bfb0b07220 */ /* 0x000fe20000410000 */
[----:B------:R-:W-:Y:S01]  /*3930*/  FMUL.FTZ R19, R175, R18 ;  /* 0x00000012af137220 */ /* 0x000fe20000410000 */
[----:B------:R-:W-:Y:S01]  /*3940*/  F2FP.BF16.F32.PACK_AB R191, R196, R155 ;  /* 0x0000009bc4bf723e */ /* 0x000fe200000010ff */
[----:B------:R-:W-:Y:S01]  /*3950*/  IMAD R155, R4, 0x2000, R11 ;  /* 0x00002000049b7824 */ /* 0x000fe200078e020b */
[----:B------:R-:W3:Y:S01]  /*3960*/  MUFU.EX2 R14, R14 ;  /* 0x0000000e000e7308 */ /* 0x000ee20000000800 */
[----:B-1----:R-:W-:Y:S01]  /*3970*/  FMUL.FTZ R177, R174, R177 ;  /* 0x000000b1aeb17220 */ /* 0x002fe20000410000 */
[----:B------:R-:W-:Y:S01]  /*3980*/  FMUL.FTZ R21, R21, R220 ;  /* 0x000000dc15157220 */ /* 0x000fe20000410000 */
[----:B------:R-:W-:Y:S01]  /*3990*/  FMUL.FTZ R19, R216, R19 ;  /* 0x00000013d8137220 */ /* 0x000fe20000410000 */
[----:B------:R-:W-:Y:S01]  /*39a0*/  F2FP.BF16.F32.PACK_AB R196, R176, R15 ;  /* 0x0000000fb0c4723e */ /* 0x000fe200000010ff */
[----:B------:R-:W-:Y:S01]  /*39b0*/  FMUL.FTZ R177, R212, R177 ;  /* 0x000000b1d4b17220 */ /* 0x000fe20000410000 */
[----:B------:R-:W-:Y:S01]  /*39c0*/  IMAD R15, R155, 0x2, R16 ;  /* 0x000000029b0f7824 */ /* 0x000fe200078e0210 */
[----:B------:R-:W-:Y:S01]  /*39d0*/  F2FP.BF16.F32.PACK_AB R190, R197, R154 ;  /* 0x0000009ac5be723e */ /* 0x000fe200000010ff */
[----:B--2---:R-:W-:Y:S01]  /*39e0*/  FMUL.FTZ R179, R13, R178 ;  /* 0x000000b20db37220 */ /* 0x004fe20000410000 */
[----:B------:R-:W-:-:S02]  /*39f0*/  F2FP.BF16.F32.PACK_AB R197, R21, R20 ;  /* 0x0000001415c5723e */ /* 0x000fc400000010ff */
        /* <DEDUP_REMOVED lines=11> */
[----:B------:R-:W-:-:S04]  /*3ab0*/  F2FP.BF16.F32.PACK_AB R175, R14, R175 ;  /* 0x000000af0eaf723e */ /* 0x000fc800000010ff */
[----:B------:R-:W-:-:S05]  /*3ac0*/  F2FP.BF16.F32.PACK_AB R199, R18, R19 ;  /* 0x0000001312c7723e */ /* 0x000fca00000010ff */
[----:B------:R1:W-:Y:S01]  /*3ad0*/  STSM.16.MT88.4 [R15+0x2a000], R196 ;  /* 0x02a000c40f007844 */ /* 0x0003e20000004200 */
[----:B------:R-:W-:-:S06]  /*3ae0*/  WARPGROUP.ARRIVE ;  /* 0x00000000000079c5 */ /* 0x000fcc0000000000 */
[----:B------:R-:W-:Y:S01]  /*3af0*/  HGMMA.64x128x16.F32.BF16 R88, R152, gdesc[UR4].tnspB, R88, gsb0 ;  /* 0x41e0000498587df0 */ /* 0x000fe20008001858 */
[----:B------:R-:W-:Y:S01]  /*3b00*/  UIADD3 UR6, UR4, 0x80, URZ ;  /* 0x0000008004067890 */ /* 0x000fe2000fffe03f */
[----:B------:R-:W-:Y:S01]  /*3b10*/  UMOV UR7, 0x40000040 ;  /* 0x4000004000077882 */ /* 0x000fe20000000000 */
[----:B-1----:R-:W-:-:S04]  /*3b20*/  SHF.R.U32.HI R15, RZ, 0x4, R229 ;  /* 0x00000004ff0f7819 */ /* 0x002fc800000116e5 */
[----:B------:R-:W-:-:S04]  /*3b30*/  LOP3.LUT R15, R15, 0x3fff, RZ, 0xc0, !PT ;  /* 0x00003fff0f0f7812 */ /* 0x000fc800078ec0ff */
[----:B------:R-:W-:-:S05]  /*3b40*/  LOP3.LUT R15, R15, 0x10000, RZ, 0xfc, !PT ;  /* 0x000100000f0f7812 */ /* 0x000fca00078efcff */
[----:B------:R-:W-:-:S05]  /*3b50*/  IMAD R15, R4, 0x400, R15 ;  /* 0x00000400040f7824 */ /* 0x000fca00078e020f */
[----:B------:R-:W-:Y:S01]  /*3b60*/  R2UR UR8, R15 ;  /* 0x000000000f0872ca */ /* 0x000fe200000e0000 */
[----:B------:R-:W-:Y:S02]  /*3b70*/  WARPGROUP.DEPBAR.LE gsb0, 0x0 ;  /* 0x00008000000079c5 */ /* 0x000fe40000010000 */
[----:B------:R-:W-:-:S06]  /*3b80*/  WARPGROUP.ARRIVE ;  /* 0x00000000000079c5 */ /* 0x000fcc0000000000 */
        /* <DEDUP_REMOVED lines=76> */
.L_x_495:
        /* <DEDUP_REMOVED lines=49> */
.L_x_496:
        /* <DEDUP_REMOVED lines=11> */
[----:B------:R-:W-:Y:S01]  /*4410*/  ULDC UR4, c[0x0][0x740] ;  /* 0x0001d00000047ab9 */ /* 0x000fe20000000800 */
[----:B------:R-:W-:Y:S01]  /*4420*/  PLOP3.LUT P0, PT, PT, PT, PT, 0x8, 0x0 ;  /* 0x000000000000781c */ /* 0x000fe20003f0e170 */
        /* <DEDUP_REMOVED lines=63> */
[----:B------:R-:W-:-:S07]  /*4820*/  FMUL.FTZ R87, R87, UR4 ;  /* 0x0000000457577c20 */ /* 0x000fce0008410000 */
.L_x_479:
[----:B------:R-:W-:Y:S05]  /*4830*/  @P0 BRA `(.L_x_498) ;  /* 0x0000001c00ac0947 */ /* 0x000fea0003800000 */
[----:B------:R-:W2:Y:S01]  /*4840*/  S2R R16, SR_TID.X ;  /* 0x0000000000107919 */ /* 0x000ea20000002100 */
[----:B------:R-:W4:Y:S01]  /*4850*/  S2UR UR5, SR_CgaCtaId ;  /* 0x00000000000579c3 */ /* 0x000f220000008800 */
[----:B------:R-:W-:Y:S01]  /*4860*/  UMOV UR4, 0x400 ;  /* 0x0000040000047882 */ /* 0x000fe20000000000 */
[----:B------:R-:W-:-:S06]  /*4870*/  F2FP.BF16.F32.PACK_AB R88, R89, R88 ;  /* 0x000000585958723e */ /* 0x000fcc00000010ff */
[----:B------:R-:W-:Y:S01]  /*4880*/  BAR.SYNC.DEFER_BLOCKING 0x1, 0x100 ;  /* 0x0044000000007b1d */ /* 0x000fe20000010000 */
[----:B------:R-:W-:Y:S02]  /*4890*/  F2FP.BF16.F32.PACK_AB R89, R91, R90 ;  /* 0x0000005a5b59723e */ /* 0x000fe400000010ff */
[----:B------:R-:W-:Y:S02]  /*48a0*/  F2FP.BF16.F32.PACK_AB R96, R97, R96 ;  /* 0x000000606160723e */ /* 0x000fe400000010ff */
[----:B------:R-:W-:-:S03]  /*48b0*/  F2FP.BF16.F32.PACK_AB R90, R93, R92 ;  /* 0x0000005c5d5a723e */ /* 0x000fc600000010ff */
[----:B------:R-:W3:Y:S01]  /*48c0*/  LDC.64 R26, c[0x0][0x870] ;  /* 0x00021c00ff1a7b82 */ /* 0x000ee20000000a00 */
[----:B------:R-:W-:Y:S02]  /*48d0*/  F2FP.BF16.F32.PACK_AB R91, R95, R94 ;  /* 0x0000005e5f5b723e */ /* 0x000fe400000010ff */
[----:B------:R-:W-:Y:S02]  /*48e0*/  F2FP.BF16.F32.PACK_AB R97, R99, R98 ;  /* 0x000000626361723e */ /* 0x000fe400000010ff */
[----:B------:R-:W-:Y:S02]  /*48f0*/  F2FP.BF16.F32.PACK_AB R104, R105, R104 ;  /* 0x000000686968723e */ /* 0x000fe400000010ff */
[----:B------:R-:W-:Y:S01]  /*4900*/  F2FP.BF16.F32.PACK_AB R98, R101, R100 ;  /* 0x000000646562723e */ /* 0x000fe200000010ff */
[----:B------:R-:W3:Y:S01]  /*4910*/  LDC.64 R38, c[0x0][0x850] ;  /* 0x00021400ff267b82 */ /* 0x000ee20000000a00 */
[----:B------:R-:W-:Y:S02]  /*4920*/  F2FP.BF16.F32.PACK_AB R99, R103, R102 ;  /* 0x000000666763723e */ /* 0x000fe400000010ff */
[----:B------:R-:W-:-:S02]  /*4930*/  F2FP.BF16.F32.PACK_AB R105, R107, R106 ;  /* 0x0000006a6b69723e */ /* 0x000fc400000010ff */
[----:B------:R-:W-:Y:S01]  /*4940*/  F2FP.BF16.F32.PACK_AB R112, R113, R112 ;  /* 0x000000707170723e */ /* 0x000fe200000010ff */
[----:B----4-:R-:W-:Y:S01]  /*4950*/  ULEA UR4, UR5, UR4, 0x18 ;  /* 0x0000000405047291 */ /* 0x010fe2000f8ec03f */
[----:B------:R-:W-:Y:S02]  /*4960*/  F2FP.BF16.F32.PACK_AB R106, R109, R108 ;  /* 0x0000006c6d6a723e */ /* 0x000fe400000010ff */
[----:B------:R-:W-:Y:S02]  /*4970*/  F2FP.BF16.F32.PACK_AB R107, R111, R110 ;  /* 0x0000006e6f6b723e */ /* 0x000fe400000010ff */
[----:B------:R-:W-:Y:S02]  /*4980*/  F2FP.BF16.F32.PACK_AB R113, R115, R114 ;  /* 0x000000727371723e */ /* 0x000fe400000010ff */
[----:B--2---:R-:W-:Y:S02]  /*4990*/  IADD3 R16, R16, -0x80, RZ ;  /* 0xffffff8010107810 */ /* 0x004fe40007ffe0ff */
[----:B------:R-:W-:-:S02]  /*49a0*/  F2FP.BF16.F32.PACK_AB R120, R121, R120 ;  /* 0x000000787978723e */ /* 0x000fc400000010ff */
[----:B------:R-:W-:Y:S02]  /*49b0*/  SHF.R.S32.HI R15, RZ, 0x1f, R16 ;  /* 0x0000001fff0f7819 */ /* 0x000fe40000011410 */
[----:B------:R-:W-:Y:S02]  /*49c0*/  F2FP.BF16.F32.PACK_AB R114, R117, R116 ;  /* 0x000000747572723e */ /* 0x000fe400000010ff */
[CC--:B------:R-:W-:Y:S02]  /*49d0*/  LEA.HI R0, R15.reuse, R16.reuse, RZ, 0x4 ;  /* 0x000000100f007211 */ /* 0x0c0fe400078f20ff */
[----:B------:R-:W-:Y:S02]  /*49e0*/  LEA.HI R19, R15, R16, RZ, 0x5 ;  /* 0x000000100f137211 */ /* 0x000fe400078f28ff */
[----:B-1----:R-:W-:Y:S02]  /*49f0*/  LOP3.LUT R3, R0, 0xfffffff0, RZ, 0xc0, !PT ;  /* 0xfffffff000037812 */ /* 0x002fe400078ec0ff */
[----:B------:R-:W-:Y:S01]  /*4a00*/  SHF.R.S32.HI R0, RZ, 0x4, R0 ;  /* 0x00000004ff007819 */ /* 0x000fe20000011400 */
[----:B------:R-:W-:Y:S01]  /*4a10*/  IMAD.SHL.U32 R19, R19, 0x20, RZ ;  /* 0x0000002013137824 */ /* 0x000fe200078e00ff */
[----:B------:R-:W-:Y:S01]  /*4a20*/  F2FP.BF16.F32.PACK_AB R115, R119, R118 ;  /* 0x000000767773723e */ /* 0x000fe200000010ff */
[----:B---3--:R-:W-:Y:S01]  /*4a30*/  IMAD.IADD R2, R16, 0x1, -R3 ;  /* 0x0000000110027824 */ /* 0x008fe200078e0a03 */
[----:B------:R-:W-:Y:S01]  /*4a40*/  F2FP.BF16.F32.PACK_AB R121, R123, R122 ;  /* 0x0000007a7b79723e */ /* 0x000fe200000010ff */
[----:B------:R-:W-:Y:S01]  /*4a50*/  IMAD.SHL.U32 R18, R0, 0x8, RZ ;  /* 0x0000000800127824 */ /* 0x000fe200078e00ff */
[----:B------:R-:W-:Y:S01]  /*4a60*/  LOP3.LUT R20, R19, 0x7ffffc00, RZ, 0xc0, !PT ;  /* 0x7ffffc0013147812 */ /* 0x000fe200078ec0ff */
[----:B------:R-:W-:Y:S01]  /*4a70*/  IMAD.MOV.U32 R19, RZ, RZ, 0x40 ;  /* 0x00000040ff137424 */ /* 0x000fe200078e00ff */
[----:B------:R-:W-:-:S02]  /*4a80*/  SHF.R.S32.HI R3, RZ, 0x1f, R2 ;  /* 0x0000001fff037819 */ /* 0x000fc40000011402 */
[----:B------:R-:W-:Y:S02]  /*4a90*/  F2FP.BF16.F32.PACK_AB R128, R129, R128 ;  /* 0x000000808180723e */ /* 0x000fe400000010ff */
[----:B------:R-:W-:Y:S02]  /*4aa0*/  LEA.HI R13, R3, R2, RZ, 0x3 ;  /* 0x00000002030d7211 */ /* 0x000fe400078f18ff */
[----:B------:R-:W-:Y:S02]  /*4ab0*/  F2FP.BF16.F32.PACK_AB R122, R125, R124 ;  /* 0x0000007c7d7a723e */ /* 0x000fe400000010ff */
[----:B------:R-:W-:Y:S02]  /*4ac0*/  LOP3.LUT R3, R13, 0xfffffff8, RZ, 0xc0, !PT ;  /* 0xfffffff80d037812 */ /* 0x000fe400078ec0ff */
[----:B------:R-:W-:Y:S02]  /*4ad0*/  SHF.R.S32.HI R13, RZ, 0x3, R13 ;  /* 0x00000003ff0d7819 */ /* 0x000fe4000001140d */
[----:B------:R-:W-:Y:S01]  /*4ae0*/  F2FP.BF16.F32.PACK_AB R123, R127, R126 ;  /* 0x0000007e7f7b723e */ /* 0x000fe200000010ff */
[----:B------:R-:W-:Y:S01]  /*4af0*/  IMAD.IADD R3, R2, 0x1, -R3 ;  /* 0x0000000102037824 */ /* 0x000fe200078e0a03 */
[----:B------:R-:W-:Y:S01]  /*4b00*/  F2FP.BF16.F32.PACK_AB R129, R131, R130 ;  /* 0x000000828381723e */ /* 0x000fe200000010ff */
[----:B------:R-:W-:Y:S01]  /*4b10*/  IMAD R20, R13, 0x200, R20 ;  /* 0x000002000d147824 */ /* 0x000fe200078e0214 */
[----:B------:R-:W-:Y:S01]  /*4b20*/  F2FP.BF16.F32.PACK_AB R136, R137, R136 ;  /* 0x000000888988723e */ /* 0x000fe200000010ff */
[C---:B------:R-:W-:Y:S01]  /*4b30*/  IMAD.SHL.U32 R17, R3.reuse, 0x40, RZ ;  /* 0x0000004003117824 */ /* 0x040fe200078e00ff */
[----:B------:R-:W-:-:S02]  /*4b40*/  R2P PR, R3, 0x6 ;  /* 0x0000000603007804 */ /* 0x000fc40000000000 */
[----:B------:R-:W-:Y:S02]  /*4b50*/  F2FP.BF16.F32.PACK_AB R130, R133, R132 ;  /* 0x000000848582723e */ /* 0x000fe400000010ff */
[----:B------:R-:W-:Y:S02]  /*4b60*/  LOP3.LUT R17, R17, 0x1c0, RZ, 0xc0, !PT ;  /* 0x000001c011117812 */ /* 0x000fe400078ec0ff */
[----:B------:R-:W-:Y:S02]  /*4b70*/  SEL R19, R19, 0xffffffc0, !P2 ;  /* 0xffffffc013137807 */ /* 0x000fe40005000000 */
[----:B------:R-:W-:Y:S02]  /*4b80*/  LOP3.LUT R18, R17, 0x8, R18, 0xf8, !PT ;  /* 0x0000000811127812 */ /* 0x000fe400078ef812 */
[----:B------:R-:W-:Y:S02]  /*4b90*/  SHF.R.U32.HI R17, RZ, 0x3, R17 ;  /* 0x00000003ff117819 */ /* 0x000fe40000011611 */
[----:B------:R-:W-:-:S02]  /*4ba0*/  F2FP.BF16.F32.PACK_AB R131, R135, R134 ;  /* 0x000000868783723e */ /* 0x000fc400000010ff */
[----:B------:R-:W-:Y:S01]  /*4bb0*/  LOP3.LUT R17, R18, R17, RZ, 0x3c, !PT ;  /* 0x0000001112117212 */ /* 0x000fe200078e3cff */
[----:B------:R-:W-:Y:S01]  /*4bc0*/  IMAD.MOV.U32 R18, RZ, RZ, 0x20 ;  /* 0x00000020ff127424 */ /* 0x000fe200078e00ff */
[----:B------:R-:W-:Y:S02]  /*4bd0*/  F2FP.BF16.F32.PACK_AB R137, R139, R138 ;  /* 0x0000008a8b89723e */ /* 0x000fe400000010ff */
[----:B------:R-:W-:Y:S01]  /*4be0*/  F2FP.BF16.F32.PACK_AB R144, R145, R144 ;  /* 0x000000909190723e */ /* 0x000fe200000010ff */
[----:B------:R-:W-:Y:S01]  /*4bf0*/  IMAD.IADD R17, R17, 0x1, R20 ;  /* 0x0000000111117824 */ /* 0x000fe200078e0214 */
[----:B------:R-:W-:Y:S02]  /*4c00*/  SEL R18, R18, 0xffffffe0, !P1 ;  /* 0xffffffe012127807 */ /* 0x000fe40004800000 */
[----:B------:R-:W-:Y:S02]  /*4c10*/  F2FP.BF16.F32.PACK_AB R138, R141, R140 ;  /* 0x0000008c8d8a723e */ /* 0x000fe400000010ff */
[----:B------:R-:W-:-:S02]  /*4c20*/  LEA R17, R17, UR4, 0x1 ;  /* 0x0000000411117c11 */ /* 0x000fc4000f8e08ff */
[----:B------:R-:W-:Y:S02]  /*4c30*/  F2FP.BF16.F32.PACK_AB R139, R143, R142 ;  /* 0x0000008e8f8b723e */ /* 0x000fe400000010ff */
[--C-:B------:R-:W-:Y:S01]  /*4c40*/  IADD3 R20, R18, 0x8000, R17.reuse ;  /* 0x0000800012147810 */ /* 0x100fe20007ffe011 */
[----:B------:R-:W-:Y:S01]  /*4c50*/  STSM.16.M88.4 [R17+0x8000], R88 ;  /* 0x0080005811007844 */ /* 0x000fe20000000200 */
[----:B------:R-:W-:Y:S02]  /*4c60*/  IADD3 R21, R19, 0x8000, R17 ;  /* 0x0000800013157810 */ /* 0x000fe40007ffe011 */
[----:B------:R-:W-:Y:S01]  /*4c70*/  F2FP.BF16.F32.PACK_AB R145, R147, R146 ;  /* 0x000000929391723e */ /* 0x000fe200000010ff */
[----:B------:R-:W-:Y:S01]  /*4c80*/  IMAD.IADD R22, R20, 0x1, R19 ;  /* 0x0000000114167824 */ /* 0x000fe200078e0213 */
[----:B------:R-:W-:Y:S01]  /*4c90*/  STSM.16.M88.4 [R20], R96 ;  /* 0x0000006014007844 */ /* 0x000fe20000000200 */
[----:B------:R-:W-:Y:S01]  /*4ca0*/  F2FP.BF16.F32.PACK_AB R146, R149, R148 ;  /* 0x000000949592723e */ /* 0x000fe200000010ff */
[----:B------:R-:W1:Y:S01]  /*4cb0*/  LDC.64 R18, c[0x0][0x870] ;  /* 0x00021c00ff127b82 */ /* 0x000e620000000a00 */
[----:B------:R-:W-:Y:S01]  /*4cc0*/  F2FP.BF16.F32.PACK_AB R147, R151, R150 ;  /* 0x000000969793723e */ /* 0x000fe200000010ff */
[----:B------:R-:W-:Y:S01]  /*4cd0*/  STSM.16.M88.4 [R21], R104 ;  /* 0x0000006815007844 */ /* 0x000fe20000000200 */
[----:B------:R-:W-:-:S02]  /*4ce0*/  F2FP.BF16.F32.PACK_AB R4, R25, R4 ;  /* 0x000000041904723e */ /* 0x000fc400000010ff */
[----:B------:R-:W-:Y:S01]  /*4cf0*/  F2FP.BF16.F32.PACK_AB R5, R8, R5 ;  /* 0x000000050805723e */ /* 0x000fe200000010ff */
[----:B------:R-:W-:Y:S01]  /*4d00*/  STSM.16.M88.4 [R22], R112 ;  /* 0x0000007016007844 */ /* 0x000fe20000000200 */
[----:B------:R-:W-:Y:S02]  /*4d10*/  F2FP.BF16.F32.PACK_AB R6, R29, R6 ;  /* 0x000000061d06723e */ /* 0x000fe400000010ff */
[----:B------:R-:W-:Y:S01]  /*4d20*/  F2FP.BF16.F32.PACK_AB R7, R10, R7 ;  /* 0x000000070a07723e */ /* 0x000fe200000010ff */
[----:B------:R-:W-:Y:S01]  /*4d30*/  STSM.16.M88.4 [R17+0xc000], R120 ;  /* 0x00c0007811007844 */ /* 0x000fe20000000200 */
[----:B------:R-:W-:Y:S02]  /*4d40*/  F2FP.BF16.F32.PACK_AB R40, R41, R40 ;  /* 0x000000282928723e */ /* 0x000fe400000010ff */
[----:B------:R-:W-:Y:S01]  /*4d50*/  F2FP.BF16.F32.PACK_AB R8, R33, R32 ;  /* 0x000000202108723e */ /* 0x000fe200000010ff */
[----:B------:R-:W-:Y:S01]  /*4d60*/  STSM.16.M88.4 [R20+0x4000], R128 ;  /* 0x0040008014007844 */ /* 0x000fe20000000200 */
[----:B------:R-:W-:-:S02]  /*4d70*/  F2FP.BF16.F32.PACK_AB R9, R12, R9 ;  /* 0x000000090c09723e */ /* 0x000fc400000010ff */
[----:B------:R-:W-:Y:S01]  /*4d80*/  F2FP.BF16.F32.PACK_AB R10, R37, R36 ;  /* 0x00000024250a723e */ /* 0x000fe200000010ff */
[----:B------:R-:W-:Y:S01]  /*4d90*/  STSM.16.M88.4 [R21+0x4000], R136 ;  /* 0x0040008815007844 */ /* 0x000fe20000000200 */
[----:B------:R-:W-:Y:S02]  /*4da0*/  F2FP.BF16.F32.PACK_AB R11, R14, R11 ;  /* 0x0000000b0e0b723e */ /* 0x000fe400000010ff */
[----:B------:R-:W-:Y:S01]  /*4db0*/  F2FP.BF16.F32.PACK_AB R41, R43, R42 ;  /* 0x0000002a2b29723e */ /* 0x000fe200000010ff */
[----:B------:R-:W-:Y:S01]  /*4dc0*/  STSM.16.M88.4 [R22+0x4000], R144 ;  /* 0x0040009016007844 */ /* 0x000fe20000000200 */
[----:B------:R-:W-:Y:S01]  /*4dd0*/  F2FP.BF16.F32.PACK_AB R48, R49, R48 ;  /* 0x000000303130723e */ /* 0x000fe200000010ff */
[----:B-1----:R-:W-:Y:S01]  /*4de0*/  IMAD.WIDE R18, R228, 0x4, R18 ;  /* 0x00000004e4127825 */ /* 0x002fe200078e0212 */
[----:B------:R-:W-:Y:S01]  /*4df0*/  F2FP.BF16.F32.PACK_AB R42, R45, R44 ;  /* 0x0000002c2d2a723e */ /* 0x000fe200000010ff */
[----:B------:R1:W-:Y:S01]  /*4e00*/  STSM.16.M88.4 [R17], R4 ;  /* 0x0000000411007844 */ /* 0x0003e20000000200 */
        /* <DEDUP_REMOVED lines=8> */
[----:B------:R-:W-:Y:S01]  /*4e90*/  F2FP.BF16.F32.PACK_AB R64, R65, R64 ;  /* 0x000000404140723e */ /* 0x000fe200000010ff */
[----:B------:R4:W-:Y:S01]  /*4ea0*/  STSM.16.M88.4 [R22+-0x8000], R48 ;  /* 0xff80003016007844 */ /* 0x0009e20000000200 */
[----:B------:R-:W-:Y:S01]  /*4eb0*/  F2FP.BF16.F32.PACK_AB R58, R61, R60 ;  /* 0x0000003c3d3a723e */ /* 0x000fe200000010ff */
[----:B-1----:R-:W1:Y:S01]  /*4ec0*/  LDC.64 R4, c[0x0][0x878] ;  /* 0x00021e00ff047b82 */ /* 0x002e620000000a00 */
[----:B------:R-:W-:-:S02]  /*4ed0*/  F2FP.BF16.F32.PACK_AB R59, R63, R62 ;  /* 0x0000003e3f3b723e */ /* 0x000fc400000010ff */
[----:B------:R-:W-:Y:S02]  /*4ee0*/  F2FP.BF16.F32.PACK_AB R65, R67, R66 ;  /* 0x000000424341723e */ /* 0x000fe400000010ff */
        /* <DEDUP_REMOVED lines=13> */
[----:B------:R-:W-:-:S03]  /*4fc0*/  ISETP.NE.U32.AND P3, PT, R26, RZ, PT ;  /* 0x000000ff1a00720c */ /* 0x000fc60003f65070 */
[----:B------:R4:W-:Y:S01]  /*4fd0*/  STSM.16.M88.4 [R22+-0x4000], R80 ;  /* 0xffc0005016007844 */ /* 0x0009e20000000200 */
[----:B------:R-:W-:Y:S01]  /*4fe0*/  ISETP.NE.AND.EX P3, PT, R27, RZ, PT, P3 ;  /* 0x000000ff1b00720c */ /* 0x000fe20003f65330 */
[----:B------:R-:W-:-:S12]  /*4ff0*/  BAR.SYNC.DEFER_BLOCKING 0x1, 0x100 ;  /* 0x0044000000007b1d */ /* 0x000fd80000010000 */
[----:B------:R-:W4:Y:S01]  /*5000*/  @P3 LDG.E R7, desc[UR38][R18.64] ;  /* 0x0000002612073981 */ /* 0x000f22000c1e1900 */
[----:B-1----:R-:W-:Y:S01]  /*5010*/  ISETP.NE.U32.AND P0, PT, R4, RZ, PT ;  /* 0x000000ff0400720c */ /* 0x002fe20003f05070 */
[----:B------:R-:W-:Y:S01]  /*5020*/  ULDC UR5, c[0x0][0x808] ;  /* 0x0002020000057ab9 */ /* 0x000fe20000000800 */
[----:B--2---:R-:W-:Y:S01]  /*5030*/  LEA.HI R9, R15, R16, RZ, 0x7 ;  /* 0x000000100f097211 */ /* 0x004fe200078f38ff */
[----:B---3--:R-:W1:Y:S01]  /*5040*/  S2R R43, SR_CTAID.X ;  /* 0x00000000002b7919 */ /* 0x008e620000002500 */
[----:B------:R-:W-:Y:S01]  /*5050*/  ISETP.NE.AND.EX P0, PT, R5, RZ, PT, P0 ;  /* 0x000000ff0500720c */ /* 0x000fe20003f05300 */
[----:B------:R-:W-:Y:S02]  /*5060*/  IMAD.SHL.U32 R8, R0, 0x40, RZ ;  /* 0x0000004000087824 */ /* 0x000fe400078e00ff */
[----:B------:R-:W-:Y:S02]  /*5070*/  IMAD.SHL.U32 R3, R3, 0x8, RZ ;  /* 0x0000000803037824 */ /* 0x000fe400078e00ff */
[----:B------:R-:W-:-:S08]  /*5080*/  IMAD.U32 R6, RZ, RZ, UR5 ;  /* 0x00000005ff067e24 */ /* 0x000fd0000f8e00ff */
[----:B------:R-:W2:Y:S01]  /*5090*/  @P0 LDC.64 R4, c[0x0][0x878] ;  /* 0x00021e00ff040b82 */ /* 0x000ea20000000a00 */
[----:B------:R-:W-:Y:S01]  /*50a0*/  IMAD.SHL.U32 R9, R9, 0x4, RZ ;  /* 0x0000000409097824 */ /* 0x000fe200078e00ff */
[----:B------:R-:W-:-:S04]  /*50b0*/  LOP3.LUT R8, R8, 0x1c0, RZ, 0xc0, !PT ;  /* 0x000001c008087812 */ /* 0x000fc800078ec0ff */
[----:B------:R-:W-:Y:S02]  /*50c0*/  LOP3.LUT R3, R8, 0x38, R3, 0xf8, !PT ;  /* 0x0000003808037812 */ /* 0x000fe400078ef803 */
[----:B------:R-:W-:Y:S02]  /*50d0*/  LOP3.LUT R10, R9, 0x7ffffe00, RZ, 0xc0, !PT ;  /* 0x7ffffe00090a7812 */ /* 0x000fe400078ec0ff */
[----:B------:R-:W-:Y:S01]  /*50e0*/  SHF.R.U32.HI R8, RZ, 0x3, R8 ;  /* 0x00000003ff087819 */ /* 0x000fe20000011608 */
[----:B------:R-:W3:Y:S02]  /*50f0*/  S2UR UR5, SR_CTAID.Y ;  /* 0x00000000000579c3 */ /* 0x000ee40000002600 */
[----:B------:R-:W-:Y:S01]  /*5100*/  IMAD R10, R13, 0x2000, R10 ;  /* 0x000020000d0a7824 */ /* 0x000fe200078e020a */
[----:B------:R-:W-:Y:S02]  /*5110*/  LOP3.LUT R3, R3, R8, RZ, 0x3c, !PT ;  /* 0x0000000803037212 */ /* 0x000fe400078e3cff */
[----:B------:R-:W-:Y:S01]  /*5120*/  CS2R R28, SRZ ;  /* 0x00000000001c7805 */ /* 0x000fe2000001ff00 */
[----:B--2---:R-:W-:-:S04]  /*5130*/  @P0 IMAD.WIDE R4, R228, 0x4, R4 ;  /* 0x00000004e4040825 */ /* 0x004fc800078e0204 */
[----:B------:R-:W-:Y:S01]  /*5140*/  IMAD.IADD R3, R10, 0x1, R3 ;  /* 0x000000010a037824 */ /* 0x000fe200078e0203 */
[----:B------:R4:W5:Y:S02]  /*5150*/  @P0 LDG.E R6, desc[UR38][R4.64] ;  /* 0x0000002604060981 */ /* 0x000964000c1e1900 */
[----:B----4-:R-:W-:Y:S01]  /*5160*/  @P3 SHF.R.S32.HI R4, RZ, 0x1f, R7 ;  /* 0x0000001fff043819 */ /* 0x010fe20000011407 */
[----:B-1-3--:R-:W-:Y:S06]  /*5170*/  @P0 BRA `(.L_x_499) ;  /* 0x0000000000100947 */ /* 0x00afec0003800000 */
[----:B------:R-:W-:Y:S05]  /*5180*/  @!P3 BRA `(.L_x_499) ;  /* 0x00000000000cb947 */ /* 0x000fea0003800000 */
[----:B------:R-:W2:Y:S04]  /*5190*/  LDG.E R5, desc[UR38][R18.64] ;  /* 0x0000002612057981 */ /* 0x000ea8000c1e1900 */
[----:B-----5:R-:W2:Y:S02]  /*51a0*/  LDG.E R6, desc[UR38][R18.64+0x4] ;  /* 0x0000042612067981 */ /* 0x020ea4000c1e1900 */
[----:B--2---:R-:W-:-:S07]  /*51b0*/  IMAD.IADD R6, R6, 0x1, -R5 ;  /* 0x0000000106067824 */ /* 0x004fce00078e0a05 */
.L_x_499:
[----:B-----5:R-:W-:Y:S01]  /*51c0*/  IMAD R6, R43, -0x80, R6 ;  /* 0xffffff802b067824 */ /* 0x020fe200078e0206 */
[----:B------:R-:W-:Y:S01]  /*51d0*/  LEA R46, R3, UR4, 0x1 ;  /* 0x00000004032e7c11 */ /* 0x000fe2000f8e08ff */
[----:B------:R-:W-:Y:S01]  /*51e0*/  @P3 IMAD.MOV.U32 R28, RZ, RZ, R7 ;  /* 0x000000ffff1c3224 */ /* 0x000fe200078e0007 */
[----:B------:R-:W-:Y:S01]  /*51f0*/  USHF.R.S32.HI UR4, URZ, 0x1f, UR5 ;  /* 0x0000001f3f047899 */ /* 0x000fe20008011405 */
[----:B------:R-:W-:Y:S01]  /*5200*/  @P3 IMAD.MOV.U32 R29, RZ, RZ, R4 ;  /* 0x000000ffff1d3224 */ /* 0x000fe200078e0004 */
[----:B------:R-:W-:Y:S01]  /*5210*/  VIMNMX R51, R6, 0x80, PT ;  /* 0x0000008006337848 */ /* 0x000fe20003fe0100 */
[----:B------:R1:W2:Y:S01]  /*5220*/  LDS.128 R32, [R46+0x8800] ;  /* 0x008800002e207984 */ /* 0x0002a20000000c00 */
[C---:B------:R-:W-:Y:S01]  /*5230*/  VIADD R3, R0.reuse, 0x10 ;  /* 0x0000001000037836 */ /* 0x040fe20000000000 */
[----:B------:R-:W-:Y:S01]  /*5240*/  IADD3 R30, P0, R0, R28, RZ ;  /* 0x0000001c001e7210 */ /* 0x000fe20007f1e0ff */
[----:B------:R-:W-:Y:S01]  /*5250*/  IMAD.SHL.U32 R28, R2, 0x8, RZ ;  /* 0x00000008021c7824 */ /* 0x000fe200078e00ff */
[----:B------:R1:W3:Y:S01]  /*5260*/  LDS.128 R24, [R46+0x1000] ;  /* 0x001000002e187984 */ /* 0x0002e20000000c00 */
[----:B------:R-:W4:Y:S01]  /*5270*/  LDC.64 R48, c[0x0][0x820] ;  /* 0x00020800ff307b82 */ /* 0x000f220000000a00 */
[-C--:B------:R-:W-:Y:S01]  /*5280*/  ISETP.GE.AND P6, PT, R3, R51.reuse, PT ;  /* 0x000000330300720c */ /* 0x080fe20003fc6270 */
[----:B------:R-:W-:Y:S01]  /*5290*/  IMAD R36, R38, UR4, RZ ;  /* 0x0000000426247c24 */ /* 0x000fe2000f8e02ff */
[----:B------:R1:W1:Y:S01]  /*52a0*/  LDS.128 R20, [R46+0x1800] ;  /* 0x001800002e147984 */ /* 0x0002620000000c00 */
[C---:B------:R-:W-:Y:S01]  /*52b0*/  ISETP.GE.AND P2, PT, R0.reuse, R51, PT ;  /* 0x000000330000720c */ /* 0x040fe20003f46270 */
[C---:B------:R-:W-:Y:S01]  /*52c0*/  VIADD R2, R0.reuse, 0x20 ;  /* 0x0000002000027836 */ /* 0x040fe20000000000 */
[C---:B------:R-:W-:Y:S01]  /*52d0*/  LEA.HI.X.SX32 R31, R0.reuse, R29, 0x1, P0 ;  /* 0x0000001d001f7211 */ /* 0x040fe200000f0eff */
[----:B------:R1:W1:Y:S01]  /*52e0*/  LDS.128 R16, [R46+0x2000] ;  /* 0x002000002e107984 */ /* 0x0002620000000c00 */
[----:B------:R-:W-:Y:S01]  /*52f0*/  VIADD R3, R0, 0x30 ;  /* 0x0000003000037836 */ /* 0x000fe20000000000 */
[----:B------:R-:W-:Y:S01]  /*5300*/  SHF.R.S32.HI R29, RZ, 0x1f, R28 ;  /* 0x0000001fff1d7819 */ /* 0x000fe2000001141c */
[----:B------:R-:W-:Y:S01]  /*5310*/  ULDC UR8, c[0x0][0x83c] ;  /* 0x00020f0000087ab9 */ /* 0x000fe20000000800 */
[----:B------:R1:W1:Y:S01]  /*5320*/  LDS.128 R12, [R46+0x2800] ;  /* 0x002800002e0c7984 */ /* 0x0002620000000c00 */
[----:B------:R-:W-:Y:S01]  /*5330*/  SHF.R.S32.HI R37, RZ, 0x1f, R228 ;  /* 0x0000001fff257819 */ /* 0x000fe200000114e4 */
[----:B------:R-:W-:Y:S01]  /*5340*/  IMAD R39, R39, UR5, R36 ;  /* 0x0000000527277c24 */ /* 0x000fe2000f8e0224 */
[----:B------:R-:W-:Y:S01]  /*5350*/  ISETP.GE.OR P4, PT, R28, UR8, P2 ;  /* 0x000000081c007c0c */ /* 0x000fe20009786670 */
[----:B------:R1:W1:Y:S01]  /*5360*/  LDS.128 R8, [R46+0x3000] ;  /* 0x003000002e087984 */ /* 0x0002620000000c00 */
[----:B------:R-:W-:Y:S01]  /*5370*/  VIADD R36, R0, 0x40 ;  /* 0x0000004000247836 */ /* 0x000fe20000000000 */
[-C--:B------:R-:W-:Y:S01]  /*5380*/  ISETP.GE.AND P0, PT, R2, R51.reuse, PT ;  /* 0x000000330200720c */ /* 0x080fe20003f06270 */
[----:B------:R-:W-:Y:S01]  /*5390*/  ULDC.64 UR6, c[0x0][0x858] ;  /* 0x0002160000067ab9 */ /* 0x000fe20000000a00 */
[----:B------:R1:W1:Y:S01]  /*53a0*/  LDS.128 R4, [R46+0x3800] ;  /* 0x003800002e047984 */ /* 0x0002620000000c00 */
[-C--:B------:R-:W-:Y:S01]  /*53b0*/  ISETP.GE.AND P5, PT, R3, R51.reuse, PT ;  /* 0x000000330300720c */ /* 0x080fe20003fa6270 */
[----:B------:R-:W-:Y:S01]  /*53c0*/  IMAD.WIDE.U32 R2, R38, UR5, R28 ;  /* 0x0000000526027c25 */ /* 0x000fe2000f8e001c */
[----:B------:R-:W-:Y:S01]  /*53d0*/  SEL R50, R37, RZ, !P3 ;  /* 0x000000ff25327207 */ /* 0x000fe20005800000 */
[----:B------:R-:W-:Y:S01]  /*53e0*/  BSSY B0, `(.L_x_500) ;  /* 0x0000018000007945 */ /* 0x000fe20003800000 */
[----:B------:R-:W-:Y:S01]  /*53f0*/  ISETP.GE.AND P1, PT, R36, R51, PT ;  /* 0x000000332400720c */ /* 0x000fe20003f26270 */
[----:B------:R-:W-:Y:S01]  /*5400*/  IMAD.IADD R3, R3, 0x1, R39 ;  /* 0x0000000103037824 */ /* 0x000fe200078e0227 */
[----:B------:R-:W-:Y:S01]  /*5410*/  SEL R47, R228, RZ, !P3 ;  /* 0x000000ffe42f7207 */ /* 0x000fe20005800000 */
[----:B------:R-:W-:Y:S01]  /*5420*/  IMAD R36, R50, UR6, RZ ;  /* 0x0000000632247c24 */ /* 0x000fe2000f8e02ff */
[----:B------:R-:W-:-:S02]  /*5430*/  P2R R52, PR, RZ, 0x40 ;  /* 0x00000040ff347803 */ /* 0x000fc40000000000 */
[----:B------:R-:W-:Y:S01]  /*5440*/  P2R R53, PR, RZ, 0x20 ;  /* 0x00000020ff357803 */ /* 0x000fe20000000000 */
[C---:B------:R-:W-:Y:S01]  /*5450*/  IMAD R41, R47.reuse, UR7, R36 ;  /* 0x000000072f297c24 */ /* 0x040fe2000f8e0224 */
[----:B------:R-:W-:Y:S01]  /*5460*/  ISETP.GE.OR P3, PT, R28, UR8, P6 ;  /* 0x000000081c007c0c */ /* 0x000fe2000b766670 */
[----:B------:R-:W-:-:S04]  /*5470*/  IMAD.WIDE.U32 R44, R47, UR6, R2 ;  /* 0x000000062f2c7c25 */ /* 0x000fc8000f8e0002 */
[----:B------:R-:W-:-:S04]  /*5480*/  IMAD.WIDE R2, R43, 0x80, R30 ;  /* 0x000000802b027825 */ /* 0x000fc800078e021e */
[----:B------:R-:W-:Y:S01]  /*5490*/  IMAD.IADD R41, R45, 0x1, R41 ;  /* 0x000000012d297824 */ /* 0x000fe200078e0229 */
[----:B--23--:R-:W-:Y:S06]  /*54a0*/  @P4 BRA `(.L_x_501) ;  /* 0x00000000002c4947 */ /* 0x00cfec0003800000 */
[----:B------:R-:W2:Y:S01]  /*54b0*/  LDS.128 R36, [R46+0x8000] ;  /* 0x008000002e247984 */ /* 0x000ea20000000c00 */
[----:B------:R-:W-:Y:S01]  /*54c0*/  ULDC.64 UR6, c[0x0][0x848] ;  /* 0x0002120000067ab9 */ /* 0x000fe20000000a00 */
[----:B------:R-:W-:Y:S02]  /*54d0*/  IMAD.MOV.U32 R40, RZ, RZ, R44 ;  /* 0x000000ffff287224 */ /* 0x000fe400078e002c */
[----:B------:R-:W-:Y:S02]  /*54e0*/  IMAD R43, R3, UR6, RZ ;  /* 0x00000006032b7c24 */ /* 0x000fe4000f8e02ff */
[----:B------:R-:W-:-:S04]  /*54f0*/  IMAD.WIDE.U32 R30, R2, UR6, R40 ;  /* 0x00000006021e7c25 */ /* 0x000fc8000f8e0028 */
[----:B------:R-:W-:Y:S01]  /*5500*/  IMAD R43, R2, UR7, R43 ;  /* 0x00000007022b7c24 */ /* 0x000fe2000f8e022b */
[----:B------:R-:W-:Y:S02]  /*5510*/  ULDC.64 UR6, c[0x0][0x830] ;  /* 0x00020c0000067ab9 */ /* 0x000fe40000000a00 */
[----:B------:R-:W-:Y:S01]  /*5520*/  LEA R42, P4, R30, UR6, 0x1 ;  /* 0x000000061e2a7c11 */ /* 0x000fe2000f8808ff */
[----:B------:R-:W-:-:S05]  /*5530*/  IMAD.IADD R31, R31, 0x1, R43 ;  /* 0x000000011f1f7824 */ /* 0x000fca00078e022b */
[----:B------:R-:W-:-:S05]  /*5540*/  LEA.HI.X R43, R30, UR7, R31, 0x1, P4 ;  /* 0x000000071e2b7c11 */ /* 0x000fca000a0f0c1f */
[----:B--2---:R2:W-:Y:S02]  /*5550*/  STG.E.128 desc[UR38][R42.64], R36 ;  /* 0x000000242a007986 */ /* 0x0045e4000c101d26 */
.L_x_501:
[----:B------:R-:W-:Y:S05]  /*5560*/  BSYNC B0 ;  /* 0x0000000000007941 */ /* 0x000fea0003800000 */
.L_x_500:
[----:B------:R-:W-:Y:S04]  /*5570*/  BSSY B0, `(.L_x_502) ;  /* 0x000000f000007945 */ /* 0x000fe80003800000 */
[----:B------:R-:W-:Y:S05]  /*5580*/  @P3 BRA `(.L_x_503) ;  /* 0x0000000000343947 */ /* 0x000fea0003800000 */
[----:B--2---:R-:W-:Y:S01]  /*5590*/  IADD3 R37, P3, R2, 0x10, RZ ;  /* 0x0000001002257810 */ /* 0x004fe20007f7e0ff */
[----:B------:R-:W-:Y:S01]  /*55a0*/  ULDC.64 UR6, c[0x0][0x848] ;  /* 0x0002120000067ab9 */ /* 0x000fe20000000a00 */
[----:B------:R-:W-:-:S03]  /*55b0*/  IMAD.MOV.U32 R31, RZ, RZ, R41 ;  /* 0x000000ffff1f7224 */ /* 0x000fc600078e0029 */
[----:B------:R-:W-:-:S04]  /*55c0*/  IMAD.X R30, RZ, RZ, R3, P3 ;  /* 0x000000ffff1e7224 */ /* 0x000fc800018e0603 */
[----:B------:R-:W-:Y:S02]  /*55d0*/  IMAD R36, R30, UR6, RZ ;  /* 0x000000061e247c24 */ /* 0x000fe4000f8e02ff */
[----:B------:R-:W-:-:S04]  /*55e0*/  IMAD.MOV.U32 R30, RZ, RZ, R44 ;  /* 0x000000ffff1e7224 */ /* 0x000fc800078e002c */
[----:B------:R-:W-:-:S04]  /*55f0*/  IMAD.WIDE.U32 R30, R37, UR6, R30 ;  /* 0x00000006251e7c25 */ /* 0x000fc8000f8e001e */
[----:B------:R-:W-:Y:S01]  /*5600*/  IMAD R37, R37, UR7, R36 ;  /* 0x0000000725257c24 */ /* 0x000fe2000f8e0224 */
[----:B------:R-:W-:Y:S02]  /*5610*/  ULDC.64 UR6, c[0x0][0x830] ;  /* 0x00020c0000067ab9 */ /* 0x000fe40000000a00 */
[----:B------:R-:W-:Y:S01]  /*5620*/  LEA R36, P3, R30, UR6, 0x1 ;  /* 0x000000061e247c11 */ /* 0x000fe2000f8608ff */
[----:B------:R-:W-:-:S05]  /*5630*/  IMAD.IADD R31, R31, 0x1, R37 ;  /* 0x000000011f1f7824 */ /* 0x000fca00078e0225 */
[----:B------:R-:W-:-:S05]  /*5640*/  LEA.HI.X R37, R30, UR7, R31, 0x1, P3 ;  /* 0x000000071e257c11 */ /* 0x000fca00098f0c1f */
[----:B------:R3:W-:Y:S02]  /*5650*/  STG.E.128 desc[UR38][R36.64], R32 ;  /* 0x0000002024007986 */ /* 0x0007e4000c101d26 */
.L_x_503:
[----:B------:R-:W-:Y:S05]  /*5660*/  BSYNC B0 ;  /* 0x0000000000007941 */ /* 0x000fea0003800000 */
.L_x_502:
[----:B---3--:R3:W1:Y:S01]  /*5670*/  LDS.128 R32, [R46+0x9000] ;  /* 0x009000002e207984 */ /* 0x0086620000000c00 */
[C---:B------:R-:W-:Y:S01]  /*5680*/  ISETP.GE.OR P4, PT, R28.reuse, UR8, P0 ;  /* 0x000000081c007c0c */ /* 0x040fe20008786670 */
[----:B------:R-:W-:Y:S01]  /*5690*/  BSSY B0, `(.L_x_504) ;  /* 0x0000010000007945 */ /* 0x000fe20003800000 */
[----:B------:R-:W-:-:S11]  /*56a0*/  ISETP.GE.OR P3, PT, R28, UR8, P5 ;  /* 0x000000081c007c0c */ /* 0x000fd6000af66670 */
[----:B---3--:R-:W-:Y:S05]  /*56b0*/  @P4 BRA `(.L_x_505) ;  /* 0x0000000000344947 */ /* 0x008fea0003800000 */
        /* <DEDUP_REMOVED lines=12> */
[----:B-1----:R3:W-:Y:S02]  /*5780*/  STG.E.128 desc[UR38][R36.64], R32 ;  /* 0x0000002024007986 */ /* 0x0027e4000c101d26 */
.L_x_505:
[----:B------:R-:W-:Y:S05]  /*5790*/  BSYNC B0 ;  /* 0x0000000000007941 */ /* 0x000fea0003800000 */
.L_x_504:
[----:B-1-3--:R1:W3:Y:S01]  /*57a0*/  LDS.128 R32, [R46+0x9800] ;  /* 0x009800002e207984 */ /* 0x00a2e20000000c00 */
[----:B------:R-:W-:Y:S01]  /*57b0*/  BSSY B0, `(.L_x_506) ;  /* 0x0000010000007945 */ /* 0x000fe20003800000 */
[----:B--2---:R-:W-:-:S03]  /*57c0*/  VIADD R38, R0, 0x50 ;  /* 0x0000005000267836 */ /* 0x004fc60000000000 */
[----:B------:R-:W-:Y:S05]  /*57d0*/  @P3 BRA `(.L_x_507) ;  /* 0x0000000000343947 */ /* 0x000fea0003800000 */
[----:B------:R-:W-:Y:S01]  /*57e0*/  IADD3 R37, P3, R2, 0x30, RZ ;  /* 0x0000003002257810 */ /* 0x000fe20007f7e0ff */
        /* <DEDUP_REMOVED lines=11> */
[----:B---3--:R2:W-:Y:S02]  /*58a0*/  STG.E.128 desc[UR38][R36.64], R32 ;  /* 0x0000002024007986 */ /* 0x0085e4000c101d26 */
.L_x_507:
[----:B------:R-:W-:Y:S05]  /*58b0*/  BSYNC B0 ;  /* 0x0000000000007941 */ /* 0x000fea0003800000 */
.L_x_506:
[----:B--23--:R2:W3:Y:S01]  /*58c0*/  LDS.128 R32, [R46+0xa000] ;  /* 0x00a000002e207984 */ /* 0x00c4e20000000c00 */
[----:B------:R-:W-:Y:S01]  /*58d0*/  ISETP.GE.OR P4, PT, R28, UR8, P1 ;  /* 0x000000081c007c0c */ /* 0x000fe20008f86670 */
[----:B------:R-:W-:Y:S01]  /*58e0*/  BSSY B0, `(.L_x_508) ;  /* 0x0000010000007945 */ /* 0x000fe20003800000 */
[----:B------:R-:W-:-:S11]  /*58f0*/  ISETP.GE.AND P3, PT, R38, R51, PT ;  /* 0x000000332600720c */ /* 0x000fd60003f66270 */
[----:B--2---:R-:W-:Y:S05]  /*5900*/  @P4 BRA `(.L_x_509) ;  /* 0x0000000000344947 */ /* 0x004fea0003800000 */
        /* <DEDUP_REMOVED lines=13> */
.L_x_509:
[----:B------:R-:W-:Y:S05]  /*59e0*/  BSYNC B0 ;  /* 0x0000000000007941 */ /* 0x000fea0003800000 */
.L_x_508:
[----:B--23--:R2:W3:Y:S01]  /*59f0*/  LDS.128 R32, [R46+0xa800] ;  /* 0x00a800002e207984 */ /* 0x00c4e20000000c00 */
[----:B------:R-:W-:Y:S01]  /*5a00*/  ISETP.GE.OR P4, PT, R28, UR8, P3 ;  /* 0x000000081c007c0c */ /* 0x000fe20009f86670 */
[----:B------:R-:W-:Y:S01]  /*5a10*/  BSSY B0, `(.L_x_510) ;  /* 0x0000010000007945 */ /* 0x000fe20003800000 */
[----:B------:R-:W-:-:S11]  /*5a20*/  VIADD R38, R0, 0x60 ;  /* 0x0000006000267836 */ /* 0x000fd60000000000 */
        /* <DEDUP_REMOVED lines=14> */
.L_x_511:
[----:B------:R-:W-:Y:S05]  /*5b10*/  BSYNC B0 ;  /* 0x0000000000007941 */ /* 0x000fea0003800000 */
.L_x_510:
[----:B--23--:R2:W3:Y:S01]  /*5b20*/  LDS.128 R32, [R46+0xb000] ;  /* 0x00b000002e207984 */ /* 0x00c4e20000000c00 */
[----:B------:R-:W-:Y:S01]  /*5b30*/  ISETP.GE.AND P4, PT, R38, R51, PT ;  /* 0x000000332600720c */ /* 0x000fe20003f86270 */
[----:B------:R-:W-:Y:S01]  /*5b40*/  BSSY B0, `(.L_x_512) ;  /* 0x0000011000007945 */ /* 0x000fe20003800000 */
[----:B----4-:R-:W-:Y:S02]  /*5b50*/  IMAD R38, R48, UR4, RZ ;  /* 0x0000000430267c24 */ /* 0x010fe4000f8e02ff */
[----:B------:R-:W-:-:S13]  /*5b60*/  ISETP.GE.OR P5, PT, R28, UR8, P4 ;  /* 0x000000081c007c0c */ /* 0x000fda000a7a6670 */
        /* <DEDUP_REMOVED lines=14> */
.L_x_513:
[----:B------:R-:W-:Y:S05]  /*5c50*/  BSYNC B0 ;  /* 0x0000000000007941 */ /* 0x000fea0003800000 */
.L_x_512:
[----:B--23--:R2:W3:Y:S01]  /*5c60*/  LDS.128 R32, [R46+0xb800] ;  /* 0x00b800002e207984 */ /* 0x00c4e20000000c00 */
[----:B------:R-:W-:Y:S01]  /*5c70*/  VIADD R0, R0, 0x70 ;  /* 0x0000007000007836 */ /* 0x000fe20000000000 */
[----:B------:R-:W-:Y:S01]  /*5c80*/  BSSY B0, `(.L_x_514) ;  /* 0x0000013000007945 */ /* 0x000fe20003800000 */
[----:B------:R-:W-:Y:S02]  /*5c90*/  IMAD R43, R49, UR5, R38 ;  /* 0x00000005312b7c24 */ /* 0x000fe4000f8e0226 */
[----:B------:R-:W-:Y:S01]  /*5ca0*/  IMAD.WIDE.U32 R38, R48, UR5, R28 ;  /* 0x0000000530267c25 */ /* 0x000fe2000f8e001c */
[----:B------:R-:W-:-:S04]  /*5cb0*/  ISETP.GE.AND P5, PT, R0, R51, PT ;  /* 0x000000330000720c */ /* 0x000fc80003fa6270 */
[----:B------:R-:W-:-:S13]  /*5cc0*/  ISETP.GE.OR P6, PT, R28, UR8, P5 ;  /* 0x000000081c007c0c */ /* 0x000fda000afc6670 */
[----:B--2---:R-:W-:Y:S05]  /*5cd0*/  @P6 BRA `(.L_x_515) ;  /* 0x0000000000346947 */ /* 0x004fea0003800000 */
[----:B------:R-:W-:Y:S01]  /*5ce0*/  IADD3 R37, P6, R2, 0x70, RZ ;  /* 0x0000007002257810 */ /* 0x000fe20007fde0ff */
[----:B------:R-:W-:Y:S01]  /*5cf0*/  ULDC.64 UR6, c[0x0][0x848] ;  /* 0x0002120000067ab9 */ /* 0x000fe20000000a00 */
[----:B------:R-:W-:Y:S02]  /*5d00*/  IMAD.MOV.U32 R30, RZ, RZ, R44 ;  /* 0x000000ffff1e7224 */ /* 0x000fe400078e002c */
[----:B------:R-:W-:Y:S02]  /*5d10*/  IMAD.MOV.U32 R31, RZ, RZ, R41 ;  /* 0x000000ffff1f7224 */ /* 0x000fe400078e0029 */
[----:B------:R-:W-:Y:S02]  /*5d20*/  IMAD.X R0, RZ, RZ, R3, P6 ;  /* 0x000000ffff007224 */ /* 0x000fe400030e0603 */
[----:B------:R-:W-:-:S04]  /*5d30*/  IMAD.WIDE.U32 R30, R37, UR6, R30 ;  /* 0x00000006251e7c25 */ /* 0x000fc8000f8e001e */
[----:B------:R-:W-:-:S04]  /*5d40*/  IMAD R0, R0, UR6, RZ ;  /* 0x0000000600007c24 */ /* 0x000fc8000f8e02ff */
[----:B------:R-:W-:Y:S01]  /*5d50*/  IMAD R37, R37, UR7, R0 ;  /* 0x0000000725257c24 */ /* 0x000fe2000f8e0200 */
[----:B------:R-:W-:Y:S02]  /*5d60*/  ULDC.64 UR6, c[0x0][0x830] ;  /* 0x00020c0000067ab9 */ /* 0x000fe40000000a00 */
[----:B------:R-:W-:Y:S01]  /*5d70*/  LEA R36, P6, R30, UR6, 0x1 ;  /* 0x000000061e247c11 */ /* 0x000fe2000f8c08ff */
[----:B------:R-:W-:-:S05]  /*5d80*/  IMAD.IADD R31, R31, 0x1, R37 ;  /* 0x000000011f1f7824 */ /* 0x000fca00078e0225 */
[----:B------:R-:W-:-:S05]  /*5d90*/  LEA.HI.X R37, R30, UR7, R31, 0x1, P6 ;  /* 0x000000071e257c11 */ /* 0x000fca000b0f0c1f */
[----:B---3--:R2:W-:Y:S02]  /*5da0*/  STG.E.128 desc[UR38][R36.64], R32 ;  /* 0x0000002024007986 */ /* 0x0085e4000c101d26 */
.L_x_515:
[----:B------:R-:W-:Y:S05]  /*5db0*/  BSYNC B0 ;  /* 0x0000000000007941 */ /* 0x000fea0003800000 */
.L_x_514:
[----:B------:R-:W-:Y:S01]  /*5dc0*/  P2R R0, PR, RZ, 0x20 ;  /* 0x00000020ff007803 */ /* 0x000fe20000000000 */
[----:B------:R-:W-:Y:S01]  /*5dd0*/  ULDC UR6, c[0x0][0x80c] ;  /* 0x0002030000067ab9 */ /* 0x000fe20000000800 */
[----:B------:R-:W-:Y:S01]  /*5de0*/  ISETP.NE.AND P5, PT, R52, RZ, PT ;  /* 0x000000ff3400720c */ /* 0x000fe20003fa5270 */
[----:B------:R-:W-:Y:S01]  /*5df0*/  ULDC.64 UR4, c[0x0][0x828] ;  /* 0x00020a0000047ab9 */ /* 0x000fe20000000a00 */
[----:B------:R-:W-:Y:S01]  /*5e00*/  ISETP.NE.AND P6, PT, R53, RZ, PT ;  /* 0x000000ff3500720c */ /* 0x000fe20003fc5270 */
[----:B------:R-:W-:Y:S01]  /*5e10*/  IMAD.IADD R39, R39, 0x1, R43 ;  /* 0x0000000127277824 */ /* 0x000fe200078e022b */
[C---:B------:R-:W-:Y:S01]  /*5e20*/  ISETP.GE.OR P5, PT, R28.reuse, UR6, P5 ;  /* 0x000000061c007c0c */ /* 0x040fe2000afa6670 */
[----:B------:R-:W-:Y:S01]  /*5e30*/  BSSY B0, `(.L_x_516) ;  /* 0x000001a000007945 */ /* 0x000fe20003800000 */
[----:B------:R-:W-:Y:S01]  /*5e40*/  ISETP.GE.OR P2, PT, R28, UR6, P2 ;  /* 0x000000061c007c0c */ /* 0x000fe20009746670 */
[----:B------:R-:W-:Y:S01]  /*5e50*/  IMAD.WIDE.U32 R38, R47, UR4, R38 ;  /* 0x000000042f267c25 */ /* 0x000fe2000f8e0026 */
[----:B------:R-:W-:-:S02]  /*5e60*/  P2R R40, PR, RZ, 0x20 ;  /* 0x00000020ff287803 */ /* 0x000fc40000000000 */
[----:B------:R-:W-:Y:S01]  /*5e70*/  ISETP.NE.AND P5, PT, R0, RZ, PT ;  /* 0x000000ff0000720c */ /* 0x000fe20003fa5270 */
[----:B------:R-:W-:Y:S01]  /*5e80*/  IMAD R0, R50, UR4, RZ ;  /* 0x0000000432007c24 */ /* 0x000fe2000f8e02ff */
[C---:B------:R-:W-:Y:S02]  /*5e90*/  ISETP.GE.OR P0, PT, R28.reuse, UR6, P0 ;  /* 0x000000061c007c0c */ /* 0x040fe40008706670 */
[C---:B------:R-:W-:Y:S01]  /*5ea0*/  ISETP.GE.OR P6, PT, R28.reuse, UR6, P6 ;  /* 0x000000061c007c0c */ /* 0x040fe2000b7c6670 */
[----:B--23--:R-:W-:Y:S01]  /*5eb0*/  IMAD R35, R47, UR5, R0 ;  /* 0x000000052f237c24 */ /* 0x00cfe2000f8e0200 */
[C---:B------:R-:W-:Y:S02]  /*5ec0*/  ISETP.GE.OR P1, PT, R28.reuse, UR6, P1 ;  /* 0x000000061c007c0c */ /* 0x040fe40008f26670 */
[C---:B------:R-:W-:Y:S01]  /*5ed0*/  ISETP.GE.OR P3, PT, R28.reuse, UR6, P3 ;  /* 0x000000061c007c0c */ /* 0x040fe20009f66670 */
[----:B------:R-:W-:Y:S01]  /*5ee0*/  IMAD.IADD R35, R39, 0x1, R35 ;  /* 0x0000000127237824 */ /* 0x000fe200078e0223 */
[----:B------:R-:W-:-:S02]  /*5ef0*/  ISETP.GE.OR P4, PT, R28, UR6, P4 ;  /* 0x000000061c007c0c */ /* 0x000fc4000a786670 */
[----:B------:R-:W-:Y:S02]  /*5f00*/  ISETP.GE.OR P5, PT, R28, UR6, P5 ;  /* 0x000000061c007c0c */ /* 0x000fe4000afa6670 */
[----:B------:R2:W3:Y:S01]  /*5f10*/  LDS.128 R28, [R46] ;  /* 0x000000002e1c7984 */ /* 0x0004e20000000c00 */
[----:B------:R-:W-:Y:S10]  /*5f20*/  @P2 BRA `(.L_x_517) ;  /* 0x0000000000282947 */ /* 0x000ff40003800000 */
        /* <DEDUP_REMOVED lines=9> */
[----:B---3--:R4:W-:Y:S02]  /*5fc0*/  STG.E.128 desc[UR38][R36.64], R28 ;  /* 0x0000001c24007986 */ /* 0x0089e4000c101d26 */
.L_x_517:
[----:B------:R-:W-:Y:S05]  /*5fd0*/  BSYNC B0 ;  /* 0x0000000000007941 */ /* 0x000fea0003800000 */
.L_x_516:
[----:B---34-:R3:W4:Y:S01]  /*5fe0*/  LDS.128 R28, [R46+0x800] ;  /* 0x000800002e1c7984 */ /* 0x0187220000000c00 */
[----:B------:R-:W-:Y:S01]  /*5ff0*/  ISETP.NE.AND P2, PT, R40, RZ, PT ;  /* 0x000000ff2800720c */ /* 0x000fe20003f45270 */
[----:B------:R-:W-:-:S12]  /*6000*/  BSSY B0, `(.L_x_518) ;  /* 0x000000f000007945 */ /* 0x000fd80003800000 */
[----:B------:R-:W-:Y:S05]  /*6010*/  @P2 BRA `(.L_x_519) ;  /* 0x0000000000342947 */ /* 0x000fea0003800000 */
[----:B------:R-:W-:Y:S01]  /*6020*/  IADD3 R37, P2, R2, 0x10, RZ ;  /* 0x0000001002257810 */ /* 0x000fe20007f5e0ff */
[----:B------:R-:W-:Y:S01]  /*6030*/  ULDC.64 UR4, c[0x0][0x818] ;  /* 0x0002060000047ab9 */ /* 0x000fe20000000a00 */
[----:B------:R-:W-:Y:S01]  /*6040*/  MOV R32, R38 ;  /* 0x0000002600207202 */ /* 0x000fe20000000f00 */
        /* <DEDUP_REMOVED lines=9> */
[----:B----4-:R4:W-:Y:S02]  /*60e0*/  STG.E.128 desc[UR38][R36.64], R28 ;  /* 0x0000001c24007986 */ /* 0x0109e4000c101d26 */
.L_x_519:
[----:B------:R-:W-:Y:S05]  /*60f0*/  BSYNC B0 ;  /* 0x0000000000007941 */ /* 0x000fea0003800000 */
.L_x_518:
[----:B------:R-:W-:Y:S04]  /*6100*/  BSSY B0, `(.L_x_520) ;  /* 0x000000f000007945 */ /* 0x000fe80003800000 */
[----:B------:R-:W-:Y:S05]  /*6110*/  @P0 BRA `(.L_x_521) ;  /* 0x0000000000340947 */ /* 0x000fea0003800000 */
[----:B----4-:R-:W-:Y:S01]  /*6120*/  IADD3 R31, P0, R2, 0x20, RZ ;  /* 0x00000020021f7810 */ /* 0x010fe20007f1e0ff */
        /* <DEDUP_REMOVED lines=11> */
[----:B------:R4:W-:Y:S02]  /*61e0*/  STG.E.128 desc[UR38][R30.64], R24 ;  /* 0x000000181e007986 */ /* 0x0009e4000c101d26 */
.L_x_521:
[----:B------:R-:W-:Y:S05]  /*61f0*/  BSYNC B0 ;  /* 0x0000000000007941 */ /* 0x000fea0003800000 */
.L_x_520:
        /* <DEDUP_REMOVED lines=15> */
.L_x_523:
[----:B------:R-:W-:Y:S05]  /*62f0*/  BSYNC B0 ;  /* 0x0000000000007941 */ /* 0x000fea0003800000 */
.L_x_522:
        /* <DEDUP_REMOVED lines=15> */
.L_x_525:
[----:B------:R-:W-:Y:S05]  /*63f0*/  BSYNC B0 ;  /* 0x0000000000007941 */ /* 0x000fea0003800000 */
.L_x_524:
        /* <DEDUP_REMOVED lines=15> */
.L_x_527:
[----:B------:R-:W-:Y:S05]  /*64f0*/  BSYNC B0 ;  /* 0x0000000000007941 */ /* 0x000fea0003800000 */
.L_x_526:
        /* <DEDUP_REMOVED lines=15> */
.L_x_529:
[----:B------:R-:W-:Y:S05]  /*65f0*/  BSYNC B0 ;  /* 0x0000000000007941 */ /* 0x000fea0003800000 */
.L_x_528:
[----:B------:R-:W-:Y:S05]  /*6600*/  @P5 BRA `(.L_x_474) ;  /* 0x00000048003c5947 */ /* 0x000fea0003800000 */
[----:B----4-:R-:W-:Y:S01]  /*6610*/  IADD3 R9, P0, R2, 0x70, RZ ;  /* 0x0000007002097810 */ /* 0x010fe20007f1e0ff */
[----:B------:R-:W-:Y:S01]  /*6620*/  ULDC.64 UR4, c[0x0][0x818] ;  /* 0x0002060000047ab9 */ /* 0x000fe20000000a00 */
[----:B------:R-:W-:-:S03]  /*6630*/  IMAD.MOV.U32 R2, RZ, RZ, R38 ;  /* 0x000000ffff027224 */ /* 0x000fc600078e0026 */
[----:B------:R-:W-:Y:S02]  /*6640*/  IMAD.X R0, RZ, RZ, R3, P0 ;  /* 0x000000ffff007224 */ /* 0x000fe400000e0603 */
        /* <DEDUP_REMOVED lines=8> */
[----:B------:R4:W-:Y:S01]  /*66d0*/  STG.E.128 desc[UR38][R8.64], R4 ;  /* 0x0000000408007986 */ /* 0x0009e2000c101d26 */
[----:B------:R-:W-:Y:S05]  /*66e0*/  BRA `(.L_x_474) ;  /* 0x0000004800047947 */ /* 0x000fea0003800000 */
.L_x_498:
[----:B------:R-:W2:Y:S08]  /*66f0*/  LDC.64 R4, c[0x0][0x870] ;  /* 0x00021c00ff047b82 */ /* 0x000eb00000000a00 */
[----:B-1-3--:R-:W1:Y:S01]  /*6700*/  LDC.64 R2, c[0x0][0x870] ;  /* 0x00021c00ff027b82 */ /* 0x00ae620000000a00 */
[----:B------:R-:W-:Y:S01]  /*6710*/  ULDC UR4, c[0x0][0x808] ;  /* 0x0002020000047ab9 */ /* 0x000fe20000000800 */
[----:B------:R-:W3:Y:S06]  /*6720*/  S2R R13, SR_CTAID.X ;  /* 0x00000000000d7919 */ /* 0x000eec0000002500 */
[----:B------:R-:W4:Y:S01]  /*6730*/  LDC.64 R14, c[0x0][0x820] ;  /* 0x00020800ff0e7b82 */ /* 0x000f220000000a00 */
[----:B--2---:R-:W-:-:S04]  /*6740*/  ISETP.NE.U32.AND P3, PT, R4, RZ, PT ;  /* 0x000000ff0400720c */ /* 0x004fc80003f65070 */
[----:B------:R-:W-:Y:S01]  /*6750*/  ISETP.NE.AND.EX P3, PT, R5, RZ, PT, P3 ;  /* 0x000000ff0500720c */ /* 0x000fe20003f65330 */
[----:B-1----:R-:W-:Y:S02]  /*6760*/  IMAD.WIDE R4, R228, 0x4, R2 ;  /* 0x00000004e4047825 */ /* 0x002fe400078e0202 */
[----:B------:R-:W1:Y:S02]  /*6770*/  LDC.64 R2, c[0x0][0x878] ;  /* 0x00021e00ff027b82 */ /* 0x000e640000000a00 */
[----:B------:R-:W-:-:S08]  /*6780*/  IMAD.U32 R0, RZ, RZ, UR4 ;  /* 0x00000004ff007e24 */ /* 0x000fd0000f8e00ff */
[----:B------:R-:W2:Y:S01]  /*6790*/  @P3 LDG.E R9, desc[UR38][R4.64] ;  /* 0x0000002604093981 */ /* 0x000ea2000c1e1900 */
[----:B-1----:R-:W-:-:S04]  /*67a0*/  ISETP.NE.U32.AND P0, PT, R2, RZ, PT ;  /* 0x000000ff0200720c */ /* 0x002fc80003f05070 */
[----:B------:R-:W-:-:S13]  /*67b0*/  ISETP.NE.AND.EX P0, PT, R3, RZ, PT, P0 ;  /* 0x000000ff0300720c */ /* 0x000fda0003f05300 */
[----:B------:R-:W1:Y:S02]  /*67c0*/  @P0 LDC.64 R2, c[0x0][0x878] ;  /* 0x00021e00ff020b82 */ /* 0x000e640000000a00 */
[----:B-1----:R-:W-:-:S05]  /*67d0*/  @P0 IMAD.WIDE R6, R228, 0x4, R2 ;  /* 0x00000004e4060825 */ /* 0x002fca00078e0202 */
[----:B------:R1:W5:Y:S01]  /*67e0*/  @P0 LDG.E R0, desc[UR38][R6.64] ;  /* 0x0000002606000981 */ /* 0x000362000c1e1900 */
[----:B------:R-:W1:Y:S01]  /*67f0*/  S2UR UR4, SR_CTAID.Y ;  /* 0x00000000000479c3 */ /* 0x000e620000002600 */
[----:B------:R-:W3:Y:S02]  /*6800*/  S2R R2, SR_TID.X ;  /* 0x0000000000027919 */ /* 0x000ee40000002100 */
[----:B---3--:R-:W-:Y:S01]  /*6810*/  VIADD R11, R2, 0xffffff80 ;  /* 0xffffff80020b7836 */ /* 0x008fe20000000000 */
[----:B------:R-:W-:-:S04]  /*6820*/  CS2R R2, SRZ ;  /* 0x0000000000027805 */ /* 0x000fc8000001ff00 */
[----:B------:R-:W-:-:S04]  /*6830*/  SHF.R.S32.HI R8, RZ, 0x1f, R11 ;  /* 0x0000001fff087819 */ /* 0x000fc8000001140b */
[----:B------:R-:W-:-:S04]  /*6840*/  LEA.HI R8, R8, R11, RZ, 0x4 ;  /* 0x0000000b08087211 */ /* 0x000fc800078f20ff */
[----:B------:R-:W-:Y:S02]  /*6850*/  SHF.R.S32.HI R17, RZ, 0x4, R8 ;  /* 0x00000004ff117819 */ /* 0x000fe40000011408 */
[--C-:B--2---:R-:W-:Y:S01]  /*6860*/  @P3 SHF.R.S32.HI R3, RZ, 0x1f, R9.reuse ;  /* 0x0000001fff033819 */ /* 0x104fe20000011409 */
[----:B------:R-:W-:Y:S01]  /*6870*/  @P3 IMAD.MOV.U32 R2, RZ, RZ, R9 ;  /* 0x000000ffff023224 */ /* 0x000fe200078e0009 */
[----:B-1--4-:R-:W-:Y:S06]  /*6880*/  @P0 BRA `(.L_x_530) ;  /* 0x0000000000100947 */ /* 0x012fec0003800000 */
[----:B------:R-:W-:Y:S05]  /*6890*/  @!P3 BRA `(.L_x_530) ;  /* 0x00000000000cb947 */ /* 0x000fea0003800000 */
[----:B------:R-:W2:Y:S04]  /*68a0*/  LDG.E R7, desc[UR38][R4.64] ;  /* 0x0000002604077981 */ /* 0x000ea8000c1e1900 */
[----:B-----5:R-:W2:Y:S02]  /*68b0*/  LDG.E R0, desc[UR38][R4.64+0x4] ;  /* 0x0000042604007981 */ /* 0x020ea4000c1e1900 */
[----:B--2---:R-:W-:-:S07]  /*68c0*/  IMAD.IADD R0, R0, 0x1, -R7 ;  /* 0x0000000100007824 */ /* 0x004fce00078e0a07 */
.L_x_530:
[----:B------:R-:W-:Y:S01]  /*68d0*/  LOP3.LUT R4, R8, 0x1ffffff0, RZ, 0xc0, !PT ;  /* 0x1ffffff008047812 */ /* 0x000fe200078ec0ff */
[----:B------:R-:W-:Y:S01]  /*68e0*/  USHF.R.S32.HI UR5, URZ, 0x1f, UR4 ;  /* 0x0000001f3f057899 */ /* 0x000fe20008011404 */
[----:B-----5:R-:W-:Y:S01]  /*68f0*/  IMAD R12, R13, -0x80, R0 ;  /* 0xffffff800d0c7824 */ /* 0x020fe200078e0200 */
[----:B------:R-:W1:Y:S01]  /*6900*/  LDC.64 R20, c[0x0][0x850] ;  /* 0x00021400ff147b82 */ /* 0x000e620000000a00 */
[----:B------:R-:W-:Y:S01]  /*6910*/  VIADD R5, R17, 0x10 ;  /* 0x0000001011057836 */ /* 0x000fe20000000000 */
[----:B------:R-:W-:Y:S01]  /*6920*/  ULDC UR8, c[0x0][0x80c] ;  /* 0x0002030000087ab9 */ /* 0x000fe20000000800 */
[----:B------:R-:W-:Y:S01]  /*6930*/  IMAD.IADD R4, R11, 0x1, -R4 ;  /* 0x000000010b047824 */ /* 0x000fe200078e0a04 */
[-C--:B------:R-:W-:Y:S01]  /*6940*/  ISETP.GE.AND P2, PT, R17, R12.reuse, PT ;  /* 0x0000000c1100720c */ /* 0x080fe20003f46270 */
[----:B------:R-:W-:Y:S01]  /*6950*/  IMAD R0, R14, UR5, RZ ;  /* 0x000000050e007c24 */ /* 0x000fe2000f8e02ff */
[----:B------:R-:W-:Y:S01]  /*6960*/  ISETP.GE.AND P6, PT, R5, R12, PT ;  /* 0x0000000c0500720c */ /* 0x000fe20003fc6270 */
[----:B------:R-:W-:Y:S01]  /*6970*/  IMAD.SHL.U32 R6, R4, 0x8, RZ ;  /* 0x0000000804067824 */ /* 0x000fe200078e00ff */
[C---:B------:R-:W-:Y:S01]  /*6980*/  IADD3 R2, P0, R17.reuse, R2, RZ ;  /* 0x0000000211027210 */ /* 0x040fe20007f1e0ff */
[----:B------:R-:W-:Y:S01]  /*6990*/  VIADD R5, R17, 0x20 ;  /* 0x0000002011057836 */ /* 0x000fe20000000000 */
[----:B------:R-:W-:Y:S01]  /*69a0*/  ULDC.64 UR6, c[0x0][0x828] ;  /* 0x00020a0000067ab9 */ /* 0x000fe20000000a00 */
[----:B------:R-:W-:Y:S01]  /*69b0*/  IMAD R15, R15, UR4, R0 ;  /* 0x000000040f0f7c24 */ /* 0x000fe2000f8e0200 */
[----:B------:R-:W-:Y:S01]  /*69c0*/  SHF.R.S32.HI R7, RZ, 0x1f, R6 ;  /* 0x0000001fff077819 */ /* 0x000fe20000011406 */
[----:B------:R-:W-:Y:S01]  /*69d0*/  VIADD R9, R17, 0x30 ;  /* 0x0000003011097836 */ /* 0x000fe20000000000 */
[----:B------:R-:W-:Y:S01]  /*69e0*/  SHF.R.S32.HI R0, RZ, 0x1f, R228 ;  /* 0x0000001fff007819 */ /* 0x000fe200000114e4 */
[----:B------:R-:W-:Y:S01]  /*69f0*/  BSSY B0, `(.L_x_531) ;  /* 0x000001e000007945 */ /* 0x000fe20003800000 */
[----:B------:R-:W-:Y:S01]  /*6a00*/  ISETP.GE.AND P5, PT, R5, R12, PT ;  /* 0x0000000c0500720c */ /* 0x000fe20003fa6270 */
[----:B------:R-:W-:Y:S01]  /*6a10*/  IMAD.WIDE.U32 R4, R14, UR4, R6 ;  /* 0x000000040e047c25 */ /* 0x000fe2000f8e0006 */
[----:B------:R-:W-:-:S02]  /*6a20*/  ISETP.GE.OR P4, PT, R6, UR8, P2 ;  /* 0x0000000806007c0c */ /* 0x000fc40009786670 */
[----:B------:R-:W-:Y:S01]  /*6a30*/  SEL R14, R0, RZ, !P3 ;  /* 0x000000ff000e7207 */ /* 0x000fe20005800000 */
[----:B------:R-:W-:Y:S01]  /*6a40*/  IMAD.IADD R5, R15, 0x1, R5 ;  /* 0x000000010f057824 */ /* 0x000fe200078e0205 */
[----:B------:R-:W-:Y:S02]  /*6a50*/  LEA.HI.X.SX32 R3, R17, R3, 0x1, P0 ;  /* 0x0000000311037211 */ /* 0x000fe400000f0eff */
[-C--:B------:R-:W-:Y:S01]  /*6a60*/  ISETP.GE.AND P0, PT, R9, R12.reuse, PT ;  /* 0x0000000c0900720c */ /* 0x080fe20003f06270 */
[----:B------:R-:W-:Y:S01]  /*6a70*/  VIADD R9, R17, 0x40 ;  /* 0x0000004011097836 */ /* 0x000fe20000000000 */
[----:B------:R-:W-:Y:S01]  /*6a80*/  SEL R15, R228, RZ, !P3 ;  /* 0x000000ffe40f7207 */ /* 0x000fe20005800000 */
[----:B------:R-:W-:Y:S01]  /*6a90*/  IMAD R0, R14, UR6, RZ ;  /* 0x000000060e007c24 */ /* 0x000fe2000f8e02ff */
[----:B------:R-:W-:Y:S01]  /*6aa0*/  P2R R18, PR, RZ, 0x40 ;  /* 0x00000040ff127803 */ /* 0x000fe20000000000 */
[----:B------:R-:W-:Y:S01]  /*6ab0*/  IMAD.WIDE R2, R13, 0x80, R2 ;  /* 0x000000800d027825 */ /* 0x000fe200078e0202 */
[----:B------:R-:W-:-:S02]  /*6ac0*/  ISETP.GE.AND P1, PT, R9, R12, PT ;  /* 0x0000000c0900720c */ /* 0x000fc40003f26270 */
[----:B------:R-:W-:Y:S01]  /*6ad0*/  P2R R22, PR, RZ, 0x20 ;  /* 0x00000020ff167803 */ /* 0x000fe20000000000 */
[C---:B------:R-:W-:Y:S01]  /*6ae0*/  IMAD R9, R15.reuse, UR7, R0 ;  /* 0x000000070f097c24 */ /* 0x040fe2000f8e0200 */
[----:B------:R-:W-:Y:S01]  /*6af0*/  ISETP.GE.OR P3, PT, R6, UR8, P6 ;  /* 0x0000000806007c0c */ /* 0x000fe2000b766670 */
[----:B------:R-:W-:-:S04]  /*6b00*/  IMAD.WIDE.U32 R10, R15, UR6, R4 ;  /* 0x000000060f0a7c25 */ /* 0x000fc8000f8e0004 */
[----:B------:R-:W-:Y:S01]  /*6b10*/  IMAD.IADD R9, R11, 0x1, R9 ;  /* 0x000000010b097824 */ /* 0x000fe200078e0209 */
[----:B------:R-:W-:Y:S07]  /*6b20*/  @P4 BRA `(.L_x_532) ;  /* 0x0000000000284947 */ /* 0x000fee0003800000 */
        /* <DEDUP_REMOVED lines=9> */
[----:B------:R2:W-:Y:S02]  /*6bc0*/  STG.E.128 desc[UR38][R24.64], RZ ;  /* 0x000000ff18007986 */ /* 0x0005e4000c101d26 */
.L_x_532:
[----:B------:R-:W-:Y:S05]  /*6bd0*/  BSYNC B0 ;  /* 0x0000000000007941 */ /* 0x000fea0003800000 */
.L_x_531:
[----:B------:R-:W-:Y:S01]  /*6be0*/  BSSY B0, `(.L_x_533) ;  /* 0x0000010000007945 */ /* 0x000fe20003800000 */
[----:B------:R-:W-:-:S03]  /*6bf0*/  ISETP.GE.OR P4, PT, R6, UR8, P5 ;  /* 0x0000000806007c0c */ /* 0x000fc6000af86670 */
[----:B------:R-:W-:Y:S10]  /*6c00*/  @P3 BRA `(.L_x_534) ;  /* 0x0000000000343947 */ /* 0x000ff40003800000 */
        /* <DEDUP_REMOVED lines=9> */
[----:B--2---:R-:W-:Y:S01]  /*6ca0*/  LEA R24, P3, R4, UR6, 0x1 ;  /* 0x0000000604187c11 */ /* 0x004fe2000f8608ff */
[----:B------:R-:W-:-:S05]  /*6cb0*/  IMAD.IADD R5, R5, 0x1, R13 ;  /* 0x0000000105057824 */ /* 0x000fca00078e020d */
[----:B------:R-:W-:-:S05]  /*6cc0*/  LEA.HI.X R25, R4, UR7, R5, 0x1, P3 ;  /* 0x0000000704197c11 */ /* 0x000fca00098f0c05 */
[----:B------:R3:W-:Y:S02]  /*6cd0*/  STG.E.128 desc[UR38][R24.64], RZ ;  /* 0x000000ff18007986 */ /* 0x0007e4000c101d26 */
.L_x_534:
[----:B------:R-:W-:Y:S05]  /*6ce0*/  BSYNC B0 ;  /* 0x0000000000007941 */ /* 0x000fea0003800000 */
.L_x_533:
        /* <DEDUP_REMOVED lines=12> */
[----:B--23--:R-:W-:Y:S01]  /*6db0*/  LEA R24, P4, R4, UR6, 0x1 ;  /* 0x0000000604187c11 */ /* 0x00cfe2000f8808ff */
[----:B------:R-:W-:-:S05]  /*6dc0*/  IMAD.IADD R5, R5, 0x1, R13 ;  /* 0x0000000105057824 */ /* 0x000fca00078e020d */
[----:B------:R-:W-:-:S05]  /*6dd0*/  LEA.HI.X R25, R4, UR7, R5, 0x1, P4 ;  /* 0x0000000704197c11 */ /* 0x000fca000a0f0c05 */
[----:B------:R4:W-:Y:S02]  /*6de0*/  STG.E.128 desc[UR38][R24.64], RZ ;  /* 0x000000ff18007986 */ /* 0x0009e4000c101d26 */
.L_x_536:
[----:B------:R-:W-:Y:S05]  /*6df0*/  BSYNC B0 ;  /* 0x0000000000007941 */ /* 0x000fea0003800000 */
.L_x_535:
[----:B------:R-:W-:Y:S01]  /*6e00*/  BSSY B0, `(.L_x_537) ;  /* 0x0000011000007945 */ /* 0x000fe20003800000 */
[----:B------:R-:W-:Y:S01]  /*6e10*/  ISETP.GE.OR P4, PT, R6, UR8, P1 ;  /* 0x0000000806007c0c */ /* 0x000fe20008f86670 */
[----:B------:R-:W-:Y:S02]  /*6e20*/  VIADD R19, R17, 0x50 ;  /* 0x0000005011137836 */ /* 0x000fe40000000000 */
        /* <DEDUP_REMOVED lines=10> */
[----:B--234-:R-:W-:Y:S01]  /*6ed0*/  LEA R24, P3, R4, UR6, 0x1 ;  /* 0x0000000604187c11 */ /* 0x01cfe2000f8608ff */
[----:B------:R-:W-:-:S05]  /*6ee0*/  IMAD.IADD R5, R5, 0x1, R13 ;  /* 0x0000000105057824 */ /* 0x000fca00078e020d */
[----:B------:R-:W-:-:S05]  /*6ef0*/  LEA.HI.X R25, R4, UR7, R5, 0x1, P3 ;  /* 0x0000000704197c11 */ /* 0x000fca00098f0c05 */
[----:B------:R2:W-:Y:S02]  /*6f00*/  STG.E.128 desc[UR38][R24.64], RZ ;  /* 0x000000ff18007986 */ /* 0x0005e4000c101d26 */
.L_x_538:
[----:B------:R-:W-:Y:S05]  /*6f10*/  BSYNC B0 ;  /* 0x0000000000007941 */ /* 0x000fea0003800000 */
.L_x_537:
[----:B------:R-:W-:Y:S01]  /*6f20*/  BSSY B0, `(.L_x_539) ;  /* 0x0000010000007945 */ /* 0x000fe20003800000 */
[----:B------:R-:W-:-:S03]  /*6f30*/  ISETP.GE.AND P3, PT, R19, R12, PT ;  /* 0x0000000c1300720c */ /* 0x000fc60003f66270 */
        /* <DEDUP_REMOVED lines=14> */
.L_x_540:
[----:B------:R-:W-:Y:S05]  /*7020*/  BSYNC B0 ;  /* 0x0000000000007941 */ /* 0x000fea0003800000 */
.L_x_539:
[----:B------:R-:W-:Y:S01]  /*7030*/  ISETP.GE.OR P4, PT, R6, UR8, P3 ;  /* 0x0000000806007c0c */ /* 0x000fe20009f86670 */
[----:B------:R-:W-:Y:S01]  /*7040*/  BSSY B0, `(.L_x_541) ;  /* 0x0000011000007945 */ /* 0x000fe20003800000 */
[----:B-1----:R-:W-:Y:S02]  /*7050*/  IMAD R16, R20, UR5, RZ ;  /* 0x0000000514107c24 */ /* 0x002fe4000f8e02ff */
[----:B------:R-:W-:-:S09]  /*7060*/  VIADD R19, R17, 0x60 ;  /* 0x0000006011137836 */ /* 0x000fd20000000000 */
[----:B------:R-:W-:Y:S05]  /*7070*/  @P4 BRA `(.L_x_542) ;  /* 0x0000000000344947 */ /* 0x000fea0003800000 */
        /* <DEDUP_REMOVED lines=13> */
.L_x_542:
[----:B------:R-:W-:Y:S05]  /*7150*/  BSYNC B0 ;  /* 0x0000000000007941 */ /* 0x000fea0003800000 */
.L_x_541:
[----:B------:R-:W-:Y:S01]  /*7160*/  ISETP.GE.AND P4, PT, R19, R12, PT ;  /* 0x0000000c1300720c */ /* 0x000fe20003f86270 */
[----:B------:R-:W-:Y:S01]  /*7170*/  ULDC UR9, c[0x0][0x83c] ;  /* 0x00020f0000097ab9 */ /* 0x000fe20000000800 */
[----:B------:R-:W-:Y:S01]  /*7180*/  BSSY B0, `(.L_x_543) ;  /* 0x0000012000007945 */ /* 0x000fe20003800000 */
[----:B------:R-:W-:Y:S01]  /*7190*/  IMAD R21, R21, UR4, R16 ;  /* 0x0000000415157c24 */ /* 0x000fe2000f8e0210 */
[----:B------:R-:W-:Y:S01]  /*71a0*/  ISETP.GE.OR P5, PT, R6, UR8, P4 ;  /* 0x0000000806007c0c */ /* 0x000fe2000a7a6670 */
[----:B------:R-:W-:-:S12]  /*71b0*/  VIADD R17, R17, 0x70 ;  /* 0x0000007011117836 */ /* 0x000fd80000000000 */
        /* <DEDUP_REMOVED lines=10> */
[----:B-1234-:R-:W-:Y:S01]  /*7260*/  LEA R24, P5, R4, UR6, 0x1 ;  /* 0x0000000604187c11 */ /* 0x01efe2000f8a08ff */
[----:B------:R-:W-:-:S05]  /*7270*/  IMAD.IADD R5, R5, 0x1, R13 ;  /* 0x0000000105057824 */ /* 0x000fca00078e020d */
[----:B------:R-:W-:-:S05]  /*7280*/  LEA.HI.X R25, R4, UR7, R5, 0x1, P5 ;  /* 0x0000000704197c11 */ /* 0x000fca000a8f0c05 */
[----:B------:R1:W-:Y:S02]  /*7290*/  STG.E.128 desc[UR38][R24.64], RZ ;  /* 0x000000ff18007986 */ /* 0x0003e4000c101d26 */
.L_x_544:
[----:B------:R-:W-:Y:S05]  /*72a0*/  BSYNC B0 ;  /* 0x0000000000007941 */ /* 0x000fea0003800000 */
.L_x_543:
[----:B------:R-:W-:Y:S01]  /*72b0*/  ISETP.GE.AND P5, PT, R17, R12, PT ;  /* 0x0000000c1100720c */ /* 0x000fe20003fa6270 */
[----:B------:R-:W-:Y:S03]  /*72c0*/  BSSY B0, `(.L_x_545) ;  /* 0x0000010000007945 */ /* 0x000fe60003800000 */
[----:B------:R-:W-:-:S13]  /*72d0*/  ISETP.GE.OR P6, PT, R6, UR8, P5 ;  /* 0x0000000806007c0c */ /* 0x000fda000afc6670 */
        /* <DEDUP_REMOVED lines=13> */
[----:B------:R1:W-:Y:S02]  /*73b0*/  STG.E.128 desc[UR38][R8.64], RZ ;  /* 0x000000ff08007986 */ /* 0x0003e4000c101d26 */
.L_x_546:
[----:B------:R-:W-:Y:S05]  /*73c0*/  BSYNC B0 ;  /* 0x0000000000007941 */ /* 0x000fea0003800000 */
.L_x_545:
[----:B------:R-:W-:Y:S01]  /*73d0*/  P2R R0, PR, RZ, 0x20 ;  /* 0x00000020ff007803 */ /* 0x000fe20000000000 */
[----:B------:R-:W-:Y:S01]  /*73e0*/  IMAD.WIDE.U32 R4, R20, UR4, R6 ;  /* 0x0000000414047c25 */ /* 0x000fe2000f8e0006 */
[----:B------:R-:W-:Y:S01]  /*73f0*/  ISETP.NE.AND P5, PT, R18, RZ, PT ;  /* 0x000000ff1200720c */ /* 0x000fe20003fa5270 */
[----:B------:R-:W-:Y:S01]  /*7400*/  ULDC.64 UR4, c[0x0][0x858] ;  /* 0x0002160000047ab9 */ /* 0x000fe20000000a00 */
[C---:B------:R-:W-:Y:S01]  /*7410*/  ISETP.GE.OR P2, PT, R6.reuse, UR9, P2 ;  /* 0x0000000906007c0c */ /* 0x040fe20009746670 */
[----:B------:R-:W-:Y:S01]  /*7420*/  IMAD.IADD R5, R21, 0x1, R5 ;  /* 0x0000000115057824 */ /* 0x000fe200078e0205 */
[----:B------:R-:W-:Y:S01]  /*7430*/  ISETP.GE.OR P5, PT, R6, UR9, P5 ;  /* 0x0000000906007c0c */ /* 0x000fe2000afa6670 */
[----:B------:R-:W-:Y:S01]  /*7440*/  BSSY B0, `(.L_x_547) ;  /* 0x0000019000007945 */ /* 0x000fe20003800000 */
[----:B------:R-:W-:Y:S01]  /*7450*/  ISETP.NE.AND P6, PT, R22, RZ, PT ;  /* 0x000000ff1600720c */ /* 0x000fe20003fc5270 */
[----:B-1----:R-:W-:Y:S01]  /*7460*/  IMAD.WIDE.U32 R8, R15, UR4, R4 ;  /* 0x000000040f087c25 */ /* 0x002fe2000f8e0004 */
[----:B------:R-:W-:-:S02]  /*7470*/  P2R R10, PR, RZ, 0x20 ;  /* 0x00000020ff0a7803 */ /* 0x000fc40000000000 */
[----:B------:R-:W-:Y:S01]  /*7480*/  ISETP.NE.AND P5, PT, R0, RZ, PT ;  /* 0x000000ff0000720c */ /* 0x000fe20003fa5270 */
[----:B------:R-:W-:Y:S01]  /*7490*/  IMAD R0, R14, UR4, RZ ;  /* 0x000000040e007c24 */ /* 0x000fe2000f8e02ff */
[C---:B------:R-:W-:Y:S02]  /*74a0*/  ISETP.GE.OR P6, PT, R6.reuse, UR9, P6 ;  /* 0x0000000906007c0c */ /* 0x040fe4000b7c6670 */
[C---:B------:R-:W-:Y:S01]  /*74b0*/  ISETP.GE.OR P0, PT, R6.reuse, UR9, P0 ;  /* 0x0000000906007c0c */ /* 0x040fe20008706670 */
[----:B------:R-:W-:Y:S01]  /*74c0*/  IMAD R7, R15, UR5, R0 ;  /* 0x000000050f077c24 */ /* 0x000fe2000f8e0200 */
[C---:B------:R-:W-:Y:S02]  /*74d0*/  ISETP.GE.OR P1, PT, R6.reuse, UR9, P1 ;  /* 0x0000000906007c0c */ /* 0x040fe40008f26670 */
[C---:B------:R-:W-:Y:S01]  /*74e0*/  ISETP.GE.OR P3, PT, R6.reuse, UR9, P3 ;  /* 0x0000000906007c0c */ /* 0x040fe20009f66670 */
[----:B------:R-:W-:Y:S01]  /*74f0*/  IMAD.IADD R7, R9, 0x1, R7 ;  /* 0x0000000109077824 */ /* 0x000fe200078e0207 */
[----:B------:R-:W-:-:S02]  /*7500*/  ISETP.GE.OR P4, PT, R6, UR9, P4 ;  /* 0x0000000906007c0c */ /* 0x000fc4000a786670 */
[----:B------:R-:W-:Y:S01]  /*7510*/  ISETP.GE.OR P5, PT, R6, UR9, P5 ;  /* 0x0000000906007c0c */ /* 0x000fe2000afa6670 */
[----:B------:R-:W-:-:S12]  /*7520*/  @P2 BRA `(.L_x_548) ;  /* 0x0000000000282947 */ /* 0x000fd80003800000 */
        /* <DEDUP_REMOVED lines=10> */
.L_x_548:
[----:B------:R-:W-:Y:S05]  /*75d0*/  BSYNC B0 ;  /* 0x0000000000007941 */ /* 0x000fea0003800000 */
.L_x_547:
[----:B------:R-:W-:Y:S01]  /*75e0*/  ISETP.NE.AND P2, PT, R10, RZ, PT ;  /* 0x000000ff0a00720c */ /* 0x000fe20003f45270 */
[----:B------:R-:W-:-:S12]  /*75f0*/  BSSY B0, `(.L_x_549) ;  /* 0x000000f000007945 */ /* 0x000fd80003800000 */
        /* <DEDUP_REMOVED lines=14> */
.L_x_550:
[----:B------:R-:W-:Y:S05]  /*76e0*/  BSYNC B0 ;  /* 0x0000000000007941 */ /* 0x000fea0003800000 */
.L_x_549:
[----:B------:R-:W-:Y:S04]  /*76f0*/  BSSY B0, `(.L_x_551) ;  /* 0x000000f000007945 */ /* 0x000fe80003800000 */
[----:B------:R-:W-:Y:S05]  /*7700*/  @P6 BRA `(.L_x_552) ;  /* 0x0000000000346947 */ /* 0x000fea0003800000 */
[----:B-1----:R-:W-:Y:S01]  /*7710*/  IADD3 R11, P2, R2, 0x20, RZ ;  /* 0x00000020020b7810 */ /* 0x002fe20007f5e0ff */
        /* <DEDUP_REMOVED lines=12> */
.L_x_552:
[----:B------:R-:W-:Y:S05]  /*77e0*/  BSYNC B0 ;  /* 0x0000000000007941 */ /* 0x000fea0003800000 */
.L_x_551:
        /* <DEDUP_REMOVED lines=15> */
.L_x_554:
[----:B------:R-:W-:Y:S05]  /*78e0*/  BSYNC B0 ;  /* 0x0000000000007941 */ /* 0x000fea0003800000 */
.L_x_553:
        /* <DEDUP_REMOVED lines=15> */
.L_x_556:
[----:B------:R-:W-:Y:S05]  /*79e0*/  BSYNC B0 ;  /* 0x0000000000007941 */ /* 0x000fea0003800000 */
.L_x_555:
        /* <DEDUP_REMOVED lines=15> */
.L_x_558:
[----:B------:R-:W-:Y:S05]  /*7ae0*/  BSYNC B0 ;  /* 0x0000000000007941 */ /* 0x000fea0003800000 */
.L_x_557:
        /* <DEDUP_REMOVED lines=15> */
.L_x_560:
[----:B------:R-:W-:Y:S05]  /*7be0*/  BSYNC B0 ;  /* 0x0000000000007941 */ /* 0x000fea0003800000 */
.L_x_559:
[----:B------:R-:W-:Y:S05]  /*7bf0*/  @P5 BRA `(.L_x_474) ;  /* 0x0000003000c05947 */ /* 0x000fea0003800000 */
[----:B------:R-:W-:Y:S01]  /*7c00*/  IADD3 R5, P0, R2, 0x70, RZ ;  /* 0x0000007002057810 */ /* 0x000fe20007f1e0ff */
        /* <DEDUP_REMOVED lines=11> */
[----:B------:R1:W-:Y:S01]  /*7cc0*/  STG.E.128 desc[UR38][R4.64], RZ ;  /* 0x000000ff04007986 */ /* 0x0003e2000c101d26 */
[----:B------:R-:W-:Y:S05]  /*7cd0*/  BRA `(.L_x_474) ;  /* 0x0000003000887947 */ /* 0x000fea0003800000 */
.L_x_469:
[----:B------:R-:W-:-:S08]  /*7ce0*/  NOP ;  /* 0x0000000000007918 */ /* 0x000fd00000000000 */
[----:B---3--:R-:W1:-:S00]  /*7cf0*/  USETMAXREG.DEALLOC.CTAPOOL 0x18 ;  /* 0x00000018000079c8 */ /* 0x008e4000080e0500 */
[----:B-1----:R-:W-:-:S06]  /*7d00*/  LOP3.LUT R0, R0, 0x3, RZ, 0xc0, !PT ;  /* 0x0000000300007812 */ /* 0x002fcc00078ec0ff */
[----:B------:R-:W1:Y:S02]  /*7d10*/  SHFL.IDX PT, R0, R0, RZ, 0x1f ;  /* 0x00001fff00007589 */ /* 0x000e6400000e0000 */
[----:B-1----:R-:W-:-:S13]  /*7d20*/  ISETP.NE.AND P0, PT, R0, RZ, PT ;  /* 0x000000ff0000720c */ /* 0x002fda0003f05270 */
[----:B------:R-:W-:Y:S05]  /*7d30*/  @!P0 BRA `(.L_x_561) ;  /* 0x0000000c00d48947 */ /* 0x000fea0003800000 */
[----:B------:R-:W-:-:S13]  /*7d40*/  ISETP.NE.AND P0, PT, R0, 0x1, PT ;  /* 0x000000010000780c */ /* 0x000fda0003f05270 */
[----:B------:R-:W-:Y:S05]  /*7d50*/  @P0 BRA `(.L_x_474) ;  /* 0x0000003000680947 */ /* 0x000fea0003800000 */
[----:B------:R-:W-:Y:S01]  /*7d60*/  ULDC.64 UR4, c[0x0][0x8d8] ;  /* 0x0002360000047ab9 */ /* 0x000fe20000000a00 */
[----:B------:R-:W1:Y:S01]  /*7d70*/  S2UR UR12, SR_CTAID.Z ;  /* 0x00000000000c79c3 */ /* 0x000e620000002700 */
[----:B------:R-:W-:-:S04]  /*7d80*/  ISETP.NE.U32.AND P0, PT, RZ, UR4, PT ;  /* 0x00000004ff007c0c */ /* 0x000fc8000bf05070 */
[----:B------:R-:W-:-:S13]  /*7d90*/  ISETP.NE.AND.EX P0, PT, RZ, UR5, PT, P0 ;  /* 0x00000005ff007c0c */ /* 0x000fda000bf05300 */
[----:B------:R-:W-:Y:S05]  /*7da0*/  @!P0 BRA `(.L_x_562) ;  /* 0x00000000001c8947 */ /* 0x000fea0003800000 */
[----:B------:R-:W-:Y:S02]  /*7db0*/  ULDC.64 UR4, c[0x0][0x8d8] ;  /* 0x0002360000047ab9 */ /* 0x000fe40000000a00 */
[----:B-1----:R-:W-:-:S06]  /*7dc0*/  UIMAD.WIDE UR4, UR12, 0x4, UR4 ;  /* 0x000000040c0478a5 */ /* 0x002fcc000f8e0204 */
[----:B------:R-:W-:Y:S02]  /*7dd0*/  IMAD.U32 R2, RZ, RZ, UR4 ;  /* 0x00000004ff027e24 */ /* 0x000fe4000f8e00ff */
[----:B------:R-:W-:-:S05]  /*7de0*/  IMAD.U32 R3, RZ, RZ, UR5 ;  /* 0x00000005ff037e24 */ /* 0x000fca000f8e00ff */
[----:B------:R-:W2:Y:S02]  /*7df0*/  LDG.E R2, desc[UR38][R2.64] ;  /* 0x0000002602027981 */ /* 0x000ea4000c1e1900 */
[----:B--2---:R-:W-:Y:S01]  /*7e00*/  R2UR UR5, R2 ;  /* 0x00000000020572ca */ /* 0x004fe200000e0000 */
[----:B------:R-:W-:-:S14]  /*7e10*/  BRA `(.L_x_563) ;  /* 0x0000000000387947 */ /* 0x000fdc0003800000 */
.L_x_562:
[----:B------:R-:W-:Y:S02]  /*7e20*/  ULDC.64 UR4, c[0x0][0x8d0] ;  /* 0x0002340000047ab9 */ /* 0x000fe40000000a00 */
[----:B------:R-:W-:-:S04]  /*7e30*/  ISETP.NE.U32.AND P0, PT, RZ, UR4, PT ;  /* 0x00000004ff007c0c */ /* 0x000fc8000bf05070 */
[----:B------:R-:W-:-:S13]  /*7e40*/  ISETP.NE.AND.EX P0, PT, RZ, UR5, PT, P0 ;  /* 0x00000005ff007c0c */ /* 0x000fda000bf05300 */
[----:B------:R-:W-:Y:S05]  /*7e50*/  @!P0 BRA `(.L_x_564) ;  /* 0x0000000000248947 */ /* 0x000fea0003800000 */
[----:B------:R-:W-:Y:S02]  /*7e60*/  ULDC.64 UR4, c[0x0][0x8d0] ;  /* 0x0002340000047ab9 */ /* 0x000fe40000000a00 */
[----:B-1----:R-:W-:-:S06]  /*7e70*/  UIMAD.WIDE UR4, UR12, 0x4, UR4 ;  /* 0x000000040c0478a5 */ /* 0x002fcc000f8e0204 */
[----:B------:R-:W-:Y:S02]  /*7e80*/  IMAD.U32 R2, RZ, RZ, UR4 ;  /* 0x00000004ff027e24 */ /* 0x000fe4000f8e00ff */
[----:B------:R-:W-:-:S05]  /*7e90*/  IMAD.U32 R3, RZ, RZ, UR5 ;  /* 0x00000005ff037e24 */ /* 0x000fca000f8e00ff */
[----:B------:R-:W2:Y:S04]  /*7ea0*/  LDG.E R0, desc[UR38][R2.64] ;  /* 0x0000002602007981 */ /* 0x000ea8000c1e1900 */
[----:B------:R-:W2:Y:S02]  /*7eb0*/  LDG.E R5, desc[UR38][R2.64+0x4] ;  /* 0x0000042602057981 */ /* 0x000ea4000c1e1900 */
[----:B--2---:R-:W-:-:S05]  /*7ec0*/  IMAD.IADD R0, R5, 0x1, -R0 ;  /* 0x0000000105007824 */ /* 0x004fca00078e0a00 */
[----:B------:R-:W-:Y:S01]  /*7ed0*/  R2UR UR5, R0 ;  /* 0x00000000000572ca */ /* 0x000fe200000e0000 */
[----:B------:R-:W-:-:S14]  /*7ee0*/  BRA `(.L_x_563) ;  /* 0x0000000000047947 */ /* 0x000fdc0003800000 */
.L_x_564:
[----:B------:R-:W-:-:S05]  /*7ef0*/  ULDC UR5, c[0x0][0x8bc] ;  /* 0x00022f0000057ab9 */ /* 0x000fca0000000800 */
.L_x_563:
[----:B------:R-:W2:Y:S02]  /*7f00*/  S2UR UR4, SR_CTAID.X ;  /* 0x00000000000479c3 */ /* 0x000ea40000002500 */
[----:B--2---:R-:W-:-:S04]  /*7f10*/  USHF.L.U32 UR4, UR4, 0x7, URZ ;  /* 0x0000000704047899 */ /* 0x004fc8000800063f */
[----:B------:R-:W-:-:S04]  /*7f20*/  UISETP.GE.AND UP0, UPT, UR4, UR5, UPT ;  /* 0x000000050400728c */ /* 0x000fc8000bf06270 */
[----:B-1----:R-:W-:-:S06]  /*7f30*/  USEL UR12, UR12, 0xffffffff, !UP0 ;  /* 0xffffffff0c0c7887 */ /* 0x002fcc000c000000 */
[----:B------:R-:W-:-:S13]  /*7f40*/  ISETP.LE.AND P0, PT, RZ, UR12, PT ;  /* 0x0000000cff007c0c */ /* 0x000fda000bf03270 */
[----:B------:R-:W-:Y:S05]  /*7f50*/  @!P0 BRA `(.L_x_474) ;  /* 0x0000002c00e88947 */ /* 0x000fea0003800000 */
[----:B------:R-:W-:Y:S02]  /*7f60*/  ULDC.64 UR4, c[0x0][0x770] ;  /* 0x0001dc0000047ab9 */ /* 0x000fe40000000a00 */
[----:B------:R-:W-:-:S04]  /*7f70*/  UISETP.NE.U32.AND UP0, UPT, UR4, URZ, UPT ;  /* 0x0000003f0400728c */ /* 0x000fc8000bf05070 */
[----:B------:R-:W-:-:S03]  /*7f80*/  UISETP.NE.AND.EX UP0, UPT, UR5, URZ, UPT, UP0 ;  /* 0x0000003f0500728c */ /* 0x000fc6000bf05300 */
[----:B------:R-:W-:Y:S02]  /*7f90*/  ULDC.64 UR4, c[0x0][0x770] ;  /* 0x0001dc0000047ab9 */ /* 0x000fe40000000a00 */
[----:B------:R-:W-:Y:S01]  /*7fa0*/  UIMAD.WIDE UR4, UR12, 0x4, UR4 ;  /* 0x000000040c0478a5 */ /* 0x000fe2000f8e0204 */
[----:B------:R-:W-:-:S05]  /*7fb0*/  PLOP3.LUT P0, PT, PT, PT, UP0, 0x80, 0x0 ;  /* 0x000000000000781c */ /* 0x000fca0003f0f008 */
[----:B------:R-:W-:Y:S02]  /*7fc0*/  IMAD.U32 R2, RZ, RZ, UR4 ;  /* 0x00000004ff027e24 */ /* 0x000fe4000f8e00ff */
[----:B------:R-:W-:Y:S01]  /*7fd0*/  IMAD.U32 R3, RZ, RZ, UR5 ;  /* 0x00000005ff037e24 */ /* 0x000fe2000f8e00ff */
[----:B------:R-:W-:-:S05]  /*7fe0*/  ULDC.64 UR4, c[0x0][0x780] ;  /* 0x0001e00000047ab9 */ /* 0x000fca0000000a00 */
[----:B------:R-:W2:Y:S01]  /*7ff0*/  @P0 LDG.E R6, desc[UR38][R2.64] ;  /* 0x0000002602060981 */ /* 0x000ea2000c1e1900 */
[----:B------:R-:W-:Y:S01]  /*8000*/  UISETP.NE.U32.AND UP1, UPT, UR4, URZ, UPT ;  /* 0x0000003f0400728c */ /* 0x000fe2000bf25070 */
[----:B------:R-:W-:-:S03]  /*8010*/  ULDC UR6, c[0x0][0x280] ;  /* 0x0000a00000067ab9 */ /* 0x000fc60000000800 */
[----:B------:R-:W-:Y:S01]  /*8020*/  UISETP.NE.AND.EX UP1, UPT, UR5, URZ, UPT, UP1 ;  /* 0x0000003f0500728c */ /* 0x000fe2000bf25310 */
[----:B------:R-:W-:-:S05]  /*8030*/  IMAD.U32 R0, RZ, RZ, UR6 ;  /* 0x00000006ff007e24 */ /* 0x000fca000f8e00ff */
[----:B------:R-:W-:-:S05]  /*8040*/  PLOP3.LUT P1, PT, PT, PT, UP1, 0x80, 0x0 ;  /* 0x000000000000781c */ /* 0x000fca0003f2f018 */
[----:B------:R-:W-:Y:S02]  /*8050*/  @UP1 ULDC.64 UR4, c[0x0][0x780] ;  /* 0x0001e00000041ab9 */ /* 0x000fe40000000a00 */
[----:B------:R-:W-:-:S06]  /*8060*/  @UP1 UIMAD.WIDE UR4, UR12, 0x4, UR4 ;  /* 0x000000040c0418a5 */ /* 0x000fcc000f8e0204 */
[----:B------:R-:W-:Y:S02]  /*8070*/  IMAD.U32 R4, RZ, RZ, UR4 ;  /* 0x00000004ff047e24 */ /* 0x000fe4000f8e00ff */
[----:B------:R-:W-:-:S05]  /*8080*/  IMAD.U32 R5, RZ, RZ, UR5 ;  /* 0x00000005ff057e24 */ /* 0x000fca000f8e00ff */
[----:B------:R1:W5:Y:S01]  /*8090*/  @P1 LDG.E R0, desc[UR38][R4.64] ;  /* 0x0000002604001981 */ /* 0x000362000c1e1900 */
[----:B------:R-:W-:Y:S01]  /*80a0*/  PLOP3.LUT P2, PT, PT, PT, UP0, 0x80, 0x0 ;  /* 0x000000000000781c */ /* 0x000fe20003f4f008 */
[----:B------:R-:W3:Y:S02]  /*80b0*/  S2UR UR13, SR_CTAID.Y ;  /* 0x00000000000d79c3 */ /* 0x000ee40000002600 */
[----:B---3--:R-:W-:-:S10]  /*80c0*/  USHF.R.S32.HI UR7, URZ, 0x1f, UR13 ;  /* 0x0000001f3f077899 */ /* 0x008fd4000801140d */
[----:B--2---:R-:W-:-:S13]  /*80d0*/  @P2 R2UR UR4, R6 ;  /* 0x00000000060422ca */ /* 0x004fda00000e0000 */
[----:B------:R-:W-:-:S04]  /*80e0*/  @UP0 ULEA UR4, UR12, UR4, 0x6 ;  /* 0x000000040c040291 */ /* 0x000fc8000f8e303f */
[----:B------:R-:W-:-:S04]  /*80f0*/  @UP0 USHF.R.S32.HI UR5, URZ, 0x1f, UR4 ;  /* 0x0000001f3f050899 */ /* 0x000fc80008011404 */
[----:B------:R-:W-:-:S04]  /*8100*/  @UP0 ULEA.HI UR5, UR5, UR4, URZ, 0x6 ;  /* 0x0000000405050291 */ /* 0x000fc8000f8f303f */
[----:B------:R-:W-:-:S04]  /*8110*/  @UP0 USHF.L.U32 UR5, UR5, 0x7, URZ ;  /* 0x0000000705050899 */ /* 0x000fc8000800063f */
[----:B------:R-:W-:Y:S01]  /*8120*/  @UP0 ULOP3.LUT UR6, UR5, 0xffffe000, URZ, 0xc0, !UPT ;  /* 0xffffe00005060892 */ /* 0x000fe2000f8ec03f */
[----:B-1----:R-:W-:Y:S11]  /*8130*/  @P1 BRA `(.L_x_565) ;  /* 0x0000000000101947 */ /* 0x002ff60003800000 */
[----:B------:R-:W-:Y:S05]  /*8140*/  @!P0 BRA `(.L_x_565) ;  /* 0x00000000000c8947 */ /* 0x000fea0003800000 */
[----:B------:R-:W2:Y:S04]  /*8150*/  LDG.E R5, desc[UR38][R2.64] ;  /* 0x0000002602057981 */ /* 0x000ea8000c1e1900 */
[----:B-----5:R-:W2:Y:S02]  /*8160*/  LDG.E R0, desc[UR38][R2.64+0x4] ;  /* 0x0000042602007981 */ /* 0x020ea4000c1e1900 */
[----:B--2---:R-:W-:-:S07]  /*8170*/  IMAD.IADD R0, R0, 0x1, -R5 ;  /* 0x0000000100007824 */ /* 0x004fce00078e0a05 */
.L_x_565:
[----:B-----5:R-:W-:Y:S01]  /*8180*/  ISETP.GE.AND P0, PT, R0, 0x1, PT ;  /* 0x000000010000780c */ /* 0x020fe20003f06270 */
[----:B------:R-:W-:Y:S01]  /*8190*/  @UP0 USHF.R.S32.HI UR8, URZ, 0x1f, UR6 ;  /* 0x0000001f3f080899 */ /* 0x000fe20008011406 */
[----:B------:R-:W-:Y:S01]  /*81a0*/  UMOV UR4, URZ ;  /* 0x0000003f00047c82 */ /* 0x000fe20008000000 */
[----:B------:R-:W-:Y:S01]  /*81b0*/  UMOV UR5, URZ ;  /* 0x0000003f00057c82 */ /* 0x000fe20008000000 */
[----:B------:R-:W-:-:S04]  /*81c0*/  @UP0 UMOV UR4, UR6 ;  /* 0x0000000600040c82 */ /* 0x000fc80008000000 */
[----:B------:R-:W-:-:S05]  /*81d0*/  @UP0 UMOV UR5, UR8 ;  /* 0x0000000800050c82 */ /* 0x000fca0008000000 */
[----:B------:R-:W-:Y:S05]  /*81e0*/  @!P0 BRA `(.L_x_474) ;  /* 0x0000002c00448947 */ /* 0x000fea0003800000 */
[----:B------:R-:W-:Y:S01]  /*81f0*/  ULDC.64 UR8, c[0x0][0x2d8] ;  /* 0x0000b60000087ab9 */ /* 0x000fe20000000a00 */
[C---:B------:R-:W-:Y:S01]  /*8200*/  VIADD R2, R0.reuse, 0x3f ;  /* 0x0000003f00027836 */ /* 0x040fe20000000000 */
[----:B------:R-:W-:Y:S01]  /*8210*/  UIMAD UR7, UR7, UR8, URZ ;  /* 0x00000008070772a4 */ /* 0x000fe2000f8e023f */
[----:B------:R-:W-:Y:S01]  /*8220*/  ISETP.GE.AND P1, PT, R0, 0x41, PT ;  /* 0x000000410000780c */ /* 0x000fe20003f26270 */
[----:B------:R-:W-:Y:S02]  /*8230*/  USHF.R.S32.HI UR6, URZ, 0x1f, UR12 ;  /* 0x0000001f3f067899 */ /* 0x000fe4000801140c */
[----:B------:R-:W-:Y:S01]  /*8240*/  UIMAD.WIDE.U32 UR10, UR13, UR8, URZ ;  /* 0x000000080d0a72a5 */ /* 0x000fe2000f8e003f */
[----:B------:R-:W-:Y:S01]  /*8250*/  SHF.R.S32.HI R3, RZ, 0x1f, R2 ;  /* 0x0000001fff037819 */ /* 0x000fe20000011402 */
[----:B------:R-:W-:Y:S02]  /*8260*/  UIMAD UR7, UR13, UR9, UR7 ;  /* 0x000000090d0772a4 */ /* 0x000fe4000f8e0207 */
[----:B------:R-:W-:Y:S01]  /*8270*/  UIADD3 UR8, UP1, UR4, UR10, URZ ;  /* 0x0000000a04087290 */ /* 0x000fe2000ff3e03f */
[----:B------:R-:W-:Y:S01]  /*8280*/  LEA.HI R3, R3, R2, RZ, 0x6 ;  /* 0x0000000203037211 */ /* 0x000fe200078f30ff */
[----:B------:R-:W-:-:S02]  /*8290*/  UIADD3 UR7, UR11, UR7, URZ ;  /* 0x000000070b077290 */ /* 0x000fc4000fffe03f */
[----:B------:R-:W-:Y:S01]  /*82a0*/  USEL UR6, UR6, URZ, !UP0 ;  /* 0x0000003f06067287 */ /* 0x000fe2000c000000 */
[----:B------:R-:W-:Y:S01]  /*82b0*/  SHF.R.S32.HI R3, RZ, 0x6, R3 ;  /* 0x00000006ff037819 */ /* 0x000fe20000011403 */
[----:B------:R-:W-:Y:S01]  /*82c0*/  ULDC.64 UR14, c[0x0][0x2e0] ;  /* 0x0000b800000e7ab9 */ /* 0x000fe20000000a00 */
[----:B------:R-:W-:Y:S02]  /*82d0*/  USEL UR13, UR12, URZ, !UP0 ;  /* 0x0000003f0c0d7287 */ /* 0x000fe4000c000000 */
[----:B------:R-:W-:Y:S01]  /*82e0*/  UIADD3.X UR9, UR5, UR7, URZ, UP1, !UPT ;  /* 0x0000000705097290 */ /* 0x000fe20008ffe43f */
[----:B------:R-:W-:Y:S01]  /*82f0*/  VIMNMX R3, R3, 0x1, !PT ;  /* 0x0000000103037848 */ /* 0x000fe20007fe0100 */
[----:B------:R-:W-:Y:S02]  /*8300*/  UIMAD UR6, UR6, UR14, URZ ;  /* 0x0000000e060672a4 */ /* 0x000fe4000f8e023f */
[----:B------:R-:W-:Y:S01]  /*8310*/  UIMAD.WIDE.U32 UR8, UR13, UR14, UR8 ;  /* 0x0000000e0d0872a5 */ /* 0x000fe2000f8e0008 */
[----:B------:R-:W-:Y:S01]  /*8320*/  LOP3.LUT R2, R3, 0x1, RZ, 0xc0, !PT ;  /* 0x0000000103027812 */ /* 0x000fe200078ec0ff */
[----:B------:R-:W-:Y:S01]  /*8330*/  UIMAD UR12, UR13, UR15, UR6 ;  /* 0x0000000f0d0c72a4 */ /* 0x000fe2000f8e0206 */
[----:B------:R-:W-:-:S03]  /*8340*/  ELECT P0, URZ, PT ;  /* 0x00000000003f782f */ /* 0x000fc60003800000 */
[----:B------:R-:W-:Y:S01]  /*8350*/  UIADD3 UR19, UR9, UR12, URZ ;  /* 0x0000000c09137290 */ /* 0x000fe2000fffe03f */
[----:B------:R-:W-:Y:S01]  /*8360*/  UMOV UR6, URZ ;  /* 0x0000003f00067c82 */ /* 0x000fe20008000000 */
[----:B------:R-:W-:Y:S10]  /*8370*/  @!P1 BRA `(.L_x_566) ;  /* 0x0000000400889947 */ /* 0x000ff40003800000 */
[----:B------:R-:W-:Y:S01]  /*8380*/  UMOV UR6, UR10 ;  /* 0x0000000a00067c82 */ /* 0x000fe20008000000 */
[----:B------:R-:W-:Y:S01]  /*8390*/  ULDC.64 UR10, c[0x0][0x2c0] ;  /* 0x0000b000000a7ab9 */ /* 0x000fe20000000a00 */
[----:B------:R-:W-:Y:S01]  /*83a0*/  UIMAD.WIDE.U32 UR6, UR13, UR14, UR6 ;  /* 0x0000000e0d0672a5 */ /* 0x000fe2000f8e0006 */
[----:B------:R-:W-:Y:S01]  /*83b0*/  IMAD.IADD R0, R3, 0x1, -R2 ;  /* 0x0000000103007824 */ /* 0x000fe200078e0a02 */
[----:B------:R-:W-:Y:S02]  /*83c0*/  ULDC.64 UR20, c[0x0][0x2c0] ;  /* 0x0000b00000147ab9 */ /* 0x000fe40000000a00 */
[----:B------:R-:W-:-:S04]  /*83d0*/  UIADD3 UR15, UP0, UR4, UR6, URZ ;  /* 0x00000006040f7290 */ /* 0x000fc8000ff1e03f */
[----:B------:R-:W-:Y:S02]  /*83e0*/  UIADD3.X UR4, UR5, UR12, UR7, UP0, !UPT ;  /* 0x0000000c05047290 */ /* 0x000fe400087fe407 */
[----:B------:R-:W-:Y:S01]  /*83f0*/  ULEA UR14, UP0, UR15, UR10, 0x2 ;  /* 0x0000000a0f0e7291 */ /* 0x000fe2000f80103f */
[----:B------:R-:W-:-:S03]  /*8400*/  UMOV UR5, URZ ;  /* 0x0000003f00057c82 */ /* 0x000fc60008000000 */
[----:B------:R-:W-:Y:S02]  /*8410*/  ULEA.HI.X UR15, UR15, UR11, UR4, 0x2, UP0 ;  /* 0x0000000b0f0f7291 */ /* 0x000fe400080f1404 */
[----:B------:R-:W-:Y:S02]  /*8420*/  UIADD3 UR10, UP0, UR14, 0x4000, URZ ;  /* 0x000040000e0a7890 */ /* 0x000fe4000ff1e03f */
[----:B------:R-:W-:Y:S02]  /*8430*/  UIADD3 UR12, UP1, UR14, 0x8000, URZ ;  /* 0x000080000e0c7890 */ /* 0x000fe4000ff3e03f */
[----:B------:R-:W-:Y:S02]  /*8440*/  UIADD3 UR14, UP2, UR14, 0xc000, URZ ;  /* 0x0000c0000e0e7890 */ /* 0x000fe4000ff5e03f */
[----:B------:R-:W-:Y:S02]  /*8450*/  UIADD3.X UR11, URZ, UR15, URZ, UP0, !UPT ;  /* 0x0000000f3f0b7290 */ /* 0x000fe400087fe43f */
[----:B------:R-:W-:-:S02]  /*8460*/  UIADD3.X UR13, URZ, UR15, URZ, UP1, !UPT ;  /* 0x0000000f3f0d7290 */ /* 0x000fc40008ffe43f */
[----:B------:R-:W-:Y:S01]  /*8470*/  UIADD3.X UR15, URZ, UR15, URZ, UP2, !UPT ;  /* 0x0000000f3f0f7290 */ /* 0x000fe200097fe43f */
[----:B------:R-:W-:-:S11]  /*8480*/  UMOV UR4, URZ ;  /* 0x0000003f00047c82 */ /* 0x000fd60008000000 */
.L_x_579:
        /* <DEDUP_REMOVED lines=21> */
.L_x_568:
[----:B------:R-:W-:Y:S05]  /*85e0*/  BSYNC B0 ;  /* 0x0000000000007941 */ /* 0x000fea0003800000 */
.L_x_567:
        /* <DEDUP_REMOVED lines=13> */
.L_x_570:
[----:B------:R-:W-:Y:S05]  /*86c0*/  BSYNC B0 ;  /* 0x0000000000007941 */ /* 0x000fea0003800000 */
.L_x_569:
[----:B------:R-:W-:Y:S06]  /*86d0*/  BAR.ARV 0xa, 0xa0 ;  /* 0x0282800000007b1d */ /* 0x000fec0000002000 */
[----:B------:R-:W-:Y:S04]  /*86e0*/  BSSY B0, `(.L_x_571) ;  /* 0x0000003000007945 */ /* 0x000fe80003800000 */
[----:B------:R-:W-:Y:S05]  /*86f0*/  @!P0 BRA `(.L_x_572) ;  /* 0x0000000000048947 */ /* 0x000fea0003800000 */
[----:B------:R-:W-:-:S04]  /*8700*/  DEPBAR.LE SB0, 0x0 ;  /* 0x000080000000791a */ /* 0x000fc80000000000 */
.L_x_572:
[----:B------:R-:W-:Y:S05]  /*8710*/  BSYNC B0 ;  /* 0x0000000000007941 */ /* 0x000fea0003800000 */
.L_x_571:
        /* <DEDUP_REMOVED lines=13> */
.L_x_574:
[----:B------:R-:W-:Y:S05]  /*87f0*/  BSYNC B0 ;  /* 0x0000000000007941 */ /* 0x000fea0003800000 */
.L_x_573:
        /* <DEDUP_REMOVED lines=13> */
.L_x_576:
[----:B------:R-:W-:Y:S05]  /*88d0*/  BSYNC B0 ;  /* 0x0000000000007941 */ /* 0x000fea0003800000 */
.L_x_575:
[----:B------:R-:W-:Y:S01]  /*88e0*/  VIADD R0, R0, 0xfffffffe ;  /* 0xfffffffe00007836 */ /* 0x000fe20000000000 */
[----:B------:R-:W-:Y:S06]  /*88f0*/  BAR.ARV 0xa, 0xa0 ;  /* 0x0282800000007b1d */ /* 0x000fec0000002000 */
[----:B------:R-:W-:Y:S01]  /*8900*/  BSSY B0, `(.L_x_577) ;  /* 0x0000004000007945 */ /* 0x000fe20003800000 */
[----:B------:R-:W-:-:S03]  /*8910*/  ISETP.NE.AND P1, PT, R0, RZ, PT ;  /* 0x000000ff0000720c */ /* 0x000fc60003f25270 */
[----:B------:R-:W-:Y:S10]  /*8920*/  @!P0 BRA `(.L_x_578) ;  /* 0x0000000000048947 */ /* 0x000ff40003800000 */
[----:B------:R-:W-:-:S04]  /*8930*/  DEPBAR.LE SB0, 0x0 ;  /* 0x000080000000791a */ /* 0x000fc80000000000 */
.L_x_578:
[----:B------:R-:W-:Y:S05]  /*8940*/  BSYNC B0 ;  /* 0x0000000000007941 */ /* 0x000fea0003800000 */
.L_x_577:
[----:B------:R-:W-:Y:S06]  /*8950*/  BAR.ARV 0xb, 0xa0 ;  /* 0x02c2800000007b1d */ /* 0x000fec0000002000 */
[----:B------:R-:W-:Y:S02]  /*8960*/  UIADD3 UR5, UR5, 0x2, URZ ;  /* 0x0000000205057890 */ /* 0x000fe4000fffe03f */
[----:B------:R-:W-:Y:S01]  /*8970*/  UIADD3 UR4, UR4, 0x1, URZ ;  /* 0x0000000104047890 */ /* 0x000fe2000fffe03f */
[----:B------:R-:W-:Y:S11]  /*8980*/  @P1 BRA `(.L_x_579) ;  /* 0xfffffff800c01947 */ /* 0x000ff6000383ffff */
[----:B------:R-:W-:-:S12]  /*8990*/  USHF.L.U32 UR6, UR5, 0xd, URZ ;  /* 0x0000000d05067899 */ /* 0x000fd8000800063f */
.L_x_566:
        /* <DEDUP_REMOVED lines=10> */
[----:B------:R-:W-:Y:S01]  /*8a40*/  ULEA UR4, UP0, UR11, UR4, 0x2 ;  /* 0x000000040b047291 */ /* 0x000fe2000f80103f */
[----:B------:R-:W-:-:S03]  /*8a50*/  UMOV UR13, 0x14f00000 ;  /* 0x14f00000000d7882 */ /* 0x000fc60000000000 */
[----:B------:R-:W-:-:S03]  /*8a60*/  ULEA.HI.X UR5, UR11, UR5, UR12, 0x2, UP0 ;  /* 0x000000050b057291 */ /* 0x000fc600080f140c */
[----:B------:R-:W-:Y:S01]  /*8a70*/  UMOV UR12, 0x0 ;  /* 0x00000000000c7882 */ /* 0x000fe20000000000 */
[----:B-1----:R-:W-:-:S03]  /*8a80*/  ULEA UR7, UR10, UR7, 0x18 ;  /* 0x000000070a077291 */ /* 0x002fc6000f8ec03f */
[----:B------:R-:W-:Y:S01]  /*8a90*/  UMOV UR10, 0x400 ;  /* 0x00000400000a7882 */ /* 0x000fe20000000000 */
[----:B------:R-:W-:-:S09]  /*8aa0*/  UIADD3 UR7, UR7, 0x10000, URZ ;  /* 0x0001000007077890 */ /* 0x000fd2000fffe03f */
[----:B------:R1:W-:Y:S02]  /*8ab0*/  UBLKRED.G.S.ADD.F32.RN [UR4], [UR7], UR10, desc[UR12] ;  /* 0x00000c04070073bb */ /* 0x0003e400080a140a */
[----:B-1----:R0:W-:Y:S02]  /*8ac0*/  UTMACMDFLUSH ;  /* 0x00000000000079b7 */ /* 0x0021e40000000000 */
.L_x_581:
[----:B------:R-:W-:Y:S05]  /*8ad0*/  BSYNC B0 ;  /* 0x0000000000007941 */ /* 0x000fea0003800000 */
.L_x_580:
[----:B------:R-:W-:Y:S06]  /*8ae0*/  BAR.SYNC.DEFER_BLOCKING 0xe, 0xa0 ;  /* 0x0382800000007b1d */ /* 0x000fec0000010000 */
[----:B------:R-:W-:Y:S04]  /*8af0*/  BSSY B0, `(.L_x_582) ;  /* 0x0000012000007945 */ /* 0x000fe80003800000 */
[----:B------:R-:W-:Y:S05]  /*8b00*/  @!P0 BRA `(.L_x_583) ;  /* 0x0000000000408947 */ /* 0x000fea0003800000 */
[----:B------:R-:W1:Y:S01]  /*8b10*/  S2UR UR7, SR_CgaCtaId ;  /* 0x00000000000779c3 */ /* 0x000e620000008800 */
[----:B------:R-:W-:Y:S01]  /*8b20*/  UIADD3 UR4, UR6, 0x1000, URZ ;  /* 0x0000100006047890 */ /* 0x000fe2000fffe03f */
[----:B------:R-:W-:Y:S01]  /*8b30*/  UMOV UR5, 0x400 ;  /* 0x0000040000057882 */ /* 0x000fe20000000000 */
[----:B------:R-:W-:Y:S02]  /*8b40*/  ULDC.64 UR10, c[0x0][0x2c0] ;  /* 0x0000b000000a7ab9 */ /* 0x000fe40000000a00 */
[----:B------:R-:W-:Y:S01]  /*8b50*/  UIADD3 UR12, UP0, UR4, UR8, URZ ;  /* 0x00000008040c7290 */ /* 0x000fe2000ff1e03f */
[----:B------:R-:W-:Y:S01]  /*8b60*/  UMOV UR13, 0x14f00000 ;  /* 0x14f00000000d7882 */ /* 0x000fe20000000000 */
[----:B-1----:R-:W-:Y:S02]  /*8b70*/  ULEA UR7, UR7, UR5, 0x18 ;  /* 0x0000000507077291 */ /* 0x002fe4000f8ec03f */
[----:B------:R-:W-:Y:S02]  /*8b80*/  ULEA.HI.X.SX32 UR5, UR4, UR19, 0x1, UP0 ;  /* 0x0000001304057291 */ /* 0x000fe400080f0e3f */
[----:B------:R-:W-:-:S02]  /*8b90*/  ULEA UR4, UP0, UR12, UR10, 0x2 ;  /* 0x0000000a0c047291 */ /* 0x000fc4000f80103f */
[----:B------:R-:W-:Y:S02]  /*8ba0*/  UIADD3 UR7, UR7, 0x14000, URZ ;  /* 0x0001400007077890 */ /* 0x000fe4000fffe03f */
[----:B------:R-:W-:Y:S01]  /*8bb0*/  ULEA.HI.X UR5, UR12, UR11, UR5, 0x2, UP0 ;  /* 0x0000000b0c057291 */ /* 0x000fe200080f1405 */
[----:B------:R-:W-:Y:S02]  /*8bc0*/  UMOV UR10, 0x400 ;  /* 0x00000400000a7882 */ /* 0x000fe40000000000 */
[----:B------:R-:W-:-:S06]  /*8bd0*/  UMOV UR12, 0x0 ;  /* 0x00000000000c7882 */ /* 0x000fcc0000000000 */
[----:B------:R1:W-:Y:S01]  /*8be0*/  UBLKRED.G.S.ADD.F32.RN [UR4], [UR7], UR10, desc[UR12] ;  /* 0x00000c04070073bb */ /* 0x0003e200080a140a */
[----:B------:R0:W-:Y:S01]  /*8bf0*/  UTMACMDFLUSH ;  /* 0x00000000000079b7 */ /* 0x0001e20000000000 */
[----:B-1----:R-:W-:-:S04]  /*8c00*/  DEPBAR.LE SB0, 0x1 ;  /* 0x000080400000791a */ /* 0x002fc80000000000 */
.L_x_583:
[----:B------:R-:W-:Y:S05]  /*8c10*/  BSYNC B0 ;  /* 0x0000000000007941 */ /* 0x000fea0003800000 */
.L_x_582:
[----:B------:R-:W-:Y:S06]  /*8c20*/  BAR.ARV 0xa, 0xa0 ;  /* 0x0282800000007b1d */ /* 0x000fec0000002000 */
[----:B------:R-:W-:Y:S04]  /*8c30*/  BSSY B0, `(.L_x_584) ;  /* 0x0000003000007945 */ /* 0x000fe80003800000 */
[----:B------:R-:W-:Y:S05]  /*8c40*/  @!P0 BRA `(.L_x_585) ;  /* 0x0000000000048947 */ /* 0x000fea0003800000 */
[----:B------:R-:W-:-:S04]  /*8c50*/  DEPBAR.LE SB0, 0x0 ;  /* 0x000080000000791a */ /* 0x000fc80000000000 */
.L_x_585:
[----:B------:R-:W-:Y:S05]  /*8c60*/  BSYNC B0 ;  /* 0x0000000000007941 */ /* 0x000fea0003800000 */
.L_x_584:
[----:B------:R-:W-:Y:S06]  /*8c70*/  BAR.ARV 0xb, 0xa0 ;  /* 0x02c2800000007b1d */ /* 0x000fec0000002000 */
[----:B------:R-:W-:Y:S05]  /*8c80*/  BRA `(.L_x_474) ;  /* 0x00000020009c7947 */ /* 0x000fea0003800000 */
.L_x_561:
[----:B------:R-:W-:Y:S01]  /*8c90*/  ULDC.64 UR4, c[0x0][0x8d8] ;  /* 0x0002360000047ab9 */ /* 0x000fe20000000a00 */
[----:B------:R-:W1:Y:S01]  /*8ca0*/  S2R R7, SR_CTAID.Z ;  /* 0x0000000000077919 */ /* 0x000e620000002700 */
[----:B------:R-:W-:Y:S01]  /*8cb0*/  ISETP.NE.U32.AND P0, PT, RZ, UR4, PT ;  /* 0x00000004ff007c0c */ /* 0x000fe2000bf05070 */
[----:B------:R-:W2:Y:S03]  /*8cc0*/  S2UR UR20, SR_CTAID.Y ;  /* 0x00000000001479c3 */ /* 0x000ea60000002600 */
[----:B------:R-:W-:-:S13]  /*8cd0*/  ISETP.NE.AND.EX P0, PT, RZ, UR5, PT, P0 ;  /* 0x00000005ff007c0c */ /* 0x000fda000bf05300 */
[----:B------:R-:W-:Y:S05]  /*8ce0*/  @!P0 BRA `(.L_x_586) ;  /* 0x0000000000108947 */ /* 0x000fea0003800000 */
[----:B------:R-:W1:Y:S02]  /*8cf0*/  LDC.64 R2, c[0x0][0x8d8] ;  /* 0x00023600ff027b82 */ /* 0x000e640000000a00 */
[----:B-1----:R-:W-:-:S05]  /*8d00*/  IMAD.WIDE R2, R7, 0x4, R2 ;  /* 0x0000000407027825 */ /* 0x002fca00078e0202 */
[----:B------:R1:W5:Y:S01]  /*8d10*/  LDG.E R5, desc[UR38][R2.64] ;  /* 0x0000002602057981 */ /* 0x000362000c1e1900 */
[----:B------:R-:W-:Y:S05]  /*8d20*/  BRA `(.L_x_587) ;  /* 0x00000000002c7947 */ /* 0x000fea0003800000 */
.L_x_586:
[----:B------:R-:W-:Y:S02]  /*8d30*/  ULDC.64 UR4, c[0x0][0x8d0] ;  /* 0x0002340000047ab9 */ /* 0x000fe40000000a00 */
[----:B------:R-:W-:-:S04]  /*8d40*/  ISETP.NE.U32.AND P0, PT, RZ, UR4, PT ;  /* 0x00000004ff007c0c */ /* 0x000fc8000bf05070 */
[----:B------:R-:W-:-:S13]  /*8d50*/  ISETP.NE.AND.EX P0, PT, RZ, UR5, PT, P0 ;  /* 0x00000005ff007c0c */ /* 0x000fda000bf05300 */
[----:B------:R-:W-:Y:S05]  /*8d60*/  @!P0 BRA `(.L_x_588) ;  /* 0x0000000000188947 */ /* 0x000fea0003800000 */
[----:B------:R-:W1:Y:S02]  /*8d70*/  LDC.64 R2, c[0x0][0x8d0] ;  /* 0x00023400ff027b82 */ /* 0x000e640000000a00 */
[----:B-1----:R-:W-:-:S05]  /*8d80*/  IMAD.WIDE R2, R7, 0x4, R2 ;  /* 0x0000000407027825 */ /* 0x002fca00078e0202 */
[----:B------:R-:W3:Y:S04]  /*8d90*/  LDG.E R5, desc[UR38][R2.64] ;  /* 0x0000002602057981 */ /* 0x000ee8000c1e1900 */
[----:B------:R-:W3:Y:S02]  /*8da0*/  LDG.E R0, desc[UR38][R2.64+0x4] ;  /* 0x0000042602007981 */ /* 0x000ee4000c1e1900 */
[----:B---3--:R-:W-:Y:S01]  /*8db0*/  IMAD.IADD R5, R0, 0x1, -R5 ;  /* 0x0000000100057824 */ /* 0x008fe200078e0a05 */
[----:B------:R-:W-:Y:S06]  /*8dc0*/  BRA `(.L_x_587) ;  /* 0x0000000000047947 */ /* 0x000fec0003800000 */
.L_x_588:
[----:B------:R-:W3:Y:S02]  /*8dd0*/  LDC R5, c[0x0][0x8bc] ;  /* 0x00022f00ff057b82 */ /* 0x000ee40000000800 */
.L_x_587:
[----:B------:R-:W4:Y:S01]  /*8de0*/  S2R R14, SR_CTAID.X ;  /* 0x00000000000e7919 */ /* 0x000f220000002500 */
[----:B------:R-:W-:Y:S02]  /*8df0*/  IMAD.MOV.U32 R0, RZ, RZ, 0x1 ;  /* 0x00000001ff007424 */ /* 0x000fe400078e00ff */
[----:B------:R-:W-:Y:S02]  /*8e00*/  IMAD.MOV.U32 R9, RZ, RZ, RZ ;  /* 0x000000ffff097224 */ /* 0x000fe400078e00ff */
[----:B----4-:R-:W-:-:S05]  /*8e10*/  IMAD.SHL.U32 R14, R14, 0x80, RZ ;  /* 0x000000800e0e7824 */ /* 0x010fca00078e00ff */
[----:B---3-5:R-:W-:-:S04]  /*8e20*/  ISETP.GE.AND P0, PT, R14, R5, PT ;  /* 0x000000050e00720c */ /* 0x028fc80003f06270 */
[----:B-1----:R-:W-:-:S04]  /*8e30*/  SEL R8, R7, 0xffffffff, !P0 ;  /* 0xffffffff07087807 */ /* 0x002fc80004000000 */
[----:B------:R-:W-:-:S13]  /*8e40*/  ISETP.GE.AND P0, PT, R8, RZ, PT ;  /* 0x000000ff0800720c */ /* 0x000fda0003f06270 */
[----:B------:R-:W-:Y:S05]  /*8e50*/  @!P0 BRA `(.L_x_589) ;  /* 0x0000001c00948947 */ /* 0x000fea0003800000 */
[----:B------:R-:W1:Y:S08]  /*8e60*/  LDC.64 R10, c[0x0][0x770] ;  /* 0x0001dc00ff0a7b82 */ /* 0x000e700000000a00 */
[----:B------:R-:W3:Y:S08]  /*8e70*/  LDC.64 R6, c[0x0][0x770] ;  /* 0x0001dc00ff067b82 */ /* 0x000ef00000000a00 */
[----:B------:R-:W4:Y:S01]  /*8e80*/  LDC.64 R4, c[0x0][0x778] ;  /* 0x0001de00ff047b82 */ /* 0x000f220000000a00 */
[----:B-1----:R-:W-:-:S07]  /*8e90*/  ISETP.NE.U32.AND P1, PT, R10, RZ, PT ;  /* 0x000000ff0a00720c */ /* 0x002fce0003f25070 */
[----:B------:R-:W1:Y:S01]  /*8ea0*/  LDC.64 R2, c[0x0][0x780] ;  /* 0x0001e000ff027b82 */ /* 0x000e620000000a00 */
[----:B------:R-:W-:Y:S01]  /*8eb0*/  ISETP.NE.AND.EX P1, PT, R11, RZ, PT, P1 ;  /* 0x000000ff0b00720c */ /* 0x000fe20003f25310 */
[----:B---3--:R-:W-:Y:S01]  /*8ec0*/  IMAD.WIDE R6, R8, 0x4, R6 ;  /* 0x0000000408067825 */ /* 0x008fe200078e0206 */
[----:B----4-:R-:W-:-:S11]  /*8ed0*/  ISETP.NE.U32.AND P0, PT, R4, RZ, PT ;  /* 0x000000ff0400720c */ /* 0x010fd60003f05070 */
[----:B------:R-:W3:Y:S01]  /*8ee0*/  @P1 LDG.E R9, desc[UR38][R6.64] ;  /* 0x0000002606091981 */ /* 0x000ee2000c1e1900 */
[----:B------:R-:W-:-:S03]  /*8ef0*/  ISETP.NE.AND.EX P0, PT, R5, RZ, PT, P0 ;  /* 0x000000ff0500720c */ /* 0x000fc60003f05300 */
[----:B------:R-:W4:Y:S01]  /*8f00*/  @P1 LDG.E R15, desc[UR38][R6.64] ;  /* 0x00000026060f1981 */ /* 0x000f22000c1e1900 */
[----:B-1----:R-:W-:-:S04]  /*8f10*/  ISETP.NE.U32.AND P2, PT, R2, RZ, PT ;  /* 0x000000ff0200720c */ /* 0x002fc80003f45070 */
[----:B------:R-:W-:-:S05]  /*8f20*/  ISETP.NE.AND.EX P2, PT, R3, RZ, PT, P2 ;  /* 0x000000ff0300720c */ /* 0x000fca0003f45320 */
[----:B------:R-:W1:Y:S08]  /*8f30*/  @P0 LDC.64 R2, c[0x0][0x778] ;  /* 0x0001de00ff020b82 */ /* 0x000e700000000a00 */
[----:B------:R-:W2:Y:S01]  /*8f40*/  @P2 LDC.64 R12, c[0x0][0x780] ;  /* 0x0001e000ff0c2b82 */ /* 0x000ea20000000a00 */
[----:B------:R-:W-:Y:S01]  /*8f50*/  IMAD.MOV.U32 R5, RZ, RZ, RZ ;  /* 0x000000ffff057224 */ /* 0x000fe200078e00ff */
[----:B------:R-:W-:Y:S01]  /*8f60*/  ULDC UR4, c[0x0][0x280] ;  /* 0x0000a00000047ab9 */ /* 0x000fe20000000800 */
[----:B-1----:R-:W-:-:S05]  /*8f70*/  @P0 IMAD.WIDE R2, R8, 0x4, R2 ;  /* 0x0000000408020825 */ /* 0x002fca00078e0202 */
[----:B------:R2:W5:Y:S01]  /*8f80*/  @P0 LDG.E R5, desc[UR38][R2.64] ;  /* 0x0000002602050981 */ /* 0x000562000c1e1900 */
[----:B------:R-:W-:Y:S02]  /*8f90*/  IMAD.U32 R4, RZ, RZ, UR4 ;  /* 0x00000004ff047e24 */ /* 0x000fe4000f8e00ff */
[----:B--2---:R-:W-:Y:S01]  /*8fa0*/  @P2 IMAD.WIDE R2, R8, 0x4, R12 ;  /* 0x0000000408022825 */ /* 0x004fe200078e020c */
[----:B------:R-:W-:-:S04]  /*8fb0*/  VOTEU.ANY UP0, P1 ;  /* 0x00000000003f7886 */ /* 0x000fc80000800100 */
[----:B------:R1:W5:Y:S02]  /*8fc0*/  @P2 LDG.E R4, desc[UR38][R2.64] ;  /* 0x0000002602042981 */ /* 0x000364000c1e1900 */
[----:B-1----:R-:W-:Y:S01]  /*8fd0*/  CS2R R2, SRZ ;  /* 0x0000000000027805 */ /* 0x002fe2000001ff00 */
[----:B---3--:R-:W-:-:S05]  /*8fe0*/  @P1 IMAD R9, R8, 0x40, R9 ;  /* 0x0000004008091824 */ /* 0x008fca00078e0209 */
[----:B------:R-:W-:-:S04]  /*8ff0*/  @P1 SHF.R.S32.HI R12, RZ, 0x1f, R9 ;  /* 0x0000001fff0c1819 */ /* 0x000fc80000011409 */
[----:B------:R-:W-:-:S04]  /*9000*/  @P1 LEA.HI R12, R12, R9, RZ, 0x6 ;  /* 0x000000090c0c1211 */ /* 0x000fc800078f30ff */
[----:B------:R-:W-:Y:S02]  /*9010*/  @P1 LOP3.LUT R12, R12, 0xffffffc0, RZ, 0xc0, !PT ;  /* 0xffffffc00c0c1812 */ /* 0x000fe400078ec0ff */
[----:B----4-:R-:W-:Y:S02]  /*9020*/  @P1 R2UR UR4, R15 ;  /* 0x000000000f0412ca */ /* 0x010fe400000e0000 */
[--C-:B------:R-:W-:Y:S01]  /*9030*/  @P1 SHF.R.S32.HI R9, RZ, 0x1f, R12.reuse ;  /* 0x0000001fff091819 */ /* 0x100fe2000001140c */
[----:B------:R-:W-:-:S04]  /*9040*/  @P1 IMAD.MOV.U32 R2, RZ, RZ, R12 ;  /* 0x000000ffff021224 */ /* 0x000fc800078e000c */
[----:B------:R-:W-:Y:S01]  /*9050*/  @P1 IMAD.MOV.U32 R3, RZ, RZ, R9 ;  /* 0x000000ffff031224 */ /* 0x000fe200078e0009 */
[----:B------:R-:W-:Y:S07]  /*9060*/  @P2 BRA `(.L_x_590) ;  /* 0x0000000000102947 */ /* 0x000fee0003800000 */
[----:B------:R-:W-:Y:S05]  /*9070*/  @!P1 BRA `(.L_x_590) ;  /* 0x00000000000c9947 */ /* 0x000fea0003800000 */
[----:B------:R-:W2:Y:S04]  /*9080*/  LDG.E R9, desc[UR38][R6.64] ;  /* 0x0000002606097981 */ /* 0x000ea8000c1e1900 */
[----:B-----5:R-:W2:Y:S02]  /*9090*/  LDG.E R4, desc[UR38][R6.64+0x4] ;  /* 0x0000042606047981 */ /* 0x020ea4000c1e1900 */
[----:B--2---:R-:W-:-:S07]  /*90a0*/  IMAD.IADD R4, R4, 0x1, -R9 ;  /* 0x0000000104047824 */ /* 0x004fce00078e0a09 */
.L_x_590:
[----:B-----5:R-:W-:Y:S01]  /*90b0*/  ISETP.GE.AND P1, PT, R4, 0x1, PT ;  /* 0x000000010400780c */ /* 0x020fe20003f26270 */
[----:B------:R-:W-:Y:S01]  /*90c0*/  UMOV UR35, URZ ;  /* 0x0000003f00237c82 */ /* 0x000fe20008000000 */
[----:B------:R-:W-:Y:S01]  /*90d0*/  @UP0 UMOV UR35, UR4 ;  /* 0x0000000400230c82 */ /* 0x000fe20008000000 */
[----:B------:R-:W-:-:S10]  /*90e0*/  IMAD.MOV.U32 R9, RZ, RZ, RZ ;  /* 0x000000ffff097224 */ /* 0x000fd400078e00ff */
[----:B------:R-:W-:Y:S05]  /*90f0*/  @!P1 BRA `(.L_x_589) ;  /* 0x0000001800ec9947 */ /* 0x000fea0003800000 */
[----:B------:R-:W1:Y:S01]  /*9100*/  S2R R9, SR_CTAID.Y ;  /* 0x0000000000097919 */ /* 0x000e620000002600 */
[----:B------:R-:W2:Y:S01]  /*9110*/  LDC.64 R12, c[0x0][0x718] ;  /* 0x0001c600ff0c7b82 */ /* 0x000ea20000000a00 */
[----:B------:R-:W-:Y:S01]  /*9120*/  ISETP.NE.U32.AND P1, PT, R10, RZ, PT ;  /* 0x000000ff0a00720c */ /* 0x000fe20003f25070 */
[----:B------:R-:W-:Y:S01]  /*9130*/  ULDC UR4, c[0x0][0x2e8] ;  /* 0x0000ba0000047ab9 */ /* 0x000fe20000000800 */
[----:B------:R-:W-:Y:S01]  /*9140*/  R2UR UR13, R8 ;  /* 0x00000000080d72ca */ /* 0x000fe200000e0000 */
[----:B------:R-:W-:Y:S01]  /*9150*/  VOTEU.ANY UP1, P0 ;  /* 0x00000000003f7886 */ /* 0x000fe20000020100 */
[----:B------:R-:W-:Y:S02]  /*9160*/  ISETP.NE.AND.EX P1, PT, R11, RZ, PT, P1 ;  /* 0x000000ff0b00720c */ /* 0x000fe40003f25310 */
[----:B------:R-:W-:Y:S02]  /*9170*/  ELECT P0, URZ, PT ;  /* 0x00000000003f782f */ /* 0x000fe40003800000 */
[----:B------:R-:W-:Y:S01]  /*9180*/  SHF.R.S32.HI R8, RZ, 0x1f, R8 ;  /* 0x0000001fff087819 */ /* 0x000fe20000011408 */
[----:B------:R-:W3:Y:S01]  /*9190*/  LDC.64 R10, c[0x0][0x720] ;  /* 0x0001c800ff0a7b82 */ /* 0x000ee20000000a00 */
[----:B------:R-:W-:Y:S01]  /*91a0*/  MOV R7, R3 ;  /* 0x0000000300077202 */ /* 0x000fe20000000f00 */
[----:B------:R-:W-:Y:S01]  /*91b0*/  UMOV UR12, UR20 ;  /* 0x00000014000c7c82 */ /* 0x000fe20008000000 */
[----:B------:R-:W-:Y:S01]  /*91c0*/  SEL R8, R8, RZ, !P1 ;  /* 0x000000ff08087207 */ /* 0x000fe20004800000 */
[----:B------:R-:W-:Y:S01]  /*91d0*/  BSSY B0, `(.L_x_589) ;  /* 0x00001ad000007945 */ /* 0x000fe20003800000 */
[----:B------:R-:W-:-:S02]  /*91e0*/  R2UR UR11, R14 ;  /* 0x000000000e0b72ca */ /* 0x000fc400000e0000 */
[----:B------:R-:W-:Y:S01]  /*91f0*/  R2UR UR8, R5 ;  /* 0x00000000050872ca */ /* 0x000fe200000e0000 */
[----:B------:R-:W-:Y:S01]  /*9200*/  VOTEU.ANY UP0, P1 ;  /* 0x00000000003f7886 */ /* 0x000fe20000800100 */
[----:B------:R-:W-:Y:S02]  /*9210*/  USEL UR21, UR13, URZ, !UP0 ;  /* 0x0000003f0d157287 */ /* 0x000fe4000c000000 */
[----:B------:R-:W-:Y:S02]  /*9220*/  UISETP.NE.AND UP0, UPT, UR4, 0x1, UPT ;  /* 0x000000010400788c */ /* 0x000fe4000bf05270 */
[----:B------:R-:W-:-:S07]  /*9230*/  USEL UR13, UR13, URZ, !UP1 ;  /* 0x0000003f0d0d7287 */ /* 0x000fce000c800000 */
[----:B------:R-:W-:Y:S01]  /*9240*/  UIADD3 UR11, UR11, UR8, URZ ;  /* 0x000000080b0b7290 */ /* 0x000fe2000fffe03f */
[----:B-1----:R-:W-:Y:S01]  /*9250*/  SHF.R.S32.HI R9, RZ, 0x1f, R9 ;  /* 0x0000001fff097819 */ /* 0x002fe20000011409 */
[----:B------:R-:W-:Y:S01]  /*9260*/  @UP0 ULDC UR6, c[0x0][0x2ec] ;  /* 0x0000bb0000060ab9 */ /* 0x000fe20000000800 */
[----:B------:R-:W-:Y:S01]  /*9270*/  @UP0 ULDC UR8, c[0x0][0x2f0] ;  /* 0x0000bc0000080ab9 */ /* 0x000fe20000000800 */
[----:B------:R-:W-:Y:S02]  /*9280*/  UIMAD.WIDE.U32 UR6, UR20, UR6, URZ ;  /* 0x00000006140672a5 */ /* 0x000fe4000f8e003f */
[----:B--2---:R-:W-:Y:S02]  /*9290*/  IMAD R6, R9, R12, RZ ;  /* 0x0000000c09067224 */ /* 0x004fe400078e02ff */
[----:B------:R-:W-:Y:S02]  /*92a0*/  @UP0 USHF.R.U32.HI UR12, URZ, UR8, UR7 ;  /* 0x000000083f0c0299 */ /* 0x000fe40008011607 */
[----:B------:R-:W-:-:S02]  /*92b0*/  IMAD R13, R13, UR20, R6 ;  /* 0x000000140d0d7c24 */ /* 0x000fc4000f8e0206 */
[----:B------:R-:W-:-:S04]  /*92c0*/  IMAD.MOV.U32 R6, RZ, RZ, R2 ;  /* 0x000000ffff067224 */ /* 0x000fc800078e0002 */
[----:B------:R-:W-:-:S04]  /*92d0*/  IMAD.WIDE.U32 R2, R12, UR20, R6 ;  /* 0x000000140c027c25 */ /* 0x000fc8000f8e0006 */
[----:B---3--:R-:W-:Y:S02]  /*92e0*/  IMAD R12, R8, R10, RZ ;  /* 0x0000000a080c7224 */ /* 0x008fe400078e02ff */
[----:B------:R-:W-:Y:S02]  /*92f0*/  IMAD.IADD R3, R3, 0x1, R13 ;  /* 0x0000000103037824 */ /* 0x000fe400078e020d */
[----:B------:R-:W-:Y:S02]  /*9300*/  IMAD R15, R11, UR21, R12 ;  /* 0x000000150b0f7c24 */ /* 0x000fe4000f8e020c */
[----:B------:R-:W1:Y:S01]  /*9310*/  LDC.64 R12, c[0x0][0x700] ;  /* 0x0001c000ff0c7b82 */ /* 0x000e620000000a00 */
[----:B------:R-:W-:-:S04]  /*9320*/  IMAD.WIDE.U32 R2, R10, UR21, R2 ;  /* 0x000000150a027c25 */ /* 0x000fc8000f8e0002 */
[----:B------:R-:W-:-:S03]  /*9330*/  IMAD.IADD R3, R3, 0x1, R15 ;  /* 0x0000000103037824 */ /* 0x000fc600078e020f */
[----:B------:R-:W2:Y:S01]  /*9340*/  LDC.64 R10, c[0x0][0x730] ;  /* 0x0001cc00ff0a7b82 */ /* 0x000ea20000000a00 */
[----:B-1----:R-:W-:-:S04]  /*9350*/  LEA R12, P1, R2, R12, 0x2 ;  /* 0x0000000c020c7211 */ /* 0x002fc800078210ff */
[----:B------:R-:W-:Y:S02]  /*9360*/  LEA.HI.X R13, R2, R13, R3, 0x2, P1 ;  /* 0x0000000d020d7211 */ /* 0x000fe400008f1403 */
[----:B------:R-:W-:Y:S01]  /*9370*/  R2UR UR4, R12 ;  /* 0x000000000c0472ca */ /* 0x000fe200000e0000 */
[----:B--2---:R-:W-:Y:S01]  /*9380*/  IMAD R2, R9, R10, RZ ;  /* 0x0000000a09027224 */ /* 0x004fe200078e02ff */
[----:B------:R-:W-:Y:S01]  /*9390*/  R2UR UR5, R13 ;  /* 0x000000000d0572ca */ /* 0x000fe200000e0000 */
[----:B------:R-:W-:-:S04]  /*93a0*/  IMAD.WIDE.U32 R6, R10, UR20, R6 ;  /* 0x000000140a067c25 */ /* 0x000fc8000f8e0006 */
[----:B------:R-:W-:Y:S02]  /*93b0*/  IMAD R11, R11, UR20, R2 ;  /* 0x000000140b0b7c24 */ /* 0x000fe4000f8e0202 */
[----:B------:R-:W1:Y:S01]  /*93c0*/  LDC.64 R2, c[0x0][0x738] ;  /* 0x0001ce00ff027b82 */ /* 0x000e620000000a00 */
[----:B------:R-:W-:Y:S02]  /*93d0*/  IMAD.MOV.U32 R9, RZ, RZ, RZ ;  /* 0x000000ffff097224 */ /* 0x000fe400078e00ff */
[----:B------:R-:W-:Y:S02]  /*93e0*/  IMAD.IADD R7, R7, 0x1, R11 ;  /* 0x0000000107077824 */ /* 0x000fe400078e020b */
[----:B-1----:R-:W-:Y:S02]  /*93f0*/  IMAD R8, R8, R2, RZ ;  /* 0x0000000208087224 */ /* 0x002fe400078e02ff */
[----:B------:R-:W-:-:S04]  /*9400*/  IMAD.WIDE.U32 R6, R2, UR21, R6 ;  /* 0x0000001502067c25 */ /* 0x000fc8000f8e0006 */
[----:B------:R-:W-:Y:S01]  /*9410*/  IMAD R11, R3, UR21, R8 ;  /* 0x00000015030b7c24 */ /* 0x000fe2000f8e0208 */
[----:B------:R-:W-:Y:S06]  /*9420*/  @!P0 BRA `(.L_x_591) ;  /* 0x00000018001c8947 */ /* 0x000fec0003800000 */
[----:B------:R-:W1:Y:S01]  /*9430*/  S2R R3, SR_CgaCtaId ;  /* 0x0000000000037919 */ /* 0x000e620000008800 */
[----:B------:R-:W-:Y:S01]  /*9440*/  MOV R12, 0x400 ;  /* 0x00000400000c7802 */ /* 0x000fe20000000f00 */
[----:B------:R-:W2:Y:S03]  /*9450*/  S2R R16, SR_TID.X ;  /* 0x0000000000107919 */ /* 0x000ea60000002100 */
[----:B-1----:R-:W-:Y:S01]  /*9460*/  LEA R12, R3, R12, 0x18 ;  /* 0x0000000c030c7211 */ /* 0x002fe200078ec0ff */
[----:B------:R-:W-:Y:S01]  /*9470*/  IMAD.MOV.U32 R3, RZ, RZ, 0x1 ;  /* 0x00000001ff037424 */ /* 0x000fe200078e00ff */
[----:B--2---:R-:W-:-:S04]  /*9480*/  LOP3.LUT R16, R16, 0x7f, RZ, 0xc0, !PT ;  /* 0x0000007f10107812 */ /* 0x004fc800078ec0ff */
[----:B------:R-:W-:Y:S02]  /*9490*/  SHF.L.U32 R3, R3, 0x1f, RZ ;  /* 0x0000001f03037819 */ /* 0x000fe400000006ff */
[----:B------:R-:W-:Y:S02]  /*94a0*/  ISETP.NE.AND P0, PT, R16, RZ, PT ;  /* 0x000000ff1000720c */ /* 0x000fe40003f05270 */
[----:B------:R-:W1:Y:S02]  /*94b0*/  SYNCS.PHASECHK.TRANS64.TRYWAIT P1, [R12+URZ+0x30820], R3 ;  /* 0x030820030c0075a7 */ /* 0x000e64000802017f */
[----:B-1----:R-:W-:Y:S09]  /*94c0*/  @!P1 BRA `(.L_x_592) ;  /* 0x0000001800ec9947 */ /* 0x002ff20003800000 */
.L_x_620:
[----:B------:R-:W-:Y:S02]  /*94d0*/  IMAD.IADD R11, R7, 0x1, R11 ;  /* 0x00000001070b7824 */ /* 0x000fe400078e020b */
        /* <DEDUP_REMOVED lines=8> */
.L_x_593:
[----:B-1----:R-:W1:Y:S01]  /*9560*/  LDC.64 R2, c[0x0][0x198] ;  /* 0x00006600ff027b82 */ /* 0x002e620000000a00 */
[----:B------:R-:W-:Y:S01]  /*9570*/  R2UR UR8, R12 ;  /* 0x000000000c0872ca */ /* 0x000fe200000e0000 */
[----:B------:R-:W-:Y:S01]  /*9580*/  UMOV UR22, 0x0 ;  /* 0x0000000000167882 */ /* 0x000fe20000000000 */
[----:B------:R-:W-:Y:S01]  /*9590*/  UMOV UR23, 0x14f00000 ;  /* 0x14f0000000177882 */ /* 0x000fe20000000000 */
[----:B------:R-:W-:Y:S01]  /*95a0*/  UMOV UR34, URZ ;  /* 0x0000003f00227c82 */ /* 0x000fe20008000000 */
[----:B------:R-:W-:Y:S01]  /*95b0*/  UMOV UR36, UR20 ;  /* 0x0000001400247c82 */ /* 0x000fe20008000000 */
[----:B------:R-:W-:Y:S01]  /*95c0*/  UMOV UR37, UR21 ;  /* 0x0000001500257c82 */ /* 0x000fe20008000000 */
[----:B------:R-:W-:Y:S01]  /*95d0*/  UMOV UR18, 0x40 ;  /* 0x0000004000127882 */ /* 0x000fe20000000000 */
[----:B------:R-:W-:Y:S01]  /*95e0*/  UMOV UR19, UR35 ;  /* 0x0000002300137c82 */ /* 0x000fe20008000000 */
[----:B------:R-:W-:Y:S01]  /*95f0*/  UMOV UR10, 0x10 ;  /* 0x00000010000a7882 */ /* 0x000fe20000000000 */
[----:B------:R-:W-:Y:S01]  /*9600*/  IMAD.MOV.U32 R5, RZ, RZ, 0x10000 ;  /* 0x00010000ff057424 */ /* 0x000fe200078e00ff */
[----:B------:R-:W-:Y:S01]  /*9610*/  UMOV UR30, 0x0 ;  /* 0x00000000001e7882 */ /* 0x000fe20000000000 */
[----:B------:R-:W-:Y:S01]  /*9620*/  UMOV UR31, 0x10000000 ;  /* 0x10000000001f7882 */ /* 0x000fe20000000000 */
[----:B------:R-:W-:Y:S01]  /*9630*/  UMOV UR50, 0x40 ;  /* 0x0000004000327882 */ /* 0x000fe20000000000 */
[----:B------:R-:W-:-:S02]  /*9640*/  UIADD3 UR32, UR8, 0x18000, URZ ;  /* 0x0001800008207890 */ /* 0x000fc4000fffe03f */
[----:B------:R-:W-:Y:S02]  /*9650*/  UIADD3 UR33, UR8, 0x30810, URZ ;  /* 0x0003081008217890 */ /* 0x000fe4000fffe03f */
[----:B------:R-:W-:Y:S02]  /*9660*/  UIADD3 UR16, UR8, 0x1a000, URZ ;  /* 0x0001a00008107890 */ /* 0x000fe4000fffe03f */
[----:B------:R-:W-:Y:S02]  /*9670*/  UIADD3 UR24, UR8, 0x28000, URZ ;  /* 0x0002800008187890 */ /* 0x000fe4000fffe03f */
[----:B------:R-:W-:Y:S01]  /*9680*/  UIADD3 UR9, UR8, 0x30800, URZ ;  /* 0x0003080008097890 */ /* 0x000fe2000fffe03f */
[----:B-1----:R-:W-:Y:S01]  /*9690*/  IMAD.MOV.U32 R9, RZ, RZ, R2 ;  /* 0x000000ffff097224 */ /* 0x002fe200078e0002 */
[----:B------:R-:W-:Y:S01]  /*96a0*/  UMOV UR17, UR33 ;  /* 0x0000002100117c82 */ /* 0x000fe20008000000 */
[----:B------:R-:W-:Y:S01]  /*96b0*/  IMAD.MOV.U32 R8, RZ, RZ, R3 ;  /* 0x000000ffff087224 */ /* 0x000fe200078e0003 */
[----:B------:R-:W-:Y:S01]  /*96c0*/  UMOV UR25, UR33 ;  /* 0x0000002100197c82 */ /* 0x000fe20008000000 */
[----:B------:R-:W-:Y:S01]  /*96d0*/  UIADD3 UR48, UR8, 0x4000, URZ ;  /* 0x0000400008307890 */ /* 0x000fe2000fffe03f */
[----:B------:R-:W-:Y:S01]  /*96e0*/  IADD3 R0, P1, R9, 0x2f0, RZ ;  /* 0x000002f009007810 */ /* 0x000fe20007f3e0ff */
[----:B------:R-:W-:Y:S01]  /*96f0*/  UIADD3 UR40, UR8, 0x8000, URZ ;  /* 0x0000800008287890 */ /* 0x000fe2000fffe03f */
[----:B------:R-:W-:-:S02]  /*9700*/  UMOV UR51, UR11 ;  /* 0x0000000b00337c82 */ /* 0x000fc40008000000 */
[----:B------:R-:W-:Y:S01]  /*9710*/  R2UR UR6, R0 ;  /* 0x00000000000672ca */ /* 0x000fe200000e0000 */
[----:B------:R-:W-:Y:S01]  /*9720*/  UMOV UR52, UR12 ;  /* 0x0000000c00347c82 */ /* 0x000fe20008000000 */
[C---:B------:R-:W-:Y:S01]  /*9730*/  IADD3 R0, P2, R9.reuse, 0x3f0, RZ ;  /* 0x000003f009007810 */ /* 0x040fe20007f5e0ff */
[----:B------:R-:W-:Y:S01]  /*9740*/  UMOV UR53, UR13 ;  /* 0x0000000d00357c82 */ /* 0x000fe20008000000 */
[----:B------:R-:W-:Y:S01]  /*9750*/  UMOV UR49, UR9 ;  /* 0x0000000900317c82 */ /* 0x000fe20008000000 */
[----:B------:R-:W-:Y:S01]  /*9760*/  UMOV UR43, UR11 ;  /* 0x0000000b002b7c82 */ /* 0x000fe20008000000 */
[----:B------:R-:W-:Y:S01]  /*9770*/  R2UR UR46, R0 ;  /* 0x00000000002e72ca */ /* 0x000fe200000e0000 */
[--C-:B------:R-:W-:Y:S01]  /*9780*/  IMAD.X R0, RZ, RZ, R8.reuse, P1 ;  /* 0x000000ffff007224 */ /* 0x100fe200008e0608 */
[----:B------:R-:W-:Y:S01]  /*9790*/  IADD3 R2, P1, R9, 0xf0, RZ ;  /* 0x000000f009027810 */ /* 0x000fe20007f3e0ff */
[----:B------:R-:W-:Y:S01]  /*97a0*/  UMOV UR44, UR12 ;  /* 0x0000000c002c7c82 */ /* 0x000fe20008000000 */
[----:B------:R-:W-:Y:S01]  /*97b0*/  UMOV UR45, UR13 ;  /* 0x0000000d002d7c82 */ /* 0x000fe20008000000 */
[----:B------:R-:W-:Y:S01]  /*97c0*/  UMOV UR42, UR34 ;  /* 0x00000022002a7c82 */ /* 0x000fe20008000000 */
[----:B------:R-:W-:Y:S01]  /*97d0*/  R2UR UR14, R2 ;  /* 0x00000000020e72ca */ /* 0x000fe200000e0000 */
[--C-:B------:R-:W-:Y:S01]  /*97e0*/  IMAD.X R3, RZ, RZ, R8.reuse, P1 ;  /* 0x000000ffff037224 */ /* 0x100fe200008e0608 */
[----:B------:R-:W-:Y:S01]  /*97f0*/  R2UR UR7, R0 ;  /* 0x00000000000772ca */ /* 0x000fe200000e0000 */
[----:B------:R-:W-:Y:S01]  /*9800*/  IMAD.X R0, RZ, RZ, R8, P2 ;  /* 0x000000ffff007224 */ /* 0x000fe200010e0608 */
[----:B------:R-:W-:Y:S01]  /*9810*/  ISETP.GE.AND P1, PT, R4, 0x41, PT ;  /* 0x000000410400780c */ /* 0x000fe20003f26270 */
[----:B------:R-:W-:Y:S01]  /*9820*/  UMOV UR41, UR9 ;  /* 0x0000000900297c82 */ /* 0x000fe20008000000 */
[----:B------:R-:W-:Y:S01]  /*9830*/  R2UR UR15, R3 ;  /* 0x00000000030f72ca */ /* 0x000fe200000e0000 */
[----:B------:R-:W-:Y:S01]  /*9840*/  UMOV UR26, 0x40 ;  /* 0x00000040001a7882 */ /* 0x000fe20000000000 */
[----:B------:R-:W-:Y:S01]  /*9850*/  R2UR UR47, R0 ;  /* 0x00000000002f72ca */ /* 0x000fe200000e0000 */
[----:B------:R-:W-:Y:S01]  /*9860*/  UMOV UR27, UR11 ;  /* 0x0000000b001b7c82 */ /* 0x000fe20008000000 */
[----:B------:R-:W-:Y:S01]  /*9870*/  UMOV UR28, UR12 ;  /* 0x0000000c001c7c82 */ /* 0x000fe20008000000 */
[----:B------:R-:W-:Y:S01]  /*9880*/  UMOV UR29, UR13 ;  /* 0x0000000d001d7c82 */ /* 0x000fe20008000000 */
[----:B------:R-:W-:-:S07]  /*9890*/  IMAD.MOV.U32 R0, RZ, RZ, RZ ;  /* 0x000000ffff007224 */ /* 0x000fce00078e00ff */
[----:B------:R-:W-:Y:S01]  /*98a0*/  UTMALDG.4D [UR32], [UR14], desc[UR22] ;  /* 0x000016200e0075b4 */ /* 0x000fe20008019000 */
[----:B------:R-:W-:Y:S01]  /*98b0*/  UTMALDG.4D [UR16], [UR14], desc[UR22] ;  /* 0x000016100e0075b4 */ /* 0x000fe20008019000 */
[----:B------:R1:W-:Y:S01]  /*98c0*/  UBLKCP.S.G [UR24], [UR4], UR10 ;  /* 0x00000018040073ba */ /* 0x0003e2000800020a */
[----:B------:R2:W-:Y:S02]  /*98d0*/  SYNCS.ARRIVE.TRANS64 RZ, [R12+URZ+0x30800], R5 ;  /* 0x030800050cff79a7 */ /* 0x0005e4000800003f */
[----:B--2---:R-:W-:Y:S01]  /*98e0*/  IMAD.MOV.U32 R5, RZ, RZ, RZ ;  /* 0x000000ffff057224 */ /* 0x004fe200078e00ff */
[----:B-1----:R-:W-:Y:S01]  /*98f0*/  UIADD3 UR24, UR8, 0xc000, URZ ;  /* 0x0000c00008187890 */ /* 0x002fe2000fffe03f */
[----:B------:R-:W-:Y:S01]  /*9900*/  UMOV UR10, UR34 ;  /* 0x00000022000a7c82 */ /* 0x000fe20008000000 */
[----:B------:R-:W-:Y:S01]  /*9910*/  UMOV UR25, UR9 ;  /* 0x0000000900197c82 */ /* 0x000fe20008000000 */
[----:B------:R1:W-:Y:S01]  /*9920*/  UTMALDG.4D [UR8], [UR6], desc[UR30] ;  /* 0x00001e08060075b4 */ /* 0x0003e20008019000 */
[----:B------:R1:W-:Y:S01]  /*9930*/  UTMALDG.4D [UR48], [UR6], desc[UR30] ;  /* 0x00001e30060075b4 */ /* 0x0003e20008019000 */
[----:B------:R1:W-:Y:S04]  /*9940*/  UTMALDG.4D [UR40], [UR46], desc[UR30] ;  /* 0x00001e282e0075b4 */ /* 0x0003e80008019000 */
[----:B------:R1:W-:Y:S02]  /*9950*/  UTMALDG.4D [UR24], [UR46], desc[UR30] ;  /* 0x00001e182e0075b4 */ /* 0x0003e40008019000 */
[----:B-1----:R-:W-:Y:S05]  /*9960*/  @!P1 BRA `(.L_x_594) ;  /* 0x0000000c00f09947 */ /* 0x002fea0003800000 */
[----:B------:R-:W1:Y:S01]  /*9970*/  S2R R13, SR_TID.X ;  /* 0x00000000000d7919 */ /* 0x000e620000002100 */
[C---:B------:R-:W-:Y:S01]  /*9980*/  VIADD R0, R4.reuse, 0x3f ;  /* 0x0000003f04007836 */ /* 0x040fe20000000000 */
[----:B------:R-:W-:Y:S01]  /*9990*/  ISETP.GE.AND P1, PT, R4, 0x81, PT ;  /* 0x000000810400780c */ /* 0x000fe20003f26270 */
[----:B------:R-:W-:Y:S02]  /*99a0*/  IMAD.MOV.U32 R10, RZ, RZ, 0x1 ;  /* 0x00000001ff0a7424 */ /* 0x000fe400078e00ff */
[----:B------:R-:W-:Y:S01]  /*99b0*/  IMAD.MOV.U32 R19, RZ, RZ, RZ ;  /* 0x000000ffff137224 */ /* 0x000fe200078e00ff */
[----:B------:R-:W-:-:S04]  /*99c0*/  SHF.R.S32.HI R5, RZ, 0x1f, R0 ;  /* 0x0000001fff057819 */ /* 0x000fc80000011400 */
[----:B------:R-:W-:Y:S01]  /*99d0*/  LEA.HI R5, R5, R0, RZ, 0x6 ;  /* 0x0000000005057211 */ /* 0x000fe200078f30ff */
[----:B------:R-:W-:-:S03]  /*99e0*/  IMAD.MOV.U32 R0, RZ, RZ, RZ ;  /* 0x000000ffff007224 */ /* 0x000fc600078e00ff */
[----:B------:R-:W-:-:S04]  /*99f0*/  LEA.HI.SX32 R5, R5, 0xffffffff, 0x1a ;  /* 0xffffffff05057811 */ /* 0x000fc800078fd2ff */
[----:B------:R-:W-:Y:S01]  /*9a00*/  VIMNMX R17, R5, 0x1, !PT ;  /* 0x0000000105117848 */ /* 0x000fe20007fe0100 */
[----:B------:R-:W-:-:S03]  /*9a10*/  IMAD.MOV.U32 R5, RZ, RZ, RZ ;  /* 0x000000ffff057224 */ /* 0x000fc600078e00ff */
[----:B------:R-:W-:Y:S02]  /*9a20*/  LOP3.LUT R18, R17, 0x1, RZ, 0xc0, !PT ;  /* 0x0000000111127812 */ /* 0x000fe400078ec0ff */
[----:B-1----:R-:W-:Y:S01]  /*9a30*/  LOP3.LUT R20, R13, 0x1f, RZ, 0xc0, !PT ;  /* 0x0000001f0d147812 */ /* 0x002fe200078ec0ff */
[----:B------:R-:W-:Y:S06]  /*9a40*/  @!P1 BRA `(.L_x_595) ;  /* 0x0000000800809947 */ /* 0x000fec0003800000 */
[----:B------:R-:W-:Y:S02]  /*9a50*/  IMAD.IADD R17, R17, 0x1, -R18 ;  /* 0x0000000111117824 */ /* 0x000fe400078e0a12 */
[----:B------:R-:W-:Y:S02]  /*9a60*/  IMAD.MOV.U32 R19, RZ, RZ, RZ ;  /* 0x000000ffff137224 */ /* 0x000fe400078e00ff */
[----:B------:R-:W-:-:S07]  /*9a70*/  IMAD.MOV.U32 R10, RZ, RZ, 0x1 ;  /* 0x00000001ff0a7424 */ /* 0x000fce00078e00ff */
.L_x_604:
[----:B------:R-:W-:-:S04]  /*9a80*/  SHF.L.U32 R21, R10, 0x1f, RZ ;  /* 0x0000001f0a157819 */ /* 0x000fc800000006ff */
[----:B-1----:R-:W1:Y:S02]  /*9a90*/  SYNCS.PHASECHK.TRANS64.TRYWAIT P1, [R12+URZ+0x30840], R21 ;  /* 0x030840150c0075a7 */ /* 0x002e64000802017f */
[----:B-12--5:R-:W-:Y:S05]  /*9aa0*/  @!P1 BRA `(.L_x_596) ;  /* 0x0000001400889947 */ /* 0x026fea0003800000 */
.L_x_621:
[----:B------:R-:W-:Y:S05]  /*9ab0*/  @P0 BRA `(.L_x_597) ;  /* 0x0000000000140947 */ /* 0x000fea0003800000 */
[----:B------:R-:W-:Y:S01]  /*9ac0*/  ISETP.NE.AND P1, PT, R20, RZ, PT ;  /* 0x000000ff1400720c */ /* 0x000fe20003f25270 */
[----:B------:R-:W-:-:S04]  /*9ad0*/  IMAD.MOV.U32 R3, RZ, RZ, 0x4100 ;  /* 0x00004100ff037424 */ /* 0x000fc800078e00ff */
[----:B------:R2:W-:Y:S08]  /*9ae0*/  SYNCS.ARRIVE.TRANS64 RZ, [R12+URZ+0x30830], R3 ;  /* 0x030830030cff79a7 */ /* 0x0005f0000800003f */
[----:B------:R-:W-:Y:S05]  /*9af0*/  @!P1 BRA `(.L_x_597) ;  /* 0x0000000000049947 */ /* 0x000fea0003800000 */
[----:B------:R-:W-:Y:S01]  /*9b00*/  BPT.TRAP 0x1 ;  /* 0x000000040000795c */ /* 0x000fe20000300000 */
.L_x_597:
[----:B------:R-:W2:Y:S01]  /*9b10*/  LDC.64 R14, c[0x0][0x728] ;  /* 0x0001ca00ff0e7b82 */ /* 0x000ea20000000a00 */
[----:B------:R-:W-:Y:S01]  /*9b20*/  IMAD.SHL.U32 R16, R19, 0x40, RZ ;  /* 0x0000004013107824 */ /* 0x000fe200078e00ff */
[----:B------:R-:W-:Y:S01]  /*9b30*/  R2UR UR14, R12 ;  /* 0x000000000c0e72ca */ /* 0x000fe200000e0000 */
[----:B------:R-:W-:Y:S01]  /*9b40*/  UMOV UR8, 0x0 ;  /* 0x0000000000087882 */ /* 0x000fe20000000000 */
[----:B------:R-:W-:Y:S01]  /*9b50*/  UMOV UR9, 0x14f00000 ;  /* 0x14f0000000097882 */ /* 0x000fe20000000000 */
[----:B------:R-:W-:Y:S01]  /*9b60*/  UMOV UR18, URZ ;  /* 0x0000003f00127c82 */ /* 0x000fe20008000000 */
[C---:B------:R-:W-:Y:S01]  /*9b70*/  IADD3 R2, P1, R16.reuse, R6, RZ ;  /* 0x0000000610027210 */ /* 0x040fe20007f3e0ff */
[----:B------:R-:W-:Y:S01]  /*9b80*/  UMOV UR26, 0x40 ;  /* 0x00000040001a7882 */ /* 0x000fe20000000000 */
[----:B------:R-:W3:Y:S01]  /*9b90*/  LDC.64 R4, c[0x0][0x198] ;  /* 0x00006600ff047b82 */ /* 0x000ee20000000a00 */
[----:B------:R-:W-:Y:S01]  /*9ba0*/  R2UR UR19, R16 ;  /* 0x00000000101372ca */ /* 0x000fe200000e0000 */
[----:B------:R-:W-:Y:S01]  /*9bb0*/  UMOV UR28, UR20 ;  /* 0x00000014001c7c82 */ /* 0x000fe20008000000 */
[----:B------:R-:W-:Y:S01]  /*9bc0*/  UMOV UR29, UR21 ;  /* 0x00000015001d7c82 */ /* 0x000fe20008000000 */
[----:B------:R-:W-:-:S03]  /*9bd0*/  UMOV UR10, 0x10 ;  /* 0x00000010000a7882 */ /* 0x000fc60000000000 */
[----:B------:R-:W-:Y:S02]  /*9be0*/  UIADD3 UR16, UR14, 0x20000, URZ ;  /* 0x000200000e107890 */ /* 0x000fe4000fffe03f */
[----:B------:R-:W-:Y:S02]  /*9bf0*/  UIADD3 UR17, UR14, 0x30830, URZ ;  /* 0x000308300e117890 */ /* 0x000fe4000fffe03f */
[----:B------:R-:W-:Y:S02]  /*9c00*/  UIADD3 UR24, UR14, 0x22000, URZ ;  /* 0x000220000e187890 */ /* 0x000fe4000fffe03f */
[----:B------:R-:W-:Y:S02]  /*9c10*/  UIADD3 UR14, UR14, 0x28200, URZ ;  /* 0x000282000e0e7890 */ /* 0x000fe4000fffe03f */
[----:B------:R-:W-:Y:S01]  /*9c20*/  UIADD3 UR19, UR19, UR35, URZ ;  /* 0x0000002313137290 */ /* 0x000fe2000fffe03f */
[----:B--2---:R-:W-:Y:S01]  /*9c30*/  LEA R3, P2, R2, R14, 0x2 ;  /* 0x0000000e02037211 */ /* 0x004fe200078410ff */
[----:B------:R-:W-:Y:S01]  /*9c40*/  UMOV UR25, UR17 ;  /* 0x0000001100197c82 */ /* 0x000fe20008000000 */
[----:B------:R-:W-:-:S02]  /*9c50*/  UMOV UR15, UR17 ;  /* 0x00000011000f7c82 */ /* 0x000fc40008000000 */
[----:B------:R-:W-:Y:S02]  /*9c60*/  R2UR UR22, R3 ;  /* 0x00000000031672ca */ /* 0x000fe400000e0000 */
[----:B------:R-:W-:Y:S01]  /*9c70*/  LEA.HI.X.SX32 R3, R16, R11, 0x1, P1 ;  /* 0x0000000b10037211 */ /* 0x000fe200008f0eff */
[----:B------:R-:W-:Y:S01]  /*9c80*/  UMOV UR27, UR19 ;  /* 0x00000013001b7c82 */ /* 0x000fe20008000000 */
[----:B---3--:R-:W-:Y:S02]  /*9c90*/  IMAD.MOV.U32 R9, RZ, RZ, R4 ;  /* 0x000000ffff097224 */ /* 0x008fe400078e0004 */
[----:B------:R-:W-:Y:S01]  /*9ca0*/  IMAD.MOV.U32 R8, RZ, RZ, R5 ;  /* 0x000000ffff087224 */ /* 0x000fe200078e0005 */
[----:B------:R-:W-:Y:S02]  /*9cb0*/  LEA.HI.X R2, R2, R15, R3, 0x2, P2 ;  /* 0x0000000f02027211 */ /* 0x000fe400010f1403 */
[----:B------:R-:W-:Y:S02]  /*9cc0*/  IADD3 R4, P1, R9, 0x1f0, RZ ;  /* 0x000001f009047810 */ /* 0x000fe40007f3e0ff */
[----:B------:R-:W-:-:S02]  /*9cd0*/  R2UR UR23, R2 ;  /* 0x00000000021772ca */ /* 0x000fc400000e0000 */
[----:B------:R-:W-:Y:S01]  /*9ce0*/  R2UR UR6, R4 ;  /* 0x00000000040672ca */ /* 0x000fe200000e0000 */
[----:B------:R-:W-:-:S05]  /*9cf0*/  IMAD.X R5, RZ, RZ, R8, P1 ;  /* 0x000000ffff057224 */ /* 0x000fca00008e0608 */
[----:B------:R-:W-:-:S13]  /*9d00*/  R2UR UR7, R5 ;  /* 0x00000000050772ca */ /* 0x000fda00000e0000 */
[----:B------:R2:W-:Y:S01]  /*9d10*/  UTMALDG.4D [UR16], [UR6], desc[UR8] ;  /* 0x00000810060075b4 */ /* 0x0005e20008019000 */
[----:B------:R2:W-:Y:S01]  /*9d20*/  UTMALDG.4D [UR24], [UR6], desc[UR8] ;  /* 0x00000818060075b4 */ /* 0x0005e20008019000 */
[----:B------:R2:W-:Y:S01]  /*9d30*/  UBLKCP.S.G [UR14], [UR22], UR10 ;  /* 0x0000000e160073ba */ /* 0x0005e2000800020a */
[----:B------:R-:W3:Y:S02]  /*9d40*/  SYNCS.PHASECHK.TRANS64.TRYWAIT P1, [R12+URZ+0x30828], R21 ;  /* 0x030828150c0075a7 */ /* 0x000ee4000802017f */
[----:B--23--:R-:W-:Y:S05]  /*9d50*/  @!P1 BRA `(.L_x_598) ;  /* 0x0000001000f09947 */ /* 0x00cfea0003800000 */
.L_x_622:
[----:B------:R-:W-:Y:S05]  /*9d60*/  @P0 BRA `(.L_x_599) ;  /* 0x0000000000140947 */ /* 0x000fea0003800000 */
[----:B------:R-:W-:Y:S01]  /*9d70*/  ISETP.NE.AND P1, PT, R20, RZ, PT ;  /* 0x000000ff1400720c */ /* 0x000fe20003f25270 */
[----:B------:R-:W-:-:S04]  /*9d80*/  IMAD.MOV.U32 R2, RZ, RZ, 0x4100 ;  /* 0x00004100ff027424 */ /* 0x000fc800078e00ff */
[----:B------:R3:W-:Y:S08]  /*9d90*/  SYNCS.ARRIVE.TRANS64 RZ, [R12+URZ+0x30818], R2 ;  /* 0x030818020cff79a7 */ /* 0x0007f0000800003f */
[----:B------:R-:W-:Y:S05]  /*9da0*/  @!P1 BRA `(.L_x_599) ;  /* 0x0000000000049947 */ /* 0x000fea0003800000 */
[----:B------:R-:W-:Y:S01]  /*9db0*/  BPT.TRAP 0x1 ;  /* 0x000000040000795c */ /* 0x000fe20000300000 */
.L_x_599:
[----:B------:R-:W-:Y:S01]  /*9dc0*/  VIADD R16, R16, 0x40 ;  /* 0x0000004010107836 */ /* 0x000fe20000000000 */
[----:B---3--:R-:W-:Y:S01]  /*9dd0*/  IADD3 R2, P1, R9, 0xf0, RZ ;  /* 0x000000f009027810 */ /* 0x008fe20007f3e0ff */
[----:B------:R-:W-:Y:S01]  /*9de0*/  UMOV UR14, 0x0 ;  /* 0x00000000000e7882 */ /* 0x000fe20000000000 */
[----:B------:R-:W-:Y:S01]  /*9df0*/  R2UR UR16, R12 ;  /* 0x000000000c1072ca */ /* 0x000fe200000e0000 */
[C---:B------:R-:W-:Y:S01]  /*9e00*/  VIADD R13, R16.reuse, UR35 ;  /* 0x00000023100d7c36 */ /* 0x040fe20008000000 */
[----:B------:R-:W-:Y:S01]  /*9e10*/  R2UR UR6, R16 ;  /* 0x00000000100672ca */ /* 0x000fe200000e0000 */
[----:B------:R-:W-:Y:S01]  /*9e20*/  IMAD.X R3, RZ, RZ, R8, P1 ;  /* 0x000000ffff037224 */ /* 0x000fe200008e0608 */
        /* <DEDUP_REMOVED lines=9> */
[----:B------:R-:W-:-:S02]  /*9ec0*/  UIADD3 UR24, UR16, 0x1c000, URZ ;  /* 0x0001c00010187890 */ /* 0x000fc4000fffe03f */
        /* <DEDUP_REMOVED lines=12> */
.L_x_623:
[----:B-123--:R-:W-:Y:S01]  /*9f90*/  SHF.R.S32.HI R21, RZ, 0x1f, R16 ;  /* 0x0000001fff157819 */ /* 0x00efe20000011410 */
[----:B------:R-:W-:Y:S06]  /*9fa0*/  @P0 BRA `(.L_x_601) ;  /* 0x00000000001c0947 */ /* 0x000fec0003800000 */
[----:B------:R1:W-:Y:S02]  /*9fb0*/  STL [R1+0x4], R0 ;  /* 0x0000040001007387 */ /* 0x0003e40000100800 */
[----:B-1----:R-:W-:-:S04]  /*9fc0*/  IMAD.MOV.U32 R0, RZ, RZ, 0x4100 ;  /* 0x00004100ff007424 */ /* 0x002fc800078e00ff */
[----:B------:R1:W-:Y:S02]  /*9fd0*/  SYNCS.ARRIVE.TRANS64 RZ, [R12+URZ+0x30838], R0 ;  /* 0x030838000cff79a7 */ /* 0x0003e4000800003f */
[----:B-1----:R1:W5:Y:S01]  /*9fe0*/  LDL.LU R0, [R1+0x4] ;  /* 0x0000040001007983 */ /* 0x0023620000300800 */
[----:B------:R-:W-:-:S13]  /*9ff0*/  ISETP.NE.AND P1, PT, R20, RZ, PT ;  /* 0x000000ff1400720c */ /* 0x000fda0003f25270 */
[----:B-1----:R-:W-:Y:S05]  /*a000*/  @!P1 BRA `(.L_x_601) ;  /* 0x0000000000049947 */ /* 0x002fea0003800000 */
[----:B------:R-:W-:Y:S01]  /*a010*/  BPT.TRAP 0x1 ;  /* 0x000000040000795c */ /* 0x000fe20000300000 */
.L_x_601:
[----:B------:R-:W-:Y:S01]  /*a020*/  IADD3 R16, P1, R16, R6, RZ ;  /* 0x0000000610107210 */ /* 0x000fe20007f3e0ff */
[----:B------:R-:W-:Y:S01]  /*a030*/  UMOV UR8, 0x0 ;  /* 0x0000000000087882 */ /* 0x000fe20000000000 */
[----:B------:R-:W-:Y:S01]  /*a040*/  R2UR UR14, R12 ;  /* 0x000000000c0e72ca */ /* 0x000fe200000e0000 */
[----:B------:R-:W-:Y:S01]  /*a050*/  UMOV UR9, 0x14f00000 ;  /* 0x14f0000000097882 */ /* 0x000fe20000000000 */
[----:B------:R-:W-:Y:S01]  /*a060*/  R2UR UR27, R13 ;  /* 0x000000000d1b72ca */ /* 0x000fe200000e0000 */
[----:B------:R-:W-:Y:S01]  /*a070*/  IMAD.X R21, R21, 0x1, R11, P1 ;  /* 0x0000000115157824 */ /* 0x000fe200008e060b */
[----:B------:R-:W-:Y:S01]  /*a080*/  LEA R14, P1, R16, R14, 0x2 ;  /* 0x0000000e100e7211 */ /* 0x000fe200078210ff */
[----:B------:R-:W-:Y:S01]  /*a090*/  UMOV UR26, URZ ;  /* 0x0000003f001a7c82 */ /* 0x000fe20008000000 */
[----:B------:R-:W-:Y:S01]  /*a0a0*/  R2UR UR6, R4 ;  /* 0x00000000040672ca */ /* 0x000fe200000e0000 */
[----:B------:R-:W-:Y:S01]  /*a0b0*/  UMOV UR28, UR20 ;  /* 0x00000014001c7c82 */ /* 0x000fe20008000000 */
[----:B------:R-:W-:Y:S01]  /*a0c0*/  LEA.HI.X R21, R16, R15, R21, 0x2, P1 ;  /* 0x0000000f10157211 */ /* 0x000fe200008f1415 */
[----:B------:R-:W-:Y:S01]  /*a0d0*/  UMOV UR29, UR21 ;  /* 0x00000015001d7c82 */ /* 0x000fe20008000000 */
[----:B------:R-:W-:Y:S01]  /*a0e0*/  R2UR UR7, R5 ;  /* 0x00000000050772ca */ /* 0x000fe200000e0000 */
[----:B------:R-:W-:Y:S01]  /*a0f0*/  UMOV UR18, 0x40 ;  /* 0x0000004000127882 */ /* 0x000fe20000000000 */
[----:B------:R-:W-:Y:S01]  /*a100*/  R2UR UR22, R14 ;  /* 0x000000000e1672ca */ /* 0x000fe200000e0000 */
[----:B------:R-:W-:Y:S01]  /*a110*/  UIADD3 UR24, UR14, 0x24000, URZ ;  /* 0x000240000e187890 */ /* 0x000fe2000fffe03f */
[----:B------:R-:W-:Y:S01]  /*a120*/  R2UR UR23, R21 ;  /* 0x00000000151772ca */ /* 0x000fe200000e0000 */
[----:B------:R-:W-:Y:S01]  /*a130*/  UIADD3 UR25, UR14, 0x30838, URZ ;  /* 0x000308380e197890 */ /* 0x000fe2000fffe03f */
[----:B------:R-:W-:Y:S01]  /*a140*/  LOP3.LUT R10, R10, 0x1, RZ, 0x3c, !PT ;  /* 0x000000010a0a7812 */ /* 0x000fe200078e3cff */
[----:B------:R-:W-:-:S02]  /*a150*/  UIADD3 UR16, UR14, 0x26000, URZ ;  /* 0x000260000e107890 */ /* 0x000fc4000fffe03f */
[----:B------:R-:W-:Y:S01]  /*a160*/  UIADD3 UR14, UR14, 0x28300, URZ ;  /* 0x000283000e0e7890 */ /* 0x000fe2000fffe03f */
[----:B------:R-:W-:Y:S01]  /*a170*/  SHF.L.U32 R5, R10, 0x1f, RZ ;  /* 0x0000001f0a057819 */ /* 0x000fe200000006ff */
[----:B------:R-:W-:Y:S01]  /*a180*/  UMOV UR19, UR27 ;  /* 0x0000001b00137c82 */ /* 0x000fe20008000000 */
[----:B------:R-:W-:Y:S01]  /*a190*/  UMOV UR17, UR25 ;  /* 0x0000001900117c82 */ /* 0x000fe20008000000 */
[----:B------:R-:W-:Y:S01]  /*a1a0*/  UMOV UR15, UR25 ;  /* 0x00000019000f7c82 */ /* 0x000fe20008000000 */
[----:B------:R1:W-:Y:S01]  /*a1b0*/  UTMALDG.4D [UR24], [UR6], desc[UR8] ;  /* 0x00000818060075b4 */ /* 0x0003e20008019000 */
[----:B------:R-:W-:Y:S01]  /*a1c0*/  UMOV UR10, 0x10 ;  /* 0x00000010000a7882 */ /* 0x000fe20000000000 */
[----:B------:R1:W-:Y:S02]  /*a1d0*/  UTMALDG.4D [UR16], [UR6], desc[UR8] ;  /* 0x00000810060075b4 */ /* 0x0003e40008019000 */
[----:B------:R1:W-:Y:S01]  /*a1e0*/  UBLKCP.S.G [UR14], [UR22], UR10 ;  /* 0x0000000e160073ba */ /* 0x0003e2000800020a */
[----:B------:R-:W2:Y:S02]  /*a1f0*/  SYNCS.PHASECHK.TRANS64.TRYWAIT P1, [R12+URZ+0x30820], R5 ;  /* 0x030820050c0075a7 */ /* 0x000ea4000802017f */
[----:B-12---:R-:W-:Y:S05]  /*a200*/  @!P1 BRA `(.L_x_602) ;  /* 0x0000000c00ec9947 */ /* 0x006fea0003800000 */
.L_x_625:
[----:B------:R-:W-:Y:S05]  /*a210*/  @P0 BRA `(.L_x_603) ;  /* 0x0000000000140947 */ /* 0x000fea0003800000 */
[----:B------:R-:W-:Y:S01]  /*a220*/  ISETP.NE.AND P1, PT, R20, RZ, PT ;  /* 0x000000ff1400720c */ /* 0x000fe20003f25270 */
[----:B-1----:R-:W-:-:S04]  /*a230*/  IMAD.MOV.U32 R5, RZ, RZ, 0x4100 ;  /* 0x00004100ff057424 */ /* 0x002fc800078e00ff */
[----:B------:R2:W-:Y:S08]  /*a240*/  SYNCS.ARRIVE.TRANS64 RZ, [R12+URZ+0x30810], R5 ;  /* 0x030810050cff79a7 */ /* 0x0005f0000800003f */
[----:B------:R-:W-:Y:S05]  /*a250*/  @!P1 BRA `(.L_x_603) ;  /* 0x0000000000049947 */ /* 0x000fea0003800000 */
[----:B------:R-:W-:Y:S01]  /*a260*/  BPT.TRAP 0x1 ;  /* 0x000000040000795c */ /* 0x000fe20000300000 */
.L_x_603:
        /* <DEDUP_REMOVED lines=18> */
[----:B------:R-:W-:Y:S02]  /*a390*/  UIADD3 UR27, UR15, UR35, URZ ;  /* 0x000000230f1b7290 */ /* 0x000fe4000fffe03f */
[----:B------:R-:W-:Y:S02]  /*a3a0*/  UIADD3 UR30, UR16, 0x28000, URZ ;  /* 0x00028000101e7890 */ /* 0x000fe4000fffe03f */
[----:B------:R-:W-:-:S02]  /*a3b0*/  UIADD3 UR16, UR16, 0x1a000, URZ ;  /* 0x0001a00010107890 */ /* 0x000fc4000fffe03f */
[----:B------:R-:W-:Y:S01]  /*a3c0*/  UIMAD.WIDE UR22, UR15, 0x4, UR4 ;  /* 0x000000040f1678a5 */ /* 0x000fe2000f8e0204 */
[----:B------:R-:W-:Y:S01]  /*a3d0*/  UMOV UR17, UR25 ;  /* 0x0000001900117c82 */ /* 0x000fe20008000000 */
[----:B------:R-:W-:Y:S01]  /*a3e0*/  UMOV UR19, UR27 ;  /* 0x0000001b00137c82 */ /* 0x000fe20008000000 */
[----:B------:R-:W-:Y:S01]  /*a3f0*/  UMOV UR31, UR25 ;  /* 0x00000019001f7c82 */ /* 0x000fe20008000000 */
[----:B------:R3:W-:Y:S03]  /*a400*/  UTMALDG.4D [UR24], [UR6], desc[UR8] ;  /* 0x00000818060075b4 */ /* 0x0007e60008019000 */
[----:B------:R3:W-:Y:S02]  /*a410*/  UTMALDG.4D [UR16], [UR6], desc[UR8] ;  /* 0x00000810060075b4 */ /* 0x0007e40008019000 */
[----:B------:R3:W-:Y:S02]  /*a420*/  UBLKCP.S.G [UR30], [UR22], UR14 ;  /* 0x0000001e160073ba */ /* 0x0007e4000800020e */
[----:B---3--:R-:W-:Y:S05]  /*a430*/  @P1 BRA `(.L_x_604) ;  /* 0xfffffff400901947 */ /* 0x008fea000383ffff */
[----:B-12---:R-:W-:-:S07]  /*a440*/  IMAD.U32 R5, RZ, RZ, UR15 ;  /* 0x0000000fff057e24 */ /* 0x006fce000f8e00ff */
.L_x_595:
[----:B------:R-:W-:-:S13]  /*a450*/  ISETP.NE.AND P1, PT, R18, RZ, PT ;  /* 0x000000ff1200720c */ /* 0x000fda0003f25270 */
[----:B------:R-:W-:Y:S05]  /*a460*/  @!P1 BRA `(.L_x_594) ;  /* 0x0000000400309947 */ /* 0x000fea0003800000 */
[----:B------:R-:W-:-:S04]  /*a470*/  SHF.L.U32 R13, R10, 0x1f, RZ ;  /* 0x0000001f0a0d7819 */ /* 0x000fc800000006ff */
[----:B------:R-:W1:Y:S02]  /*a480*/  SYNCS.PHASECHK.TRANS64.TRYWAIT P1, [R12+URZ+0x30840], R13 ;  /* 0x0308400d0c0075a7 */ /* 0x000e64000802017f */
[----:B-1----:R-:W-:Y:S05]  /*a490*/  @!P1 BRA `(.L_x_605) ;  /* 0x0000000c00609947 */ /* 0x002fea0003800000 */
.L_x_626:
[----:B------:R-:W-:Y:S05]  /*a4a0*/  @P0 BRA `(.L_x_606) ;  /* 0x0000000000140947 */ /* 0x000fea0003800000 */
[----:B------:R-:W-:Y:S01]  /*a4b0*/  ISETP.NE.AND P1, PT, R20, RZ, PT ;  /* 0x000000ff1400720c */ /* 0x000fe20003f25270 */
[----:B------:R-:W-:-:S04]  /*a4c0*/  IMAD.MOV.U32 R5, RZ, RZ, 0x4100 ;  /* 0x00004100ff057424 */ /* 0x000fc800078e00ff */
[----:B------:R2:W-:Y:S08]  /*a4d0*/  SYNCS.ARRIVE.TRANS64 RZ, [R12+URZ+0x30830], R5 ;  /* 0x030830050cff79a7 */ /* 0x0005f0000800003f */
[----:B------:R-:W-:Y:S05]  /*a4e0*/  @!P1 BRA `(.L_x_606) ;  /* 0x0000000000049947 */ /* 0x000fea0003800000 */
[----:B------:R-:W-:Y:S01]  /*a4f0*/  BPT.TRAP 0x1 ;  /* 0x000000040000795c */ /* 0x000fe20000300000 */
.L_x_606:
[----:B--2---:R-:W2:Y:S01]  /*a500*/  LDC.64 R4, c[0x0][0x728] ;  /* 0x0001ca00ff047b82 */ /* 0x004ea20000000a00 */
[----:B------:R-:W-:Y:S01]  /*a510*/  IMAD.SHL.U32 R19, R19, 0x40, RZ ;  /* 0x0000004013137824 */ /* 0x000fe200078e00ff */
[----:B------:R-:W-:Y:S01]  /*a520*/  R2UR UR14, R12 ;  /* 0x000000000c0e72ca */ /* 0x000fe200000e0000 */
[----:B------:R-:W-:Y:S01]  /*a530*/  UMOV UR8, 0x0 ;  /* 0x0000000000087882 */ /* 0x000fe20000000000 */
[----:B------:R-:W-:Y:S01]  /*a540*/  UMOV UR9, 0x14f00000 ;  /* 0x14f0000000097882 */ /* 0x000fe20000000000 */
[----:B------:R-:W-:Y:S01]  /*a550*/  UMOV UR26, URZ ;  /* 0x0000003f001a7c82 */ /* 0x000fe20008000000 */
[C---:B-----5:R-:W-:Y:S01]  /*a560*/  IADD3 R0, P1, R19.reuse, R6, RZ ;  /* 0x0000000613007210 */ /* 0x060fe20007f3e0ff */
        /* <DEDUP_REMOVED lines=8> */
[----:B------:R-:W-:Y:S02]  /*a5f0*/  UIADD3 UR27, UR27, UR35, URZ ;  /* 0x000000231b1b7290 */ /* 0x000fe4000fffe03f */
[----:B------:R-:W-:Y:S01]  /*a600*/  UIADD3 UR14, UR14, 0x28200, URZ ;  /* 0x000282000e0e7890 */ /* 0x000fe2000fffe03f */
[----:B--2---:R-:W-:Y:S01]  /*a610*/  LEA R4, P2, R0, R4, 0x2 ;  /* 0x0000000400047211 */ /* 0x004fe200078410ff */
[----:B------:R-:W-:Y:S01]  /*a620*/  UMOV UR17, UR25 ;  /* 0x0000001900117c82 */ /* 0x000fe20008000000 */
[----:B------:R-:W-:-:S02]  /*a630*/  UMOV UR15, UR25 ;  /* 0x00000019000f7c82 */ /* 0x000fc40008000000 */
[----:B------:R-:W-:Y:S01]  /*a640*/  R2UR UR22, R4 ;  /* 0x00000000041672ca */ /* 0x000fe200000e0000 */
[----:B------:R-:W-:Y:S01]  /*a650*/  UMOV UR19, UR27 ;  /* 0x0000001b00137c82 */ /* 0x000fe20008000000 */
        /* <DEDUP_REMOVED lines=12> */
.L_x_627:
[----:B------:R-:W-:Y:S05]  /*a720*/  @P0 BRA `(.L_x_608) ;  /* 0x0000000000140947 */ /* 0x000fea0003800000 */
[----:B------:R-:W-:Y:S01]  /*a730*/  ISETP.NE.AND P0, PT, R20, RZ, PT ;  /* 0x000000ff1400720c */ /* 0x000fe20003f05270 */
[----:B------:R-:W-:-:S04]  /*a740*/  IMAD.MOV.U32 R5, RZ, RZ, 0x4100 ;  /* 0x00004100ff057424 */ /* 0x000fc800078e00ff */
[----:B------:R3:W-:Y:S08]  /*a750*/  SYNCS.ARRIVE.TRANS64 RZ, [R12+URZ+0x30818], R5 ;  /* 0x030818050cff79a7 */ /* 0x0007f0000800003f */
[----:B------:R-:W-:Y:S05]  /*a760*/  @!P0 BRA `(.L_x_608) ;  /* 0x0000000000048947 */ /* 0x000fea0003800000 */
[----:B------:R-:W-:Y:S01]  /*a770*/  BPT.TRAP 0x1 ;  /* 0x000000040000795c */ /* 0x000fe20000300000 */
.L_x_608:
        /* <DEDUP_REMOVED lines=15> */
[----:B------:R-:W-:Y:S02]  /*a870*/  UIADD3 UR27, UR10, UR35, URZ ;  /* 0x000000230a1b7290 */ /* 0x000fe4000fffe03f */
[----:B---3--:R-:W-:Y:S01]  /*a880*/  IMAD.U32 R5, RZ, RZ, UR10 ;  /* 0x0000000aff057e24 */ /* 0x008fe2000f8e00ff */
        /* <DEDUP_REMOVED lines=9> */
[----:B---3--:R-:W-:Y:S01]  /*a920*/  NOP ;  /* 0x0000000000007918 */ /* 0x008fe20000000000 */
.L_x_594:
[----:B-----5:R-:W-:Y:S01]  /*a930*/  IMAD R4, R0, 0x8, R12 ;  /* 0x0000000800047824 */ /* 0x020fe200078e020c */
[----:B------:R-:W-:Y:S01]  /*a940*/  SHF.L.U32 R3, R10, 0x1f, RZ ;  /* 0x0000001f0a037819 */ /* 0x000fe200000006ff */
[----:B------:R-:W3:Y:S03]  /*a950*/  S2R R2, SR_TID.X ;  /* 0x0000000000027919 */ /* 0x000ee60000002100 */
[----:B------:R-:W4:Y:S01]  /*a960*/  SYNCS.PHASECHK.TRANS64.TRYWAIT P0, [R4+URZ+0x30840], R3 ;  /* 0x03084003040075a7 */ /* 0x000f22000800017f */
[----:B---3--:R-:W-:-:S04]  /*a970*/  LOP3.LUT R2, R2, 0x7f, RZ, 0xc0, !PT ;  /* 0x0000007f02027812 */ /* 0x008fc800078ec0ff */
[----:B------:R-:W-:Y:S01]  /*a980*/  ISETP.NE.AND P1, PT, R2, RZ, PT ;  /* 0x000000ff0200720c */ /* 0x000fe20003f25270 */
[----:B----4-:R-:W-:-:S12]  /*a990*/  @!P0 BRA `(.L_x_609) ;  /* 0x0000000800488947 */ /* 0x010fd80003800000 */
.L_x_628:
[----:B------:R-:W-:Y:S05]  /*a9a0*/  @P1 BRA `(.L_x_610) ;  /* 0x0000000000181947 */ /* 0x000fea0003800000 */
[----:B------:R-:W4:Y:S01]  /*a9b0*/  S2R R2, SR_TID.X ;  /* 0x0000000000027919 */ /* 0x000f220000002100 */
[----:B---3--:R-:W-:-:S04]  /*a9c0*/  IMAD.MOV.U32 R3, RZ, RZ, 0x4100 ;  /* 0x00004100ff037424 */ /* 0x008fc800078e00ff */
[----:B------:R3:W-:Y:S01]  /*a9d0*/  SYNCS.ARRIVE.TRANS64 RZ, [R4+URZ+0x30830], R3 ;  /* 0x0308300304ff79a7 */ /* 0x0007e2000800003f */
[----:B----4-:R-:W-:-:S13]  /*a9e0*/  LOP3.LUT P0, RZ, R2, 0x1f, RZ, 0xc0, !PT ;  /* 0x0000001f02ff7812 */ /* 0x010fda000780c0ff */
[----:B---3--:R-:W-:Y:S05]  /*a9f0*/  @!P0 BRA `(.L_x_610) ;  /* 0x0000000000048947 */ /* 0x008fea0003800000 */
[----:B------:R-:W-:Y:S01]  /*aa00*/  BPT.TRAP 0x1 ;  /* 0x000000040000795c */ /* 0x000fe20000300000 */
.L_x_610:
[----:B---3--:R-:W3:Y:S01]  /*aa10*/  LDC.64 R2, c[0x0][0x728] ;  /* 0x0001ca00ff027b82 */ /* 0x008ee20000000a00 */
[C---:B------:R-:W-:Y:S01]  /*aa20*/  IADD3 R6, P0, R5.reuse, R6, RZ ;  /* 0x0000000605067210 */ /* 0x040fe20007f1e0ff */
[----:B------:R-:W-:Y:S01]  /*aa30*/  UMOV UR8, 0x0 ;  /* 0x0000000000087882 */ /* 0x000fe20000000000 */
[----:B------:R-:W-:Y:S01]  /*aa40*/  R2UR UR25, R4 ;  /* 0x00000000041972ca */ /* 0x000fe200000e0000 */
[C-C-:B------:R-:W-:Y:S01]  /*aa50*/  IMAD R4, R0.reuse, 0x4000, R12.reuse ;  /* 0x0000400000047824 */ /* 0x140fe200078e020c */
[C---:B------:R-:W-:Y:S01]  /*aa60*/  LEA.HI.X.SX32 R11, R5.reuse, R11, 0x1, P0 ;  /* 0x0000000b050b7211 */ /* 0x040fe200000f0eff */
[----:B-12---:R-:W-:Y:S01]  /*aa70*/  IMAD R12, R0, 0x100, R12 ;  /* 0x00000100000c7824 */ /* 0x006fe200078e020c */
[----:B------:R-:W-:Y:S01]  /*aa80*/  R2UR UR27, R5 ;  /* 0x00000000051b72ca */ /* 0x000fe200000e0000 */
[----:B------:R-:W-:Y:S01]  /*aa90*/  UMOV UR9, 0x14f00000 ;  /* 0x14f0000000097882 */ /* 0x000fe20000000000 */
[----:B------:R-:W-:Y:S01]  /*aaa0*/  R2UR UR16, R4 ;  /* 0x00000000041072ca */ /* 0x000fe200000e0000 */
[----:B------:R-:W-:Y:S01]  /*aab0*/  UMOV UR26, URZ ;  /* 0x0000003f001a7c82 */ /* 0x000fe20008000000 */
[----:B------:R-:W-:Y:S01]  /*aac0*/  R2UR UR10, R12 ;  /* 0x000000000c0a72ca */ /* 0x000fe200000e0000 */
[----:B------:R-:W-:Y:S01]  /*aad0*/  UMOV UR28, UR20 ;  /* 0x00000014001c7c82 */ /* 0x000fe20008000000 */
[----:B------:R-:W-:Y:S01]  /*aae0*/  UMOV UR29, UR21 ;  /* 0x00000015001d7c82 */ /* 0x000fe20008000000 */
[----:B------:R-:W-:-:S02]  /*aaf0*/  UMOV UR18, 0x40 ;  /* 0x0000004000127882 */ /* 0x000fc40000000000 */
[----:B------:R-:W-:-:S04]  /*ab00*/  UIADD3 UR25, UR25, 0x30830, URZ ;  /* 0x0003083019197890 */ /* 0x000fc8000fffe03f */
[----:B------:R-:W-:Y:S02]  /*ab10*/  UIADD3 UR27, UR27, UR35, URZ ;  /* 0x000000231b1b7290 */ /* 0x000fe4000fffe03f */
[----:B------:R-:W-:Y:S01]  /*ab20*/  UIADD3 UR24, UR16, 0x20000, URZ ;  /* 0x0002000010187890 */ /* 0x000fe2000fffe03f */
[C---:B---3--:R-:W-:Y:S01]  /*ab30*/  LEA R2, P0, R6.reuse, R2, 0x2 ;  /* 0x0000000206027211 */ /* 0x048fe200078010ff */
[----:B------:R-:W-:Y:S02]  /*ab40*/  UIADD3 UR16, UR16, 0x22000, URZ ;  /* 0x0002200010107890 */ /* 0x000fe4000fffe03f */
[----:B------:R-:W-:Y:S01]  /*ab50*/  UIADD3 UR14, UR10, 0x28200, URZ ;  /* 0x000282000a0e7890 */ /* 0x000fe2000fffe03f */
[----:B------:R-:W-:Y:S01]  /*ab60*/  LEA.HI.X R3, R6, R3, R11, 0x2, P0 ;  /* 0x0000000306037211 */ /* 0x000fe200000f140b */
[----:B------:R-:W-:Y:S01]  /*ab70*/  UMOV UR17, UR25 ;  /* 0x0000001900117c82 */ /* 0x000fe20008000000 */
[----:B------:R-:W-:Y:S01]  /*ab80*/  IADD3 R9, P0, R9, 0x1f0, RZ ;  /* 0x000001f009097810 */ /* 0x000fe20007f1e0ff */
[----:B------:R-:W-:Y:S01]  /*ab90*/  UMOV UR19, UR27 ;  /* 0x0000001b00137c82 */ /* 0x000fe20008000000 */
[----:B------:R-:W-:Y:S01]  /*aba0*/  R2UR UR22, R2 ;  /* 0x00000000021672ca */ /* 0x000fe200000e0000 */
[----:B------:R-:W-:Y:S01]  /*abb0*/  UMOV UR15, UR25 ;  /* 0x00000019000f7c82 */ /* 0x000fe20008000000 */
[----:B------:R-:W-:Y:S01]  /*abc0*/  R2UR UR6, R9 ;  /* 0x00000000090672ca */ /* 0x000fe200000e0000 */
[----:B------:R-:W-:Y:S01]  /*abd0*/  IMAD.X R8, RZ, RZ, R8, P0 ;  /* 0x000000ffff087224 */ /* 0x000fe200000e0608 */
[----:B------:R-:W-:Y:S01]  /*abe0*/  R2UR UR23, R3 ;  /* 0x00000000031772ca */ /* 0x000fe200000e0000 */
[----:B------:R-:W-:Y:S01]  /*abf0*/  UMOV UR10, 0x10 ;  /* 0x00000010000a7882 */ /* 0x000fe20000000000 */
[----:B------:R-:W-:-:S02]  /*ac00*/  VIADD R9, R0, 0x1 ;  /* 0x0000000100097836 */ /* 0x000fc40000000000 */
[----:B------:R-:W-:-:S03]  /*ac10*/  R2UR UR7, R8 ;  /* 0x00000000080772ca */ /* 0x000fc600000e0000 */
[----:B------:R-:W-:-:S04]  /*ac20*/  ISETP.NE.AND P0, PT, R9, 0x2, PT ;  /* 0x000000020900780c */ /* 0x000fc80003f05270 */
[----:B------:R-:W-:Y:S02]  /*ac30*/  SEL R3, RZ, 0x1, P0 ;  /* 0x00000001ff037807 */ /* 0x000fe40000000000 */
[----:B------:R-:W-:Y:S02]  /*ac40*/  SEL R9, R9, RZ, P0 ;  /* 0x000000ff09097207 */ /* 0x000fe40000000000 */
[----:B------:R-:W-:Y:S02]  /*ac50*/  LOP3.LUT R0, R10, R3, RZ, 0x3c, !PT ;  /* 0x000000030a007212 */ /* 0x000fe400078e3cff */
[----:B------:R1:W-:Y:S01]  /*ac60*/  UTMALDG.4D [UR24], [UR6], desc[UR8] ;  /* 0x00000818060075b4 */ /* 0x0003e20008019000 */
[----:B------:R1:W-:Y:S01]  /*ac70*/  UTMALDG.4D [UR16], [UR6], desc[UR8] ;  /* 0x00000810060075b4 */ /* 0x0003e20008019000 */
[----:B------:R1:W-:Y:S02]  /*ac80*/  UBLKCP.S.G [UR14], [UR22], UR10 ;  /* 0x0000000e160073ba */ /* 0x0003e4000800020a */
[----:B-1----:R-:W-:Y:S01]  /*ac90*/  NOP ;  /* 0x0000000000007918 */ /* 0x002fe20000000000 */
.L_x_591:
[----:B------:R-:W-:Y:S05]  /*aca0*/  BSYNC B0 ;  /* 0x0000000000007941 */ /* 0x000fea0003800000 */
.L_x_589:
[----:B------:R-:W-:-:S03]  /*acb0*/  UMOV UR6, 0xffffffff ;  /* 0xffffffff00067882 */ /* 0x000fc60000000000 */
[----:B------:R-:W-:Y:S05]  /*acc0*/  BRA.DIV UR6, `(.L_x_611) ;  /* 0x0000000606907947 */ /* 0x000fea000b800000 */
[----:B------:R-:W-:-:S13]  /*acd0*/  ELECT P6, URZ, PT ;  /* 0x00000000003f782f */ /* 0x000fda00038c0000 */
.L_x_631:
[----:B------:R-:W-:Y:S05]  /*ace0*/  @!P6 BRA `(.L_x_474) ;  /* 0x000000000084e947 */ /* 0x000fea0003800000 */
[----:B------:R-:W3:Y:S02]  /*acf0*/  LDL.LU R2, [R1] ;  /* 0x0000000001027983 */ /* 0x000ee40000300800 */
[----:B---3--:R-:W-:-:S04]  /*ad00*/  LOP3.LUT R2, R2, 0x2, RZ, 0xfc, !PT ;  /* 0x0000000202027812 */ /* 0x008fc800078efcff */
[----:B------:R-:W-:-:S13]  /*ad10*/  ISETP.NE.AND P2, PT, R2, 0x3, PT ;  /* 0x000000030200780c */ /* 0x000fda0003f45270 */
[----:B------:R-:W-:Y:S05]  /*ad20*/  @!P2 BRA `(.L_x_612) ;  /* 0x000000000004a947 */ /* 0x000fea0003800000 */
[----:B--2---:R-:W-:Y:S01]  /*ad30*/  BPT.TRAP 0x1 ;  /* 0x000000040000795c */ /* 0x004fe20000300000 */
.L_x_612:
        /* <DEDUP_REMOVED lines=8> */
[----:B------:R-:W-:Y:S02]  /*adc0*/  SEL R5, RZ, 0x1, P1 ;  /* 0x00000001ff057807 */ /* 0x000fe40000800000 */
[----:B------:R-:W-:Y:S01]  /*add0*/  SEL R3, R3, RZ, P1 ;  /* 0x000000ff03037207 */ /* 0x000fe20000800000 */
[----:B------:R-:W1:Y:S01]  /*ade0*/  SYNCS.PHASECHK.TRANS64.TRYWAIT P0, [R7+URZ], R4 ;  /* 0x00000004070075a7 */ /* 0x000e62000800017f */
[----:B------:R-:W-:-:S03]  /*adf0*/  LOP3.LUT R5, R0, R5, RZ, 0x3c, !PT ;  /* 0x0000000500057212 */ /* 0x000fc600078e3cff */
[----:B------:R-:W-:Y:S01]  /*ae00*/  IMAD R11, R3, 0x8, R2 ;  /* 0x00000008030b7824 */ /* 0x000fe200078e0202 */
[----:B------:R-:W-:Y:S01]  /*ae10*/  SHF.L.U32 R2, R5, 0x1f, RZ ;  /* 0x0000001f05027819 */ /* 0x000fe200000006ff */
[----:B-1----:R-:W-:Y:S06]  /*ae20*/  @!P0 BRA `(.L_x_613) ;  /* 0x0000000400588947 */ /* 0x002fec0003800000 */
.L_x_632:
[----:B------:R-:W3:Y:S02]  /*ae30*/  SYNCS.PHASECHK.TRANS64.TRYWAIT P0, [R11+URZ], R2 ;  /* 0x000000020b0075a7 */ /* 0x000ee4000800017f */
[----:B---3--:R-:W-:Y:S05]  /*ae40*/  @!P0 BRA `(.L_x_614) ;  /* 0x0000000400648947 */ /* 0x008fea0003800000 */
.L_x_633:
[----:B------:R-:W-:Y:S05]  /*ae50*/  @!P2 BRA `(.L_x_615) ;  /* 0x000000000004a947 */ /* 0x000fea0003800000 */
[----:B--2---:R-:W-:Y:S01]  /*ae60*/  BPT.TRAP 0x1 ;  /* 0x000000040000795c */ /* 0x004fe20000300000 */
.L_x_615:
[----:B------:R-:W-:-:S04]  /*ae70*/  VIADD R0, R6, 0x30840 ;  /* 0x0003084006007836 */ /* 0x000fc80000000000 */
[----:B------:R-:W-:-:S04]  /*ae80*/  IMAD R9, R9, 0x8, R0 ;  /* 0x0000000809097824 */ /* 0x000fc800078e0200 */
[----:B------:R-:W4:Y:S02]  /*ae90*/  SYNCS.PHASECHK.TRANS64.TRYWAIT P0, [R9+URZ], R4 ;  /* 0x00000004090075a7 */ /* 0x000f24000800017f */
[----:B----4-:R-:W-:Y:S05]  /*aea0*/  @!P0 BRA `(.L_x_616) ;  /* 0x0000000400608947 */ /* 0x010fea0003800000 */
.L_x_634:
[----:B------:R-:W-:-:S07]  /*aeb0*/  IMAD R3, R3, 0x8, R0 ;  /* 0x0000000803037824 */ /* 0x000fce00078e0200 */
.L_x_617:
[----:B------:R1:W1:Y:S02]  /*aec0*/  SYNCS.PHASECHK.TRANS64.TRYWAIT P0, [R3+URZ], R2 ;  /* 0x00000002030075a7 */ /* 0x000264000800017f */
[----:B-1----:R-:W-:Y:S05]  /*aed0*/  @!P0 NANOSLEEP.SYNCS 0x989680 ;  /* 0x009896800000895d */ /* 0x002fea0003900000 */
[----:B------:R-:W1:Y:S02]  /*aee0*/  @!P0 SYNCS.PHASECHK.TRANS64 P0, [R3+URZ], R2 ;  /* 0x00000002030085a7 */ /* 0x000e64000800007f */
[----:B-1----:R-:W-:Y:S05]  /*aef0*/  @!P0 BRA `(.L_x_617) ;  /* 0xfffffffc00f08947 */ /* 0x002fea000383ffff */
.L_x_474:
[----:B--2---:R-:W-:Y:S05]  /*af00*/  BSYNC B6 ;  /* 0x0000000000067941 */ /* 0x004fea0003800000 */
.L_x_468:
[----:B------:R-:W-:Y:S05]  /*af10*/  EXIT ;  /* 0x000000000000794d */ /* 0x000fea0003800000 */
.L_x_484:
[----:B------:R-:W-:Y:S02]  /*af20*/  IMAD.MOV.U32 R12, RZ, RZ, RZ ;  /* 0x000000ffff0c7224 */ /* 0x000fe400078e00ff */
[----:B------:R-:W-:Y:S02]  /*af30*/  IMAD.MOV.U32 R11, RZ, RZ, 0x1f ;  /* 0x0000001fff0b7424 */ /* 0x000fe400078e00ff */
[----:B------:R-:W-:-:S07]  /*af40*/  IMAD.MOV.U32 R15, RZ, RZ, -0x1 ;  /* 0xffffffffff0f7424 */ /* 0x000fce00078e00ff */
[----:B------:R-:W-:Y:S05]  /*af50*/  WARPSYNC.COLLECTIVE R15, `(.L_x_618) ;  /* 0x000000000f087348 */ /* 0x000fea0003c00000 */
[----:B------:R1:W2:Y:S02]  /*af60*/  SHFL.IDX P6, R14, R13, R12, R11 ;  /* 0x0000000c0d0e7389 */ /* 0x0002a400000c000b */
[----:B-12---:R-:W-:Y:S01]  /*af70*/  ENDCOLLECTIVE ;  /* 0x000000000000791b */ /* 0x006fe20003800000 */
.L_x_618:
[----:B------:R-:W-:Y:S05]  /*af80*/  BRA `(.L_x_619) ;  /* 0xffffff6400007947 */ /* 0x000fea000383ffff */
.L_x_486:
[----:B--2---:R2:W3:Y:S02]  /*af90*/  SYNCS.PHASECHK.TRANS64.TRYWAIT P0, [R16+URZ+0x30800], R21 ;  /* 0x03080015100075a7 */ /* 0x0044e4000800017f */
[----:B---3--:R-:W-:Y:S05]  /*afa0*/  @!P0 NANOSLEEP.SYNCS 0x989680 ;  /* 0x009896800000895d */ /* 0x008fea0003900000 */
[----:B------:R-:W3:Y:S02]  /*afb0*/  @!P0 SYNCS.PHASECHK.TRANS64 P0, [R16+URZ+0x30800], R21 ;  /* 0x03080015100085a7 */ /* 0x000ee4000800007f */
[----:B---3--:R-:W-:Y:S05]  /*afc0*/  @!P0 BRA `(.L_x_486) ;  /* 0xfffffffc00f08947 */ /* 0x008fea000383ffff */
[----:B------:R-:W-:Y:S05]  /*afd0*/  BRA `(.L_x_485) ;  /* 0xffffff6400a07947 */ /* 0x000fea000383ffff */
.L_x_490:
[----:B----4-:R4:W1:Y:S02]  /*afe0*/  SYNCS.PHASECHK.TRANS64.TRYWAIT P1, [R2+URZ+0x30810], R153 ;  /* 0x03081099020075a7 */ /* 0x010864000802017f */
[----:B-1----:R-:W-:Y:S05]  /*aff0*/  @!P1 NANOSLEEP.SYNCS 0x989680 ;  /* 0x009896800000995d */ /* 0x002fea0003900000 */
[----:B------:R-:W1:Y:S02]  /*b000*/  @!P1 SYNCS.PHASECHK.TRANS64 P1, [R2+URZ+0x30810], R153 ;  /* 0x03081099020095a7 */ /* 0x000e64000802007f */
[----:B-1----:R-:W-:Y:S05]  /*b010*/  @!P1 BRA `(.L_x_490) ;  /* 0xfffffffc00f09947 */ /* 0x002fea000383ffff */
[----:B------:R-:W-:Y:S05]  /*b020*/  BRA `(.L_x_489) ;  /* 0xffffff6800e07947 */ /* 0x000fea000383ffff */
.L_x_494:
[----:B------:R1:W1:Y:S02]  /*b030*/  SYNCS.PHASECHK.TRANS64.TRYWAIT P1, [R2+URZ+0x30830], R153 ;  /* 0x03083099020075a7 */ /* 0x000264000802017f */
[----:B-1----:R-:W-:Y:S05]  /*b040*/  @!P1 NANOSLEEP.SYNCS 0x989680 ;  /* 0x009896800000995d */ /* 0x002fea0003900000 */
[----:B------:R-:W1:Y:S02]  /*b050*/  @!P1 SYNCS.PHASECHK.TRANS64 P1, [R2+URZ+0x30830], R153 ;  /* 0x03083099020095a7 */ /* 0x000e64000802007f */
[----:B-1----:R-:W-:Y:S05]  /*b060*/  @!P1 BRA `(.L_x_494) ;  /* 0xfffffffc00f09947 */ /* 0x002fea000383ffff */
[----:B------:R-:W-:Y:S05]  /*b070*/  BRA `(.L_x_493) ;  /* 0xffffff7000387947 */ /* 0x000fea000383ffff */
.L_x_592:
[----:B-1----:R1:W2:Y:S02]  /*b080*/  SYNCS.PHASECHK.TRANS64.TRYWAIT P1, [R12+URZ+0x30820], R3 ;  /* 0x030820030c0075a7 */ /* 0x0022a4000802017f */
[----:B--2---:R-:W-:Y:S05]  /*b090*/  @!P1 NANOSLEEP.SYNCS 0x989680 ;  /* 0x009896800000995d */ /* 0x004fea0003900000 */
[----:B------:R-:W2:Y:S02]  /*b0a0*/  @!P1 SYNCS.PHASECHK.TRANS64 P1, [R12+URZ+0x30820], R3 ;  /* 0x030820030c0095a7 */ /* 0x000ea4000802007f */
[----:B--2---:R-:W-:Y:S05]  /*b0b0*/  @!P1 BRA `(.L_x_592) ;  /* 0xfffffffc00f09947 */ /* 0x004fea000383ffff */
[----:B------:R-:W-:Y:S05]  /*b0c0*/  BRA `(.L_x_620) ;  /* 0xffffffe400007947 */ /* 0x000fea000383ffff */
.L_x_596:
[----:B-1----:R1:W2:Y:S02]  /*b0d0*/  SYNCS.PHASECHK.TRANS64.TRYWAIT P1, [R12+URZ+0x30840], R21 ;  /* 0x030840150c0075a7 */ /* 0x0022a4000802017f */
[----:B--2---:R-:W-:Y:S05]  /*b0e0*/  @!P1 NANOSLEEP.SYNCS 0x989680 ;  /* 0x009896800000995d */ /* 0x004fea0003900000 */
[----:B------:R-:W2:Y:S02]  /*b0f0*/  @!P1 SYNCS.PHASECHK.TRANS64 P1, [R12+URZ+0x30840], R21 ;  /* 0x030840150c0095a7 */ /* 0x000ea4000802007f */
[----:B--2---:R-:W-:Y:S05]  /*b100*/  @!P1 BRA `(.L_x_596) ;  /* 0xfffffffc00f09947 */ /* 0x004fea000383ffff */
[----:B------:R-:W-:Y:S05]  /*b110*/  BRA `(.L_x_621) ;  /* 0xffffffe800647947 */ /* 0x000fea000383ffff */
.L_x_598:
[----:B--2---:R2:W3:Y:S02]  /*b120*/  SYNCS.PHASECHK.TRANS64.TRYWAIT P1, [R12+URZ+0x30828], R21 ;  /* 0x030828150c0075a7 */ /* 0x0044e4000802017f */
[----:B---3--:R-:W-:Y:S05]  /*b130*/  @!P1 NANOSLEEP.SYNCS 0x989680 ;  /* 0x009896800000995d */ /* 0x008fea0003900000 */
[----:B------:R-:W3:Y:S02]  /*b140*/  @!P1 SYNCS.PHASECHK.TRANS64 P1, [R12+URZ+0x30828], R21 ;  /* 0x030828150c0095a7 */ /* 0x000ee4000802007f */
[----:B---3--:R-:W-:Y:S05]  /*b150*/  @!P1 BRA `(.L_x_598) ;  /* 0xfffffffc00f09947 */ /* 0x008fea000383ffff */
[----:B------:R-:W-:Y:S05]  /*b160*/  BRA `(.L_x_622) ;  /* 0xffffffe800fc7947 */ /* 0x000fea000383ffff */
.L_x_600:
[----:B---3--:R3:W4:Y:S02]  /*b170*/  SYNCS.PHASECHK.TRANS64.TRYWAIT P1, [R12+URZ+0x30848], R21 ;  /* 0x030848150c0075a7 */ /* 0x008724000802017f */
[----:B----4-:R-:W-:Y:S05]  /*b180*/  @!P1 NANOSLEEP.SYNCS 0x989680 ;  /* 0x009896800000995d */ /* 0x010fea0003900000 */
[----:B------:R-:W4:Y:S02]  /*b190*/  @!P1 SYNCS.PHASECHK.TRANS64 P1, [R12+URZ+0x30848], R21 ;  /* 0x030848150c0095a7 */ /* 0x000f24000802007f */
[----:B----4-:R-:W-:Y:S05]  /*b1a0*/  @!P1 BRA `(.L_x_600) ;  /* 0xfffffffc00f09947 */ /* 0x010fea000383ffff */
[----:B------:R-:W-:Y:S05]  /*b1b0*/  BRA `(.L_x_623) ;  /* 0xffffffec00747947 */ /* 0x000fea000383ffff */
.L_x_602:
[----:B------:R-:W-:-:S07]  /*b1c0*/  SHF.L.U32 R5, R10, 0x1f, RZ ;  /* 0x0000001f0a057819 */ /* 0x000fce00000006ff */
.L_x_624:
[----:B-1----:R1:W2:Y:S02]  /*b1d0*/  SYNCS.PHASECHK.TRANS64.TRYWAIT P1, [R12+URZ+0x30820], R5 ;  /* 0x030820050c0075a7 */ /* 0x0022a4000802017f */
[----:B--2---:R-:W-:Y:S05]  /*b1e0*/  @!P1 NANOSLEEP.SYNCS 0x989680 ;  /* 0x009896800000995d */ /* 0x004fea0003900000 */
[----:B------:R-:W2:Y:S02]  /*b1f0*/  @!P1 SYNCS.PHASECHK.TRANS64 P1, [R12+URZ+0x30820], R5 ;  /* 0x030820050c0095a7 */ /* 0x000ea4000802007f */
[----:B--2---:R-:W-:Y:S05]  /*b200*/  @!P1 BRA `(.L_x_624) ;  /* 0xfffffffc00f09947 */ /* 0x004fea000383ffff */
[----:B------:R-:W-:Y:S05]  /*b210*/  BRA `(.L_x_625) ;  /* 0xffffffec00fc7947 */ /* 0x000fea000383ffff */
.L_x_605:
[----:B-1----:R1:W2:Y:S02]  /*b220*/  SYNCS.PHASECHK.TRANS64.TRYWAIT P1, [R12+URZ+0x30840], R13 ;  /* 0x0308400d0c0075a7 */ /* 0x0022a4000802017f */
[----:B--2---:R-:W-:Y:S05]  /*b230*/  @!P1 NANOSLEEP.SYNCS 0x989680 ;  /* 0x009896800000995d */ /* 0x004fea0003900000 */
[----:B------:R-:W2:Y:S02]  /*b240*/  @!P1 SYNCS.PHASECHK.TRANS64 P1, [R12+URZ+0x30840], R13 ;  /* 0x0308400d0c0095a7 */ /* 0x000ea4000802007f */
[----:B--2---:R-:W-:Y:S05]  /*b250*/  @!P1 BRA `(.L_x_605) ;  /* 0xfffffffc00f09947 */ /* 0x004fea000383ffff */
[----:B------:R-:W-:Y:S05]  /*b260*/  BRA `(.L_x_626) ;  /* 0xfffffff0008c7947 */ /* 0x000fea000383ffff */
.L_x_607:
[----:B--2---:R2:W3:Y:S02]  /*b270*/  SYNCS.PHASECHK.TRANS64.TRYWAIT P1, [R12+URZ+0x30828], R13 ;  /* 0x0308280d0c0075a7 */ /* 0x0044e4000802017f */
[----:B---3--:R-:W-:Y:S05]  /*b280*/  @!P1 NANOSLEEP.SYNCS 0x989680 ;  /* 0x009896800000995d */ /* 0x008fea0003900000 */
[----:B------:R-:W3:Y:S02]  /*b290*/  @!P1 SYNCS.PHASECHK.TRANS64 P1, [R12+URZ+0x30828], R13 ;  /* 0x0308280d0c0095a7 */ /* 0x000ee4000802007f */
[----:B---3--:R-:W-:Y:S05]  /*b2a0*/  @!P1 BRA `(.L_x_607) ;  /* 0xfffffffc00f09947 */ /* 0x008fea000383ffff */
[----:B------:R-:W-:Y:S05]  /*b2b0*/  BRA `(.L_x_627) ;  /* 0xfffffff400187947 */ /* 0x000fea000383ffff */
.L_x_609:
[----:B---3--:R3:W4:Y:S02]  /*b2c0*/  SYNCS.PHASECHK.TRANS64.TRYWAIT P0, [R4+URZ+0x30840], R3 ;  /* 0x03084003040075a7 */ /* 0x008724000800017f */
[----:B----4-:R-:W-:Y:S05]  /*b2d0*/  @!P0 NANOSLEEP.SYNCS 0x989680 ;  /* 0x009896800000895d */ /* 0x010fea0003900000 */
[----:B------:R-:W4:Y:S02]  /*b2e0*/  @!P0 SYNCS.PHASECHK.TRANS64 P0, [R4+URZ+0x30840], R3 ;  /* 0x03084003040085a7 */ /* 0x000f24000800007f */
[----:B----4-:R-:W-:Y:S05]  /*b2f0*/  @!P0 BRA `(.L_x_609) ;  /* 0xfffffffc00f08947 */ /* 0x010fea000383ffff */
[----:B------:R-:W-:Y:S05]  /*b300*/  BRA `(.L_x_628) ;  /* 0xfffffff400a47947 */ /* 0x000fea000383ffff */
.L_x_611:
[----:B------:R-:W-:Y:S01]  /*b310*/  BSSY B0, `(.L_x_629) ;  /* 0x0000006000007945 */ /* 0x000fe20003800000 */
[----:B------:R-:W-:-:S07]  /*b320*/  IMAD.MOV.U32 R15, RZ, RZ, -0x1 ;  /* 0xffffffffff0f7424 */ /* 0x000fce00078e00ff */
[----:B--2---:R-:W-:Y:S05]  /*b330*/  WARPSYNC.COLLECTIVE R15, `(.L_x_630) ;  /* 0x000000000f0c7348 */ /* 0x004fea0003c00000 */
[----:B------:R-:W-:Y:S02]  /*b340*/  ELECT P6, UR62, PT ;  /* 0x00000000003e782f */ /* 0x000fe400038c0000 */
[----:B------:R-:W-:Y:S01]  /*b350*/  MOV R14, UR62 ;  /* 0x0000003e000e7c02 */ /* 0x000fe20008000f00 */
[----:B--2---:R-:W-:Y:S10]  /*b360*/  ENDCOLLECTIVE ;  /* 0x000000000000791b */ /* 0x004ff40003800000 */
.L_x_630:
[----:B------:R-:W-:Y:S05]  /*b370*/  BSYNC B0 ;  /* 0x0000000000007941 */ /* 0x000fea0003800000 */
.L_x_629:
[----:B------:R-:W-:Y:S05]  /*b380*/  BRA `(.L_x_631) ;  /* 0xfffffff800547947 */ /* 0x000fea000383ffff */
.L_x_613:
[----:B-1----:R1:W3:Y:S02]  /*b390*/  SYNCS.PHASECHK.TRANS64.TRYWAIT P0, [R7+URZ], R4 ;  /* 0x00000004070075a7 */ /* 0x0022e4000800017f */
[----:B---3--:R-:W-:Y:S05]  /*b3a0*/  @!P0 NANOSLEEP.SYNCS 0x989680 ;  /* 0x009896800000895d */ /* 0x008fea0003900000 */
[----:B------:R-:W3:Y:S02]  /*b3b0*/  @!P0 SYNCS.PHASECHK.TRANS64 P0, [R7+URZ], R4 ;  /* 0x00000004070085a7 */ /* 0x000ee4000800007f */
[----:B---3--:R-:W-:Y:S05]  /*b3c0*/  @!P0 BRA `(.L_x_613) ;  /* 0xfffffffc00f08947 */ /* 0x008fea000383ffff */
[----:B------:R-:W-:Y:S05]  /*b3d0*/  BRA `(.L_x_632) ;  /* 0xfffffff800947947 */ /* 0x000fea000383ffff */
.L_x_614:
[----:B---3--:R3:W4:Y:S02]  /*b3e0*/  SYNCS.PHASECHK.TRANS64.TRYWAIT P0, [R11+URZ], R2 ;  /* 0x000000020b0075a7 */ /* 0x008724000800017f */
[----:B----4-:R-:W-:Y:S05]  /*b3f0*/  @!P0 NANOSLEEP.SYNCS 0x989680 ;  /* 0x009896800000895d */ /* 0x010fea0003900000 */
[----:B------:R-:W4:Y:S02]  /*b400*/  @!P0 SYNCS.PHASECHK.TRANS64 P0, [R11+URZ], R2 ;  /* 0x000000020b0085a7 */ /* 0x000f24000800007f */
[----:B----4-:R-:W-:Y:S05]  /*b410*/  @!P0 BRA `(.L_x_614) ;  /* 0xfffffffc00f08947 */ /* 0x010fea000383ffff */
[----:B------:R-:W-:Y:S05]  /*b420*/  BRA `(.L_x_633) ;  /* 0xfffffff800887947 */ /* 0x000fea000383ffff */
.L_x_616:
[----:B----4-:R4:W1:Y:S02]  /*b430*/  SYNCS.PHASECHK.TRANS64.TRYWAIT P0, [R9+URZ], R4 ;  /* 0x00000004090075a7 */ /* 0x010864000800017f */
[----:B-1----:R-:W-:Y:S05]  /*b440*/  @!P0 NANOSLEEP.SYNCS 0x989680 ;  /* 0x009896800000895d */ /* 0x002fea0003900000 */
[----:B------:R-:W1:Y:S02]  /*b450*/  @!P0 SYNCS.PHASECHK.TRANS64 P0, [R9+URZ], R4 ;  /* 0x00000004090085a7 */ /* 0x000e64000800007f */
[----:B-1----:R-:W-:Y:S05]  /*b460*/  @!P0 BRA `(.L_x_616) ;  /* 0xfffffffc00f08947 */ /* 0x002fea000383ffff */
[----:B------:R-:W-:Y:S05]  /*b470*/  BRA `(.L_x_634) ;  /* 0xfffffff8008c7947 */ /* 0x000fea000383ffff */
.L_x_635:
        /* <DEDUP_REMOVED lines=16> */
.L_x_7294:


//--------------------- .text._ZN7cutlass13device_kernelIN5flash11enable_sm90INS1_16FlashAttnBwdSm90INS1_25CollectiveMainloopBwdSm90ILi2ELi2ELi2EN4cute5tupleIJNS5_1CILi1EEES8_S8_EEENS6_IJNS7_ILi64EEENS7_ILi128EEESB_EEENS_10bfloat16_tEfNS_4arch4Sm90ELb0ELb0ELb1ELb1ELb1ELb1ELb0ELb0ELi2ELi1ELi2ELi1ELb0EEENS1_21CollectiveEpilogueBwdISC_SD_SF_Li256ELb1ELb0ELi1EEENS1_19SingleTileSchedulerILb1ELb0ELb0ELi128EEEEEEEEEvNT_6ParamsE --------------------------
	.section	.text._ZN7cutlass13device_kernelIN5flash11enable_sm90INS1_16FlashAttnBwdSm90INS1_25CollectiveMainloopBwdSm90ILi2ELi2ELi2EN4cute5tupleIJNS5_1CILi1EEES8_S8_EEENS6_IJNS7_ILi64EEENS7_ILi128EEESB_EEENS_10bfloat16_tEfNS_4arch4Sm90ELb0ELb0ELb1ELb1ELb1ELb1ELb0ELb0ELi2ELi1ELi2ELi1ELb0EEENS1_21CollectiveEpilogueBwdISC_SD_SF_Li256ELb1ELb0ELi1EEENS1_19SingleTileSchedulerILb1ELb0ELb0ELi128EEEEEEEEEvNT_6ParamsE,"ax",@progbits
	.align	128
.text._ZN7cutlass13device_kernelIN5flash11enable_sm90INS1_16FlashAttnBwdSm90INS1_25CollectiveMainloopBwdSm90ILi2ELi2ELi2EN4cute5tupleIJNS5_1CILi1EEES8_S8_EEENS6_IJNS7_ILi64EEENS7_ILi128EEESB_EEENS_10bfloat16_tEfNS_4arch4Sm90ELb0ELb0ELb1ELb1ELb1ELb1ELb0ELb0ELi2ELi1ELi2ELi1ELb0EEENS1_21CollectiveEpilogueBwdISC_SD_SF_Li256ELb1ELb0ELi1EEENS1_19SingleTileSchedulerILb1ELb0ELb0ELi128EEEEEEEEEvNT_6ParamsE:
        .type           _ZN7cutlass13device_kernelIN5flash11enable_sm90INS1_16FlashAttnBwdSm90INS1_25CollectiveMainloopBwdSm90ILi2ELi2ELi2EN4cute5tupleIJNS5_1CILi1EEES8_S8_EEENS6_IJNS7_ILi64EEENS7_ILi128EEESB_EEENS_10bfloat16_tEfNS_4arch4Sm90ELb0ELb0ELb1ELb1ELb1ELb1ELb0ELb0ELi2ELi1ELi2ELi1ELb0EEENS1_21CollectiveEpilogueBwdISC_SD_SF_Li256ELb1ELb0ELi1EEENS1_19SingleTileSchedulerILb1ELb0ELb0ELi128EEEEEEEEEvNT_6ParamsE,@function
        .size           _ZN7cutlass13device_kernelIN5flash11enable_sm90INS1_16FlashAttnBwdSm90INS1_25CollectiveMainloopBwdSm90ILi2ELi2ELi2EN4cute5tupleIJNS5_1CILi1EEES8_S8_EEENS6_IJNS7_ILi64EEENS7_ILi128EEESB_EEENS_10bfloat16_tEfNS_4arch4Sm90ELb0ELb0ELb1ELb1ELb1ELb1ELb0ELb0ELi2ELi1ELi2ELi1ELb0EEENS1_21CollectiveEpilogueBwdISC_SD_SF_Li256ELb1ELb0ELi1EEENS1_19SingleTileSchedulerILb1ELb0ELb0ELi128EEEEEEEEEvNT_6ParamsE,(.L_x_7295 - _ZN7cutlass13device_kernelIN5flash11enable_sm90INS1_16FlashAttnBwdSm90INS1_25CollectiveMainloopBwdSm90ILi2ELi2ELi2EN4cute5tupleIJNS5_1CILi1EEES8_S8_EEENS6_IJNS7_ILi64EEENS7_ILi128EEESB_EEENS_10bfloat16_tEfNS_4arch4Sm90ELb0ELb0ELb1ELb1ELb1ELb1ELb0ELb0ELi2ELi1ELi2ELi1ELb0EEENS1_21CollectiveEpilogueBwdISC_SD_SF_Li256ELb1ELb0ELi1EEENS1_19SingleTileSchedulerILb1ELb0ELb0ELi128EEEEEEEEEvNT_6ParamsE)
        .other          _ZN7cutlass13device_kernelIN5flash11enable_sm90INS1_16FlashAttnBwdSm90INS1_25CollectiveMainloopBwdSm90ILi2ELi2ELi2EN4cute5tupleIJNS5_1CILi1EEES8_S8_EEENS6_IJNS7_ILi64EEENS7_ILi128EEESB_EEENS_10bfloat16_tEfNS_4arch4Sm90ELb0ELb0ELb1ELb1ELb1ELb1ELb0ELb0ELi2ELi1ELi2ELi1ELb0EEENS1_21CollectiveEpilogueBwdISC_SD_SF_Li256ELb1ELb0ELi1EEENS1_19SingleTileSchedulerILb1ELb0ELb0ELi128EEEEEEEEEvNT_6ParamsE,@"STO_CUDA_ENTRY STV_DEFAULT"
_ZN7cutlass13device_kernelIN5flash11enable_sm90INS1_16FlashAttnBwdSm90INS1_25CollectiveMainloopBwdSm90ILi2ELi2ELi2EN4cute5tupleIJNS5_1CILi1EEES8_S8_EEENS6_IJNS7_ILi64EEENS7_ILi128EEESB_EEENS_10bfloat16_tEfNS_4arch4Sm90ELb0ELb0ELb1ELb1ELb1ELb1ELb0ELb0ELi2ELi1ELi2ELi1ELb0EEENS1_21CollectiveEpilogueBwdISC_SD_SF_Li256ELb1ELb0ELi1EEENS1_19SingleTileSchedulerILb1ELb0ELb0ELi128EEEEEEEEEvNT_6ParamsE:
        /* <DEDUP_REMOVED lines=23> */
.L_x_637:
[----:B------:R-:W-:Y:S05]  /*0170*/  BSYNC B0 ;  /* 0x0000000000007941 */ /* 0x000fea0003800000 */
.L_x_636:
        /* <DEDUP_REMOVED lines=34> */
.L_x_638:
        /* <DEDUP_REMOVED lines=22> */
.L_x_639:
        /* <DEDUP_REMOVED lines=9> */
.L_x_642:
        /* <DEDUP_REMOVED lines=20> */
.L_x_643:
        /* <DEDUP_REMOVED lines=10> */
.L_x_645:
[----:B------:R-:W2:Y:S02]  /*0770*/  LDC R0, c[0x0][0x8bc] ;  /* 0x00022f00ff007b82 */ /* 0x000ea40000000800 */
.L_x_644:
        /* <DEDUP_REMOVED lines=16> */
.L_x_647:
        /* <DEDUP_REMOVED lines=10> */
.L_x_648:
        /* <DEDUP_REMOVED lines=8> */
.L_x_649:
        /* <DEDUP_REMOVED lines=9> */
.L_x_650:
        /* <DEDUP_REMOVED lines=90> */
.L_x_653:
        /* <DEDUP_REMOVED lines=15> */
.L_x_652:
        /* <DEDUP_REMOVED lines=22> */
.L_x_655:
        /* <DEDUP_REMOVED lines=15> */
.L_x_654:
        /* <DEDUP_REMOVED lines=8> */
.L_x_807:
        /* <DEDUP_REMOVED lines=45> */
.L_x_657:
        /* <DEDUP_REMOVED lines=74> */
.L_x_669:
[----:B------:R-:W-:-:S13]  /*1b00*/  ISETP.NE.AND P0, PT, R7, 0x3, PT ;  /* 0x000000030700780c */ /* 0x000fda0003f05270 */
[----:B---3--:R-:W-:Y:S05]  /*1b10*/  @!P0 BRA `(.L_x_659) ;  /* 0x0000000000048947 */ /* 0x008fea0003800000 */
[----:B------:R-:W-:Y:S01]  /*1b20*/  BPT.TRAP 0x1 ;  /* 0x000000040000795c */ /* 0x000fe20000300000 */
.L_x_659:
[----:B------:R-:W-:Y:S01]  /*1b30*/  IMAD R2, R4, 0x8, R16 ;  /* 0x0000000804027824 */ /* 0x000fe200078e0210 */
[----:B------:R-:W-:-:S04]  /*1b40*/  SHF.L.U32 R153, R5, 0x1f, RZ ;  /* 0x0000001f05997819 */ /* 0x000fc800000006ff */
[----:B------:R3:W4:Y:S01]  /*1b50*/  SYNCS.PHASECHK.TRANS64.TRYWAIT P1, [R2+URZ+0x30810], R153 ;  /* 0x03081099020075a7 */ /* 0x000722000802017f */
[----:B------:R-:W-:Y:S05]  /*1b60*/  @!P0 BRA `(.L_x_660) ;  /* 0x0000000000048947 */ /* 0x000fea0003800000 */
[----:B------:R-:W-:Y:S01]  /*1b70*/  BPT.TRAP 0x1 ;  /* 0x000000040000795c */ /* 0x000fe20000300000 */
.L_x_660:
[----:B----4-:R-:W-:Y:S05]  /*1b80*/  @P1 BRA `(.L_x_661) ;  /* 0x0000000000081947 */ /* 0x010fea0003800000 */
[----:B------:R-:W4:Y:S02]  /*1b90*/  SYNCS.PHASECHK.TRANS64.TRYWAIT P1, [R2+URZ+0x30810], R153 ;  /* 0x03081099020075a7 */ /* 0x000f24000802017f */
[----:B----4-:R-:W-:Y:S05]  /*1ba0*/  @!P1 BRA `(.L_x_662) ;  /* 0x0000009c000c9947 */ /* 0x010fea0003800000 */
.L_x_661:
        /* <DEDUP_REMOVED lines=81> */
.L_x_663:
[----:B------:R1:W1:Y:S01]  /*20c0*/  SYNCS.PHASECHK.TRANS64.TRYWAIT P1, [R2+URZ+0x30830], R153 ;  /* 0x03083099020075a7 */ /* 0x000262000802017f */
[----:B------:R-:W-:Y:S05]  /*20d0*/  @!P0 BRA `(.L_x_664) ;  /* 0x0000000000048947 */ /* 0x000fea0003800000 */
[----:B------:R-:W-:Y:S01]  /*20e0*/  BPT.TRAP 0x1 ;  /* 0x000000040000795c */ /* 0x000fe20000300000 */
.L_x_664:
[----:B------:R-:W-:-:S05]  /*20f0*/  VIADD R17, R16, 0x20000 ;  /* 0x0002000010117836 */ /* 0x000fca0000000000 */
[----:B------:R-:W-:-:S04]  /*2100*/  SHF.R.U32.HI R17, RZ, 0x4, R17 ;  /* 0x00000004ff117819 */ /* 0x000fc80000011611 */
[----:B------:R-:W-:-:S04]  /*2110*/  LOP3.LUT R17, R17, 0x3fff, RZ, 0xc0, !PT ;  /* 0x00003fff11117812 */ /* 0x000fc800078ec0ff */
[----:B------:R-:W-:Y:S01]  /*2120*/  LOP3.LUT R155, R17, 0x10000, RZ, 0xfc, !PT ;  /* 0x00010000119b7812 */ /* 0x000fe200078efcff */
[----:B-1----:R-:W-:Y:S06]  /*2130*/  @P1 BRA `(.L_x_665) ;  /* 0x0000000000081947 */ /* 0x002fec0003800000 */
[----:B------:R-:W1:Y:S02]  /*2140*/  SYNCS.PHASECHK.TRANS64.TRYWAIT P1, [R2+URZ+0x30830], R153 ;  /* 0x03083099020075a7 */ /* 0x000e64000802017f */
[----:B-1----:R-:W-:Y:S05]  /*2150*/  @!P1 BRA `(.L_x_666) ;  /* 0x0000009400b49947 */ /* 0x002fea0003800000 */
.L_x_665:
        /* <DEDUP_REMOVED lines=495> */
.L_x_667:
        /* <DEDUP_REMOVED lines=49> */
.L_x_668:
        /* <DEDUP_REMOVED lines=77> */
.L_x_651:
        /* <DEDUP_REMOVED lines=21> */
[----:B------:R-:W-:Y:S01]  /*4980*/  F2FP.BF16.F32.PACK_AB R113, R115, R114 ;  /* 0x000000727371723e */ /* 0x000fe200000010ff */
[----:B--2---:R-:W-:Y:S01]  /*4990*/  VIADD R16, R16, 0xffffff80 ;  /* 0xffffff8010107836 */ /* 0x004fe20000000000 */
[----:B------:R-:W-:Y:S02]  /*49a0*/  F2FP.BF16.F32.PACK_AB R120, R121, R120 ;  /* 0x000000787978723e */ /* 0x000fe400000010ff */
        /* <DEDUP_REMOVED lines=78> */
[----:B------:R-:W-:Y:S01]  /*4e90*/  F2FP.BF16.F32.PACK_AB R64, R65, R64 ;  /* 0x000000404140723e */ /* 0x000fe200000010ff */
[----:B------:R4:W-:Y:S01]  /*4ea0*/  STSM.16.M88.4 [R22+-0x8000], R48 ;  /* 0xff80003016007844 */ /* 0x0009e20000000200 */
[----:B------:R-:W-:-:S02]  /*4eb0*/  F2FP.BF16.F32.PACK_AB R58, R61, R60 ;  /* 0x0000003c3d3a723e */ /* 0x000fc400000010ff */
[----:B------:R-:W-:Y:S01]  /*4ec0*/  F2FP.BF16.F32.PACK_AB R59, R63, R62 ;  /* 0x0000003e3f3b723e */ /* 0x000fe200000010ff */
[----:B-1----:R-:W1:Y:S01]  /*4ed0*/  LDC.64 R4, c[0x0][0x878] ;  /* 0x00021e00ff047b82 */ /* 0x002e620000000a00 */
[----:B------:R-:W-:Y:S02]  /*4ee0*/  F2FP.BF16.F32.PACK_AB R65, R67, R66 ;  /* 0x000000424341723e */ /* 0x000fe400000010ff */
[----:B------:R-:W-:Y:S01]  /*4ef0*/  F2FP.BF16.F32.PACK_AB R72, R73, R72 ;  /* 0x000000484948723e */ /* 0x000fe200000010ff */
[----:B------:R4:W-:Y:S01]  /*4f00*/  STSM.16.M88.4 [R17+0x4000], R56 ;  /* 0x0040003811007844 */ /* 0x0009e20000000200 */
[----:B------:R-:W-:Y:S02]  /*4f10*/  F2FP.BF16.F32.PACK_AB R66, R69, R68 ;  /* 0x000000444542723e */ /* 0x000fe400000010ff */
[----:B------:R-:W-:Y:S02]  /*4f20*/  F2FP.BF16.F32.PACK_AB R67, R71, R70 ;  /* 0x000000464743723e */ /* 0x000fe400000010ff */
[----:B------:R-:W-:-:S02]  /*4f30*/  F2FP.BF16.F32.PACK_AB R73, R75, R74 ;  /* 0x0000004a4b49723e */ /* 0x000fc400000010ff */
[----:B------:R-:W-:Y:S01]  /*4f40*/  F2FP.BF16.F32.PACK_AB R80, R81, R80 ;  /* 0x000000505150723e */ /* 0x000fe200000010ff */
[----:B------:R4:W-:Y:S01]  /*4f50*/  STSM.16.M88.4 [R20+-0x4000], R64 ;  /* 0xffc0004014007844 */ /* 0x0009e20000000200 */
[----:B------:R-:W-:Y:S02]  /*4f60*/  F2FP.BF16.F32.PACK_AB R74, R77, R76 ;  /* 0x0000004c4d4a723e */ /* 0x000fe400000010ff */
[----:B------:R-:W-:Y:S02]  /*4f70*/  F2FP.BF16.F32.PACK_AB R75, R79, R78 ;  /* 0x0000004e4f4b723e */ /* 0x000fe400000010ff */
[----:B------:R-:W-:Y:S02]  /*4f80*/  F2FP.BF16.F32.PACK_AB R81, R83, R82 ;  /* 0x000000525351723e */ /* 0x000fe400000010ff */
[----:B------:R-:W-:Y:S01]  /*4f90*/  F2FP.BF16.F32.PACK_AB R82, R85, R84 ;  /* 0x000000545552723e */ /* 0x000fe200000010ff */
[----:B------:R4:W-:Y:S01]  /*4fa0*/  STSM.16.M88.4 [R21+-0x4000], R72 ;  /* 0xffc0004815007844 */ /* 0x0009e20000000200 */
[----:B------:R-:W-:-:S02]  /*4fb0*/  F2FP.BF16.F32.PACK_AB R83, R87, R86 ;  /* 0x000000565753723e */ /* 0x000fc400000010ff */
        /* <DEDUP_REMOVED lines=32> */
.L_x_671:
        /* <DEDUP_REMOVED lines=58> */
.L_x_673:
[----:B------:R-:W-:Y:S05]  /*5560*/  BSYNC B0 ;  /* 0x0000000000007941 */ /* 0x000fea0003800000 */
.L_x_672:
        /* <DEDUP_REMOVED lines=15> */
.L_x_675:
[----:B------:R-:W-:Y:S05]  /*5660*/  BSYNC B0 ;  /* 0x0000000000007941 */ /* 0x000fea0003800000 */
.L_x_674:
        /* <DEDUP_REMOVED lines=18> */
.L_x_677:
[----:B------:R-:W-:Y:S05]  /*5790*/  BSYNC B0 ;  /* 0x0000000000007941 */ /* 0x000fea0003800000 */
.L_x_676:
        /* <DEDUP_REMOVED lines=17> */
.L_x_679:
[----:B------:R-:W-:Y:S05]  /*58b0*/  BSYNC B0 ;  /* 0x0000000000007941 */ /* 0x000fea0003800000 */
.L_x_678:
        /* <DEDUP_REMOVED lines=18> */
.L_x_681:
[----:B------:R-:W-:Y:S05]  /*59e0*/  BSYNC B0 ;  /* 0x0000000000007941 */ /* 0x000fea0003800000 */
.L_x_680:
        /* <DEDUP_REMOVED lines=18> */
.L_x_683:
[----:B------:R-:W-:Y:S05]  /*5b10*/  BSYNC B0 ;  /* 0x0000000000007941 */ /* 0x000fea0003800000 */
.L_x_682:
        /* <DEDUP_REMOVED lines=19> */
.L_x_685:
[----:B------:R-:W-:Y:S05]  /*5c50*/  BSYNC B0 ;  /* 0x0000000000007941 */ /* 0x000fea0003800000 */
.L_x_684:
        /* <DEDUP_REMOVED lines=21> */
.L_x_687:
[----:B------:R-:W-:Y:S05]  /*5db0*/  BSYNC B0 ;  /* 0x0000000000007941 */ /* 0x000fea0003800000 */
.L_x_686:
        /* <DEDUP_REMOVED lines=33> */
.L_x_689:
[----:B------:R-:W-:Y:S05]  /*5fd0*/  BSYNC B0 ;  /* 0x0000000000007941 */ /* 0x000fea0003800000 */
.L_x_688:
[----:B---34-:R3:W4:Y:S01]  /*5fe0*/  LDS.128 R28, [R46+0x800] ;  /* 0x000800002e1c7984 */ /* 0x0187220000000c00 */
        /* <DEDUP_REMOVED lines=16> */
.L_x_691:
[----:B------:R-:W-:Y:S05]  /*60f0*/  BSYNC B0 ;  /* 0x0000000000007941 */ /* 0x000fea0003800000 */
.L_x_690:
        /* <DEDUP_REMOVED lines=15> */
.L_x_693:
[----:B------:R-:W-:Y:S05]  /*61f0*/  BSYNC B0 ;  /* 0x0000000000007941 */ /* 0x000fea0003800000 */
.L_x_692:
        /* <DEDUP_REMOVED lines=15> */
.L_x_695:
[----:B------:R-:W-:Y:S05]  /*62f0*/  BSYNC B0 ;  /* 0x0000000000007941 */ /* 0x000fea0003800000 */
.L_x_694:
        /* <DEDUP_REMOVED lines=15> */
.L_x_697:
[----:B------:R-:W-:Y:S05]  /*63f0*/  BSYNC B0 ;  /* 0x0000000000007941 */ /* 0x000fea0003800000 */
.L_x_696:
        /* <DEDUP_REMOVED lines=15> */
.L_x_699:
[----:B------:R-:W-:Y:S05]  /*64f0*/  BSYNC B0 ;  /* 0x0000000000007941 */ /* 0x000fea0003800000 */
.L_x_698:
        /* <DEDUP_REMOVED lines=15> */
.L_x_701:
[----:B------:R-:W-:Y:S05]  /*65f0*/  BSYNC B0 ;  /* 0x0000000000007941 */ /* 0x000fea0003800000 */
.L_x_700:
        /* <DEDUP_REMOVED lines=15> */
.L_x_670:
        /* <DEDUP_REMOVED lines=30> */
.L_x_702:
        /* <DEDUP_REMOVED lines=48> */
.L_x_704:
[----:B------:R-:W-:Y:S05]  /*6bd0*/  BSYNC B0 ;  /* 0x0000000000007941 */ /* 0x000fea0003800000 */
.L_x_703:
        /* <DEDUP_REMOVED lines=16> */
.L_x_706:
[----:B------:R-:W-:Y:S05]  /*6ce0*/  BSYNC B0 ;  /* 0x0000000000007941 */ /* 0x000fea0003800000 */
.L_x_705:
        /* <DEDUP_REMOVED lines=16> */
.L_x_708:
[----:B------:R-:W-:Y:S05]  /*6df0*/  BSYNC B0 ;  /* 0x0000000000007941 */ /* 0x000fea0003800000 */
.L_x_707:
        /* <DEDUP_REMOVED lines=17> */
.L_x_710:
[----:B------:R-:W-:Y:S05]  /*6f10*/  BSYNC B0 ;  /* 0x0000000000007941 */ /* 0x000fea0003800000 */
.L_x_709:
        /* <DEDUP_REMOVED lines=16> */
.L_x_712:
[----:B------:R-:W-:Y:S05]  /*7020*/  BSYNC B0 ;  /* 0x0000000000007941 */ /* 0x000fea0003800000 */
.L_x_711:
        /* <DEDUP_REMOVED lines=18> */
.L_x_714:
[----:B------:R-:W-:Y:S05]  /*7150*/  BSYNC B0 ;  /* 0x0000000000007941 */ /* 0x000fea0003800000 */
.L_x_713:
        /* <DEDUP_REMOVED lines=20> */
.L_x_716:
[----:B------:R-:W-:Y:S05]  /*72a0*/  BSYNC B0 ;  /* 0x0000000000007941 */ /* 0x000fea0003800000 */
.L_x_715:
        /* <DEDUP_REMOVED lines=17> */
.L_x_718:
[----:B------:R-:W-:Y:S05]  /*73c0*/  BSYNC B0 ;  /* 0x0000000000007941 */ /* 0x000fea0003800000 */
.L_x_717:
        /* <DEDUP_REMOVED lines=32> */
.L_x_720:
[----:B------:R-:W-:Y:S05]  /*75d0*/  BSYNC B0 ;  /* 0x0000000000007941 */ /* 0x000fea0003800000 */
.L_x_719:
        /* <DEDUP_REMOVED lines=16> */
.L_x_722:
[----:B------:R-:W-:Y:S05]  /*76e0*/  BSYNC B0 ;  /* 0x0000000000007941 */ /* 0x000fea0003800000 */
.L_x_721:
        /* <DEDUP_REMOVED lines=15> */
.L_x_724:
[----:B------:R-:W-:Y:S05]  /*77e0*/  BSYNC B0 ;  /* 0x0000000000007941 */ /* 0x000fea0003800000 */
.L_x_723:
        /* <DEDUP_REMOVED lines=15> */
.L_x_726:
[----:B------:R-:W-:Y:S05]  /*78e0*/  BSYNC B0 ;  /* 0x0000000000007941 */ /* 0x000fea0003800000 */
.L_x_725:
        /* <DEDUP_REMOVED lines=15> */
.L_x_728:
[----:B------:R-:W-:Y:S05]  /*79e0*/  BSYNC B0 ;  /* 0x0000000000007941 */ /* 0x000fea0003800000 */
.L_x_727:
        /* <DEDUP_REMOVED lines=15> */
.L_x_730:
[----:B------:R-:W-:Y:S05]  /*7ae0*/  BSYNC B0 ;  /* 0x0000000000007941 */ /* 0x000fea0003800000 */
.L_x_729:
        /* <DEDUP_REMOVED lines=15> */
.L_x_732:
[----:B------:R-:W-:Y:S05]  /*7be0*/  BSYNC B0 ;  /* 0x0000000000007941 */ /* 0x000fea0003800000 */
.L_x_731:
        /* <DEDUP_REMOVED lines=15> */
.L_x_641:
        /* <DEDUP_REMOVED lines=9> */
[----:B------:R-:W1:Y:S01]  /*7d70*/  S2UR UR24, SR_CTAID.X ;  /* 0x00000000001879c3 */ /* 0x000e620000002500 */
[----:B------:R-:W-:-:S04]  /*7d80*/  ISETP.NE.U32.AND P0, PT, RZ, UR4, PT ;  /* 0x00000004ff007c0c */ /* 0x000fc8000bf05070 */
[----:B------:R-:W-:-:S03]  /*7d90*/  ISETP.NE.AND.EX P0, PT, RZ, UR5, PT, P0 ;  /* 0x00000005ff007c0c */ /* 0x000fc6000bf05300 */
[----:B------:R-:W2:Y:S10]  /*7da0*/  S2UR UR12, SR_CTAID.Z ;  /* 0x00000000000c79c3 */ /* 0x000eb40000002700 */
[----:B------:R-:W-:Y:S05]  /*7db0*/  @!P0 BRA `(.L_x_734) ;  /* 0x00000000001c8947 */ /* 0x000fea0003800000 */
[----:B------:R-:W-:Y:S02]  /*7dc0*/  ULDC.64 UR4, c[0x0][0x8d8] ;  /* 0x0002360000047ab9 */ /* 0x000fe40000000a00 */
[----:B--2---:R-:W-:-:S06]  /*7dd0*/  UIMAD.WIDE UR4, UR12, 0x4, UR4 ;  /* 0x000000040c0478a5 */ /* 0x004fcc000f8e0204 */
[----:B------:R-:W-:Y:S02]  /*7de0*/  IMAD.U32 R2, RZ, RZ, UR4 ;  /* 0x00000004ff027e24 */ /* 0x000fe4000f8e00ff */
[----:B------:R-:W-:-:S05]  /*7df0*/  IMAD.U32 R3, RZ, RZ, UR5 ;  /* 0x00000005ff037e24 */ /* 0x000fca000f8e00ff */
[----:B------:R-:W2:Y:S02]  /*7e00*/  LDG.E R2, desc[UR38][R2.64] ;  /* 0x0000002602027981 */ /* 0x000ea4000c1e1900 */
[----:B--2---:R-:W-:Y:S01]  /*7e10*/  R2UR UR4, R2 ;  /* 0x00000000020472ca */ /* 0x004fe200000e0000 */
[----:B------:R-:W-:-:S14]  /*7e20*/  BRA `(.L_x_735) ;  /* 0x0000000000387947 */ /* 0x000fdc0003800000 */
.L_x_734:
[----:B------:R-:W-:Y:S02]  /*7e30*/  ULDC.64 UR4, c[0x0][0x8d0] ;  /* 0x0002340000047ab9 */ /* 0x000fe40000000a00 */
[----:B------:R-:W-:-:S04]  /*7e40*/  ISETP.NE.U32.AND P0, PT, RZ, UR4, PT ;  /* 0x00000004ff007c0c */ /* 0x000fc8000bf05070 */
[----:B------:R-:W-:-:S13]  /*7e50*/  ISETP.NE.AND.EX P0, PT, RZ, UR5, PT, P0 ;  /* 0x00000005ff007c0c */ /* 0x000fda000bf05300 */
[----:B------:R-:W-:Y:S05]  /*7e60*/  @!P0 BRA `(.L_x_736) ;  /* 0x0000000000248947 */ /* 0x000fea0003800000 */
[----:B------:R-:W-:Y:S02]  /*7e70*/  ULDC.64 UR4, c[0x0][0x8d0] ;  /* 0x0002340000047ab9 */ /* 0x000fe40000000a00 */
[----:B--2---:R-:W-:-:S06]  /*7e80*/  UIMAD.WIDE UR4, UR12, 0x4, UR4 ;  /* 0x000000040c0478a5 */ /* 0x004fcc000f8e0204 */
[----:B------:R-:W-:Y:S02]  /*7e90*/  IMAD.U32 R2, RZ, RZ, UR4 ;  /* 0x00000004ff027e24 */ /* 0x000fe4000f8e00ff */
[----:B------:R-:W-:-:S05]  /*7ea0*/  IMAD.U32 R3, RZ, RZ, UR5 ;  /* 0x00000005ff037e24 */ /* 0x000fca000f8e00ff */
[----:B------:R-:W2:Y:S04]  /*7eb0*/  LDG.E R0, desc[UR38][R2.64] ;  /* 0x0000002602007981 */ /* 0x000ea8000c1e1900 */
[----:B------:R-:W2:Y:S02]  /*7ec0*/  LDG.E R5, desc[UR38][R2.64+0x4] ;  /* 0x0000042602057981 */ /* 0x000ea4000c1e1900 */
[----:B--2---:R-:W-:-:S05]  /*7ed0*/  IMAD.IADD R0, R5, 0x1, -R0 ;  /* 0x0000000105007824 */ /* 0x004fca00078e0a00 */
[----:B------:R-:W-:Y:S01]  /*7ee0*/  R2UR UR4, R0 ;  /* 0x00000000000472ca */ /* 0x000fe200000e0000 */
[----:B------:R-:W-:-:S14]  /*7ef0*/  BRA `(.L_x_735) ;  /* 0x0000000000047947 */ /* 0x000fdc0003800000 */
.L_x_736:
[----:B------:R-:W-:-:S05]  /*7f00*/  ULDC UR4, c[0x0][0x8bc] ;  /* 0x00022f0000047ab9 */ /* 0x000fca0000000800 */
.L_x_735:
[----:B-1----:R-:W-:-:S04]  /*7f10*/  USHF.L.U32 UR5, UR24, 0x7, URZ ;  /* 0x0000000718057899 */ /* 0x002fc8000800063f */
[----:B------:R-:W-:-:S04]  /*7f20*/  UISETP.GE.AND UP0, UPT, UR5, UR4, UPT ;  /* 0x000000040500728c */ /* 0x000fc8000bf06270 */
[----:B--2---:R-:W-:-:S06]  /*7f30*/  USEL UR12, UR12, 0xffffffff, !UP0 ;  /* 0xffffffff0c0c7887 */ /* 0x004fcc000c000000 */
        /* <DEDUP_REMOVED lines=23> */
[----:B------:R-:W3:-:S12]  /*80b0*/  S2UR UR11, SR_CTAID.Y ;  /* 0x00000000000b79c3 */ /* 0x000ed80000002600 */
[----:B--2---:R-:W-:-:S13]  /*80c0*/  @P2 R2UR UR4, R6 ;  /* 0x00000000060422ca */ /* 0x004fda00000e0000 */
[----:B------:R-:W-:-:S04]  /*80d0*/  @UP0 ULEA UR4, UR12, UR4, 0x6 ;  /* 0x000000040c040291 */ /* 0x000fc8000f8e303f */
[----:B------:R-:W-:-:S04]  /*80e0*/  @UP0 USHF.R.S32.HI UR5, URZ, 0x1f, UR4 ;  /* 0x0000001f3f050899 */ /* 0x000fc80008011404 */
[----:B------:R-:W-:-:S04]  /*80f0*/  @UP0 ULEA.HI UR5, UR5, UR4, URZ, 0x6 ;  /* 0x0000000405050291 */ /* 0x000fc8000f8f303f */
[----:B------:R-:W-:Y:S01]  /*8100*/  @UP0 USHF.L.U32 UR5, UR5, 0x7, URZ ;  /* 0x0000000705050899 */ /* 0x000fe2000800063f */
[----:B-1-3--:R-:W-:Y:S11]  /*8110*/  @P1 BRA `(.L_x_737) ;  /* 0x0000000000101947 */ /* 0x00aff60003800000 */
[----:B------:R-:W-:Y:S05]  /*8120*/  @!P0 BRA `(.L_x_737) ;  /* 0x00000000000c8947 */ /* 0x000fea0003800000 */
[----:B------:R-:W2:Y:S04]  /*8130*/  LDG.E R5, desc[UR38][R2.64] ;  /* 0x0000002602057981 */ /* 0x000ea8000c1e1900 */
[----:B-----5:R-:W2:Y:S02]  /*8140*/  LDG.E R0, desc[UR38][R2.64+0x4] ;  /* 0x0000042602007981 */ /* 0x020ea4000c1e1900 */
[----:B--2---:R-:W-:-:S07]  /*8150*/  IMAD.IADD R0, R0, 0x1, -R5 ;  /* 0x0000000100007824 */ /* 0x004fce00078e0a05 */
.L_x_737:
[----:B-----5:R-:W-:Y:S01]  /*8160*/  ISETP.GE.AND P0, PT, R0, 0x1, PT ;  /* 0x000000010000780c */ /* 0x020fe20003f06270 */
[----:B------:R-:W-:Y:S01]  /*8170*/  @UP0 ULOP3.LUT UR5, UR5, 0xffffe000, URZ, 0xc0, !UPT ;  /* 0xffffe00005050892 */ /* 0x000fe2000f8ec03f */
[----:B------:R-:W-:Y:S01]  /*8180*/  UMOV UR6, URZ ;  /* 0x0000003f00067c82 */ /* 0x000fe20008000000 */
[----:B------:R-:W-:Y:S02]  /*8190*/  UMOV UR7, URZ ;  /* 0x0000003f00077c82 */ /* 0x000fe40008000000 */
[----:B------:R-:W-:Y:S02]  /*81a0*/  @UP0 USHF.R.S32.HI UR4, URZ, 0x1f, UR5 ;  /* 0x0000001f3f040899 */ /* 0x000fe40008011405 */
[----:B------:R-:W-:Y:S01]  /*81b0*/  USHF.R.S32.HI UR19, URZ, 0x1f, UR11 ;  /* 0x0000001f3f137899 */ /* 0x000fe2000801140b */
[----:B------:R-:W-:-:S04]  /*81c0*/  @UP0 UMOV UR6, UR5 ;  /* 0x0000000500060c82 */ /* 0x000fc80008000000 */
[----:B------:R-:W-:Y:S01]  /*81d0*/  @UP0 UMOV UR7, UR4 ;  /* 0x0000000400070c82 */ /* 0x000fe20008000000 */
[----:B------:R-:W-:Y:S06]  /*81e0*/  @!P0 BRA `(.L_x_646) ;  /* 0x0000003400448947 */ /* 0x000fec0003800000 */
[----:B------:R-:W1:Y:S01]  /*81f0*/  S2R R4, SR_TID.X ;  /* 0x0000000000047919 */ /* 0x000e620000002100 */
        /* <DEDUP_REMOVED lines=8> */
[----:B------:R-:W-:Y:S01]  /*8280*/  USEL UR18, UR12, URZ, !UP0 ;  /* 0x0000003f0c127287 */ /* 0x000fe2000c000000 */
[----:B------:R-:W-:Y:S01]  /*8290*/  LEA.HI R3, R3, R2, RZ, 0x6 ;  /* 0x0000000203037211 */ /* 0x000fe200078f30ff */
[----:B------:R-:W-:Y:S01]  /*82a0*/  USEL UR4, UR4, URZ, !UP0 ;  /* 0x0000003f04047287 */ /* 0x000fe2000c000000 */
[----:B------:R-:W-:Y:S01]  /*82b0*/  ULDC UR10, c[0x0][0x288] ;  /* 0x0000a200000a7ab9 */ /* 0x000fe20000000800 */
[----:B------:R-:W-:Y:S01]  /*82c0*/  UIADD3 UR8, UP0, UR6, UR14, URZ ;  /* 0x0000000e06087290 */ /* 0x000fe2000ff1e03f */
[----:B------:R-:W-:Y:S01]  /*82d0*/  SHF.R.S32.HI R3, RZ, 0x6, R3 ;  /* 0x00000006ff037819 */ /* 0x000fe20000011403 */
[----:B------:R-:W-:Y:S01]  /*82e0*/  UIADD3 UR5, UR15, UR5, URZ ;  /* 0x000000050f057290 */ /* 0x000fe2000fffe03f */
[----:B------:R-:W-:Y:S01]  /*82f0*/  ULDC UR9, c[0x0][0x760] ;  /* 0x0001d80000097ab9 */ /* 0x000fe20000000800 */
[----:B------:R-:W-:Y:S01]  /*8300*/  ULDC.64 UR16, c[0x0][0x2e0] ;  /* 0x0000b80000107ab9 */ /* 0x000fe20000000a00 */
[----:B------:R-:W-:Y:S01]  /*8310*/  UIMAD UR12, UR12, UR10, URZ ;  /* 0x0000000a0c0c72a4 */ /* 0x000fe2000f8e023f */
[----:B------:R-:W-:Y:S01]  /*8320*/  VIMNMX R3, R3, 0x1, !PT ;  /* 0x0000000103037848 */ /* 0x000fe20007fe0100 */
[----:B------:R-:W-:-:S02]  /*8330*/  UIMAD UR10, UR10, UR9, URZ ;  /* 0x000000090a0a72a4 */ /* 0x000fc4000f8e023f */
[----:B------:R-:W-:Y:S01]  /*8340*/  UIADD3.X UR9, UR7, UR5, URZ, UP0, !UPT ;  /* 0x0000000507097290 */ /* 0x000fe200087fe43f */
[----:B------:R-:W-:Y:S01]  /*8350*/  LOP3.LUT R6, R3, 0x1, RZ, 0xc0, !PT ;  /* 0x0000000103067812 */ /* 0x000fe200078ec0ff */
[----:B------:R-:W-:Y:S02]  /*8360*/  UIMAD UR4, UR4, UR16, URZ ;  /* 0x00000010040472a4 */ /* 0x000fe4000f8e023f */
[----:B------:R-:W-:Y:S02]  /*8370*/  UIADD3 UR11, UP0, UR12, UR11, URZ ;  /* 0x0000000b0c0b7290 */ /* 0x000fe4000ff1e03f */
[----:B------:R-:W-:Y:S01]  /*8380*/  UIMAD UR13, UR18, UR17, UR4 ;  /* 0x00000011120d72a4 */ /* 0x000fe2000f8e0204 */
[----:B-1----:R-:W-:Y:S01]  /*8390*/  LOP3.LUT R0, R4, 0x1f, RZ, 0xc0, !PT ;  /* 0x0000001f04007812 */ /* 0x002fe200078ec0ff */
[----:B------:R-:W-:Y:S01]  /*83a0*/  UIMAD.WIDE.U32 UR8, UR18, UR16, UR8 ;  /* 0x00000010120872a5 */ /* 0x000fe2000f8e0008 */
[----:B------:R-:W-:Y:S01]  /*83b0*/  ELECT P0, URZ, PT ;  /* 0x00000000003f782f */ /* 0x000fe20003800000 */
[----:B------:R-:W-:-:S02]  /*83c0*/  ULEA.HI.X.SX32 UR12, UR12, UR19, 0x1, UP0 ;  /* 0x000000130c0c7291 */ /* 0x000fc400080f0e3f */
[----:B------:R-:W-:Y:S01]  /*83d0*/  UIADD3 UR25, UR9, UR13, URZ ;  /* 0x0000000d09197290 */ /* 0x000fe2000fffe03f */
[----:B------:R-:W-:Y:S01]  /*83e0*/  UMOV UR4, URZ ;  /* 0x0000003f00047c82 */ /* 0x000fe20008000000 */
[----:B------:R-:W-:Y:S10]  /*83f0*/  @!P1 BRA `(.L_x_738) ;  /* 0x0000000800bc9947 */ /* 0x000ff40003800000 */
[----:B------:R-:W-:Y:S01]  /*8400*/  UMOV UR4, UR14 ;  /* 0x0000000e00047c82 */ /* 0x000fe20008000000 */
[----:B------:R-:W-:Y:S01]  /*8410*/  ULDC.64 UR14, c[0x0][0x2c0] ;  /* 0x0000b000000e7ab9 */ /* 0x000fe20000000a00 */
[----:B------:R-:W-:Y:S01]  /*8420*/  UIMAD.WIDE.U32 UR4, UR18, UR16, UR4 ;  /* 0x00000010120472a5 */ /* 0x000fe2000f8e0004 */
[----:B------:R-:W-:-:S03]  /*8430*/  IMAD.IADD R4, R3, 0x1, -R6 ;  /* 0x0000000103047824 */ /* 0x000fc600078e0a06 */
        /* <DEDUP_REMOVED lines=12> */
.L_x_763:
        /* <DEDUP_REMOVED lines=17> */
.L_x_741:
[----:B------:R-:W2:Y:S04]  /*8610*/  LDG.E.STRONG.GPU R5, desc[UR38][R2.64] ;  /* 0x0000002602057981 */ /* 0x000ea8000c1ef900 */
[----:B--2---:R-:W-:Y:S01]  /*8620*/  CCTL.IVALL ;  /* 0x00000000ff00798f */ /* 0x004fe20002000000 */
[----:B------:R-:W-:Y:S05]  /*8630*/  YIELD ;  /* 0x0000000000007946 */ /* 0x000fea0003800000 */
[----:B------:R-:W-:-:S13]  /*8640*/  ISETP.NE.AND P1, PT, R5, UR24, PT ;  /* 0x0000001805007c0c */ /* 0x000fda000bf25270 */
[----:B------:R-:W-:Y:S05]  /*8650*/  @P1 BRA `(.L_x_741) ;  /* 0xfffffffc00ec1947 */ /* 0x000fea000383ffff */
.L_x_740:
[----:B------:R-:W-:Y:S05]  /*8660*/  BSYNC B0 ;  /* 0x0000000000007941 */ /* 0x000fea0003800000 */
.L_x_739:
[----:B------:R-:W-:-:S03]  /*8670*/  UMOV UR22, 0xffffffff ;  /* 0xffffffff00167882 */ /* 0x000fc60000000000 */
[----:B------:R-:W-:Y:S05]  /*8680*/  BRA.DIV UR22, `(.L_x_742) ;  /* 0x00000032167c7947 */ /* 0x000fea000b800000 */
[----:B------:R-:W-:Y:S01]  /*8690*/  NOP ;  /* 0x0000000000007918 */ /* 0x000fe20000000000 */
.L_x_810:
        /* <DEDUP_REMOVED lines=8> */
[----:B------:R-:W-:Y:S02]  /*8720*/  UIADD3 UR33, UP0, UR22, UR8, URZ ;  /* 0x0000000816217290 */ /* 0x000fe4000ff1e03f */
[----:B-1----:R-:W-:Y:S02]  /*8730*/  ULEA UR32, UR32, UR23, 0x18 ;  /* 0x0000001720207291 */ /* 0x002fe4000f8ec03f */
[----:B------:R-:W-:Y:S02]  /*8740*/  ULEA.HI.X.SX32 UR23, UR22, UR25, 0x1, UP0 ;  /* 0x0000001916177291 */ /* 0x000fe400080f0e3f */
[----:B------:R-:W-:-:S02]  /*8750*/  ULEA UR22, UP0, UR33, UR28, 0x2 ;  /* 0x0000001c21167291 */ /* 0x000fc4000f80103f */
[----:B------:R-:W-:Y:S02]  /*8760*/  UIADD3 UR28, UR32, 0x10000, URZ ;  /* 0x00010000201c7890 */ /* 0x000fe4000fffe03f */
[----:B------:R-:W-:Y:S01]  /*8770*/  ULEA.HI.X UR23, UR33, UR29, UR23, 0x2, UP0 ;  /* 0x0000001d21177291 */ /* 0x000fe200080f1417 */
[----:B------:R-:W-:Y:S02]  /*8780*/  UMOV UR32, 0x0 ;  /* 0x0000000000207882 */ /* 0x000fe40000000000 */
[----:B------:R-:W-:Y:S01]  /*8790*/  UMOV UR29, 0x400 ;  /* 0x00000400001d7882 */ /* 0x000fe20000000000 */
[----:B------:R-:W-:-:S05]  /*87a0*/  UMOV UR33, 0x14f00000 ;  /* 0x14f0000000217882 */ /* 0x000fca0000000000 */
[----:B------:R1:W-:Y:S02]  /*87b0*/  UBLKRED.G.S.ADD.F32.RN [UR22], [UR28], UR29, desc[UR32] ;  /* 0x000020161c0073bb */ /* 0x0003e400080a141d */
[----:B-1----:R0:W-:Y:S02]  /*87c0*/  UTMACMDFLUSH ;  /* 0x00000000000079b7 */ /* 0x0021e40000000000 */
.L_x_744:
[----:B------:R-:W-:Y:S05]  /*87d0*/  BSYNC B0 ;  /* 0x0000000000007941 */ /* 0x000fea0003800000 */
.L_x_743:
        /* <DEDUP_REMOVED lines=13> */
.L_x_746:
[----:B------:R-:W-:Y:S05]  /*88b0*/  BSYNC B0 ;  /* 0x0000000000007941 */ /* 0x000fea0003800000 */
.L_x_745:
[----:B------:R-:W-:Y:S06]  /*88c0*/  BAR.ARV 0xa, 0xa0 ;  /* 0x0282800000007b1d */ /* 0x000fec0000002000 */
[----:B------:R-:W-:Y:S04]  /*88d0*/  BSSY B0, `(.L_x_747) ;  /* 0x0000003000007945 */ /* 0x000fe80003800000 */
[----:B------:R-:W-:Y:S05]  /*88e0*/  @!P0 BRA `(.L_x_748) ;  /* 0x0000000000048947 */ /* 0x000fea0003800000 */
[----:B------:R-:W-:-:S04]  /*88f0*/  DEPBAR.LE SB0, 0x0 ;  /* 0x000080000000791a */ /* 0x000fc80000000000 */
.L_x_748:
[----:B------:R-:W-:Y:S05]  /*8900*/  BSYNC B0 ;  /* 0x0000000000007941 */ /* 0x000fea0003800000 */
.L_x_747:
        /* <DEDUP_REMOVED lines=15> */
[----:B------:R-:W-:-:S06]  /*8a00*/  UFLO.U32 UR23, UR22 ;  /* 0x00000016001772bd */ /* 0x000fcc00080e0000 */
[----:B-1----:R-:W-:Y:S02]  /*8a10*/  ISETP.EQ.U32.AND P1, PT, R5, UR23, PT ;  /* 0x0000001705007c0c */ /* 0x002fe4000bf22070 */
[----:B------:R-:W1:Y:S11]  /*8a20*/  POPC R5, UR22 ;  /* 0x0000001600057d09 */ /* 0x000e760008000000 */
[----:B-1----:R1:W-:Y:S02]  /*8a30*/  @P1 REDG.E.ADD.S32.STRONG.GPU desc[UR38][R2.64], R5 ;  /* 0x000000050200198e */ /* 0x0023e4000c10e3a6 */
.L_x_750:
[----:B------:R-:W-:Y:S05]  /*8a40*/  BSYNC B0 ;  /* 0x0000000000007941 */ /* 0x000fea0003800000 */
.L_x_749:
        /* <DEDUP_REMOVED lines=9> */
.L_x_753:
[----:B------:R-:W2:Y:S04]  /*8ae0*/  LDG.E.STRONG.GPU R5, desc[UR38][R2.64] ;  /* 0x0000002602057981 */ /* 0x000ea8000c1ef900 */
[----:B--2---:R-:W-:Y:S01]  /*8af0*/  CCTL.IVALL ;  /* 0x00000000ff00798f */ /* 0x004fe20002000000 */
[----:B------:R-:W-:Y:S05]  /*8b00*/  YIELD ;  /* 0x0000000000007946 */ /* 0x000fea0003800000 */
[----:B------:R-:W-:-:S13]  /*8b10*/  ISETP.NE.AND P1, PT, R5, UR24, PT ;  /* 0x0000001805007c0c */ /* 0x000fda000bf25270 */
[----:B------:R-:W-:Y:S05]  /*8b20*/  @P1 BRA `(.L_x_753) ;  /* 0xfffffffc00ec1947 */ /* 0x000fea000383ffff */
.L_x_752:
[----:B------:R-:W-:Y:S05]  /*8b30*/  BSYNC B0 ;  /* 0x0000000000007941 */ /* 0x000fea0003800000 */
.L_x_751:
[----:B------:R-:W-:-:S03]  /*8b40*/  UMOV UR6, 0xffffffff ;  /* 0xffffffff00067882 */ /* 0x000fc60000000000 */
[----:B------:R-:W-:Y:S05]  /*8b50*/  BRA.DIV UR6, `(.L_x_754) ;  /* 0x0000002e06647947 */ /* 0x000fea000b800000 */
[----:B------:R-:W-:Y:S01]  /*8b60*/  NOP ;  /* 0x0000000000007918 */ /* 0x000fe20000000000 */
.L_x_813:
        /* <DEDUP_REMOVED lines=13> */
.L_x_756:
[----:B------:R-:W-:Y:S05]  /*8c40*/  BSYNC B0 ;  /* 0x0000000000007941 */ /* 0x000fea0003800000 */
.L_x_755:
        /* <DEDUP_REMOVED lines=13> */
.L_x_758:
[----:B------:R-:W-:Y:S05]  /*8d20*/  BSYNC B0 ;  /* 0x0000000000007941 */ /* 0x000fea0003800000 */
.L_x_757:
[----:B------:R-:W-:Y:S06]  /*8d30*/  BAR.ARV 0xa, 0xa0 ;  /* 0x0282800000007b1d */ /* 0x000fec0000002000 */
[----:B------:R-:W-:Y:S04]  /*8d40*/  BSSY B0, `(.L_x_759) ;  /* 0x0000003000007945 */ /* 0x000fe80003800000 */
[----:B------:R-:W-:Y:S05]  /*8d50*/  @!P0 BRA `(.L_x_760) ;  /* 0x0000000000048947 */ /* 0x000fea0003800000 */
[----:B------:R-:W-:-:S04]  /*8d60*/  DEPBAR.LE SB0, 0x0 ;  /* 0x000080000000791a */ /* 0x000fc80000000000 */
.L_x_760:
[----:B------:R-:W-:Y:S05]  /*8d70*/  BSYNC B0 ;  /* 0x0000000000007941 */ /* 0x000fea0003800000 */
.L_x_759:
        /* <DEDUP_REMOVED lines=15> */
[----:B------:R-:W-:-:S06]  /*8e70*/  UFLO.U32 UR7, UR6 ;  /* 0x00000006000772bd */ /* 0x000fcc00080e0000 */
[----:B-1----:R-:W-:Y:S02]  /*8e80*/  ISETP.EQ.U32.AND P1, PT, R5, UR7, PT ;  /* 0x0000000705007c0c */ /* 0x002fe4000bf22070 */
[----:B------:R-:W1:Y:S11]  /*8e90*/  POPC R5, UR6 ;  /* 0x0000000600057d09 */ /* 0x000e760008000000 */
[----:B-1----:R1:W-:Y:S02]  /*8ea0*/  @P1 REDG.E.ADD.S32.STRONG.GPU desc[UR38][R2.64], R5 ;  /* 0x000000050200198e */ /* 0x0023e4000c10e3a6 */
.L_x_762:
[----:B------:R-:W-:Y:S05]  /*8eb0*/  BSYNC B0 ;  /* 0x0000000000007941 */ /* 0x000fea0003800000 */
.L_x_761:
[----:B------:R-:W-:Y:S02]  /*8ec0*/  UIADD3 UR4, UR4, 0x2, URZ ;  /* 0x0000000204047890 */ /* 0x000fe4000fffe03f */
[----:B------:R-:W-:Y:S01]  /*8ed0*/  UIADD3 UR5, UR5, 0x1, URZ ;  /* 0x0000000105057890 */ /* 0x000fe2000fffe03f */
[----:B------:R-:W-:Y:S11]  /*8ee0*/  @P3 BRA `(.L_x_763) ;  /* 0xfffffff400843947 */ /* 0x000ff6000383ffff */
.L_x_738:
        /* <DEDUP_REMOVED lines=13> */
.L_x_766:
[----:B------:R-:W2:Y:S04]  /*8fc0*/  LDG.E.STRONG.GPU R0, desc[UR38][R2.64] ;  /* 0x0000002602007981 */ /* 0x000ea8000c1ef900 */
[----:B--2---:R-:W-:Y:S01]  /*8fd0*/  CCTL.IVALL ;  /* 0x00000000ff00798f */ /* 0x004fe20002000000 */
[----:B------:R-:W-:Y:S05]  /*8fe0*/  YIELD ;  /* 0x0000000000007946 */ /* 0x000fea0003800000 */
[----:B------:R-:W-:-:S13]  /*8ff0*/  ISETP.NE.AND P1, PT, R0, UR24, PT ;  /* 0x0000001800007c0c */ /* 0x000fda000bf25270 */
[----:B------:R-:W-:Y:S05]  /*9000*/  @P1 BRA `(.L_x_766) ;  /* 0xfffffffc00ec1947 */ /* 0x000fea000383ffff */
.L_x_765:
[----:B------:R-:W-:Y:S05]  /*9010*/  BSYNC B0 ;  /* 0x0000000000007941 */ /* 0x000fea0003800000 */
.L_x_764:
[----:B------:R-:W-:-:S03]  /*9020*/  UMOV UR5, 0xffffffff ;  /* 0xffffffff00057882 */ /* 0x000fc60000000000 */
[----:B------:R-:W-:Y:S05]  /*9030*/  BRA.DIV UR5, `(.L_x_767) ;  /* 0x0000002a05487947 */ /* 0x000fea000b800000 */
[----:B------:R-:W-:Y:S01]  /*9040*/  NOP ;  /* 0x0000000000007918 */ /* 0x000fe20000000000 */
.L_x_816:
        /* <DEDUP_REMOVED lines=22> */
.L_x_769:
[----:B------:R-:W-:Y:S05]  /*91b0*/  BSYNC B0 ;  /* 0x0000000000007941 */ /* 0x000fea0003800000 */
.L_x_768:
[----:B------:R-:W-:Y:S06]  /*91c0*/  BAR.SYNC.DEFER_BLOCKING 0xe, 0xa0 ;  /* 0x0382800000007b1d */ /* 0x000fec0000010000 */
[----:B------:R-:W-:Y:S04]  /*91d0*/  BSSY B0, `(.L_x_770) ;  /* 0x0000013000007945 */ /* 0x000fe80003800000 */
[----:B------:R-:W-:Y:S05]  /*91e0*/  @!P0 BRA `(.L_x_771) ;  /* 0x0000000000448947 */ /* 0x000fea0003800000 */
[----:B------:R-:W1:Y:S01]  /*91f0*/  S2UR UR14, SR_CgaCtaId ;  /* 0x00000000000e79c3 */ /* 0x000e620000008800 */
[----:B------:R-:W-:Y:S01]  /*9200*/  R2UR UR5, R6 ;  /* 0x00000000060572ca */ /* 0x000fe200000e0000 */
[----:B------:R-:W-:Y:S01]  /*9210*/  UMOV UR13, 0x400 ;  /* 0x00000400000d7882 */ /* 0x000fe20000000000 */
[----:B------:R-:W-:-:S11]  /*9220*/  ULDC.64 UR6, c[0x0][0x2c0] ;  /* 0x0000b00000067ab9 */ /* 0x000fd60000000a00 */
[----:B------:R-:W-:-:S04]  /*9230*/  UIADD3 UR5, UR5, 0x1000, URZ ;  /* 0x0000100005057890 */ /* 0x000fc8000fffe03f */
[----:B------:R-:W-:-:S04]  /*9240*/  UIADD3 UR15, UP0, UR5, UR8, URZ ;  /* 0x00000008050f7290 */ /* 0x000fc8000ff1e03f */
[----:B------:R-:W-:Y:S02]  /*9250*/  ULEA.HI.X.SX32 UR5, UR5, UR25, 0x1, UP0 ;  /* 0x0000001905057291 */ /* 0x000fe400080f0e3f */
[----:B-1----:R-:W-:Y:S02]  /*9260*/  ULEA UR13, UR14, UR13, 0x18 ;  /* 0x0000000d0e0d7291 */ /* 0x002fe4000f8ec03f */
[----:B------:R-:W-:Y:S02]  /*9270*/  ULEA UR6, UP0, UR15, UR6, 0x2 ;  /* 0x000000060f067291 */ /* 0x000fe4000f80103f */
[----:B------:R-:W-:Y:S02]  /*9280*/  UIADD3 UR13, UR13, 0x14000, URZ ;  /* 0x000140000d0d7890 */ /* 0x000fe4000fffe03f */
[----:B------:R-:W-:Y:S01]  /*9290*/  ULEA.HI.X UR7, UR15, UR7, UR5, 0x2, UP0 ;  /* 0x000000070f077291 */ /* 0x000fe200080f1405 */
[----:B------:R-:W-:Y:S02]  /*92a0*/  UMOV UR14, 0x0 ;  /* 0x00000000000e7882 */ /* 0x000fe40000000000 */
[----:B------:R-:W-:Y:S01]  /*92b0*/  UMOV UR5, 0x400 ;  /* 0x0000040000057882 */ /* 0x000fe20000000000 */
[----:B------:R-:W-:-:S05]  /*92c0*/  UMOV UR15, 0x14f00000 ;  /* 0x14f00000000f7882 */ /* 0x000fca0000000000 */
[----:B------:R1:W-:Y:S01]  /*92d0*/  UBLKRED.G.S.ADD.F32.RN [UR6], [UR13], UR5, desc[UR14] ;  /* 0x00000e060d0073bb */ /* 0x0003e200080a1405 */
[----:B------:R0:W-:Y:S01]  /*92e0*/  UTMACMDFLUSH ;  /* 0x00000000000079b7 */ /* 0x0001e20000000000 */
[----:B-1----:R-:W-:-:S04]  /*92f0*/  DEPBAR.LE SB0, 0x1 ;  /* 0x000080400000791a */ /* 0x002fc80000000000 */
.L_x_771:
[----:B------:R-:W-:Y:S05]  /*9300*/  BSYNC B0 ;  /* 0x0000000000007941 */ /* 0x000fea0003800000 */
.L_x_770:
[----:B------:R-:W-:Y:S06]  /*9310*/  BAR.ARV 0xa, 0xa0 ;  /* 0x0282800000007b1d */ /* 0x000fec0000002000 */
[----:B------:R-:W-:Y:S04]  /*9320*/  BSSY B0, `(.L_x_772) ;  /* 0x0000003000007945 */ /* 0x000fe80003800000 */
[----:B------:R-:W-:Y:S05]  /*9330*/  @!P0 BRA `(.L_x_773) ;  /* 0x0000000000048947 */ /* 0x000fea0003800000 */
[----:B------:R-:W-:-:S04]  /*9340*/  DEPBAR.LE SB0, 0x0 ;  /* 0x000080000000791a */ /* 0x000fc80000000000 */
.L_x_773:
[----:B------:R-:W-:Y:S05]  /*9350*/  BSYNC B0 ;  /* 0x0000000000007941 */ /* 0x000fea0003800000 */
.L_x_772:
        /* <DEDUP_REMOVED lines=19> */
.L_x_733:
        /* <DEDUP_REMOVED lines=10> */
.L_x_774:
        /* <DEDUP_REMOVED lines=10> */
.L_x_776:
[----:B------:R-:W3:Y:S02]  /*95d0*/  LDC R5, c[0x0][0x8bc] ;  /* 0x00022f00ff057b82 */ /* 0x000ee40000000800 */
.L_x_775:
[----:B------:R-:W1:Y:S01]  /*95e0*/  S2R R14, SR_CTAID.X ;  /* 0x00000000000e7919 */ /* 0x000e620000002500 */
[----:B------:R-:W-:Y:S02]  /*95f0*/  IMAD.MOV.U32 R0, RZ, RZ, 0x1 ;  /* 0x00000001ff007424 */ /* 0x000fe400078e00ff */
[----:B------:R-:W-:Y:S02]  /*9600*/  IMAD.MOV.U32 R9, RZ, RZ, RZ ;  /* 0x000000ffff097224 */ /* 0x000fe400078e00ff */
[----:B-1----:R-:W-:-:S05]  /*9610*/  IMAD.SHL.U32 R14, R14, 0x80, RZ ;  /* 0x000000800e0e7824 */ /* 0x002fca00078e00ff */
[----:B---3-5:R-:W-:-:S04]  /*9620*/  ISETP.GE.AND P0, PT, R14, R5, PT ;  /* 0x000000050e00720c */ /* 0x028fc80003f06270 */
[----:B------:R-:W-:-:S04]  /*9630*/  SEL R8, R7, 0xffffffff, !P0 ;  /* 0xffffffff07087807 */ /* 0x000fc80004000000 */
[----:B------:R-:W-:-:S13]  /*9640*/  ISETP.GE.AND P0, PT, R8, RZ, PT ;  /* 0x000000ff0800720c */ /* 0x000fda0003f06270 */
[----:B------:R-:W-:Y:S05]  /*9650*/  @!P0 BRA `(.L_x_777) ;  /* 0x0000001c00948947 */ /* 0x000fea0003800000 */
[----:B------:R-:W1:Y:S08]  /*9660*/  LDC.64 R10, c[0x0][0x770] ;  /* 0x0001dc00ff0a7b82 */ /* 0x000e700000000a00 */
[----:B------:R-:W3:Y:S08]  /*9670*/  LDC.64 R6, c[0x0][0x770] ;  /* 0x0001dc00ff067b82 */ /* 0x000ef00000000a00 */
[----:B------:R-:W2:Y:S01]  /*9680*/  LDC.64 R4, c[0x0][0x778] ;  /* 0x0001de00ff047b82 */ /* 0x000ea20000000a00 */
[----:B-1----:R-:W-:-:S07]  /*9690*/  ISETP.NE.U32.AND P1, PT, R10, RZ, PT ;  /* 0x000000ff0a00720c */ /* 0x002fce0003f25070 */
[----:B----4-:R-:W1:Y:S01]  /*96a0*/  LDC.64 R2, c[0x0][0x780] ;  /* 0x0001e000ff027b82 */ /* 0x010e620000000a00 */
[----:B------:R-:W-:Y:S01]  /*96b0*/  ISETP.NE.AND.EX P1, PT, R11, RZ, PT, P1 ;  /* 0x000000ff0b00720c */ /* 0x000fe20003f25310 */
[----:B---3--:R-:W-:Y:S01]  /*96c0*/  IMAD.WIDE R6, R8, 0x4, R6 ;  /* 0x0000000408067825 */ /* 0x008fe200078e0206 */
[----:B--2---:R-:W-:-:S11]  /*96d0*/  ISETP.NE.U32.AND P0, PT, R4, RZ, PT ;  /* 0x000000ff0400720c */ /* 0x004fd60003f05070 */
[----:B------:R-:W2:Y:S01]  /*96e0*/  @P1 LDG.E R9, desc[UR38][R6.64] ;  /* 0x0000002606091981 */ /* 0x000ea2000c1e1900 */
[----:B------:R-:W-:-:S03]  /*96f0*/  ISETP.NE.AND.EX P0, PT, R5, RZ, PT, P0 ;  /* 0x000000ff0500720c */ /* 0x000fc60003f05300 */
[----:B------:R-:W3:Y:S01]  /*9700*/  @P1 LDG.E R15, desc[UR38][R6.64] ;  /* 0x00000026060f1981 */ /* 0x000ee2000c1e1900 */
[----:B-1----:R-:W-:-:S04]  /*9710*/  ISETP.NE.U32.AND P2, PT, R2, RZ, PT ;  /* 0x000000ff0200720c */ /* 0x002fc80003f45070 */
[----:B------:R-:W-:-:S05]  /*9720*/  ISETP.NE.AND.EX P2, PT, R3, RZ, PT, P2 ;  /* 0x000000ff0300720c */ /* 0x000fca0003f45320 */
[----:B------:R-:W1:Y:S08]  /*9730*/  @P0 LDC.64 R2, c[0x0][0x778] ;  /* 0x0001de00ff020b82 */ /* 0x000e700000000a00 */
[----:B------:R-:W4:Y:S01]  /*9740*/  @P2 LDC.64 R12, c[0x0][0x780] ;  /* 0x0001e000ff0c2b82 */ /* 0x000f220000000a00 */
[----:B------:R-:W-:Y:S01]  /*9750*/  IMAD.MOV.U32 R5, RZ, RZ, RZ ;  /* 0x000000ffff057224 */ /* 0x000fe200078e00ff */
[----:B------:R-:W-:Y:S01]  /*9760*/  ULDC UR4, c[0x0][0x280] ;  /* 0x0000a00000047ab9 */ /* 0x000fe20000000800 */
[----:B-1----:R-:W-:-:S05]  /*9770*/  @P0 IMAD.WIDE R2, R8, 0x4, R2 ;  /* 0x0000000408020825 */ /* 0x002fca00078e0202 */
[----:B------:R4:W5:Y:S01]  /*9780*/  @P0 LDG.E R5, desc[UR38][R2.64] ;  /* 0x0000002602050981 */ /* 0x000962000c1e1900 */
[----:B------:R-:W-:Y:S02]  /*9790*/  IMAD.U32 R4, RZ, RZ, UR4 ;  /* 0x00000004ff047e24 */ /* 0x000fe4000f8e00ff */
[----:B----4-:R-:W-:Y:S01]  /*97a0*/  @P2 IMAD.WIDE R2, R8, 0x4, R12 ;  /* 0x0000000408022825 */ /* 0x010fe200078e020c */
[----:B------:R-:W-:-:S04]  /*97b0*/  VOTEU.ANY UP0, P1 ;  /* 0x00000000003f7886 */ /* 0x000fc80000800100 */
[----:B------:R1:W5:Y:S02]  /*97c0*/  @P2 LDG.E R4, desc[UR38][R2.64] ;  /* 0x0000002602042981 */ /* 0x000364000c1e1900 */
[----:B-1----:R-:W-:Y:S01]  /*97d0*/  CS2R R2, SRZ ;  /* 0x0000000000027805 */ /* 0x002fe2000001ff00 */
[----:B--2---:R-:W-:-:S05]  /*97e0*/  @P1 IMAD R9, R8, 0x40, R9 ;  /* 0x0000004008091824 */ /* 0x004fca00078e0209 */
[----:B------:R-:W-:-:S04]  /*97f0*/  @P1 SHF.R.S32.HI R12, RZ, 0x1f, R9 ;  /* 0x0000001fff0c1819 */ /* 0x000fc80000011409 */
[----:B------:R-:W-:-:S04]  /*9800*/  @P1 LEA.HI R12, R12, R9, RZ, 0x6 ;  /* 0x000000090c0c1211 */ /* 0x000fc800078f30ff */
[----:B------:R-:W-:Y:S02]  /*9810*/  @P1 LOP3.LUT R12, R12, 0xffffffc0, RZ, 0xc0, !PT ;  /* 0xffffffc00c0c1812 */ /* 0x000fe400078ec0ff */
[----:B---3--:R-:W-:Y:S02]  /*9820*/  @P1 R2UR UR4, R15 ;  /* 0x000000000f0412ca */ /* 0x008fe400000e0000 */
        /* <DEDUP_REMOVED lines=8> */
.L_x_778:
        /* <DEDUP_REMOVED lines=8> */
[----:B------:R-:W-:Y:S01]  /*9930*/  IMAD.MOV.U32 R7, RZ, RZ, R3 ;  /* 0x000000ffff077224 */ /* 0x000fe200078e0003 */
[----:B------:R-:W-:Y:S01]  /*9940*/  R2UR UR13, R8 ;  /* 0x00000000080d72ca */ /* 0x000fe200000e0000 */
[----:B------:R-:W-:Y:S01]  /*9950*/  ULDC UR4, c[0x0][0x2e8] ;  /* 0x0000ba0000047ab9 */ /* 0x000fe20000000800 */
[----:B------:R-:W-:Y:S01]  /*9960*/  ISETP.NE.AND.EX P1, PT, R11, RZ, PT, P1 ;  /* 0x000000ff0b00720c */ /* 0x000fe20003f25310 */
[----:B------:R-:W-:Y:S01]  /*9970*/  VOTEU.ANY UP1, P0 ;  /* 0x00000000003f7886 */ /* 0x000fe20000020100 */
[----:B------:R-:W-:Y:S01]  /*9980*/  SHF.R.S32.HI R8, RZ, 0x1f, R8 ;  /* 0x0000001fff087819 */ /* 0x000fe20000011408 */
[----:B------:R-:W3:Y:S01]  /*9990*/  LDC.64 R10, c[0x0][0x720] ;  /* 0x0001c800ff0a7b82 */ /* 0x000ee20000000a00 */
[----:B------:R-:W-:-:S02]  /*99a0*/  R2UR UR11, R14 ;  /* 0x000000000e0b72ca */ /* 0x000fc400000e0000 */
[----:B------:R-:W-:Y:S02]  /*99b0*/  ELECT P0, URZ, PT ;  /* 0x00000000003f782f */ /* 0x000fe40003800000 */
[----:B------:R-:W-:Y:S01]  /*99c0*/  SEL R8, R8, RZ, !P1 ;  /* 0x000000ff08087207 */ /* 0x000fe20004800000 */
[----:B------:R-:W-:Y:S01]  /*99d0*/  UMOV UR12, UR20 ;  /* 0x00000014000c7c82 */ /* 0x000fe20008000000 */
[----:B------:R-:W-:Y:S01]  /*99e0*/  R2UR UR8, R5 ;  /* 0x00000000050872ca */ /* 0x000fe200000e0000 */
[----:B------:R-:W-:Y:S02]  /*99f0*/  BSSY B0, `(.L_x_777) ;  /* 0x00001ab000007945 */ /* 0x000fe40003800000 */
[----:B------:R-:W-:Y:S01]  /*9a00*/  VOTEU.ANY UP0, P1 ;  /* 0x00000000003f7886 */ /* 0x000fe20000800100 */
[----:B------:R-:W-:Y:S02]  /*9a10*/  USEL UR21, UR13, URZ, !UP0 ;  /* 0x0000003f0d157287 */ /* 0x000fe4000c000000 */
[----:B------:R-:W-:-:S02]  /*9a20*/  UISETP.NE.AND UP0, UPT, UR4, 0x1, UPT ;  /* 0x000000010400788c */ /* 0x000fc4000bf05270 */
[----:B------:R-:W-:-:S05]  /*9a30*/  USEL UR13, UR13, URZ, !UP1 ;  /* 0x0000003f0d0d7287 */ /* 0x000fca000c800000 */
[----:B------:R-:W-:Y:S01]  /*9a40*/  UIADD3 UR11, UR11, UR8, URZ ;  /* 0x000000080b0b7290 */ /* 0x000fe2000fffe03f */
[----:B-1----:R-:W-:-:S03]  /*9a50*/  SHF.R.S32.HI R9, RZ, 0x1f, R9 ;  /* 0x0000001fff097819 */ /* 0x002fc60000011409 */
[----:B------:R-:W-:Y:S01]  /*9a60*/  @UP0 ULDC UR6, c[0x0][0x2ec] ;  /* 0x0000bb0000060ab9 */ /* 0x000fe20000000800 */
[----:B------:R-:W-:Y:S01]  /*9a70*/  @UP0 ULDC UR8, c[0x0][0x2f0] ;  /* 0x0000bc0000080ab9 */ /* 0x000fe20000000800 */
[----:B------:R-:W-:Y:S01]  /*9a80*/  UIMAD.WIDE.U32 UR6, UR20, UR6, URZ ;  /* 0x00000006140672a5 */ /* 0x000fe2000f8e003f */
[----:B--2---:R-:W-:-:S03]  /*9a90*/  IMAD R6, R9, R12, RZ ;  /* 0x0000000c09067224 */ /* 0x004fc600078e02ff */
[----:B------:R-:W-:Y:S01]  /*9aa0*/  @UP0 USHF.R.U32.HI UR12, URZ, UR8, UR7 ;  /* 0x000000083f0c0299 */ /* 0x000fe20008011607 */
[----:B------:R-:W-:Y:S02]  /*9ab0*/  IMAD R13, R13, UR20, R6 ;  /* 0x000000140d0d7c24 */ /* 0x000fe4000f8e0206 */
        /* <DEDUP_REMOVED lines=33> */
.L_x_817:
        /* <DEDUP_REMOVED lines=9> */
.L_x_781:
        /* <DEDUP_REMOVED lines=82> */
.L_x_792:
[----:B------:R-:W-:-:S04]  /*a280*/  SHF.L.U32 R21, R10, 0x1f, RZ ;  /* 0x0000001f0a157819 */ /* 0x000fc800000006ff */
[----:B-1----:R-:W1:Y:S02]  /*a290*/  SYNCS.PHASECHK.TRANS64.TRYWAIT P1, [R12+URZ+0x30840], R21 ;  /* 0x030840150c0075a7 */ /* 0x002e64000802017f */
[----:B-12--5:R-:W-:Y:S05]  /*a2a0*/  @!P1 BRA `(.L_x_784) ;  /* 0x0000001400dc9947 */ /* 0x026fea0003800000 */
.L_x_818:
[----:B------:R-:W-:Y:S05]  /*a2b0*/  @P0 BRA `(.L_x_785) ;  /* 0x0000000000140947 */ /* 0x000fea0003800000 */
[----:B------:R-:W-:Y:S01]  /*a2c0*/  ISETP.NE.AND P1, PT, R20, RZ, PT ;  /* 0x000000ff1400720c */ /* 0x000fe20003f25270 */
[----:B------:R-:W-:-:S04]  /*a2d0*/  IMAD.MOV.U32 R3, RZ, RZ, 0x4100 ;  /* 0x00004100ff037424 */ /* 0x000fc800078e00ff */
[----:B------:R2:W-:Y:S08]  /*a2e0*/  SYNCS.ARRIVE.TRANS64 RZ, [R12+URZ+0x30830], R3 ;  /* 0x030830030cff79a7 */ /* 0x0005f0000800003f */
[----:B------:R-:W-:Y:S05]  /*a2f0*/  @!P1 BRA `(.L_x_785) ;  /* 0x0000000000049947 */ /* 0x000fea0003800000 */
[----:B------:R-:W-:Y:S01]  /*a300*/  BPT.TRAP 0x1 ;  /* 0x000000040000795c */ /* 0x000fe20000300000 */
.L_x_785:
        /* <DEDUP_REMOVED lines=37> */
.L_x_819:
[----:B------:R-:W-:Y:S05]  /*a560*/  @P0 BRA `(.L_x_787) ;  /* 0x0000000000140947 */ /* 0x000fea0003800000 */
[----:B------:R-:W-:Y:S01]  /*a570*/  ISETP.NE.AND P1, PT, R20, RZ, PT ;  /* 0x000000ff1400720c */ /* 0x000fe20003f25270 */
[----:B------:R-:W-:-:S04]  /*a580*/  IMAD.MOV.U32 R2, RZ, RZ, 0x4100 ;  /* 0x00004100ff027424 */ /* 0x000fc800078e00ff */
[----:B------:R3:W-:Y:S08]  /*a590*/  SYNCS.ARRIVE.TRANS64 RZ, [R12+URZ+0x30818], R2 ;  /* 0x030818020cff79a7 */ /* 0x0007f0000800003f */
[----:B------:R-:W-:Y:S05]  /*a5a0*/  @!P1 BRA `(.L_x_787) ;  /* 0x0000000000049947 */ /* 0x000fea0003800000 */
[----:B------:R-:W-:Y:S01]  /*a5b0*/  BPT.TRAP 0x1 ;  /* 0x000000040000795c */ /* 0x000fe20000300000 */
.L_x_787:
        /* <DEDUP_REMOVED lines=29> */
.L_x_820:
        /* <DEDUP_REMOVED lines=9> */
.L_x_789:
        /* <DEDUP_REMOVED lines=31> */
.L_x_822:
[----:B------:R-:W-:Y:S05]  /*aa10*/  @P0 BRA `(.L_x_791) ;  /* 0x0000000000140947 */ /* 0x000fea0003800000 */
[----:B------:R-:W-:Y:S01]  /*aa20*/  ISETP.NE.AND P1, PT, R20, RZ, PT ;  /* 0x000000ff1400720c */ /* 0x000fe20003f25270 */
[----:B-1----:R-:W-:-:S04]  /*aa30*/  IMAD.MOV.U32 R5, RZ, RZ, 0x4100 ;  /* 0x00004100ff057424 */ /* 0x002fc800078e00ff */
[----:B------:R2:W-:Y:S08]  /*aa40*/  SYNCS.ARRIVE.TRANS64 RZ, [R12+URZ+0x30810], R5 ;  /* 0x030810050cff79a7 */ /* 0x0005f0000800003f */
[----:B------:R-:W-:Y:S05]  /*aa50*/  @!P1 BRA `(.L_x_791) ;  /* 0x0000000000049947 */ /* 0x000fea0003800000 */
[----:B------:R-:W-:Y:S01]  /*aa60*/  BPT.TRAP 0x1 ;  /* 0x000000040000795c */ /* 0x000fe20000300000 */
.L_x_791:
        /* <DEDUP_REMOVED lines=30> */
.L_x_783:
[----:B------:R-:W-:-:S13]  /*ac50*/  ISETP.NE.AND P1, PT, R18, RZ, PT ;  /* 0x000000ff1200720c */ /* 0x000fda0003f25270 */
[----:B------:R-:W-:Y:S05]  /*ac60*/  @!P1 BRA `(.L_x_782) ;  /* 0x0000000400309947 */ /* 0x000fea0003800000 */
[----:B------:R-:W-:-:S04]  /*ac70*/  SHF.L.U32 R13, R10, 0x1f, RZ ;  /* 0x0000001f0a0d7819 */ /* 0x000fc800000006ff */
[----:B------:R-:W1:Y:S02]  /*ac80*/  SYNCS.PHASECHK.TRANS64.TRYWAIT P1, [R12+URZ+0x30840], R13 ;  /* 0x0308400d0c0075a7 */ /* 0x000e64000802017f */
[----:B-1----:R-:W-:Y:S05]  /*ac90*/  @!P1 BRA `(.L_x_793) ;  /* 0x0000000c00b49947 */ /* 0x002fea0003800000 */
.L_x_823:
[----:B------:R-:W-:Y:S05]  /*aca0*/  @P0 BRA `(.L_x_794) ;  /* 0x0000000000140947 */ /* 0x000fea0003800000 */
[----:B------:R-:W-:Y:S01]  /*acb0*/  ISETP.NE.AND P1, PT, R20, RZ, PT ;  /* 0x000000ff1400720c */ /* 0x000fe20003f25270 */
[----:B------:R-:W-:-:S04]  /*acc0*/  IMAD.MOV.U32 R5, RZ, RZ, 0x4100 ;  /* 0x00004100ff057424 */ /* 0x000fc800078e00ff */
[----:B------:R2:W-:Y:S08]  /*acd0*/  SYNCS.ARRIVE.TRANS64 RZ, [R12+URZ+0x30830], R5 ;  /* 0x030830050cff79a7 */ /* 0x0005f0000800003f */
[----:B------:R-:W-:Y:S05]  /*ace0*/  @!P1 BRA `(.L_x_794) ;  /* 0x0000000000049947 */ /* 0x000fea0003800000 */
[----:B------:R-:W-:Y:S01]  /*acf0*/  BPT.TRAP 0x1 ;  /* 0x000000040000795c */ /* 0x000fe20000300000 */
.L_x_794:
        /* <DEDUP_REMOVED lines=34> */
.L_x_824:
[----:B------:R-:W-:Y:S05]  /*af20*/  @P0 BRA `(.L_x_796) ;  /* 0x0000000000140947 */ /* 0x000fea0003800000 */
[----:B------:R-:W-:Y:S01]  /*af30*/  ISETP.NE.AND P0, PT, R20, RZ, PT ;  /* 0x000000ff1400720c */ /* 0x000fe20003f05270 */
[----:B------:R-:W-:-:S04]  /*af40*/  IMAD.MOV.U32 R5, RZ, RZ, 0x4100 ;  /* 0x00004100ff057424 */ /* 0x000fc800078e00ff */
[----:B------:R3:W-:Y:S08]  /*af50*/  SYNCS.ARRIVE.TRANS64 RZ, [R12+URZ+0x30818], R5 ;  /* 0x030818050cff79a7 */ /* 0x0007f0000800003f */
[----:B------:R-:W-:Y:S05]  /*af60*/  @!P0 BRA `(.L_x_796) ;  /* 0x0000000000048947 */ /* 0x000fea0003800000 */
[----:B------:R-:W-:Y:S01]  /*af70*/  BPT.TRAP 0x1 ;  /* 0x000000040000795c */ /* 0x000fe20000300000 */
.L_x_796:
        /* <DEDUP_REMOVED lines=27> */
.L_x_782:
[----:B-----5:R-:W-:Y:S01]  /*b130*/  IMAD R4, R0, 0x8, R12 ;  /* 0x0000000800047824 */ /* 0x020fe200078e020c */
[----:B------:R-:W-:Y:S01]  /*b140*/  SHF.L.U32 R3, R10, 0x1f, RZ ;  /* 0x0000001f0a037819 */ /* 0x000fe200000006ff */
[----:B------:R-:W3:Y:S03]  /*b150*/  S2R R2, SR_TID.X ;  /* 0x0000000000027919 */ /* 0x000ee60000002100 */
[----:B------:R-:W4:Y:S01]  /*b160*/  SYNCS.PHASECHK.TRANS64.TRYWAIT P0, [R4+URZ+0x30840], R3 ;  /* 0x03084003040075a7 */ /* 0x000f22000800017f */
[----:B---3--:R-:W-:-:S04]  /*b170*/  LOP3.LUT R2, R2, 0x7f, RZ, 0xc0, !PT ;  /* 0x0000007f02027812 */ /* 0x008fc800078ec0ff */
[----:B------:R-:W-:Y:S01]  /*b180*/  ISETP.NE.AND P1, PT, R2, RZ, PT ;  /* 0x000000ff0200720c */ /* 0x000fe20003f25270 */
[----:B----4-:R-:W-:-:S12]  /*b190*/  @!P0 BRA `(.L_x_797) ;  /* 0x00000008009c8947 */ /* 0x010fd80003800000 */
.L_x_825:
[----:B------:R-:W-:Y:S05]  /*b1a0*/  @P1 BRA `(.L_x_798) ;  /* 0x0000000000181947 */ /* 0x000fea0003800000 */
[----:B------:R-:W4:Y:S01]  /*b1b0*/  S2R R2, SR_TID.X ;  /* 0x0000000000027919 */ /* 0x000f220000002100 */
[----:B---3--:R-:W-:-:S04]  /*b1c0*/  IMAD.MOV.U32 R3, RZ, RZ, 0x4100 ;  /* 0x00004100ff037424 */ /* 0x008fc800078e00ff */
[----:B------:R3:W-:Y:S01]  /*b1d0*/  SYNCS.ARRIVE.TRANS64 RZ, [R4+URZ+0x30830], R3 ;  /* 0x0308300304ff79a7 */ /* 0x0007e2000800003f */
[----:B----4-:R-:W-:-:S13]  /*b1e0*/  LOP3.LUT P0, RZ, R2, 0x1f, RZ, 0xc0, !PT ;  /* 0x0000001f02ff7812 */ /* 0x010fda000780c0ff */
[----:B---3--:R-:W-:Y:S05]  /*b1f0*/  @!P0 BRA `(.L_x_798) ;  /* 0x0000000000048947 */ /* 0x008fea0003800000 */
[----:B------:R-:W-:Y:S01]  /*b200*/  BPT.TRAP 0x1 ;  /* 0x000000040000795c */ /* 0x000fe20000300000 */
.L_x_798:
        /* <DEDUP_REMOVED lines=41> */
.L_x_779:
[----:B------:R-:W-:Y:S05]  /*b4a0*/  BSYNC B0 ;  /* 0x0000000000007941 */ /* 0x000fea0003800000 */
.L_x_777:
[----:B------:R-:W-:-:S03]  /*b4b0*/  UMOV UR6, 0xffffffff ;  /* 0xffffffff00067882 */ /* 0x000fc60000000000 */
[----:B------:R-:W-:Y:S05]  /*b4c0*/  BRA.DIV UR6, `(.L_x_799) ;  /* 0x0000000606e47947 */ /* 0x000fea000b800000 */
[----:B------:R-:W-:-:S13]  /*b4d0*/  ELECT P6, URZ, PT ;  /* 0x00000000003f782f */ /* 0x000fda00038c0000 */
.L_x_828:
[----:B------:R-:W-:Y:S05]  /*b4e0*/  @!P6 BRA `(.L_x_646) ;  /* 0x000000000084e947 */ /* 0x000fea0003800000 */
[----:B----4-:R-:W3:Y:S02]  /*b4f0*/  LDL.LU R2, [R1] ;  /* 0x0000000001027983 */ /* 0x010ee40000300800 */
[----:B---3--:R-:W-:-:S04]  /*b500*/  LOP3.LUT R2, R2, 0x2, RZ, 0xfc, !PT ;  /* 0x0000000202027812 */ /* 0x008fc800078efcff */
[----:B------:R-:W-:-:S13]  /*b510*/  ISETP.NE.AND P2, PT, R2, 0x3, PT ;  /* 0x000000030200780c */ /* 0x000fda0003f45270 */
[----:B------:R-:W-:Y:S05]  /*b520*/  @!P2 BRA `(.L_x_800) ;  /* 0x000000000004a947 */ /* 0x000fea0003800000 */
[----:B--2---:R-:W-:Y:S01]  /*b530*/  BPT.TRAP 0x1 ;  /* 0x000000040000795c */ /* 0x004fe20000300000 */
.L_x_800:
        /* <DEDUP_REMOVED lines=15> */
.L_x_829:
[----:B------:R-:W3:Y:S02]  /*b630*/  SYNCS.PHASECHK.TRANS64.TRYWAIT P0, [R11+URZ], R2 ;  /* 0x000000020b0075a7 */ /* 0x000ee4000800017f */
[----:B---3--:R-:W-:Y:S05]  /*b640*/  @!P0 BRA `(.L_x_802) ;  /* 0x0000000400b88947 */ /* 0x008fea0003800000 */
.L_x_830:
[----:B------:R-:W-:Y:S05]  /*b650*/  @!P2 BRA `(.L_x_803) ;  /* 0x000000000004a947 */ /* 0x000fea0003800000 */
[----:B--2---:R-:W-:Y:S01]  /*b660*/  BPT.TRAP 0x1 ;  /* 0x000000040000795c */ /* 0x004fe20000300000 */
.L_x_803:
[----:B------:R-:W-:-:S04]  /*b670*/  VIADD R0, R6, 0x30840 ;  /* 0x0003084006007836 */ /* 0x000fc80000000000 */
[----:B------:R-:W-:-:S04]  /*b680*/  IMAD R9, R9, 0x8, R0 ;  /* 0x0000000809097824 */ /* 0x000fc800078e0200 */
[----:B------:R-:W4:Y:S02]  /*b690*/  SYNCS.PHASECHK.TRANS64.TRYWAIT P0, [R9+URZ], R4 ;  /* 0x00000004090075a7 */ /* 0x000f24000800017f */
[----:B----4-:R-:W-:Y:S05]  /*b6a0*/  @!P0 BRA `(.L_x_804) ;  /* 0x0000000400b48947 */ /* 0x010fea0003800000 */
.L_x_831:
[----:B------:R-:W-:-:S07]  /*b6b0*/  IMAD R3, R3, 0x8, R0 ;  /* 0x0000000803037824 */ /* 0x000fce00078e0200 */
.L_x_805:
[----:B------:R1:W1:Y:S02]  /*b6c0*/  SYNCS.PHASECHK.TRANS64.TRYWAIT P0, [R3+URZ], R2 ;  /* 0x00000002030075a7 */ /* 0x000264000800017f */
[----:B-1----:R-:W-:Y:S05]  /*b6d0*/  @!P0 NANOSLEEP.SYNCS 0x989680 ;  /* 0x009896800000895d */ /* 0x002fea0003900000 */
[----:B------:R-:W1:Y:S02]  /*b6e0*/  @!P0 SYNCS.PHASECHK.TRANS64 P0, [R3+URZ], R2 ;  /* 0x00000002030085a7 */ /* 0x000e64000800007f */
[----:B-1----:R-:W-:Y:S05]  /*b6f0*/  @!P0 BRA `(.L_x_805) ;  /* 0xfffffffc00f08947 */ /* 0x002fea000383ffff */
.L_x_646:
[----:B--2---:R-:W-:Y:S05]  /*b700*/  BSYNC B6 ;  /* 0x0000000000067941 */ /* 0x004fea0003800000 */
.L_x_640:
[----:B------:R-:W-:Y:S05]  /*b710*/  EXIT ;  /* 0x000000000000794d */ /* 0x000fea0003800000 */
.L_x_656:
[----:B------:R-:W-:Y:S02]  /*b720*/  IMAD.MOV.U32 R12, RZ, RZ, RZ ;  /* 0x000000ffff0c7224 */ /* 0x000fe400078e00ff */
[----:B------:R-:W-:Y:S02]  /*b730*/  IMAD.MOV.U32 R11, RZ, RZ, 0x1f ;  /* 0x0000001fff0b7424 */ /* 0x000fe400078e00ff */
[----:B------:R-:W-:-:S07]  /*b740*/  IMAD.MOV.U32 R15, RZ, RZ, -0x1 ;  /* 0xffffffffff0f7424 */ /* 0x000fce00078e00ff */
[----:B------:R-:W-:Y:S05]  /*b750*/  WARPSYNC.COLLECTIVE R15, `(.L_x_806) ;  /* 0x000000000f087348 */ /* 0x000fea0003c00000 */
[----:B------:R1:W2:Y:S02]  /*b760*/  SHFL.IDX P6, R14, R13, R12, R11 ;  /* 0x0000000c0d0e7389 */ /* 0x0002a400000c000b */
[----:B-12---:R-:W-:Y:S01]  /*b770*/  ENDCOLLECTIVE ;  /* 0x000000000000791b */ /* 0x006fe20003800000 */
.L_x_806:
[----:B------:R-:W-:Y:S05]  /*b780*/  BRA `(.L_x_807) ;  /* 0xffffff5c00007947 */ /* 0x000fea000383ffff */
.L_x_658:
[----:B--2---:R2:W3:Y:S02]  /*b790*/  SYNCS.PHASECHK.TRANS64.TRYWAIT P0, [R16+URZ+0x30800], R21 ;  /* 0x03080015100075a7 */ /* 0x0044e4000800017f */
[----:B---3--:R-:W-:Y:S05]  /*b7a0*/  @!P0 NANOSLEEP.SYNCS 0x989680 ;  /* 0x009896800000895d */ /* 0x008fea0003900000 */
[----:B------:R-:W3:Y:S02]  /*b7b0*/  @!P0 SYNCS.PHASECHK.TRANS64 P0, [R16+URZ+0x30800], R21 ;  /* 0x03080015100085a7 */ /* 0x000ee4000800007f */
[----:B---3--:R-:W-:Y:S05]  /*b7c0*/  @!P0 BRA `(.L_x_658) ;  /* 0xfffffffc00f08947 */ /* 0x008fea000383ffff */
[----:B------:R-:W-:Y:S05]  /*b7d0*/  BRA `(.L_x_657) ;  /* 0xffffff5c00a07947 */ /* 0x000fea000383ffff */
.L_x_662:
[----:B----4-:R4:W1:Y:S02]  /*b7e0*/  SYNCS.PHASECHK.TRANS64.TRYWAIT P1, [R2+URZ+0x30810], R153 ;  /* 0x03081099020075a7 */ /* 0x010864000802017f */
[----:B-1----:R-:W-:Y:S05]  /*b7f0*/  @!P1 NANOSLEEP.SYNCS 0x989680 ;  /* 0x009896800000995d */ /* 0x002fea0003900000 */
[----:B------:R-:W1:Y:S02]  /*b800*/  @!P1 SYNCS.PHASECHK.TRANS64 P1, [R2+URZ+0x30810], R153 ;  /* 0x03081099020095a7 */ /* 0x000e64000802007f */
[----:B-1----:R-:W-:Y:S05]  /*b810*/  @!P1 BRA `(.L_x_662) ;  /* 0xfffffffc00f09947 */ /* 0x002fea000383ffff */
[----:B------:R-:W-:Y:S05]  /*b820*/  BRA `(.L_x_661) ;  /* 0xffffff6000e07947 */ /* 0x000fea000383ffff */
.L_x_666:
[----:B------:R1:W1:Y:S02]  /*b830*/  SYNCS.PHASECHK.TRANS64.TRYWAIT P1, [R2+URZ+0x30830], R153 ;  /* 0x03083099020075a7 */ /* 0x000264000802017f */
[----:B-1----:R-:W-:Y:S05]  /*b840*/  @!P1 NANOSLEEP.SYNCS 0x989680 ;  /* 0x009896800000995d */ /* 0x002fea0003900000 */
[----:B------:R-:W1:Y:S02]  /*b850*/  @!P1 SYNCS.PHASECHK.TRANS64 P1, [R2+URZ+0x30830], R153 ;  /* 0x03083099020095a7 */ /* 0x000e64000802007f */
[----:B-1----:R-:W-:Y:S05]  /*b860*/  @!P1 BRA `(.L_x_666) ;  /* 0xfffffffc00f09947 */ /* 0x002fea000383ffff */
[----:B------:R-:W-:Y:S05]  /*b870*/  BRA `(.L_x_665) ;  /* 0xffffff6800387947 */ /* 0x000fea000383ffff */
.L_x_742:
[----:B------:R-:W-:Y:S01]  /*b880*/  BSSY B0, `(.L_x_808) ;  /* 0x0000005000007945 */ /* 0x000fe20003800000 */
[----:B------:R-:W-:-:S07]  /*b890*/  IMAD.MOV.U32 R15, RZ, RZ, -0x1 ;  /* 0xffffffffff0f7424 */ /* 0x000fce00078e00ff */
[----:B------:R-:W-:Y:S05]  /*b8a0*/  WARPSYNC.COLLECTIVE R15, `(.L_x_809) ;  /* 0x000000000f087348 */ /* 0x000fea0003c00000 */
[----:B------:R-:W-:Y:S01]  /*b8b0*/  NOP ;  /* 0x0000000000007918 */ /* 0x000fe20000000000 */
[----:B------:R-:W-:Y:S01]  /*b8c0*/  ENDCOLLECTIVE ;  /* 0x000000000000791b */ /* 0x000fe20003800000 */
.L_x_809:
[----:B------:R-:W-:Y:S05]  /*b8d0*/  BSYNC B0 ;  /* 0x0000000000007941 */ /* 0x000fea0003800000 */
.L_x_808:
[----:B------:R-:W-:Y:S05]  /*b8e0*/  BRA `(.L_x_810) ;  /* 0xffffffcc006c7947 */ /* 0x000fea000383ffff */
.L_x_754:
[----:B------:R-:W-:Y:S01]  /*b8f0*/  BSSY B0, `(.L_x_811) ;  /* 0x0000005000007945 */ /* 0x000fe20003800000 */
[----:B------:R-:W-:-:S07]  /*b900*/  IMAD.MOV.U32 R15, RZ, RZ, -0x1 ;  /* 0xffffffffff0f7424 */ /* 0x000fce00078e00ff */
[----:B------:R-:W-:Y:S05]  /*b910*/  WARPSYNC.COLLECTIVE R15, `(.L_x_812) ;  /* 0x000000000f087348 */ /* 0x000fea0003c00000 */
[----:B------:R-:W-:Y:S01]  /*b920*/  NOP ;  /* 0x0000000000007918 */ /* 0x000fe20000000000 */
[----:B------:R-:W-:Y:S01]  /*b930*/  ENDCOLLECTIVE ;  /* 0x000000000000791b */ /* 0x000fe20003800000 */
.L_x_812:
[----:B------:R-:W-:Y:S05]  /*b940*/  BSYNC B0 ;  /* 0x0000000000007941 */ /* 0x000fea0003800000 */
.L_x_811:
[----:B------:R-:W-:Y:S05]  /*b950*/  BRA `(.L_x_813) ;  /* 0xffffffd000847947 */ /* 0x000fea000383ffff */
.L_x_767:
[----:B------:R-:W-:Y:S01]  /*b960*/  BSSY B0, `(.L_x_814) ;  /* 0x0000005000007945 */ /* 0x000fe20003800000 */
[----:B------:R-:W-:-:S07]  /*b970*/  IMAD.MOV.U32 R15, RZ, RZ, -0x1 ;  /* 0xffffffffff0f7424 */ /* 0x000fce00078e00ff */
[----:B------:R-:W-:Y:S05]  /*b980*/  WARPSYNC.COLLECTIVE R15, `(.L_x_815) ;  /* 0x000000000f087348 */ /* 0x000fea0003c00000 */
[----:B------:R-:W-:Y:S01]  /*b990*/  NOP ;  /* 0x0000000000007918 */ /* 0x000fe20000000000 */
[----:B------:R-:W-:Y:S01]  /*b9a0*/  ENDCOLLECTIVE ;  /* 0x000000000000791b */ /* 0x000fe20003800000 */
.L_x_815:
[----:B------:R-:W-:Y:S05]  /*b9b0*/  BSYNC B0 ;  /* 0x0000000000007941 */ /* 0x000fea0003800000 */
.L_x_814:
[----:B------:R-:W-:Y:S05]  /*b9c0*/  BRA `(.L_x_816) ;  /* 0xffffffd400a07947 */ /* 0x000fea000383ffff */
.L_x_780:
[----:B-1----:R1:W2:Y:S02]  /*b9d0*/  SYNCS.PHASECHK.TRANS64.TRYWAIT P1, [R12+URZ+0x30820], R3 ;  /* 0x030820030c0075a7 */ /* 0x0022a4000802017f */
[----:B--2---:R-:W-:Y:S05]  /*b9e0*/  @!P1 NANOSLEEP.SYNCS 0x989680 ;  /* 0x009896800000995d */ /* 0x004fea0003900000 */
[----:B------:R-:W2:Y:S02]  /*b9f0*/  @!P1 SYNCS.PHASECHK.TRANS64 P1, [R12+URZ+0x30820], R3 ;  /* 0x030820030c0095a7 */ /* 0x000ea4000802007f */
[----:B--2---:R-:W-:Y:S05]  /*ba00*/  @!P1 BRA `(.L_x_780) ;  /* 0xfffffffc00f09947 */ /* 0x004fea000383ffff */
[----:B------:R-:W-:Y:S05]  /*ba10*/  BRA `(.L_x_817) ;  /* 0xffffffe000ac7947 */ /* 0x000fea000383ffff */
.L_x_784:
[----:B-1----:R1:W2:Y:S02]  /*ba20*/  SYNCS.PHASECHK.TRANS64.TRYWAIT P1, [R12+URZ+0x30840], R21 ;  /* 0x030840150c0075a7 */ /* 0x0022a4000802017f */
[----:B--2---:R-:W-:Y:S05]  /*ba30*/  @!P1 NANOSLEEP.SYNCS 0x989680 ;  /* 0x009896800000995d */ /* 0x004fea0003900000 */
[----:B------:R-:W2:Y:S02]  /*ba40*/  @!P1 SYNCS.PHASECHK.TRANS64 P1, [R12+URZ+0x30840], R21 ;  /* 0x030840150c0095a7 */ /* 0x000ea4000802007f */
[----:B--2---:R-:W-:Y:S05]  /*ba50*/  @!P1 BRA `(.L_x_784) ;  /* 0xfffffffc00f09947 */ /* 0x004fea000383ffff */
[----:B------:R-:W-:Y:S05]  /*ba60*/  BRA `(.L_x_818) ;  /* 0xffffffe800107947 */ /* 0x000fea000383ffff */
.L_x_786:
[----:B--2---:R2:W3:Y:S02]  /*ba70*/  SYNCS.PHASECHK.TRANS64.TRYWAIT P1, [R12+URZ+0x30828], R21 ;  /* 0x030828150c0075a7 */ /* 0x0044e4000802017f */
[----:B---3--:R-:W-:Y:S05]  /*ba80*/  @!P1 NANOSLEEP.SYNCS 0x989680 ;  /* 0x009896800000995d */ /* 0x008fea0003900000 */
[----:B------:R-:W3:Y:S02]  /*ba90*/  @!P1 SYNCS.PHASECHK.TRANS64 P1, [R12+URZ+0x30828], R21 ;  /* 0x030828150c0095a7 */ /* 0x000ee4000802007f */
[----:B---3--:R-:W-:Y:S05]  /*baa0*/  @!P1 BRA `(.L_x_786) ;  /* 0xfffffffc00f09947 */ /* 0x008fea000383ffff */
[----:B------:R-:W-:Y:S05]  /*bab0*/  BRA `(.L_x_819) ;  /* 0xffffffe800a87947 */ /* 0x000fea000383ffff */
.L_x_788:
[----:B---3--:R3:W4:Y:S02]  /*bac0*/  SYNCS.PHASECHK.TRANS64.TRYWAIT P1, [R12+URZ+0x30848], R21 ;  /* 0x030848150c0075a7 */ /* 0x008724000802017f */
[----:B----4-:R-:W-:Y:S05]  /*bad0*/  @!P1 NANOSLEEP.SYNCS 0x989680 ;  /* 0x009896800000995d */ /* 0x010fea0003900000 */
[----:B------:R-:W4:Y:S02]  /*bae0*/  @!P1 SYNCS.PHASECHK.TRANS64 P1, [R12+URZ+0x30848], R21 ;  /* 0x030848150c0095a7 */ /* 0x000f24000802007f */
[----:B----4-:R-:W-:Y:S05]  /*baf0*/  @!P1 BRA `(.L_x_788) ;  /* 0xfffffffc00f09947 */ /* 0x010fea000383ffff */
[----:B------:R-:W-:Y:S05]  /*bb00*/  BRA `(.L_x_820) ;  /* 0xffffffec00207947 */ /* 0x000fea000383ffff */
.L_x_790:
[----:B------:R-:W-:-:S07]  /*bb10*/  SHF.L.U32 R5, R10, 0x1f, RZ ;  /* 0x0000001f0a057819 */ /* 0x000fce00000006ff */
.L_x_821:
[----:B-1----:R1:W2:Y:S02]  /*bb20*/  SYNCS.PHASECHK.TRANS64.TRYWAIT P1, [R12+URZ+0x30820], R5 ;  /* 0x030820050c0075a7 */ /* 0x0022a4000802017f */
[----:B--2---:R-:W-:Y:S05]  /*bb30*/  @!P1 NANOSLEEP.SYNCS 0x989680 ;  /* 0x009896800000995d */ /* 0x004fea0003900000 */
[----:B------:R-:W2:Y:S02]  /*bb40*/  @!P1 SYNCS.PHASECHK.TRANS64 P1, [R12+URZ+0x30820], R5 ;  /* 0x030820050c0095a7 */ /* 0x000ea4000802007f */
[----:B--2---:R-:W-:Y:S05]  /*bb50*/  @!P1 BRA `(.L_x_821) ;  /* 0xfffffffc00f09947 */ /* 0x004fea000383ffff */
[----:B------:R-:W-:Y:S05]  /*bb60*/  BRA `(.L_x_822) ;  /* 0xffffffec00a87947 */ /* 0x000fea000383ffff */
.L_x_793:
[----:B-1----:R1:W2:Y:S02]  /*bb70*/  SYNCS.PHASECHK.TRANS64.TRYWAIT P1, [R12+URZ+0x30840], R13 ;  /* 0x0308400d0c0075a7 */ /* 0x0022a4000802017f */
[----:B--2---:R-:W-:Y:S05]  /*bb80*/  @!P1 NANOSLEEP.SYNCS 0x989680 ;  /* 0x009896800000995d */ /* 0x004fea0003900000 */
[----:B------:R-:W2:Y:S02]  /*bb90*/  @!P1 SYNCS.PHASECHK.TRANS64 P1, [R12+URZ+0x30840], R13 ;  /* 0x0308400d0c0095a7 */ /* 0x000ea4000802007f */
[----:B--2---:R-:W-:Y:S05]  /*bba0*/  @!P1 BRA `(.L_x_793) ;  /* 0xfffffffc00f09947 */ /* 0x004fea000383ffff */
[----:B------:R-:W-:Y:S05]  /*bbb0*/  BRA `(.L_x_823) ;  /* 0xfffffff000387947 */ /* 0x000fea000383ffff */
.L_x_795:
[----:B--2---:R2:W3:Y:S02]  /*bbc0*/  SYNCS.PHASECHK.TRANS64.TRYWAIT P1, [R12+URZ+0x30828], R13 ;  /* 0x0308280d0c0075a7 */ /* 0x0044e4000802017f */
[----:B---3--:R-:W-:Y:S05]  /*bbd0*/  @!P1 NANOSLEEP.SYNCS 0x989680 ;  /* 0x009896800000995d */ /* 0x008fea0003900000 */
[----:B------:R-:W3:Y:S02]  /*bbe0*/  @!P1 SYNCS.PHASECHK.TRANS64 P1, [R12+URZ+0x30828], R13 ;  /* 0x0308280d0c0095a7 */ /* 0x000ee4000802007f */
[----:B---3--:R-:W-:Y:S05]  /*bbf0*/  @!P1 BRA `(.L_x_795) ;  /* 0xfffffffc00f09947 */ /* 0x008fea000383ffff */
[----:B------:R-:W-:Y:S05]  /*bc00*/  BRA `(.L_x_824) ;  /* 0xfffffff000c47947 */ /* 0x000fea000383ffff */
.L_x_797:
[----:B---3--:R3:W4:Y:S02]  /*bc10*/  SYNCS.PHASECHK.TRANS64.TRYWAIT P0, [R4+URZ+0x30840], R3 ;  /* 0x03084003040075a7 */ /* 0x008724000800017f */
[----:B----4-:R-:W-:Y:S05]  /*bc20*/  @!P0 NANOSLEEP.SYNCS 0x989680 ;  /* 0x009896800000895d */ /* 0x010fea0003900000 */
[----:B------:R-:W4:Y:S02]  /*bc30*/  @!P0 SYNCS.PHASECHK.TRANS64 P0, [R4+URZ+0x30840], R3 ;  /* 0x03084003040085a7 */ /* 0x000f24000800007f */
[----:B----4-:R-:W-:Y:S05]  /*bc40*/  @!P0 BRA `(.L_x_797) ;  /* 0xfffffffc00f08947 */ /* 0x010fea000383ffff */
[----:B------:R-:W-:Y:S05]  /*bc50*/  BRA `(.L_x_825) ;  /* 0xfffffff400507947 */ /* 0x000fea000383ffff */
.L_x_799:
[----:B------:R-:W-:Y:S01]  /*bc60*/  BSSY B0, `(.L_x_826) ;  /* 0x0000006000007945 */ /* 0x000fe20003800000 */
[----:B------:R-:W-:-:S07]  /*bc70*/  IMAD.MOV.U32 R15, RZ, RZ, -0x1 ;  /* 0xffffffffff0f7424 */ /* 0x000fce00078e00ff */
[----:B--2-4-:R-:W-:Y:S05]  /*bc80*/  WARPSYNC.COLLECTIVE R15, `(.L_x_827) ;  /* 0x000000000f0c7348 */ /* 0x014fea0003c00000 */
[----:B------:R-:W-:Y:S02]  /*bc90*/  ELECT P6, UR62, PT ;  /* 0x00000000003e782f */ /* 0x000fe400038c0000 */
[----:B------:R-:W-:Y:S01]  /*bca0*/  MOV R14, UR62 ;  /* 0x0000003e000e7c02 */ /* 0x000fe20008000f00 */
[----:B--2-4-:R-:W-:Y:S10]  /*bcb0*/  ENDCOLLECTIVE ;  /* 0x000000000000791b */ /* 0x014ff40003800000 */
.L_x_827:
[----:B------:R-:W-:Y:S05]  /*bcc0*/  BSYNC B0 ;  /* 0x0000000000007941 */ /* 0x000fea0003800000 */
.L_x_826:
[----:B------:R-:W-:Y:S05]  /*bcd0*/  BRA `(.L_x_828) ;  /* 0xfffffff800007947 */ /* 0x000fea000383ffff */
.L_x_801:
[----:B-1----:R1:W3:Y:S02]  /*bce0*/  SYNCS.PHASECHK.TRANS64.TRYWAIT P0, [R7+URZ], R4 ;  /* 0x00000004070075a7 */ /* 0x0022e4000800017f */
[----:B---3--:R-:W-:Y:S05]  /*bcf0*/  @!P0 NANOSLEEP.SYNCS 0x989680 ;  /* 0x009896800000895d */ /* 0x008fea0003900000 */
[----:B------:R-:W3:Y:S02]  /*bd00*/  @!P0 SYNCS.PHASECHK.TRANS64 P0, [R7+URZ], R4 ;  /* 0x00000004070085a7 */ /* 0x000ee4000800007f */
[----:B---3--:R-:W-:Y:S05]  /*bd10*/  @!P0 BRA `(.L_x_801) ;  /* 0xfffffffc00f08947 */ /* 0x008fea000383ffff */
[----:B------:R-:W-:Y:S05]  /*bd20*/  BRA `(.L_x_829) ;  /* 0xfffffff800407947 */ /* 0x000fea000383ffff */
.L_x_802:
[----:B---3--:R3:W4:Y:S02]  /*bd30*/  SYNCS.PHASECHK.TRANS64.TRYWAIT P0, [R11+URZ], R2 ;  /* 0x000000020b0075a7 */ /* 0x008724000800017f */
[----:B----4-:R-:W-:Y:S05]  /*bd40*/  @!P0 NANOSLEEP.SYNCS 0x989680 ;  /* 0x009896800000895d */ /* 0x010fea0003900000 */
[----:B------:R-:W4:Y:S02]  /*bd50*/  @!P0 SYNCS.PHASECHK.TRANS64 P0, [R11+URZ], R2 ;  /* 0x000000020b0085a7 */ /* 0x000f24000800007f */
[----:B----4-:R-:W-:Y:S05]  /*bd60*/  @!P0 BRA `(.L_x_802) ;  /* 0xfffffffc00f08947 */ /* 0x010fea000383ffff */
[----:B------:R-:W-:Y:S05]  /*bd70*/  BRA `(.L_x_830) ;  /* 0xfffffff800347947 */ /* 0x000fea000383ffff */
.L_x_804:
[----:B----4-:R4:W1:Y:S02]  /*bd80*/  SYNCS.PHASECHK.TRANS64.TRYWAIT P0, [R9+URZ], R4 ;  /* 0x00000004090075a7 */ /* 0x010864000800017f */
[----:B-1----:R-:W-:Y:S05]  /*bd90*/  @!P0 NANOSLEEP.SYNCS 0x989680 ;  /* 0x009896800000895d */ /* 0x002fea0003900000 */
[----:B------:R-:W1:Y:S02]  /*bda0*/  @!P0 SYNCS.PHASECHK.TRANS64 P0, [R9+URZ], R4 ;  /* 0x00000004090085a7 */ /* 0x000e64000800007f */
[----:B-1----:R-:W-:Y:S05]  /*bdb0*/  @!P0 BRA `(.L_x_804) ;  /* 0xfffffffc00f08947 */ /* 0x002fea000383ffff */
[----:B------:R-:W-:Y:S05]  /*bdc0*/  BRA `(.L_x_831) ;  /* 0xfffffff800387947 */ /* 0x000fea000383ffff */
.L_x_832:
        /* <DEDUP_REMOVED lines=11> */
.L_x_7295:


//--------------------- .text._ZN7cutlass13device_kernelIN5flash11enable_sm90INS1_16FlashAttnBwdSm90INS1_25CollectiveMainloopBwdSm90ILi2ELi2ELi2EN4cute5tupleIJNS5_1CILi1EEES8_S8_EEENS6_IJNS7_ILi64EEENS7_ILi128EEESB_EEENS_10bfloat16_tEfNS_4arch4Sm90ELb0ELb0ELb1ELb1ELb0ELb1ELb0ELb0ELi2ELi1ELi2ELi1ELb0EEENS1_24CollectiveEpilogueBwdGQAISC_fSF_Li256ELb1ELb0EEENS1_19SingleTileSchedulerILb1ELb0ELb0ELi128EEEEEEEEEvNT_6ParamsE --------------------------
	.section	.text._ZN7cutlass13device_kernelIN5flash11enable_sm90INS1_16FlashAttnBwdSm90INS1_25CollectiveMainloopBwdSm90ILi2ELi2ELi2EN4cute5tupleIJNS5_1CILi1EEES8_S8_EEENS6_IJNS7_ILi64EEENS7_ILi128EEESB_EEENS_10bfloat16_tEfNS_4arch4Sm90ELb0ELb0ELb1ELb1ELb0ELb1ELb0ELb0ELi2ELi1ELi2ELi1ELb0EEENS1_24CollectiveEpilogueBwdGQAISC_fSF_Li256ELb1ELb0EEENS1_19SingleTileSchedulerILb1ELb0ELb0ELi128EEEEEEEEEvNT_6ParamsE,"ax",@progbits
	.align	128
.text._ZN7cutlass13device_kernelIN5flash11enable_sm90INS1_16FlashAttnBwdSm90INS1_25CollectiveMainloopBwdSm90ILi2ELi2ELi2EN4cute5tupleIJNS5_1CILi1EEES8_S8_EEENS6_IJNS7_ILi64EEENS7_ILi128EEESB_EEENS_10bfloat16_tEfNS_4arch4Sm90ELb0ELb0ELb1ELb1ELb0ELb1ELb0ELb0ELi2ELi1ELi2ELi1ELb0EEENS1_24CollectiveEpilogueBwdGQAISC_fSF_Li256ELb1ELb0EEENS1_19SingleTileSchedulerILb1ELb0ELb0ELi128EEEEEEEEEvNT_6ParamsE:
        .type           _ZN7cutlass13device_kernelIN5flash11enable_sm90INS1_16FlashAttnBwdSm90INS1_25CollectiveMainloopBwdSm90ILi2ELi2ELi2EN4cute5tupleIJNS5_1CILi1EEES8_S8_EEENS6_IJNS7_ILi64EEENS7_ILi128EEESB_EEENS_10bfloat16_tEfNS_4arch4Sm90ELb0ELb0ELb1ELb1ELb0ELb1ELb0ELb0ELi2ELi1ELi2ELi1ELb0EEENS1_24CollectiveEpilogueBwdGQAISC_fSF_Li256ELb1ELb0EEENS1_19SingleTileSchedulerILb1ELb0ELb0ELi128EEEEEEEEEvNT_6ParamsE,@function
        .size           _ZN7cutlass13device_kernelIN5flash11enable_sm90INS1_16FlashAttnBwdSm90INS1_25CollectiveMainloopBwdSm90ILi2ELi2ELi2EN4cute5tupleIJNS5_1CILi1EEES8_S8_EEENS6_IJNS7_ILi64EEENS7_ILi128EEESB_EEENS_10bfloat16_tEfNS_4arch4Sm90ELb0ELb0ELb1ELb1ELb0ELb1ELb0ELb0ELi2ELi1ELi2ELi1ELb0EEENS1_24CollectiveEpilogueBwdGQAISC_fSF_Li256ELb1ELb0EEENS1_19SingleTileSchedulerILb1ELb0ELb0ELi128EEEEEEEEEvNT_6ParamsE,(.L_x_7296 - _ZN7cutlass13device_kernelIN5flash11enable_sm90INS1_16FlashAttnBwdSm90INS1_25CollectiveMainloopBwdSm90ILi2ELi2ELi2EN4cute5tupleIJNS5_1CILi1EEES8_S8_EEENS6_IJNS7_ILi64EEENS7_ILi128EEESB_EEENS_10bfloat16_tEfNS_4arch4Sm90ELb0ELb0ELb1ELb1ELb0ELb1ELb0ELb0ELi2ELi1ELi2ELi1ELb0EEENS1_24CollectiveEpilogueBwdGQAISC_fSF_Li256ELb1ELb0EEENS1_19SingleTileSchedulerILb1ELb0ELb0ELi128EEEEEEEEEvNT_6ParamsE)
        .other          _ZN7cutlass13device_kernelIN5flash11enable_sm90INS1_16FlashAttnBwdSm90INS1_25CollectiveMainloopBwdSm90ILi2ELi2ELi2EN4cute5tupleIJNS5_1CILi1EEES8_S8_EEENS6_IJNS7_ILi64EEENS7_ILi128EEESB_EEENS_10bfloat16_tEfNS_4arch4Sm90ELb0ELb0ELb1ELb1ELb0ELb1ELb0ELb0ELi2ELi1ELi2ELi1ELb0EEENS1_24CollectiveEpilogueBwdGQAISC_fSF_Li256ELb1ELb0EEENS1_19SingleTileSchedulerILb1ELb0ELb0ELi128EEEEEEEEEvNT_6ParamsE,@"STO_CUDA_ENTRY STV_DEFAULT"
_ZN7cutlass13device_kernelIN5flash11enable_sm90INS1_16FlashAttnBwdSm90INS1_25CollectiveMainloopBwdSm90ILi2ELi2ELi2EN4cute5tupleIJNS5_1CILi1EEES8_S8_EEENS6_IJNS7_ILi64EEENS7_ILi128EEESB_EEENS_10bfloat16_tEfNS_4arch4Sm90ELb0ELb0ELb1ELb1ELb0ELb1ELb0ELb0ELi2ELi1ELi2ELi1ELb0EEENS1_24CollectiveEpilogueBwdGQAISC_fSF_Li256ELb1ELb0EEENS1_19SingleTileSchedulerILb1ELb0ELb0ELi128EEEEEEEEEvNT_6ParamsE:
        /* <DEDUP_REMOVED lines=23> */
.L_x_834:
[----:B------:R-:W-:Y:S05]  /*0170*/  BSYNC B0 ;  /* 0x0000000000007941 */ /* 0x000fea0003800000 */
.L_x_833:
        /* <DEDUP_REMOVED lines=34> */
.L_x_835:
        /* <DEDUP_REMOVED lines=22> */
.L_x_836:
        /* <DEDUP_REMOVED lines=9> */
.L_x_839:
        /* <DEDUP_REMOVED lines=20> */
.L_x_840:
        /* <DEDUP_REMOVED lines=10> */
.L_x_842:
[----:B------:R-:W2:Y:S02]  /*0770*/  LDC R0, c[0x0][0x8c4] ;  /* 0x00023100ff007b82 */ /* 0x000ea40000000800 */
.L_x_841:
        /* <DEDUP_REMOVED lines=16> */
.L_x_844:
        /* <DEDUP_REMOVED lines=10> */
.L_x_845:
        /* <DEDUP_REMOVED lines=8> */
.L_x_846:
        /* <DEDUP_REMOVED lines=9> */
.L_x_847:
        /* <DEDUP_REMOVED lines=88> */
.L_x_850:
        /* <DEDUP_REMOVED lines=15> */
.L_x_849:
        /* <DEDUP_REMOVED lines=22> */
.L_x_852:
        /* <DEDUP_REMOVED lines=15> */
.L_x_851:
        /* <DEDUP_REMOVED lines=8> */
.L_x_929:
        /* <DEDUP_REMOVED lines=45> */
.L_x_854:
        /* <DEDUP_REMOVED lines=74> */
.L_x_866:
[----:B------:R-:W-:-:S13]  /*1ae0*/  ISETP.NE.AND P0, PT, R7, 0x3, PT ;  /* 0x000000030700780c */ /* 0x000fda0003f05270 */
[----:B---3--:R-:W-:Y:S05]  /*1af0*/  @!P0 BRA `(.L_x_856) ;  /* 0x0000000000048947 */ /* 0x008fea0003800000 */
[----:B------:R-:W-:Y:S01]  /*1b00*/  BPT.TRAP 0x1 ;  /* 0x000000040000795c */ /* 0x000fe20000300000 */
.L_x_856:
[----:B------:R-:W-:Y:S01]  /*1b10*/  IMAD R2, R4, 0x8, R16 ;  /* 0x0000000804027824 */ /* 0x000fe200078e0210 */
[----:B------:R-:W-:-:S04]  /*1b20*/  SHF.L.U32 R153, R5, 0x1f, RZ ;  /* 0x0000001f05997819 */ /* 0x000fc800000006ff */
[----:B------:R3:W4:Y:S01]  /*1b30*/  SYNCS.PHASECHK.TRANS64.TRYWAIT P1, [R2+URZ+0x30810], R153 ;  /* 0x03081099020075a7 */ /* 0x000722000802017f */
[----:B------:R-:W-:Y:S05]  /*1b40*/  @!P0 BRA `(.L_x_857) ;  /* 0x0000000000048947 */ /* 0x000fea0003800000 */
[----:B------:R-:W-:Y:S01]  /*1b50*/  BPT.TRAP 0x1 ;  /* 0x000000040000795c */ /* 0x000fe20000300000 */
.L_x_857:
[----:B----4-:R-:W-:Y:S05]  /*1b60*/  @P1 BRA `(.L_x_858) ;  /* 0x0000000000081947 */ /* 0x010fea0003800000 */
[----:B------:R-:W4:Y:S02]  /*1b70*/  SYNCS.PHASECHK.TRANS64.TRYWAIT P1, [R2+URZ+0x30810], R153 ;  /* 0x03081099020075a7 */ /* 0x000f24000802017f */
[----:B----4-:R-:W-:Y:S05]  /*1b80*/  @!P1 BRA `(.L_x_859) ;  /* 0x0000006800349947 */ /* 0x010fea0003800000 */
.L_x_858:
        /* <DEDUP_REMOVED lines=81> */
.L_x_860:
[----:B------:R1:W1:Y:S01]  /*20a0*/  SYNCS.PHASECHK.TRANS64.TRYWAIT P1, [R2+URZ+0x30830], R153 ;  /* 0x03083099020075a7 */ /* 0x000262000802017f */
[----:B------:R-:W-:Y:S05]  /*20b0*/  @!P0 BRA `(.L_x_861) ;  /* 0x0000000000048947 */ /* 0x000fea0003800000 */
[----:B------:R-:W-:Y:S01]  /*20c0*/  BPT.TRAP 0x1 ;  /* 0x000000040000795c */ /* 0x000fe20000300000 */
.L_x_861:
[----:B------:R-:W-:-:S05]  /*20d0*/  VIADD R17, R16, 0x20000 ;  /* 0x0002000010117836 */ /* 0x000fca0000000000 */
[----:B------:R-:W-:-:S04]  /*20e0*/  SHF.R.U32.HI R17, RZ, 0x4, R17 ;  /* 0x00000004ff117819 */ /* 0x000fc80000011611 */
[----:B------:R-:W-:-:S04]  /*20f0*/  LOP3.LUT R17, R17, 0x3fff, RZ, 0xc0, !PT ;  /* 0x00003fff11117812 */ /* 0x000fc800078ec0ff */
[----:B------:R-:W-:Y:S01]  /*2100*/  LOP3.LUT R155, R17, 0x10000, RZ, 0xfc, !PT ;  /* 0x00010000119b7812 */ /* 0x000fe200078efcff */
[----:B-1----:R-:W-:Y:S06]  /*2110*/  @P1 BRA `(.L_x_862) ;  /* 0x0000000000081947 */ /* 0x002fec0003800000 */
[----:B------:R-:W1:Y:S02]  /*2120*/  SYNCS.PHASECHK.TRANS64.TRYWAIT P1, [R2+URZ+0x30830], R153 ;  /* 0x03083099020075a7 */ /* 0x000e64000802017f */
[----:B-1----:R-:W-:Y:S05]  /*2130*/  @!P1 BRA `(.L_x_863) ;  /* 0x0000006000dc9947 */ /* 0x002fea0003800000 */
.L_x_862:
        /* <DEDUP_REMOVED lines=495> */
.L_x_864:
        /* <DEDUP_REMOVED lines=49> */
.L_x_865:
        /* <DEDUP_REMOVED lines=77> */
.L_x_848:
[----:B------:R-:W-:Y:S05]  /*4810*/  @P0 BRA `(.L_x_843) ;  /* 0x0000003800d80947 */ /* 0x000fea0003800000 */
[----:B-1-3--:R-:W1:Y:S01]  /*4820*/  LDC.64 R2, c[0x0][0x878] ;  /* 0x00021e00ff027b82 */ /* 0x00ae620000000a00 */
[----:B------:R-:W2:Y:S07]  /*4830*/  S2R R22, SR_TID.X ;  /* 0x0000000000167919 */ /* 0x000eae0000002100 */
[----:B------:R-:W3:Y:S01]  /*4840*/  LDC R0, c[0x0][0x850] ;  /* 0x00021400ff007b82 */ /* 0x000ee20000000800 */
[----:B------:R-:W4:Y:S01]  /*4850*/  S2R R7, SR_CTAID.Y ;  /* 0x0000000000077919 */ /* 0x000f220000002600 */
[----:B------:R-:W5:Y:S06]  /*4860*/  S2R R8, SR_CTAID.X ;  /* 0x0000000000087919 */ /* 0x000f6c0000002500 */
[----:B------:R-:W2:Y:S01]  /*4870*/  S2UR UR5, SR_CgaCtaId ;  /* 0x00000000000579c3 */ /* 0x000ea20000008800 */
[----:B-1----:R-:W-:-:S07]  /*4880*/  ISETP.NE.U32.AND P0, PT, R2, RZ, PT ;  /* 0x000000ff0200720c */ /* 0x002fce0003f05070 */
[----:B------:R-:W1:Y:S01]  /*4890*/  LDC.64 R10, c[0x0][0x818] ;  /* 0x00020600ff0a7b82 */ /* 0x000e620000000a00 */
[----:B------:R-:W-:-:S07]  /*48a0*/  ISETP.NE.AND.EX P0, PT, R3, RZ, PT, P0 ;  /* 0x000000ff0300720c */ /* 0x000fce0003f05300 */
[----:B------:R-:W1:Y:S08]  /*48b0*/  LDC.64 R14, c[0x0][0x840] ;  /* 0x00021000ff0e7b82 */ /* 0x000e700000000a00 */
[----:B------:R-:W2:Y:S01]  /*48c0*/  @P0 LDC.64 R2, c[0x0][0x878] ;  /* 0x00021e00ff020b82 */ /* 0x000ea20000000a00 */
[----:B------:R-:W-:-:S07]  /*48d0*/  UMOV UR4, 0x400 ;  /* 0x0000040000047882 */ /* 0x000fce0000000000 */
[----:B------:R-:W1:Y:S08]  /*48e0*/  LDC.64 R12, c[0x0][0x820] ;  /* 0x00020800ff0c7b82 */ /* 0x000e700000000a00 */
[----:B------:R-:W1:Y:S01]  /*48f0*/  LDC.64 R16, c[0x0][0x848] ;  /* 0x00021200ff107b82 */ /* 0x000e620000000a00 */
[----:B--2---:R-:W-:-:S07]  /*4900*/  @P0 IMAD.WIDE R2, R228, 0x4, R2 ;  /* 0x00000004e4020825 */ /* 0x004fce00078e0202 */
[----:B------:R-:W2:Y:S01]  /*4910*/  LDC.64 R18, c[0x0][0x800] ;  /* 0x00020000ff127b82 */ /* 0x000ea20000000a00 */
[----:B------:R4:W2:Y:S07]  /*4920*/  @P0 LDG.E R3, desc[UR38][R2.64] ;  /* 0x0000002602030981 */ /* 0x0008ae000c1e1900 */
[----:B------:R-:W-:Y:S01]  /*4930*/  BAR.SYNC.DEFER_BLOCKING 0x1, 0x100 ;  /* 0x0044000000007b1d */ /* 0x000fe20000010000 */
[----:B---3--:R-:W-:Y:S01]  /*4940*/  ISETP.NE.AND P1, PT, R0, 0x1, PT ;  /* 0x000000010000780c */ /* 0x008fe20003f25270 */
[----:B------:R-:W-:Y:S01]  /*4950*/  VIADD R23, R22, 0xffffff80 ;  /* 0xffffff8016177836 */ /* 0x000fe20000000000 */
[----:B------:R-:W-:-:S05]  /*4960*/  ULEA UR4, UR5, UR4, 0x18 ;  /* 0x0000000405047291 */ /* 0x000fca000f8ec03f */
[----:B------:R-:W3:Y:S01]  /*4970*/  LDC.64 R20, c[0x0][0x828] ;  /* 0x00020a00ff147b82 */ /* 0x000ee20000000a00 */
[----:B------:R-:W-:Y:S01]  /*4980*/  SHF.R.S32.HI R0, RZ, 0x1f, R23 ;  /* 0x0000001fff007819 */ /* 0x000fe20000011417 */
[----:B------:R-:W-:Y:S03]  /*4990*/  BSSY B0, `(.L_x_867) ;  /* 0x0000054000007945 */ /* 0x000fe60003800000 */
[----:B------:R-:W-:-:S03]  /*49a0*/  LEA.HI R5, R0, R23, RZ, 0x7 ;  /* 0x0000001700057211 */ /* 0x000fc600078f38ff */
[----:B------:R-:W1:Y:S01]  /*49b0*/  @P1 LDC R4, c[0x0][0x854] ;  /* 0x00021500ff041b82 */ /* 0x000e620000000800 */
[C---:B------:R-:W-:Y:S01]  /*49c0*/  LOP3.LUT R0, R5.reuse, 0xfffff80, RZ, 0xc0, !PT ;  /* 0x0fffff8005007812 */ /* 0x040fe200078ec0ff */
[----:B----4-:R-:W-:-:S04]  /*49d0*/  IMAD.SHL.U32 R2, R5, 0x40, RZ ;  /* 0x0000004005027824 */ /* 0x010fc800078e00ff */
[----:B------:R-:W-:Y:S01]  /*49e0*/  IMAD.IADD R0, R23, 0x1, -R0 ;  /* 0x0000000117007824 */ /* 0x000fe200078e0a00 */
[----:B------:R-:W-:Y:S01]  /*49f0*/  LOP3.LUT R5, R2, 0x3fffe000, RZ, 0xc0, !PT ;  /* 0x3fffe00002057812 */ /* 0x000fe200078ec0ff */
[----:B------:R-:W4:Y:S04]  /*4a00*/  @P1 LDC R9, c[0x0][0x858] ;  /* 0x00021600ff091b82 */ /* 0x000f280000000800 */
[----:B------:R-:W-:-:S05]  /*4a10*/  IMAD R5, R0, 0x4, R5 ;  /* 0x0000000400057824 */ /* 0x000fca00078e0205 */
[----:B------:R-:W-:Y:S01]  /*4a20*/  LEA R6, R5, UR4, 0x2 ;  /* 0x0000000405067c11 */ /* 0x000fe2000f8e10ff */
[----:B-----5:R-:W-:-:S04]  /*4a30*/  IMAD.SHL.U32 R5, R8, 0x4000, RZ ;  /* 0x0000400008057824 */ /* 0x020fc800078e00ff */
[----:B------:R1:W-:Y:S02]  /*4a40*/  STS.128 [R6], R24 ;  /* 0x0000001806007388 */ /* 0x0003e40000000c00 */
[----:B-1----:R-:W-:Y:S02]  /*4a50*/  @P1 IMAD.HI.U32 R0, R7, R4, RZ ;  /* 0x0000000407001227 */ /* 0x002fe400078e00ff */
[----:B------:R1:W-:Y:S04]  /*4a60*/  STS.128 [R6+0x800], R28 ;  /* 0x0008001c06007388 */ /* 0x0003e80000000c00 */
[----:B------:R1:W-:Y:S01]  /*4a70*/  STS.128 [R6+0x1000], R32 ;  /* 0x0010002006007388 */ /* 0x0003e20000000c00 */
[----:B----4-:R-:W-:-:S03]  /*4a80*/  @P1 SHF.R.U32.HI R7, RZ, R9, R0 ;  /* 0x00000009ff071219 */ /* 0x010fc60000011600 */
[----:B------:R1:W-:Y:S01]  /*4a90*/  STS.128 [R6+0x1800], R36 ;  /* 0x0018002406007388 */ /* 0x0003e20000000c00 */
[----:B------:R-:W-:-:S03]  /*4aa0*/  SHF.R.S32.HI R9, RZ, 0x1f, R7 ;  /* 0x0000001fff097819 */ /* 0x000fc60000011407 */
        /* <DEDUP_REMOVED lines=17> */
[----:B----4-:R-:W4:Y:S01]  /*4bc0*/  FENCE.VIEW.ASYNC.S ;  /* 0x00000000000073c6 */ /* 0x010f220000000000 */
[----:B--2---:R-:W-:-:S05]  /*4bd0*/  @P0 IMAD R3, R228, 0x80, R3 ;  /* 0x00000080e4030824 */ /* 0x004fca00078e0203 */
[----:B------:R-:W-:-:S04]  /*4be0*/  @P0 SHF.R.S32.HI R0, RZ, 0x1f, R3 ;  /* 0x0000001fff000819 */ /* 0x000fc80000011403 */
[----:B------:R-:W-:-:S05]  /*4bf0*/  @P0 LEA.HI R0, R0, R3, RZ, 0x7 ;  /* 0x0000000300000211 */ /* 0x000fca00078f38ff */
[----:B------:R-:W-:-:S05]  /*4c00*/  @P0 IMAD.SHL.U32 R0, R0, 0x80, RZ ;  /* 0x0000008000000824 */ /* 0x000fca00078e00ff */
[----:B------:R-:W-:Y:S01]  /*4c10*/  @P0 LOP3.LUT R2, R0, 0xffffc000, RZ, 0xc0, !PT ;  /* 0xffffc00000020812 */ /* 0x000fe200078ec0ff */
[----:B------:R-:W-:-:S03]  /*4c20*/  IMAD R0, R9, R10, RZ ;  /* 0x0000000a09007224 */ /* 0x000fc600078e02ff */
[----:B------:R-:W-:Y:S02]  /*4c30*/  @P0 SHF.R.S32.HI R3, RZ, 0x1f, R2 ;  /* 0x0000001fff030819 */ /* 0x000fe40000011402 */
[----:B------:R-:W-:Y:S01]  /*4c40*/  @!P0 CS2R R2, SRZ ;  /* 0x0000000000028805 */ /* 0x000fe2000001ff00 */
[----:B----4-:R-:W-:Y:S05]  /*4c50*/  BAR.SYNC.DEFER_BLOCKING 0x1, 0x100 ;  /* 0x0044000000007b1d */ /* 0x010fea0000010000 */
[----:B------:R-:W-:Y:S01]  /*4c60*/  IADD3 R4, P1, R5, R2, RZ ;  /* 0x0000000205047210 */ /* 0x000fe20007f3e0ff */
[----:B------:R-:W-:Y:S02]  /*4c70*/  IMAD R2, R9, R14, RZ ;  /* 0x0000000e09027224 */ /* 0x000fe400078e02ff */
[----:B------:R-:W-:Y:S01]  /*4c80*/  IMAD R9, R7, R11, R0 ;  /* 0x0000000b07097224 */ /* 0x000fe200078e0200 */
[----:B------:R-:W-:Y:S01]  /*4c90*/  LEA.HI.X.SX32 R5, R5, R3, 0x1, P1 ;  /* 0x0000000305057211 */ /* 0x000fe200008f0eff */
[C---:B------:R-:W-:Y:S01]  /*4ca0*/  IMAD R11, R7.reuse, R15, R2 ;  /* 0x0000000f070b7224 */ /* 0x040fe200078e0202 */
[----:B------:R-:W-:Y:S01]  /*4cb0*/  SHF.R.S32.HI R0, RZ, 0x1f, R228 ;  /* 0x0000001fff007819 */ /* 0x000fe200000114e4 */
[----:B------:R-:W-:-:S04]  /*4cc0*/  IMAD.WIDE.U32 R2, R7, R10, R4 ;  /* 0x0000000a07027225 */ /* 0x000fc800078e0004 */
[----:B------:R-:W-:Y:S01]  /*4cd0*/  IMAD.IADD R3, R3, 0x1, R9 ;  /* 0x0000000103037824 */ /* 0x000fe200078e0209 */
[----:B------:R-:W-:Y:S01]  /*4ce0*/  SEL R9, R0, RZ, !P0 ;  /* 0x000000ff00097207 */ /* 0x000fe20004000000 */
[----:B------:R-:W-:Y:S01]  /*4cf0*/  IMAD.WIDE.U32 R4, R7, R14, R4 ;  /* 0x0000000e07047225 */ /* 0x000fe200078e0004 */
[----:B------:R-:W-:Y:S02]  /*4d00*/  SEL R7, R228, RZ, !P0 ;  /* 0x000000ffe4077207 */ /* 0x000fe40004000000 */
[----:B------:R-:W-:Y:S01]  /*4d10*/  ISETP.NE.AND P0, PT, R23, RZ, PT ;  /* 0x000000ff1700720c */ /* 0x000fe20003f05270 */
[----:B------:R-:W-:Y:S02]  /*4d20*/  IMAD.IADD R5, R5, 0x1, R11 ;  /* 0x0000000105057824 */ /* 0x000fe400078e020b */
[C---:B------:R-:W-:Y:S02]  /*4d30*/  IMAD R0, R9.reuse, R12, RZ ;  /* 0x0000000c09007224 */ /* 0x040fe400078e02ff */
[----:B------:R-:W-:-:S02]  /*4d40*/  IMAD R8, R9, R16, RZ ;  /* 0x0000001009087224 */ /* 0x000fc400078e02ff */
[----:B------:R-:W-:-:S04]  /*4d50*/  IMAD.WIDE.U32 R2, R7, R12, R2 ;  /* 0x0000000c07027225 */ /* 0x000fc800078e0002 */
[----:B------:R-:W-:Y:S01]  /*4d60*/  IMAD.WIDE.U32 R4, R7, R16, R4 ;  /* 0x0000001007047225 */ /* 0x000fe200078e0004 */
[----:B------:R-:W-:-:S03]  /*4d70*/  LEA R18, P1, R2, R18, 0x2 ;  /* 0x0000001202127211 */ /* 0x000fc600078210ff */
[C---:B------:R-:W-:Y:S01]  /*4d80*/  IMAD R9, R7.reuse, R13, R0 ;  /* 0x0000000d07097224 */ /* 0x040fe200078e0200 */
[----:B---3--:R-:W-:Y:S01]  /*4d90*/  LEA R20, P2, R4, R20, 0x2 ;  /* 0x0000001404147211 */ /* 0x008fe200078410ff */
[----:B------:R-:W-:Y:S02]  /*4da0*/  IMAD R7, R7, R17, R8 ;  /* 0x0000001107077224 */ /* 0x000fe400078e0208 */
[----:B------:R-:W-:Y:S02]  /*4db0*/  IMAD.IADD R3, R3, 0x1, R9 ;  /* 0x0000000103037824 */ /* 0x000fe400078e0209 */
[----:B------:R-:W-:-:S03]  /*4dc0*/  IMAD.IADD R0, R5, 0x1, R7 ;  /* 0x0000000105007824 */ /* 0x000fc600078e0207 */
[----:B------:R-:W-:Y:S02]  /*4dd0*/  LEA.HI.X R3, R2, R19, R3, 0x2, P1 ;  /* 0x0000001302037211 */ /* 0x000fe400008f1403 */
[----:B------:R-:W-:Y:S01]  /*4de0*/  LEA.HI.X R0, R4, R21, R0, 0x2, P2 ;  /* 0x0000001504007211 */ /* 0x000fe200010f1400 */
[----:B-1----:R-:W-:Y:S06]  /*4df0*/  @P0 BRA `(.L_x_868) ;  /* 0x0000000000340947 */ /* 0x002fec0003800000 */
[----:B------:R-:W-:Y:S01]  /*4e00*/  R2UR UR6, R20 ;  /* 0x00000000140672ca */ /* 0x000fe200000e0000 */
[----:B------:R-:W-:Y:S01]  /*4e10*/  UMOV UR5, 0x1000 ;  /* 0x0000100000057882 */ /* 0x000fe20000000000 */
[----:B------:R-:W-:Y:S01]  /*4e20*/  R2UR UR7, R0 ;  /* 0x00000000000772ca */ /* 0x000fe200000e0000 */
[----:B------:R-:W-:Y:S01]  /*4e30*/  UMOV UR8, 0x0 ;  /* 0x0000000000087882 */ /* 0x000fe20000000000 */
[----:B------:R-:W-:Y:S01]  /*4e40*/  PLOP3.LUT P0, PT, PT, PT, PT, 0x80, 0x0 ;  /* 0x000000000000781c */ /* 0x000fe20003f0f070 */
[----:B------:R-:W-:-:S12]  /*4e50*/  UMOV UR9, 0x14f00000 ;  /* 0x14f0000000097882 */ /* 0x000fd80000000000 */
.L_x_869:
[----:B------:R-:W-:Y:S01]  /*4e60*/  @P0 ELECT P1, URZ, PT ;  /* 0x00000000003f082f */ /* 0x000fe20003820000 */
[----:B------:R1:W-:-:S12]  /*4e70*/  UBLKRED.G.S.ADD.F32.RN [UR6], [UR4], UR5, desc[UR8] ;  /* 0x00000806040073bb */ /* 0x0003d800080a1405 */
[----:B------:R-:W-:Y:S02]  /*4e80*/  @P1 PLOP3.LUT P0, PT, P1, PT, PT, 0x8, 0x0 ;  /* 0x000000000000181c */ /* 0x000fe40000f0e170 */
[----:B------:R-:W-:-:S11]  /*4e90*/  PLOP3.LUT P1, PT, PT, PT, PT, 0x8, 0x0 ;  /* 0x000000000000781c */ /* 0x000fd60003f2e170 */
[----:B-1----:R-:W-:Y:S05]  /*4ea0*/  @P0 BRA.U.ANY `(.L_x_869) ;  /* 0xfffffffd00ec0947 */ /* 0x002fea000393ffff */
[----:B------:R0:W-:Y:S01]  /*4eb0*/  UTMACMDFLUSH ;  /* 0x00000000000079b7 */ /* 0x0001e20000000000 */
[----:B------:R-:W-:-:S04]  /*4ec0*/  DEPBAR.LE SB0, 0x0 ;  /* 0x000080000000791a */ /* 0x000fc80000000000 */
.L_x_868:
[----:B------:R-:W-:Y:S05]  /*4ed0*/  BSYNC B0 ;  /* 0x0000000000007941 */ /* 0x000fea0003800000 */
.L_x_867:
[----:B------:R-:W-:Y:S01]  /*4ee0*/  BAR.SYNC.DEFER_BLOCKING 0x1, 0x100 ;  /* 0x0044000000007b1d */ /* 0x000fe20000010000 */
[----:B------:R-:W-:-:S05]  /*4ef0*/  ISETP.NE.AND P0, PT, R22, 0x80, PT ;  /* 0x000000801600780c */ /* 0x000fca0003f05270 */
        /* <DEDUP_REMOVED lines=28> */
[----:B------:R-:W-:Y:S01]  /*50c0*/  PLOP3.LUT P0, PT, PT, PT, PT, 0x80, 0x0 ;  /* 0x000000000000781c */ /* 0x000fe20003f0f070 */
[----:B------:R-:W-:-:S12]  /*50d0*/  UMOV UR9, 0x14f00000 ;  /* 0x14f0000000097882 */ /* 0x000fd80000000000 */
.L_x_870:
        /* <DEDUP_REMOVED lines=8> */
.L_x_838:
        /* <DEDUP_REMOVED lines=20> */
.L_x_872:
        /* <DEDUP_REMOVED lines=13> */
.L_x_874:
[----:B------:R-:W-:-:S05]  /*5370*/  ULDC UR5, c[0x0][0x8c4] ;  /* 0x0002310000057ab9 */ /* 0x000fca0000000800 */
.L_x_873:
        /* <DEDUP_REMOVED lines=40> */
.L_x_875:
        /* <DEDUP_REMOVED lines=49> */
.L_x_889:
        /* <DEDUP_REMOVED lines=21> */
.L_x_878:
[----:B------:R-:W-:Y:S05]  /*5a60*/  BSYNC B0 ;  /* 0x0000000000007941 */ /* 0x000fea0003800000 */
.L_x_877:
        /* <DEDUP_REMOVED lines=13> */
.L_x_880:
[----:B------:R-:W-:Y:S05]  /*5b40*/  BSYNC B0 ;  /* 0x0000000000007941 */ /* 0x000fea0003800000 */
.L_x_879:
[----:B------:R-:W-:Y:S06]  /*5b50*/  BAR.ARV 0xa, 0xa0 ;  /* 0x0282800000007b1d */ /* 0x000fec0000002000 */
[----:B------:R-:W-:Y:S04]  /*5b60*/  BSSY B0, `(.L_x_881) ;  /* 0x0000003000007945 */ /* 0x000fe80003800000 */
[----:B------:R-:W-:Y:S05]  /*5b70*/  @!P0 BRA `(.L_x_882) ;  /* 0x0000000000048947 */ /* 0x000fea0003800000 */
[----:B------:R-:W-:-:S04]  /*5b80*/  DEPBAR.LE SB0, 0x0 ;  /* 0x000080000000791a */ /* 0x000fc80000000000 */
.L_x_882:
[----:B------:R-:W-:Y:S05]  /*5b90*/  BSYNC B0 ;  /* 0x0000000000007941 */ /* 0x000fea0003800000 */
.L_x_881:
        /* <DEDUP_REMOVED lines=13> */
.L_x_884:
[----:B------:R-:W-:Y:S05]  /*5c70*/  BSYNC B0 ;  /* 0x0000000000007941 */ /* 0x000fea0003800000 */
.L_x_883:
        /* <DEDUP_REMOVED lines=13> */
.L_x_886:
[----:B------:R-:W-:Y:S05]  /*5d50*/  BSYNC B0 ;  /* 0x0000000000007941 */ /* 0x000fea0003800000 */
.L_x_885:
[----:B------:R-:W-:Y:S01]  /*5d60*/  VIADD R0, R0, 0xfffffffe ;  /* 0xfffffffe00007836 */ /* 0x000fe20000000000 */
[----:B------:R-:W-:Y:S06]  /*5d70*/  BAR.ARV 0xa, 0xa0 ;  /* 0x0282800000007b1d */ /* 0x000fec0000002000 */
[----:B------:R-:W-:Y:S01]  /*5d80*/  BSSY B0, `(.L_x_887) ;  /* 0x0000004000007945 */ /* 0x000fe20003800000 */
[----:B------:R-:W-:-:S03]  /*5d90*/  ISETP.NE.AND P1, PT, R0, RZ, PT ;  /* 0x000000ff0000720c */ /* 0x000fc60003f25270 */
[----:B------:R-:W-:Y:S10]  /*5da0*/  @!P0 BRA `(.L_x_888) ;  /* 0x0000000000048947 */ /* 0x000ff40003800000 */
[----:B------:R-:W-:-:S04]  /*5db0*/  DEPBAR.LE SB0, 0x0 ;  /* 0x000080000000791a */ /* 0x000fc80000000000 */
.L_x_888:
[----:B------:R-:W-:Y:S05]  /*5dc0*/  BSYNC B0 ;  /* 0x0000000000007941 */ /* 0x000fea0003800000 */
.L_x_887:
[----:B------:R-:W-:Y:S06]  /*5dd0*/  BAR.ARV 0xb, 0xa0 ;  /* 0x02c2800000007b1d */ /* 0x000fec0000002000 */
[----:B------:R-:W-:Y:S02]  /*5de0*/  UIADD3 UR5, UR5, 0x2, URZ ;  /* 0x0000000205057890 */ /* 0x000fe4000fffe03f */
[----:B------:R-:W-:Y:S01]  /*5df0*/  UIADD3 UR4, UR4, 0x1, URZ ;  /* 0x0000000104047890 */ /* 0x000fe2000fffe03f */
[----:B------:R-:W-:Y:S11]  /*5e00*/  @P1 BRA `(.L_x_889) ;  /* 0xfffffff800c01947 */ /* 0x000ff6000383ffff */
[----:B------:R-:W-:-:S12]  /*5e10*/  USHF.L.U32 UR6, UR5, 0xd, URZ ;  /* 0x0000000d05067899 */ /* 0x000fd8000800063f */
.L_x_876:
        /* <DEDUP_REMOVED lines=19> */
.L_x_891:
[----:B------:R-:W-:Y:S05]  /*5f50*/  BSYNC B0 ;  /* 0x0000000000007941 */ /* 0x000fea0003800000 */
.L_x_890:
        /* <DEDUP_REMOVED lines=19> */
.L_x_893:
[----:B------:R-:W-:Y:S05]  /*6090*/  BSYNC B0 ;  /* 0x0000000000007941 */ /* 0x000fea0003800000 */
.L_x_892:
[----:B------:R-:W-:Y:S06]  /*60a0*/  BAR.ARV 0xa, 0xa0 ;  /* 0x0282800000007b1d */ /* 0x000fec0000002000 */
[----:B------:R-:W-:Y:S04]  /*60b0*/  BSSY B0, `(.L_x_894) ;  /* 0x0000003000007945 */ /* 0x000fe80003800000 */
[----:B------:R-:W-:Y:S05]  /*60c0*/  @!P0 BRA `(.L_x_895) ;  /* 0x0000000000048947 */ /* 0x000fea0003800000 */
[----:B------:R-:W-:-:S04]  /*60d0*/  DEPBAR.LE SB0, 0x0 ;  /* 0x000080000000791a */ /* 0x000fc80000000000 */
.L_x_895:
[----:B------:R-:W-:Y:S05]  /*60e0*/  BSYNC B0 ;  /* 0x0000000000007941 */ /* 0x000fea0003800000 */
.L_x_894:
[----:B------:R-:W-:Y:S06]  /*60f0*/  BAR.ARV 0xb, 0xa0 ;  /* 0x02c2800000007b1d */ /* 0x000fec0000002000 */
[----:B------:R-:W-:Y:S05]  /*6100*/  BRA `(.L_x_843) ;  /* 0x00000020009c7947 */ /* 0x000fea0003800000 */
.L_x_871:
        /* <DEDUP_REMOVED lines=10> */
.L_x_896:
        /* <DEDUP_REMOVED lines=10> */
.L_x_898:
[----:B------:R-:W3:Y:S02]  /*6250*/  LDC R5, c[0x0][0x8c4] ;  /* 0x00023100ff057b82 */ /* 0x000ee40000000800 */
.L_x_897:
        /* <DEDUP_REMOVED lines=45> */
.L_x_900:
        /* <DEDUP_REMOVED lines=66> */
.L_x_930:
        /* <DEDUP_REMOVED lines=9> */
.L_x_903:
        /* <DEDUP_REMOVED lines=82> */
.L_x_914:
[----:B------:R-:W-:-:S04]  /*6f00*/  SHF.L.U32 R21, R10, 0x1f, RZ ;  /* 0x0000001f0a157819 */ /* 0x000fc800000006ff */
[----:B-1----:R-:W1:Y:S02]  /*6f10*/  SYNCS.PHASECHK.TRANS64.TRYWAIT P1, [R12+URZ+0x30840], R21 ;  /* 0x030840150c0075a7 */ /* 0x002e64000802017f */
[----:B-12--5:R-:W-:Y:S05]  /*6f20*/  @!P1 BRA `(.L_x_906) ;  /* 0x0000001400889947 */ /* 0x026fea0003800000 */
.L_x_931:
[----:B------:R-:W-:Y:S05]  /*6f30*/  @P0 BRA `(.L_x_907) ;  /* 0x0000000000140947 */ /* 0x000fea0003800000 */
[----:B------:R-:W-:Y:S01]  /*6f40*/  ISETP.NE.AND P1, PT, R20, RZ, PT ;  /* 0x000000ff1400720c */ /* 0x000fe20003f25270 */
[----:B------:R-:W-:-:S04]  /*6f50*/  IMAD.MOV.U32 R3, RZ, RZ, 0x4100 ;  /* 0x00004100ff037424 */ /* 0x000fc800078e00ff */
[----:B------:R2:W-:Y:S08]  /*6f60*/  SYNCS.ARRIVE.TRANS64 RZ, [R12+URZ+0x30830], R3 ;  /* 0x030830030cff79a7 */ /* 0x0005f0000800003f */
[----:B------:R-:W-:Y:S05]  /*6f70*/  @!P1 BRA `(.L_x_907) ;  /* 0x0000000000049947 */ /* 0x000fea0003800000 */
[----:B------:R-:W-:Y:S01]  /*6f80*/  BPT.TRAP 0x1 ;  /* 0x000000040000795c */ /* 0x000fe20000300000 */
.L_x_907:
        /* <DEDUP_REMOVED lines=37> */
.L_x_932:
[----:B------:R-:W-:Y:S05]  /*71e0*/  @P0 BRA `(.L_x_909) ;  /* 0x0000000000140947 */ /* 0x000fea0003800000 */
[----:B------:R-:W-:Y:S01]  /*71f0*/  ISETP.NE.AND P1, PT, R20, RZ, PT ;  /* 0x000000ff1400720c */ /* 0x000fe20003f25270 */
[----:B------:R-:W-:-:S04]  /*7200*/  IMAD.MOV.U32 R2, RZ, RZ, 0x4100 ;  /* 0x00004100ff027424 */ /* 0x000fc800078e00ff */
[----:B------:R3:W-:Y:S08]  /*7210*/  SYNCS.ARRIVE.TRANS64 RZ, [R12+URZ+0x30818], R2 ;  /* 0x030818020cff79a7 */ /* 0x0007f0000800003f */
[----:B------:R-:W-:Y:S05]  /*7220*/  @!P1 BRA `(.L_x_909) ;  /* 0x0000000000049947 */ /* 0x000fea0003800000 */
[----:B------:R-:W-:Y:S01]  /*7230*/  BPT.TRAP 0x1 ;  /* 0x000000040000795c */ /* 0x000fe20000300000 */
.L_x_909:
        /* <DEDUP_REMOVED lines=29> */
.L_x_933:
        /* <DEDUP_REMOVED lines=9> */
.L_x_911:
        /* <DEDUP_REMOVED lines=31> */
.L_x_935:
[----:B------:R-:W-:Y:S05]  /*7690*/  @P0 BRA `(.L_x_913) ;  /* 0x0000000000140947 */ /* 0x000fea0003800000 */
[----:B------:R-:W-:Y:S01]  /*76a0*/  ISETP.NE.AND P1, PT, R20, RZ, PT ;  /* 0x000000ff1400720c */ /* 0x000fe20003f25270 */
[----:B-1----:R-:W-:-:S04]  /*76b0*/  IMAD.MOV.U32 R5, RZ, RZ, 0x4100 ;  /* 0x00004100ff057424 */ /* 0x002fc800078e00ff */
[----:B------:R2:W-:Y:S08]  /*76c0*/  SYNCS.ARRIVE.TRANS64 RZ, [R12+URZ+0x30810], R5 ;  /* 0x030810050cff79a7 */ /* 0x0005f0000800003f */
[----:B------:R-:W-:Y:S05]  /*76d0*/  @!P1 BRA `(.L_x_913) ;  /* 0x0000000000049947 */ /* 0x000fea0003800000 */
[----:B------:R-:W-:Y:S01]  /*76e0*/  BPT.TRAP 0x1 ;  /* 0x000000040000795c */ /* 0x000fe20000300000 */
.L_x_913:
        /* <DEDUP_REMOVED lines=30> */
.L_x_905:
[----:B------:R-:W-:-:S13]  /*78d0*/  ISETP.NE.AND P1, PT, R18, RZ, PT ;  /* 0x000000ff1200720c */ /* 0x000fda0003f25270 */
[----:B------:R-:W-:Y:S05]  /*78e0*/  @!P1 BRA `(.L_x_904) ;  /* 0x0000000400309947 */ /* 0x000fea0003800000 */
[----:B------:R-:W-:-:S04]  /*78f0*/  SHF.L.U32 R13, R10, 0x1f, RZ ;  /* 0x0000001f0a0d7819 */ /* 0x000fc800000006ff */
[----:B------:R-:W1:Y:S02]  /*7900*/  SYNCS.PHASECHK.TRANS64.TRYWAIT P1, [R12+URZ+0x30840], R13 ;  /* 0x0308400d0c0075a7 */ /* 0x000e64000802017f */
[----:B-1----:R-:W-:Y:S05]  /*7910*/  @!P1 BRA `(.L_x_915) ;  /* 0x0000000c00609947 */ /* 0x002fea0003800000 */
.L_x_936:
[----:B------:R-:W-:Y:S05]  /*7920*/  @P0 BRA `(.L_x_916) ;  /* 0x0000000000140947 */ /* 0x000fea0003800000 */
[----:B------:R-:W-:Y:S01]  /*7930*/  ISETP.NE.AND P1, PT, R20, RZ, PT ;  /* 0x000000ff1400720c */ /* 0x000fe20003f25270 */
[----:B------:R-:W-:-:S04]  /*7940*/  IMAD.MOV.U32 R5, RZ, RZ, 0x4100 ;  /* 0x00004100ff057424 */ /* 0x000fc800078e00ff */
[----:B------:R2:W-:Y:S08]  /*7950*/  SYNCS.ARRIVE.TRANS64 RZ, [R12+URZ+0x30830], R5 ;  /* 0x030830050cff79a7 */ /* 0x0005f0000800003f */
[----:B------:R-:W-:Y:S05]  /*7960*/  @!P1 BRA `(.L_x_916) ;  /* 0x0000000000049947 */ /* 0x000fea0003800000 */
[----:B------:R-:W-:Y:S01]  /*7970*/  BPT.TRAP 0x1 ;  /* 0x000000040000795c */ /* 0x000fe20000300000 */
.L_x_916:
        /* <DEDUP_REMOVED lines=34> */
.L_x_937:
[----:B------:R-:W-:Y:S05]  /*7ba0*/  @P0 BRA `(.L_x_918) ;  /* 0x0000000000140947 */ /* 0x000fea0003800000 */
[----:B------:R-:W-:Y:S01]  /*7bb0*/  ISETP.NE.AND P0, PT, R20, RZ, PT ;  /* 0x000000ff1400720c */ /* 0x000fe20003f05270 */
[----:B------:R-:W-:-:S04]  /*7bc0*/  IMAD.MOV.U32 R5, RZ, RZ, 0x4100 ;  /* 0x00004100ff057424 */ /* 0x000fc800078e00ff */
[----:B------:R3:W-:Y:S08]  /*7bd0*/  SYNCS.ARRIVE.TRANS64 RZ, [R12+URZ+0x30818], R5 ;  /* 0x030818050cff79a7 */ /* 0x0007f0000800003f */
[----:B------:R-:W-:Y:S05]  /*7be0*/  @!P0 BRA `(.L_x_918) ;  /* 0x0000000000048947 */ /* 0x000fea0003800000 */
[----:B------:R-:W-:Y:S01]  /*7bf0*/  BPT.TRAP 0x1 ;  /* 0x000000040000795c */ /* 0x000fe20000300000 */
.L_x_918:
        /* <DEDUP_REMOVED lines=27> */
.L_x_904:
[----:B-----5:R-:W-:Y:S01]  /*7db0*/  IMAD R4, R0, 0x8, R12 ;  /* 0x0000000800047824 */ /* 0x020fe200078e020c */
[----:B------:R-:W-:Y:S01]  /*7dc0*/  SHF.L.U32 R3, R10, 0x1f, RZ ;  /* 0x0000001f0a037819 */ /* 0x000fe200000006ff */
[----:B------:R-:W3:Y:S03]  /*7dd0*/  S2R R2, SR_TID.X ;  /* 0x0000000000027919 */ /* 0x000ee60000002100 */
[----:B------:R-:W4:Y:S01]  /*7de0*/  SYNCS.PHASECHK.TRANS64.TRYWAIT P0, [R4+URZ+0x30840], R3 ;  /* 0x03084003040075a7 */ /* 0x000f22000800017f */
[----:B---3--:R-:W-:-:S04]  /*7df0*/  LOP3.LUT R2, R2, 0x7f, RZ, 0xc0, !PT ;  /* 0x0000007f02027812 */ /* 0x008fc800078ec0ff */
[----:B------:R-:W-:Y:S01]  /*7e00*/  ISETP.NE.AND P1, PT, R2, RZ, PT ;  /* 0x000000ff0200720c */ /* 0x000fe20003f25270 */
[----:B----4-:R-:W-:-:S12]  /*7e10*/  @!P0 BRA `(.L_x_919) ;  /* 0x0000000800488947 */ /* 0x010fd80003800000 */
.L_x_938:
[----:B------:R-:W-:Y:S05]  /*7e20*/  @P1 BRA `(.L_x_920) ;  /* 0x0000000000181947 */ /* 0x000fea0003800000 */
[----:B------:R-:W4:Y:S01]  /*7e30*/  S2R R2, SR_TID.X ;  /* 0x0000000000027919 */ /* 0x000f220000002100 */
[----:B---3--:R-:W-:-:S04]  /*7e40*/  IMAD.MOV.U32 R3, RZ, RZ, 0x4100 ;  /* 0x00004100ff037424 */ /* 0x008fc800078e00ff */
[----:B------:R3:W-:Y:S01]  /*7e50*/  SYNCS.ARRIVE.TRANS64 RZ, [R4+URZ+0x30830], R3 ;  /* 0x0308300304ff79a7 */ /* 0x0007e2000800003f */
[----:B----4-:R-:W-:-:S13]  /*7e60*/  LOP3.LUT P0, RZ, R2, 0x1f, RZ, 0xc0, !PT ;  /* 0x0000001f02ff7812 */ /* 0x010fda000780c0ff */
[----:B---3--:R-:W-:Y:S05]  /*7e70*/  @!P0 BRA `(.L_x_920) ;  /* 0x0000000000048947 */ /* 0x008fea0003800000 */
[----:B------:R-:W-:Y:S01]  /*7e80*/  BPT.TRAP 0x1 ;  /* 0x000000040000795c */ /* 0x000fe20000300000 */
.L_x_920:
        /* <DEDUP_REMOVED lines=41> */
.L_x_901:
[----:B------:R-:W-:Y:S05]  /*8120*/  BSYNC B0 ;  /* 0x0000000000007941 */ /* 0x000fea0003800000 */
.L_x_899:
[----:B------:R-:W-:-:S03]  /*8130*/  UMOV UR6, 0xffffffff ;  /* 0xffffffff00067882 */ /* 0x000fc60000000000 */
[----:B------:R-:W-:Y:S05]  /*8140*/  BRA.DIV UR6, `(.L_x_921) ;  /* 0x0000000606907947 */ /* 0x000fea000b800000 */
[----:B------:R-:W-:-:S13]  /*8150*/  ELECT P0, URZ, PT ;  /* 0x00000000003f782f */ /* 0x000fda0003800000 */
.L_x_941:
[----:B------:R-:W-:Y:S05]  /*8160*/  @!P0 BRA `(.L_x_843) ;  /* 0x0000000000848947 */ /* 0x000fea0003800000 */
[----:B----4-:R-:W3:Y:S02]  /*8170*/  LDL.LU R2, [R1] ;  /* 0x0000000001027983 */ /* 0x010ee40000300800 */
[----:B---3--:R-:W-:-:S04]  /*8180*/  LOP3.LUT R2, R2, 0x2, RZ, 0xfc, !PT ;  /* 0x0000000202027812 */ /* 0x008fc800078efcff */
[----:B------:R-:W-:-:S13]  /*8190*/  ISETP.NE.AND P0, PT, R2, 0x3, PT ;  /* 0x000000030200780c */ /* 0x000fda0003f05270 */
[----:B------:R-:W-:Y:S05]  /*81a0*/  @!P0 BRA `(.L_x_922) ;  /* 0x0000000000048947 */ /* 0x000fea0003800000 */
[----:B--2---:R-:W-:Y:S01]  /*81b0*/  BPT.TRAP 0x1 ;  /* 0x000000040000795c */ /* 0x004fe20000300000 */
.L_x_922:
        /* <DEDUP_REMOVED lines=15> */
.L_x_942:
[----:B------:R-:W3:Y:S02]  /*82b0*/  SYNCS.PHASECHK.TRANS64.TRYWAIT P1, [R11+URZ], R2 ;  /* 0x000000020b0075a7 */ /* 0x000ee4000802017f */
[----:B---3--:R-:W-:Y:S05]  /*82c0*/  @!P1 BRA `(.L_x_924) ;  /* 0x0000000400689947 */ /* 0x008fea0003800000 */
.L_x_943:
[----:B------:R-:W-:Y:S05]  /*82d0*/  @!P0 BRA `(.L_x_925) ;  /* 0x0000000000048947 */ /* 0x000fea0003800000 */
[----:B--2---:R-:W-:Y:S01]  /*82e0*/  BPT.TRAP 0x1 ;  /* 0x000000040000795c */ /* 0x004fe20000300000 */
.L_x_925:
[----:B------:R-:W-:-:S04]  /*82f0*/  VIADD R0, R6, 0x30840 ;  /* 0x0003084006007836 */ /* 0x000fc80000000000 */
[----:B------:R-:W-:-:S04]  /*8300*/  IMAD R9, R9, 0x8, R0 ;  /* 0x0000000809097824 */ /* 0x000fc800078e0200 */
[----:B------:R-:W4:Y:S02]  /*8310*/  SYNCS.PHASECHK.TRANS64.TRYWAIT P0, [R9+URZ], R4 ;  /* 0x00000004090075a7 */ /* 0x000f24000800017f */
[----:B----4-:R-:W-:Y:S05]  /*8320*/  @!P0 BRA `(.L_x_926) ;  /* 0x0000000400648947 */ /* 0x010fea0003800000 */
.L_x_944:
[----:B------:R-:W-:-:S07]  /*8330*/  IMAD R3, R3, 0x8, R0 ;  /* 0x0000000803037824 */ /* 0x000fce00078e0200 */
.L_x_927:
[----:B------:R1:W1:Y:S02]  /*8340*/  SYNCS.PHASECHK.TRANS64.TRYWAIT P0, [R3+URZ], R2 ;  /* 0x00000002030075a7 */ /* 0x000264000800017f */
[----:B-1----:R-:W-:Y:S05]  /*8350*/  @!P0 NANOSLEEP.SYNCS 0x989680 ;  /* 0x009896800000895d */ /* 0x002fea0003900000 */
[----:B------:R-:W1:Y:S02]  /*8360*/  @!P0 SYNCS.PHASECHK.TRANS64 P0, [R3+URZ], R2 ;  /* 0x00000002030085a7 */ /* 0x000e64000800007f */
[----:B-1----:R-:W-:Y:S05]  /*8370*/  @!P0 BRA `(.L_x_927) ;  /* 0xfffffffc00f08947 */ /* 0x002fea000383ffff */
.L_x_843:
[----:B--2---:R-:W-:Y:S05]  /*8380*/  BSYNC B6 ;  /* 0x0000000000067941 */ /* 0x004fea0003800000 */
.L_x_837:
[----:B------:R-:W-:Y:S05]  /*8390*/  EXIT ;  /* 0x000000000000794d */ /* 0x000fea0003800000 */
.L_x_853:
[----:B------:R-:W-:Y:S02]  /*83a0*/  IMAD.MOV.U32 R12, RZ, RZ, RZ ;  /* 0x000000ffff0c7224 */ /* 0x000fe400078e00ff */
[----:B------:R-:W-:Y:S02]  /*83b0*/  IMAD.MOV.U32 R11, RZ, RZ, 0x1f ;  /* 0x0000001fff0b7424 */ /* 0x000fe400078e00ff */
[----:B------:R-:W-:-:S07]  /*83c0*/  IMAD.MOV.U32 R15, RZ, RZ, -0x1 ;  /* 0xffffffffff0f7424 */ /* 0x000fce00078e00ff */
[----:B------:R-:W-:Y:S05]  /*83d0*/  WARPSYNC.COLLECTIVE R15, `(.L_x_928) ;  /* 0x000000000f087348 */ /* 0x000fea0003c00000 */
[----:B------:R1:W2:Y:S02]  /*83e0*/  SHFL.IDX P6, R14, R13, R12, R11 ;  /* 0x0000000c0d0e7389 */ /* 0x0002a400000c000b */
[----:B-12---:R-:W-:Y:S01]  /*83f0*/  ENDCOLLECTIVE ;  /* 0x000000000000791b */ /* 0x006fe20003800000 */
.L_x_928:
[----:B------:R-:W-:Y:S05]  /*8400*/  BRA `(.L_x_929) ;  /* 0xffffff8c00d87947 */ /* 0x000fea000383ffff */
.L_x_855:
[----:B--2---:R2:W3:Y:S02]  /*8410*/  SYNCS.PHASECHK.TRANS64.TRYWAIT P0, [R16+URZ+0x30800], R21 ;  /* 0x03080015100075a7 */ /* 0x0044e4000800017f */
[----:B---3--:R-:W-:Y:S05]  /*8420*/  @!P0 NANOSLEEP.SYNCS 0x989680 ;  /* 0x009896800000895d */ /* 0x008fea0003900000 */
[----:B------:R-:W3:Y:S02]  /*8430*/  @!P0 SYNCS.PHASECHK.TRANS64 P0, [R16+URZ+0x30800], R21 ;  /* 0x03080015100085a7 */ /* 0x000ee4000800007f */
[----:B---3--:R-:W-:Y:S05]  /*8440*/  @!P0 BRA `(.L_x_855) ;  /* 0xfffffffc00f08947 */ /* 0x008fea000383ffff */
[----:B------:R-:W-:Y:S05]  /*8450*/  BRA `(.L_x_854) ;  /* 0xffffff9000787947 */ /* 0x000fea000383ffff */
.L_x_859:
[----:B----4-:R4:W1:Y:S02]  /*8460*/  SYNCS.PHASECHK.TRANS64.TRYWAIT P1, [R2+URZ+0x30810], R153 ;  /* 0x03081099020075a7 */ /* 0x010864000802017f */
[----:B-1----:R-:W-:Y:S05]  /*8470*/  @!P1 NANOSLEEP.SYNCS 0x989680 ;  /* 0x009896800000995d */ /* 0x002fea0003900000 */
[----:B------:R-:W1:Y:S02]  /*8480*/  @!P1 SYNCS.PHASECHK.TRANS64 P1, [R2+URZ+0x30810], R153 ;  /* 0x03081099020095a7 */ /* 0x000e64000802007f */
[----:B-1----:R-:W-:Y:S05]  /*8490*/  @!P1 BRA `(.L_x_859) ;  /* 0xfffffffc00f09947 */ /* 0x002fea000383ffff */
[----:B------:R-:W-:Y:S05]  /*84a0*/  BRA `(.L_x_858) ;  /* 0xffffff9400b87947 */ /* 0x000fea000383ffff */
.L_x_863:
[----:B------:R1:W1:Y:S02]  /*84b0*/  SYNCS.PHASECHK.TRANS64.TRYWAIT P1, [R2+URZ+0x30830], R153 ;  /* 0x03083099020075a7 */ /* 0x000264000802017f */
[----:B-1----:R-:W-:Y:S05]  /*84c0*/  @!P1 NANOSLEEP.SYNCS 0x989680 ;  /* 0x009896800000995d */ /* 0x002fea0003900000 */
[----:B------:R-:W1:Y:S02]  /*84d0*/  @!P1 SYNCS.PHASECHK.TRANS64 P1, [R2+URZ+0x30830], R153 ;  /* 0x03083099020095a7 */ /* 0x000e64000802007f */
[----:B-1----:R-:W-:Y:S05]  /*84e0*/  @!P1 BRA `(.L_x_863) ;  /* 0xfffffffc00f09947 */ /* 0x002fea000383ffff */
[----:B------:R-:W-:Y:S05]  /*84f0*/  BRA `(.L_x_862) ;  /* 0xffffff9c00107947 */ /* 0x000fea000383ffff */
.L_x_902:
[----:B-1----:R1:W2:Y:S02]  /*8500*/  SYNCS.PHASECHK.TRANS64.TRYWAIT P1, [R12+URZ+0x30820], R3 ;  /* 0x030820030c0075a7 */ /* 0x0022a4000802017f */
[----:B--2---:R-:W-:Y:S05]  /*8510*/  @!P1 NANOSLEEP.SYNCS 0x989680 ;  /* 0x009896800000995d */ /* 0x004fea0003900000 */
[----:B------:R-:W2:Y:S02]  /*8520*/  @!P1 SYNCS.PHASECHK.TRANS64 P1, [R12+URZ+0x30820], R3 ;  /* 0x030820030c0095a7 */ /* 0x000ea4000802007f */
[----:B--2---:R-:W-:Y:S05]  /*8530*/  @!P1 BRA `(.L_x_902) ;  /* 0xfffffffc00f09947 */ /* 0x004fea000383ffff */
[----:B------:R-:W-:Y:S05]  /*8540*/  BRA `(.L_x_930) ;  /* 0xffffffe400007947 */ /* 0x000fea000383ffff */
.L_x_906:
[----:B-1----:R1:W2:Y:S02]  /*8550*/  SYNCS.PHASECHK.TRANS64.TRYWAIT P1, [R12+URZ+0x30840], R21 ;  /* 0x030840150c0075a7 */ /* 0x0022a4000802017f */
[----:B--2---:R-:W-:Y:S05]  /*8560*/  @!P1 NANOSLEEP.SYNCS 0x989680 ;  /* 0x009896800000995d */ /* 0x004fea0003900000 */
[----:B------:R-:W2:Y:S02]  /*8570*/  @!P1 SYNCS.PHASECHK.TRANS64 P1, [R12+URZ+0x30840], R21 ;  /* 0x030840150c0095a7 */ /* 0x000ea4000802007f */
[----:B--2---:R-:W-:Y:S05]  /*8580*/  @!P1 BRA `(.L_x_906) ;  /* 0xfffffffc00f09947 */ /* 0x004fea000383ffff */
[----:B------:R-:W-:Y:S05]  /*8590*/  BRA `(.L_x_931) ;  /* 0xffffffe800647947 */ /* 0x000fea000383ffff */
.L_x_908:
[----:B--2---:R2:W3:Y:S02]  /*85a0*/  SYNCS.PHASECHK.TRANS64.TRYWAIT P1, [R12+URZ+0x30828], R21 ;  /* 0x030828150c0075a7 */ /* 0x0044e4000802017f */
[----:B---3--:R-:W-:Y:S05]  /*85b0*/  @!P1 NANOSLEEP.SYNCS 0x989680 ;  /* 0x009896800000995d */ /* 0x008fea0003900000 */
[----:B------:R-:W3:Y:S02]  /*85c0*/  @!P1 SYNCS.PHASECHK.TRANS64 P1, [R12+URZ+0x30828], R21 ;  /* 0x030828150c0095a7 */ /* 0x000ee4000802007f */
[----:B---3--:R-:W-:Y:S05]  /*85d0*/  @!P1 BRA `(.L_x_908) ;  /* 0xfffffffc00f09947 */ /* 0x008fea000383ffff */
[----:B------:R-:W-:Y:S05]  /*85e0*/  BRA `(.L_x_932) ;  /* 0xffffffe800fc7947 */ /* 0x000fea000383ffff */
.L_x_910:
[----:B---3--:R3:W4:Y:S02]  /*85f0*/  SYNCS.PHASECHK.TRANS64.TRYWAIT P1, [R12+URZ+0x30848], R21 ;  /* 0x030848150c0075a7 */ /* 0x008724000802017f */
[----:B----4-:R-:W-:Y:S05]  /*8600*/  @!P1 NANOSLEEP.SYNCS 0x989680 ;  /* 0x009896800000995d */ /* 0x010fea0003900000 */
[----:B------:R-:W4:Y:S02]  /*8610*/  @!P1 SYNCS.PHASECHK.TRANS64 P1, [R12+URZ+0x30848], R21 ;  /* 0x030848150c0095a7 */ /* 0x000f24000802007f */
[----:B----4-:R-:W-:Y:S05]  /*8620*/  @!P1 BRA `(.L_x_910) ;  /* 0xfffffffc00f09947 */ /* 0x010fea000383ffff */
[----:B------:R-:W-:Y:S05]  /*8630*/  BRA `(.L_x_933) ;  /* 0xffffffec00747947 */ /* 0x000fea000383ffff */
.L_x_912:
[----:B------:R-:W-:-:S07]  /*8640*/  SHF.L.U32 R5, R10, 0x1f, RZ ;  /* 0x0000001f0a057819 */ /* 0x000fce00000006ff */
.L_x_934:
[----:B-1----:R1:W2:Y:S02]  /*8650*/  SYNCS.PHASECHK.TRANS64.TRYWAIT P1, [R12+URZ+0x30820], R5 ;  /* 0x030820050c0075a7 */ /* 0x0022a4000802017f */
[----:B--2---:R-:W-:Y:S05]  /*8660*/  @!P1 NANOSLEEP.SYNCS 0x989680 ;  /* 0x009896800000995d */ /* 0x004fea0003900000 */
[----:B------:R-:W2:Y:S02]  /*8670*/  @!P1 SYNCS.PHASECHK.TRANS64 P1, [R12+URZ+0x30820], R5 ;  /* 0x030820050c0095a7 */ /* 0x000ea4000802007f */
[----:B--2---:R-:W-:Y:S05]  /*8680*/  @!P1 BRA `(.L_x_934) ;  /* 0xfffffffc00f09947 */ /* 0x004fea000383ffff */
[----:B------:R-:W-:Y:S05]  /*8690*/  BRA `(.L_x_935) ;  /* 0xffffffec00fc7947 */ /* 0x000fea000383ffff */
.L_x_915:
[----:B-1----:R1:W2:Y:S02]  /*86a0*/  SYNCS.PHASECHK.TRANS64.TRYWAIT P1, [R12+URZ+0x30840], R13 ;  /* 0x0308400d0c0075a7 */ /* 0x0022a4000802017f */
[----:B--2---:R-:W-:Y:S05]  /*86b0*/  @!P1 NANOSLEEP.SYNCS 0x989680 ;  /* 0x009896800000995d */ /* 0x004fea0003900000 */
[----:B------:R-:W2:Y:S02]  /*86c0*/  @!P1 SYNCS.PHASECHK.TRANS64 P1, [R12+URZ+0x30840], R13 ;  /* 0x0308400d0c0095a7 */ /* 0x000ea4000802007f */
[----:B--2---:R-:W-:Y:S05]  /*86d0*/  @!P1 BRA `(.L_x_915) ;  /* 0xfffffffc00f09947 */ /* 0x004fea000383ffff */
[----:B------:R-:W-:Y:S05]  /*86e0*/  BRA `(.L_x_936) ;  /* 0xfffffff0008c7947 */ /* 0x000fea000383ffff */
.L_x_917:
[----:B--2---:R2:W3:Y:S02]  /*86f0*/  SYNCS.PHASECHK.TRANS64.TRYWAIT P1, [R12+URZ+0x30828], R13 ;  /* 0x0308280d0c0075a7 */ /* 0x0044e4000802017f */
[----:B---3--:R-:W-:Y:S05]  /*8700*/  @!P1 NANOSLEEP.SYNCS 0x989680 ;  /* 0x009896800000995d */ /* 0x008fea0003900000 */
[----:B------:R-:W3:Y:S02]  /*8710*/  @!P1 SYNCS.PHASECHK.TRANS64 P1, [R12+URZ+0x30828], R13 ;  /* 0x0308280d0c0095a7 */ /* 0x000ee4000802007f */
[----:B---3--:R-:W-:Y:S05]  /*8720*/  @!P1 BRA `(.L_x_917) ;  /* 0xfffffffc00f09947 */ /* 0x008fea000383ffff */
[----:B------:R-:W-:Y:S05]  /*8730*/  BRA `(.L_x_937) ;  /* 0xfffffff400187947 */ /* 0x000fea000383ffff */
.L_x_919:
[----:B---3--:R3:W4:Y:S02]  /*8740*/  SYNCS.PHASECHK.TRANS64.TRYWAIT P0, [R4+URZ+0x30840], R3 ;  /* 0x03084003040075a7 */ /* 0x008724000800017f */
[----:B----4-:R-:W-:Y:S05]  /*8750*/  @!P0 NANOSLEEP.SYNCS 0x989680 ;  /* 0x009896800000895d */ /* 0x010fea0003900000 */
[----:B------:R-:W4:Y:S02]  /*8760*/  @!P0 SYNCS.PHASECHK.TRANS64 P0, [R4+URZ+0x30840], R3 ;  /* 0x03084003040085a7 */ /* 0x000f24000800007f */
[----:B----4-:R-:W-:Y:S05]  /*8770*/  @!P0 BRA `(.L_x_919) ;  /* 0xfffffffc00f08947 */ /* 0x010fea000383ffff */
[----:B------:R-:W-:Y:S05]  /*8780*/  BRA `(.L_x_938) ;  /* 0xfffffff400a47947 */ /* 0x000fea000383ffff */
.L_x_921:
[----:B------:R-:W-:Y:S01]  /*8790*/  BSSY B0, `(.L_x_939) ;  /* 0x0000006000007945 */ /* 0x000fe20003800000 */
[----:B------:R-:W-:-:S07]  /*87a0*/  IMAD.MOV.U32 R15, RZ, RZ, -0x1 ;  /* 0xffffffffff0f7424 */ /* 0x000fce00078e00ff */
[----:B--2-4-:R-:W-:Y:S05]  /*87b0*/  WARPSYNC.COLLECTIVE R15, `(.L_x_940) ;  /* 0x000000000f0c7348 */ /* 0x014fea0003c00000 */
[----:B------:R-:W-:Y:S02]  /*87c0*/  ELECT P6, UR62, PT ;  /* 0x00000000003e782f */ /* 0x000fe400038c0000 */
[----:B------:R-:W-:Y:S01]  /*87d0*/  MOV R14, UR62 ;  /* 0x0000003e000e7c02 */ /* 0x000fe20008000f00 */
[----:B--2-4-:R-:W-:Y:S10]  /*87e0*/  ENDCOLLECTIVE ;  /* 0x000000000000791b */ /* 0x014ff40003800000 */
.L_x_940:
[----:B------:R-:W-:Y:S05]  /*87f0*/  BSYNC B0 ;  /* 0x0000000000007941 */ /* 0x000fea0003800000 */
.L_x_939:
[----:B------:R-:W-:Y:S01]  /*8800*/  PLOP3.LUT P0, PT, P6, PT, PT, 0x80, 0x0 ;  /* 0x000000000000781c */ /* 0x000fe2000370f070 */
[----:B------:R-:W-:-:S12]  /*8810*/  BRA `(.L_x_941) ;  /* 0xfffffff800507947 */ /* 0x000fd8000383ffff */
.L_x_923:
[----:B-1----:R1:W3:Y:S02]  /*8820*/  SYNCS.PHASECHK.TRANS64.TRYWAIT P1, [R7+URZ], R4 ;  /* 0x00000004070075a7 */ /* 0x0022e4000802017f */
[----:B---3--:R-:W-:Y:S05]  /*8830*/  @!P1 NANOSLEEP.SYNCS 0x989680 ;  /* 0x009896800000995d */ /* 0x008fea0003900000 */
[----:B------:R-:W3:Y:S02]  /*8840*/  @!P1 SYNCS.PHASECHK.TRANS64 P1, [R7+URZ], R4 ;  /* 0x00000004070095a7 */ /* 0x000ee4000802007f */
[----:B---3--:R-:W-:Y:S05]  /*8850*/  @!P1 BRA `(.L_x_923) ;  /* 0xfffffffc00f09947 */ /* 0x008fea000383ffff */
[----:B------:R-:W-:Y:S05]  /*8860*/  BRA `(.L_x_942) ;  /* 0xfffffff800907947 */ /* 0x000fea000383ffff */
.L_x_924:
[----:B---3--:R3:W4:Y:S02]  /*8870*/  SYNCS.PHASECHK.TRANS64.TRYWAIT P1, [R11+URZ], R2 ;  /* 0x000000020b0075a7 */ /* 0x008724000802017f */
[----:B----4-:R-:W-:Y:S05]  /*8880*/  @!P1 NANOSLEEP.SYNCS 0x989680 ;  /* 0x009896800000995d */ /* 0x010fea0003900000 */
[----:B------:R-:W4:Y:S02]  /*8890*/  @!P1 SYNCS.PHASECHK.TRANS64 P1, [R11+URZ], R2 ;  /* 0x000000020b0095a7 */ /* 0x000f24000802007f */
[----:B----4-:R-:W-:Y:S05]  /*88a0*/  @!P1 BRA `(.L_x_924) ;  /* 0xfffffffc00f09947 */ /* 0x010fea000383ffff */
[----:B------:R-:W-:Y:S05]  /*88b0*/  BRA `(.L_x_943) ;  /* 0xfffffff800847947 */ /* 0x000fea000383ffff */
.L_x_926:
[----:B----4-:R4:W1:Y:S02]  /*88c0*/  SYNCS.PHASECHK.TRANS64.TRYWAIT P0, [R9+URZ], R4 ;  /* 0x00000004090075a7 */ /* 0x010864000800017f */
[----:B-1----:R-:W-:Y:S05]  /*88d0*/  @!P0 NANOSLEEP.SYNCS 0x989680 ;  /* 0x009896800000895d */ /* 0x002fea0003900000 */
[----:B------:R-:W1:Y:S02]  /*88e0*/  @!P0 SYNCS.PHASECHK.TRANS64 P0, [R9+URZ], R4 ;  /* 0x00000004090085a7 */ /* 0x000e64000800007f */
[----:B-1----:R-:W-:Y:S05]  /*88f0*/  @!P0 BRA `(.L_x_926) ;  /* 0xfffffffc00f08947 */ /* 0x002fea000383ffff */
[----:B------:R-:W-:Y:S05]  /*8900*/  BRA `(.L_x_944) ;  /* 0xfffffff800887947 */ /* 0x000fea000383ffff */
.L_x_945:
        /* <DEDUP_REMOVED lines=15> */
.L_x_7296:


//--------------------- .text._ZN7cutlass13device_kernelIN5flash11enable_sm90INS1_16FlashAttnBwdSm90INS1_25CollectiveMainloopBwdSm90ILi2ELi2ELi2EN4cute5tupleIJNS5_1CILi1EEES8_S8_EEENS6_IJNS7_ILi64EEENS7_ILi128EEESB_EEENS_10bfloat16_tEfNS_4arch4Sm90ELb0ELb0ELb1ELb1ELb1ELb1ELb0ELb0ELi2ELi1ELi2ELi1ELb0EEENS1_24CollectiveEpilogueBwdGQAISC_fSF_Li256ELb1ELb1EEENS1_19SingleTileSchedulerILb1ELb0ELb0ELi128EEEEEEEEEvNT_6ParamsE --------------------------
	.section	.text._ZN7cutlass13device_kernelIN5flash11enable_sm90INS1_16FlashAttnBwdSm90INS1_25CollectiveMainloopBwdSm90ILi2ELi2ELi2EN4cute5tupleIJNS5_1CILi1EEES8_S8_EEENS6_IJNS7_ILi64EEENS7_ILi128EEESB_EEENS_10bfloat16_tEfNS_4arch4Sm90ELb0ELb0ELb1ELb1ELb1ELb1ELb0ELb0ELi2ELi1ELi2ELi1ELb0EEENS1_24CollectiveEpilogueBwdGQAISC_fSF_Li256ELb1ELb1EEENS1_19SingleTileSchedulerILb1ELb0ELb0ELi128EEEEEEEEEvNT_6ParamsE,"ax",@progbits
	.align	128
.text._ZN7cutlass13device_kernelIN5flash11enable_sm90INS1_16FlashAttnBwdSm90INS1_25CollectiveMainloopBwdSm90ILi2ELi2ELi2EN4cute5tupleIJNS5_1CILi1EEES8_S8_EEENS6_IJNS7_ILi64EEENS7_ILi128EEESB_EEENS_10bfloat16_tEfNS_4arch4Sm90ELb0ELb0ELb1ELb1ELb1ELb1ELb0ELb0ELi2ELi1ELi2ELi1ELb0EEENS1_24CollectiveEpilogueBwdGQAISC_fSF_Li256ELb1ELb1EEENS1_19SingleTileSchedulerILb1ELb0ELb0ELi128EEEEEEEEEvNT_6ParamsE:
        .type           _ZN7cutlass13device_kernelIN5flash11enable_sm90INS1_16FlashAttnBwdSm90INS1_25CollectiveMainloopBwdSm90ILi2ELi2ELi2EN4cute5tupleIJNS5_1CILi1EEES8_S8_EEENS6_IJNS7_ILi64EEENS7_ILi128EEESB_EEENS_10bfloat16_tEfNS_4arch4Sm90ELb0ELb0ELb1ELb1ELb1ELb1ELb0ELb0ELi2ELi1ELi2ELi1ELb0EEENS1_24CollectiveEpilogueBwdGQAISC_fSF_Li256ELb1ELb1EEENS1_19SingleTileSchedulerILb1ELb0ELb0ELi128EEEEEEEEEvNT_6ParamsE,@function
        .size           _ZN7cutlass13device_kernelIN5flash11enable_sm90INS1_16FlashAttnBwdSm90INS1_25CollectiveMainloopBwdSm90ILi2ELi2ELi2EN4cute5tupleIJNS5_1CILi1EEES8_S8_EEENS6_IJNS7_ILi64EEENS7_ILi128EEESB_EEENS_10bfloat16_tEfNS_4arch4Sm90ELb0ELb0ELb1ELb1ELb1ELb1ELb0ELb0ELi2ELi1ELi2ELi1ELb0EEENS1_24CollectiveEpilogueBwdGQAISC_fSF_Li256ELb1ELb1EEENS1_19SingleTileSchedulerILb1ELb0ELb0ELi128EEEEEEEEEvNT_6ParamsE,(.L_x_7297 - _ZN7cutlass13device_kernelIN5flash11enable_sm90INS1_16FlashAttnBwdSm90INS1_25CollectiveMainloopBwdSm90ILi2ELi2ELi2EN4cute5tupleIJNS5_1CILi1EEES8_S8_EEENS6_IJNS7_ILi64EEENS7_ILi128EEESB_EEENS_10bfloat16_tEfNS_4arch4Sm90ELb0ELb0ELb1ELb1ELb1ELb1ELb0ELb0ELi2ELi1ELi2ELi1ELb0EEENS1_24CollectiveEpilogueBwdGQAISC_fSF_Li256ELb1ELb1EEENS1_19SingleTileSchedulerILb1ELb0ELb0ELi128EEEEEEEEEvNT_6ParamsE)
        .other          _ZN7cutlass13device_kernelIN5flash11enable_sm90INS1_16FlashAttnBwdSm90INS1_25CollectiveMainloopBwdSm90ILi2ELi2ELi2EN4cute5tupleIJNS5_1CILi1EEES8_S8_EEENS6_IJNS7_ILi64EEENS7_ILi128EEESB_EEENS_10bfloat16_tEfNS_4arch4Sm90ELb0ELb0ELb1ELb1ELb1ELb1ELb0ELb0ELi2ELi1ELi2ELi1ELb0EEENS1_24CollectiveEpilogueBwdGQAISC_fSF_Li256ELb1ELb1EEENS1_19SingleTileSchedulerILb1ELb0ELb0ELi128EEEEEEEEEvNT_6ParamsE,@"STO_CUDA_ENTRY STV_DEFAULT"
_ZN7cutlass13device_kernelIN5flash11enable_sm90INS1_16FlashAttnBwdSm90INS1_25CollectiveMainloopBwdSm90ILi2ELi2ELi2EN4cute5tupleIJNS5_1CILi1EEES8_S8_EEENS6_IJNS7_ILi64EEENS7_ILi128EEESB_EEENS_10bfloat16_tEfNS_4arch4Sm90ELb0ELb0ELb1ELb1ELb1ELb1ELb0ELb0ELi2ELi1ELi2ELi1ELb0EEENS1_24CollectiveEpilogueBwdGQAISC_fSF_Li256ELb1ELb1EEENS1_19SingleTileSchedulerILb1ELb0ELb0ELi128EEEEEEEEEvNT_6ParamsE:
        /* <DEDUP_REMOVED lines=23> */
.L_x_947:
[----:B------:R-:W-:Y:S05]  /*0170*/  BSYNC B0 ;  /* 0x0000000000007941 */ /* 0x000fea0003800000 */
.L_x_946:
        /* <DEDUP_REMOVED lines=34> */
.L_x_948:
        /* <DEDUP_REMOVED lines=22> */
.L_x_949:
        /* <DEDUP_REMOVED lines=9> */
.L_x_952:
        /* <DEDUP_REMOVED lines=20> */
.L_x_953:
        /* <DEDUP_REMOVED lines=10> */
.L_x_955:
[----:B------:R-:W2:Y:S02]  /*0770*/  LDC R0, c[0x0][0x8c4] ;  /* 0x00023100ff007b82 */ /* 0x000ea40000000800 */
.L_x_954:
        /* <DEDUP_REMOVED lines=16> */
.L_x_957:
        /* <DEDUP_REMOVED lines=10> */
.L_x_958:
        /* <DEDUP_REMOVED lines=8> */
.L_x_959:
        /* <DEDUP_REMOVED lines=9> */
.L_x_960:
        /* <DEDUP_REMOVED lines=88> */
.L_x_963:
        /* <DEDUP_REMOVED lines=15> */
.L_x_962:
        /* <DEDUP_REMOVED lines=22> */
.L_x_965:
        /* <DEDUP_REMOVED lines=15> */
.L_x_964:
        /* <DEDUP_REMOVED lines=8> */
.L_x_1070:
        /* <DEDUP_REMOVED lines=45> */
.L_x_967:
        /* <DEDUP_REMOVED lines=74> */
.L_x_979:
[----:B------:R-:W-:-:S13]  /*1ae0*/  ISETP.NE.AND P0, PT, R7, 0x3, PT ;  /* 0x000000030700780c */ /* 0x000fda0003f05270 */
[----:B---3--:R-:W-:Y:S05]  /*1af0*/  @!P0 BRA `(.L_x_969) ;  /* 0x0000000000048947 */ /* 0x008fea0003800000 */
[----:B------:R-:W-:Y:S01]  /*1b00*/  BPT.TRAP 0x1 ;  /* 0x000000040000795c */ /* 0x000fe20000300000 */
.L_x_969:
[----:B------:R-:W-:Y:S01]  /*1b10*/  IMAD R2, R4, 0x8, R16 ;  /* 0x0000000804027824 */ /* 0x000fe200078e0210 */
[----:B------:R-:W-:-:S04]  /*1b20*/  SHF.L.U32 R153, R5, 0x1f, RZ ;  /* 0x0000001f05997819 */ /* 0x000fc800000006ff */
[----:B------:R3:W4:Y:S01]  /*1b30*/  SYNCS.PHASECHK.TRANS64.TRYWAIT P1, [R2+URZ+0x30810], R153 ;  /* 0x03081099020075a7 */ /* 0x000722000802017f */
[----:B------:R-:W-:Y:S05]  /*1b40*/  @!P0 BRA `(.L_x_970) ;  /* 0x0000000000048947 */ /* 0x000fea0003800000 */
[----:B------:R-:W-:Y:S01]  /*1b50*/  BPT.TRAP 0x1 ;  /* 0x000000040000795c */ /* 0x000fe20000300000 */
.L_x_970:
[----:B----4-:R-:W-:Y:S05]  /*1b60*/  @P1 BRA `(.L_x_971) ;  /* 0x0000000000081947 */ /* 0x010fea0003800000 */
[----:B------:R-:W4:Y:S02]  /*1b70*/  SYNCS.PHASECHK.TRANS64.TRYWAIT P1, [R2+URZ+0x30810], R153 ;  /* 0x03081099020075a7 */ /* 0x000f24000802017f */
[----:B----4-:R-:W-:Y:S05]  /*1b80*/  @!P1 BRA `(.L_x_972) ;  /* 0x00000074005c9947 */ /* 0x010fea0003800000 */
.L_x_971:
        /* <DEDUP_REMOVED lines=81> */
.L_x_973:
[----:B------:R1:W1:Y:S01]  /*20a0*/  SYNCS.PHASECHK.TRANS64.TRYWAIT P1, [R2+URZ+0x30830], R153 ;  /* 0x03083099020075a7 */ /* 0x000262000802017f */
[----:B------:R-:W-:Y:S05]  /*20b0*/  @!P0 BRA `(.L_x_974) ;  /* 0x0000000000048947 */ /* 0x000fea0003800000 */
[----:B------:R-:W-:Y:S01]  /*20c0*/  BPT.TRAP 0x1 ;  /* 0x000000040000795c */ /* 0x000fe20000300000 */
.L_x_974:
[----:B------:R-:W-:-:S05]  /*20d0*/  VIADD R17, R16, 0x20000 ;  /* 0x0002000010117836 */ /* 0x000fca0000000000 */
[----:B------:R-:W-:-:S04]  /*20e0*/  SHF.R.U32.HI R17, RZ, 0x4, R17 ;  /* 0x00000004ff117819 */ /* 0x000fc80000011611 */
[----:B------:R-:W-:-:S04]  /*20f0*/  LOP3.LUT R17, R17, 0x3fff, RZ, 0xc0, !PT ;  /* 0x00003fff11117812 */ /* 0x000fc800078ec0ff */
[----:B------:R-:W-:Y:S01]  /*2100*/  LOP3.LUT R155, R17, 0x10000, RZ, 0xfc, !PT ;  /* 0x00010000119b7812 */ /* 0x000fe200078efcff */
[----:B-1----:R-:W-:Y:S06]  /*2110*/  @P1 BRA `(.L_x_975) ;  /* 0x0000000000081947 */ /* 0x002fec0003800000 */
[----:B------:R-:W1:Y:S02]  /*2120*/  SYNCS.PHASECHK.TRANS64.TRYWAIT P1, [R2+URZ+0x30830], R153 ;  /* 0x03083099020075a7 */ /* 0x000e64000802017f */
[----:B-1----:R-:W-:Y:S05]  /*2130*/  @!P1 BRA `(.L_x_976) ;  /* 0x0000007000049947 */ /* 0x002fea0003800000 */
.L_x_975:
        /* <DEDUP_REMOVED lines=495> */
.L_x_977:
        /* <DEDUP_REMOVED lines=49> */
.L_x_978:
        /* <DEDUP_REMOVED lines=77> */
.L_x_961:
[----:B------:R-:W-:Y:S05]  /*4810*/  @P0 BRA `(.L_x_956) ;  /* 0x0000004800000947 */ /* 0x000fea0003800000 */
[----:B-1-3--:R-:W1:Y:S08]  /*4820*/  LDC.64 R2, c[0x0][0x878] ;  /* 0x00021e00ff027b82 */ /* 0x00ae700000000a00 */
[----:B------:R-:W2:Y:S01]  /*4830*/  LDC R12, c[0x0][0x850] ;  /* 0x00021400ff0c7b82 */ /* 0x000ea20000000800 */
[----:B------:R-:W3:Y:S01]  /*4840*/  S2R R4, SR_TID.X ;  /* 0x0000000000047919 */ /* 0x000ee20000002100 */
[----:B------:R-:W-:Y:S01]  /*4850*/  ULDC UR4, c[0x0][0x870] ;  /* 0x00021c0000047ab9 */ /* 0x000fe20000000800 */
[----:B------:R-:W-:Y:S01]  /*4860*/  ULDC UR6, c[0x0][0x80c] ;  /* 0x0002030000067ab9 */ /* 0x000fe20000000800 */
[----:B------:R-:W4:Y:S01]  /*4870*/  S2R R9, SR_CTAID.Y ;  /* 0x0000000000097919 */ /* 0x000f220000002600 */
[----:B------:R-:W5:Y:S03]  /*4880*/  S2R R20, SR_CTAID.X ;  /* 0x0000000000147919 */ /* 0x000f660000002500 */
[----:B------:R-:W5:Y:S01]  /*4890*/  S2UR UR5, SR_CgaCtaId ;  /* 0x00000000000579c3 */ /* 0x000f620000008800 */
[----:B-1----:R-:W-:-:S07]  /*48a0*/  ISETP.NE.U32.AND P0, PT, R2, RZ, PT ;  /* 0x000000ff0200720c */ /* 0x002fce0003f05070 */
[----:B------:R-:W1:Y:S01]  /*48b0*/  LDC.64 R14, c[0x0][0x818] ;  /* 0x00020600ff0e7b82 */ /* 0x000e620000000a00 */
[----:B------:R-:W-:-:S07]  /*48c0*/  ISETP.NE.AND.EX P0, PT, R3, RZ, PT, P0 ;  /* 0x000000ff0300720c */ /* 0x000fce0003f05300 */
[----:B------:R-:W1:Y:S08]  /*48d0*/  LDC.64 R16, c[0x0][0x840] ;  /* 0x00021000ff107b82 */ /* 0x000e700000000a00 */
[----:B------:R-:W3:Y:S08]  /*48e0*/  @P0 LDC.64 R2, c[0x0][0x878] ;  /* 0x00021e00ff020b82 */ /* 0x000ef00000000a00 */
[----:B------:R-:W1:Y:S08]  /*48f0*/  LDC.64 R18, c[0x0][0x820] ;  /* 0x00020800ff127b82 */ /* 0x000e700000000a00 */
[----:B------:R-:W1:Y:S01]  /*4900*/  LDC.64 R22, c[0x0][0x800] ;  /* 0x00020000ff167b82 */ /* 0x000e620000000a00 */
[----:B---3--:R-:W-:-:S06]  /*4910*/  @P0 IMAD.WIDE R2, R228, 0x4, R2 ;  /* 0x00000004e4020825 */ /* 0x008fcc00078e0202 */
[----:B------:R3:W5:Y:S01]  /*4920*/  @P0 LDG.E R3, desc[UR38][R2.64] ;  /* 0x0000002602030981 */ /* 0x000762000c1e1900 */
[----:B------:R-:W-:Y:S01]  /*4930*/  BAR.SYNC.DEFER_BLOCKING 0x1, 0x100 ;  /* 0x0044000000007b1d */ /* 0x000fe20000010000 */
[----:B--2---:R-:W-:Y:S01]  /*4940*/  ISETP.NE.AND P2, PT, R12, 0x1, PT ;  /* 0x000000010c00780c */ /* 0x004fe20003f45270 */
[C---:B------:R-:W-:Y:S01]  /*4950*/  VIADD R13, R4.reuse, 0xffffff80 ;  /* 0xffffff80040d7836 */ /* 0x040fe20000000000 */
[----:B------:R-:W-:Y:S01]  /*4960*/  ISETP.NE.AND P1, PT, R4, 0x80, PT ;  /* 0x000000800400780c */ /* 0x000fe20003f25270 */
[----:B----4-:R-:W-:Y:S02]  /*4970*/  IMAD.MOV.U32 R7, RZ, RZ, R9 ;  /* 0x000000ffff077224 */ /* 0x010fe400078e0009 */
[----:B------:R-:W-:Y:S01]  /*4980*/  IMAD R4, R228, UR6, RZ ;  /* 0x00000006e4047c24 */ /* 0x000fe2000f8e02ff */
[----:B---3--:R-:W-:Y:S01]  /*4990*/  SHF.R.S32.HI R2, RZ, 0x1f, R13 ;  /* 0x0000001fff027819 */ /* 0x008fe2000001140d */
[----:B------:R-:W-:Y:S03]  /*49a0*/  BSSY B0, `(.L_x_980) ;  /* 0x0000054000007945 */ /* 0x000fe60003800000 */
[----:B------:R-:W-:-:S02]  /*49b0*/  LEA.HI R2, R2, R13, RZ, 0x7 ;  /* 0x0000000d02027211 */ /* 0x000fc400078f38ff */
[----:B------:R-:W-:Y:S01]  /*49c0*/  SHF.R.S32.HI R8, RZ, 0x1f, R4 ;  /* 0x0000001fff087819 */ /* 0x000fe20000011404 */
[----:B------:R-:W2:Y:S08]  /*49d0*/  @P2 LDC R0, c[0x0][0x854] ;  /* 0x00021500ff002b82 */ /* 0x000eb00000000800 */
[----:B------:R-:W3:Y:S01]  /*49e0*/  @P2 LDC R5, c[0x0][0x858] ;  /* 0x00021600ff052b82 */ /* 0x000ee20000000800 */
[----:B--2---:R-:W-:-:S05]  /*49f0*/  @P2 IMAD.HI.U32 R0, R9, R0, RZ ;  /* 0x0000000009002227 */ /* 0x004fca00078e00ff */
[----:B---3--:R-:W-:Y:S01]  /*4a00*/  @P2 SHF.R.U32.HI R7, RZ, R5, R0 ;  /* 0x00000005ff072219 */ /* 0x008fe20000011600 */
[----:B-----5:R-:W-:Y:S01]  /*4a10*/  IMAD R0, R20, UR4, RZ ;  /* 0x0000000414007c24 */ /* 0x020fe2000f8e02ff */
[----:B------:R-:W-:Y:S01]  /*4a20*/  UMOV UR4, 0x400 ;  /* 0x0000040000047882 */ /* 0x000fe20000000000 */
[C---:B------:R-:W-:Y:S01]  /*4a30*/  ISETP.NE.AND P2, PT, R13.reuse, RZ, PT ;  /* 0x000000ff0d00720c */ /* 0x040fe20003f45270 */
[----:B------:R-:W-:Y:S01]  /*4a40*/  ULEA UR4, UR5, UR4, 0x18 ;  /* 0x0000000405047291 */ /* 0x000fe2000f8ec03f */
[----:B------:R-:W-:Y:S01]  /*4a50*/  IMAD R6, R0, UR6, RZ ;  /* 0x0000000600067c24 */ /* 0x000fe2000f8e02ff */
[C---:B------:R-:W-:Y:S01]  /*4a60*/  LOP3.LUT R0, R2.reuse, 0xfffff80, RZ, 0xc0, !PT ;  /* 0x0fffff8002007812 */ /* 0x040fe200078ec0ff */
[----:B------:R-:W-:Y:S01]  /*4a70*/  IMAD.SHL.U32 R2, R2, 0x40, RZ ;  /* 0x0000004002027824 */ /* 0x000fe200078e00ff */
[--C-:B------:R-:W-:Y:S01]  /*4a80*/  SHF.R.S32.HI R11, RZ, 0x1f, R7.reuse ;  /* 0x0000001fff0b7819 */ /* 0x100fe20000011407 */
[----:B------:R-:W-:Y:S01]  /*4a90*/  ULDC.64 UR6, c[0x0][0x868] ;  /* 0x00021a0000067ab9 */ /* 0x000fe20000000a00 */
[----:B------:R-:W-:Y:S01]  /*4aa0*/  IADD3 R10, P3, P4, R6, R4, R7 ;  /* 0x00000004060a7210 */ /* 0x000fe20007c7e007 */
[----:B------:R-:W-:Y:S01]  /*4ab0*/  IMAD.IADD R0, R13, 0x1, -R0 ;  /* 0x000000010d007824 */ /* 0x000fe200078e0a00 */
[----:B------:R-:W-:-:S02]  /*4ac0*/  LOP3.LUT R5, R2, 0x3fffe000, RZ, 0xc0, !PT ;  /* 0x3fffe00002057812 */ /* 0x000fc400078ec0ff */
[----:B------:R-:W-:-:S03]  /*4ad0*/  SHF.R.S32.HI R6, RZ, 0x1f, R6 ;  /* 0x0000001fff067819 */ /* 0x000fc60000011406 */
[----:B------:R-:W-:Y:S01]  /*4ae0*/  IMAD R5, R0, 0x4, R5 ;  /* 0x0000000400057824 */ /* 0x000fe200078e0205 */
[----:B------:R-:W-:-:S04]  /*4af0*/  IADD3.X R13, R6, R8, R11, P3, P4 ;  /* 0x00000008060d7210 */ /* 0x000fc80001fe840b */
[----:B------:R-:W-:Y:S01]  /*4b00*/  LEA R8, R5, UR4, 0x2 ;  /* 0x0000000405087c11 */ /* 0x000fe2000f8e10ff */
[----:B------:R-:W-:Y:S02]  /*4b10*/  IMAD.SHL.U32 R5, R20, 0x4000, RZ ;  /* 0x0000400014057824 */ /* 0x000fe400078e00ff */
[----:B------:R-:W2:Y:S02]  /*4b20*/  LDC.64 R20, c[0x0][0x848] ;  /* 0x00021200ff147b82 */ /* 0x000ea40000000a00 */
[----:B------:R3:W-:Y:S04]  /*4b30*/  STS.128 [R8], R24 ;  /* 0x0000001808007388 */ /* 0x0007e80000000c00 */
[----:B------:R4:W-:Y:S04]  /*4b40*/  STS.128 [R8+0x800], R28 ;  /* 0x0008001c08007388 */ /* 0x0009e80000000c00 */
[----:B------:R4:W-:Y:S04]  /*4b50*/  STS.128 [R8+0x1000], R32 ;  /* 0x0010002008007388 */ /* 0x0009e80000000c00 */
[----:B------:R4:W-:Y:S01]  /*4b60*/  STS.128 [R8+0x1800], R36 ;  /* 0x0018002408007388 */ /* 0x0009e20000000c00 */
[----:B---3--:R-:W3:Y:S03]  /*4b70*/  LDC.64 R24, c[0x0][0x828] ;  /* 0x00020a00ff187b82 */ /* 0x008ee60000000a00 */
        /* <DEDUP_REMOVED lines=12> */
[----:B------:R-:W-:-:S05]  /*4c40*/  @P0 IMAD R3, R228, 0x80, R3 ;  /* 0x00000080e4030824 */ /* 0x000fca00078e0203 */
[----:B------:R-:W-:-:S04]  /*4c50*/  @P0 SHF.R.S32.HI R0, RZ, 0x1f, R3 ;  /* 0x0000001fff000819 */ /* 0x000fc80000011403 */
[----:B------:R-:W-:-:S05]  /*4c60*/  @P0 LEA.HI R0, R0, R3, RZ, 0x7 ;  /* 0x0000000300000211 */ /* 0x000fca00078f38ff */
[----:B------:R-:W-:-:S05]  /*4c70*/  @P0 IMAD.SHL.U32 R0, R0, 0x80, RZ ;  /* 0x0000008000000824 */ /* 0x000fca00078e00ff */
[----:B------:R-:W-:Y:S01]  /*4c80*/  @P0 LOP3.LUT R2, R0, 0xffffc000, RZ, 0xc0, !PT ;  /* 0xffffc00000020812 */ /* 0x000fe200078ec0ff */
[----:B-1----:R-:W-:-:S03]  /*4c90*/  IMAD R0, R11, R14, RZ ;  /* 0x0000000e0b007224 */ /* 0x002fc600078e02ff */
[----:B------:R-:W-:Y:S02]  /*4ca0*/  @P0 SHF.R.S32.HI R3, RZ, 0x1f, R2 ;  /* 0x0000001fff030819 */ /* 0x000fe40000011402 */
[----:B------:R-:W-:-:S06]  /*4cb0*/  @!P0 CS2R R2, SRZ ;  /* 0x0000000000028805 */ /* 0x000fcc000001ff00 */
[----:B------:R-:W-:Y:S01]  /*4cc0*/  IADD3 R4, P3, R5, R2, RZ ;  /* 0x0000000205047210 */ /* 0x000fe20007f7e0ff */
[----:B------:R-:W-:Y:S02]  /*4cd0*/  IMAD R2, R11, R16, RZ ;  /* 0x000000100b027224 */ /* 0x000fe400078e02ff */
[----:B------:R-:W-:Y:S01]  /*4ce0*/  IMAD R11, R7, R15, R0 ;  /* 0x0000000f070b7224 */ /* 0x000fe200078e0200 */
[----:B------:R-:W-:Y:S01]  /*4cf0*/  LEA.HI.X.SX32 R5, R5, R3, 0x1, P3 ;  /* 0x0000000305057211 */ /* 0x000fe200018f0eff */
[C---:B------:R-:W-:Y:S01]  /*4d00*/  IMAD R17, R7.reuse, R17, R2 ;  /* 0x0000001107117224 */ /* 0x040fe200078e0202 */
[----:B------:R-:W-:Y:S01]  /*4d10*/  SHF.R.S32.HI R0, RZ, 0x1f, R228 ;  /* 0x0000001fff007819 */ /* 0x000fe200000114e4 */
[----:B------:R-:W-:-:S03]  /*4d20*/  IMAD.WIDE.U32 R2, R7, R14, R4 ;  /* 0x0000000e07027225 */ /* 0x000fc600078e0004 */
[----:B------:R-:W-:Y:S02]  /*4d30*/  SEL R15, R0, RZ, !P0 ;  /* 0x000000ff000f7207 */ /* 0x000fe40004000000 */
[----:B------:R-:W-:Y:S01]  /*4d40*/  SHF.L.U64.HI R14, R10, 0x2, R13 ;  /* 0x000000020a0e7819 */ /* 0x000fe2000001020d */
[----:B------:R-:W-:Y:S01]  /*4d50*/  IMAD.IADD R3, R3, 0x1, R11 ;  /* 0x0000000103037824 */ /* 0x000fe200078e020b */
[----:B------:R-:W-:Y:S01]  /*4d60*/  SEL R11, R228, RZ, !P0 ;  /* 0x000000ffe40b7207 */ /* 0x000fe20004000000 */
[----:B------:R-:W-:-:S04]  /*4d70*/  IMAD.WIDE.U32 R4, R7, R16, R4 ;  /* 0x0000001007047225 */ /* 0x000fc800078e0004 */
[----:B------:R-:W-:Y:S02]  /*4d80*/  IMAD R0, R15, R18, RZ ;  /* 0x000000120f007224 */ /* 0x000fe400078e02ff */
[----:B------:R-:W-:Y:S02]  /*4d90*/  IMAD.SHL.U32 R16, R10, 0x4, RZ ;  /* 0x000000040a107824 */ /* 0x000fe400078e00ff */
[----:B------:R-:W-:Y:S02]  /*4da0*/  IMAD.IADD R5, R5, 0x1, R17 ;  /* 0x0000000105057824 */ /* 0x000fe400078e0211 */
[----:B------:R-:W-:Y:S01]  /*4db0*/  IMAD R17, R11, R19, R0 ;  /* 0x000000130b117224 */ /* 0x000fe200078e0200 */
[----:B------:R-:W-:Y:S01]  /*4dc0*/  IADD3 R6, P4, R16, UR6, RZ ;  /* 0x0000000610067c10 */ /* 0x000fe2000ff9e0ff */
[----:B--2---:R-:W-:Y:S02]  /*4dd0*/  IMAD R0, R15, R20, RZ ;  /* 0x000000140f007224 */ /* 0x004fe400078e02ff */
[----:B------:R-:W-:-:S04]  /*4de0*/  IMAD.WIDE.U32 R2, R11, R18, R2 ;  /* 0x000000120b027225 */ /* 0x000fc800078e0002 */
[----:B------:R-:W-:Y:S01]  /*4df0*/  IMAD.WIDE.U32 R4, R11, R20, R4 ;  /* 0x000000140b047225 */ /* 0x000fe200078e0004 */
[----:B------:R-:W-:-:S03]  /*4e00*/  LEA R22, P3, R2, R22, 0x2 ;  /* 0x0000001602167211 */ /* 0x000fc600078610ff */
[----:B------:R-:W-:Y:S01]  /*4e10*/  IMAD.MOV R10, RZ, RZ, -R7 ;  /* 0x000000ffff0a7224 */ /* 0x000fe200078e0a07 */
[----:B------:R-:W-:Y:S01]  /*4e20*/  IADD3.X R7, R14, UR7, RZ, P4, !PT ;  /* 0x000000070e077c10 */ /* 0x000fe2000a7fe4ff */
[----:B------:R-:W-:Y:S01]  /*4e30*/  IMAD R11, R11, R21, R0 ;  /* 0x000000150b0b7224 */ /* 0x000fe200078e0200 */
[----:B---3--:R-:W-:Y:S01]  /*4e40*/  LEA R24, P0, R4, R24, 0x2 ;  /* 0x0000001804187211 */ /* 0x008fe200078010ff */
[----:B------:R-:W-:Y:S02]  /*4e50*/  IMAD R13, R12, R10, R9 ;  /* 0x0000000a0c0d7224 */ /* 0x000fe400078e0209 */
[----:B------:R-:W-:Y:S02]  /*4e60*/  IMAD.IADD R10, R3, 0x1, R17 ;  /* 0x00000001030a7824 */ /* 0x000fe400078e0211 */
[----:B------:R-:W-:Y:S01]  /*4e70*/  IMAD.IADD R9, R5, 0x1, R11 ;  /* 0x0000000105097824 */ /* 0x000fe200078e020b */
[----:B----4-:R-:W-:Y:S07]  /*4e80*/  @P2 BRA `(.L_x_981) ;  /* 0x0000000000142947 */ /* 0x010fee0003800000 */
.L_x_982:
[----:B------:R-:W2:Y:S04]  /*4e90*/  LDG.E.STRONG.GPU R0, desc[UR38][R6.64] ;  /* 0x0000002606007981 */ /* 0x000ea8000c1ef900 */
[----:B--2---:R-:W-:Y:S01]  /*4ea0*/  CCTL.IVALL ;  /* 0x00000000ff00798f */ /* 0x004fe20002000000 */
[----:B------:R-:W-:Y:S05]  /*4eb0*/  YIELD ;  /* 0x0000000000007946 */ /* 0x000fea0003800000 */
[----:B------:R-:W-:-:S13]  /*4ec0*/  ISETP.NE.AND P2, PT, R0, R13, PT ;  /* 0x0000000d0000720c */ /* 0x000fda0003f45270 */
[----:B------:R-:W-:Y:S05]  /*4ed0*/  @P2 BRA `(.L_x_982) ;  /* 0xfffffffc00ec2947 */ /* 0x000fea000383ffff */
.L_x_981:
[----:B------:R-:W-:Y:S05]  /*4ee0*/  BSYNC B0 ;  /* 0x0000000000007941 */ /* 0x000fea0003800000 */
.L_x_980:
[----:B------:R-:W-:Y:S01]  /*4ef0*/  UMOV UR5, 0xffffffff ;  /* 0xffffffff00057882 */ /* 0x000fe20000000000 */
[----:B------:R-:W-:Y:S02]  /*4f00*/  LEA.HI.X R10, R2, R23, R10, 0x2, P3 ;  /* 0x00000017020a7211 */ /* 0x000fe400018f140a */
[----:B------:R-:W-:Y:S01]  /*4f10*/  LEA.HI.X R9, R4, R25, R9, 0x2, P0 ;  /* 0x0000001904097211 */ /* 0x000fe200000f1409 */
[----:B------:R-:W-:Y:S06]  /*4f20*/  BRA.DIV UR5, `(.L_x_983) ;  /* 0x00000042059c7947 */ /* 0x000fec000b800000 */
[----:B------:R-:W-:Y:S01]  /*4f30*/  NOP ;  /* 0x0000000000007918 */ /* 0x000fe20000000000 */
.L_x_1073:
        /* <DEDUP_REMOVED lines=16> */
.L_x_986:
[----:B------:R-:W-:Y:S01]  /*5040*/  @P0 ELECT P2, URZ, PT ;  /* 0x00000000003f082f */ /* 0x000fe20003840000 */
[----:B------:R1:W-:-:S12]  /*5050*/  UBLKRED.G.S.ADD.F32.RN [UR6], [UR4], UR5, desc[UR8] ;  /* 0x00000806040073bb */ /* 0x0003d800080a1405 */
[----:B------:R-:W-:Y:S02]  /*5060*/  @P2 PLOP3.LUT P0, PT, P2, PT, PT, 0x8, 0x0 ;  /* 0x000000000000281c */ /* 0x000fe4000170e170 */
[----:B------:R-:W-:-:S11]  /*5070*/  PLOP3.LUT P2, PT, PT, PT, PT, 0x8, 0x0 ;  /* 0x000000000000781c */ /* 0x000fd60003f4e170 */
[----:B-1----:R-:W-:Y:S05]  /*5080*/  @P0 BRA.U.ANY `(.L_x_986) ;  /* 0xfffffffd00ec0947 */ /* 0x002fea000393ffff */
[----:B------:R0:W-:Y:S01]  /*5090*/  UTMACMDFLUSH ;  /* 0x00000000000079b7 */ /* 0x0001e20000000000 */
[----:B------:R-:W-:-:S04]  /*50a0*/  DEPBAR.LE SB0, 0x0 ;  /* 0x000080000000791a */ /* 0x000fc80000000000 */
.L_x_985:
[----:B------:R-:W-:Y:S05]  /*50b0*/  BSYNC B0 ;  /* 0x0000000000007941 */ /* 0x000fea0003800000 */
.L_x_984:
        /* <DEDUP_REMOVED lines=14> */
.L_x_988:
[----:B------:R-:W-:Y:S05]  /*51a0*/  BSYNC B0 ;  /* 0x0000000000007941 */ /* 0x000fea0003800000 */
.L_x_987:
        /* <DEDUP_REMOVED lines=22> */
.L_x_991:
[----:B------:R-:W2:Y:S04]  /*5310*/  LDG.E.STRONG.GPU R0, desc[UR38][R2.64] ;  /* 0x0000002602007981 */ /* 0x000ea8000c1ef900 */
[----:B--2---:R-:W-:Y:S01]  /*5320*/  CCTL.IVALL ;  /* 0x00000000ff00798f */ /* 0x004fe20002000000 */
[----:B------:R-:W-:Y:S05]  /*5330*/  YIELD ;  /* 0x0000000000007946 */ /* 0x000fea0003800000 */
[----:B------:R-:W-:-:S13]  /*5340*/  ISETP.NE.AND P0, PT, R0, R13, PT ;  /* 0x0000000d0000720c */ /* 0x000fda0003f05270 */
[----:B------:R-:W-:Y:S05]  /*5350*/  @P0 BRA `(.L_x_991) ;  /* 0xfffffffc00ec0947 */ /* 0x000fea000383ffff */
.L_x_990:
[----:B------:R-:W-:Y:S05]  /*5360*/  BSYNC B0 ;  /* 0x0000000000007941 */ /* 0x000fea0003800000 */
.L_x_989:
[----:B------:R-:W-:-:S03]  /*5370*/  UMOV UR5, 0xffffffff ;  /* 0xffffffff00057882 */ /* 0x000fc60000000000 */
[----:B------:R-:W-:Y:S05]  /*5380*/  BRA.DIV UR5, `(.L_x_992) ;  /* 0x0000003e05a07947 */ /* 0x000fea000b800000 */
[----:B------:R-:W-:Y:S01]  /*5390*/  NOP ;  /* 0x0000000000007918 */ /* 0x000fe20000000000 */
.L_x_1076:
        /* <DEDUP_REMOVED lines=14> */
[----:B------:R-:W-:Y:S01]  /*5480*/  PLOP3.LUT P0, PT, PT, PT, PT, 0x80, 0x0 ;  /* 0x000000000000781c */ /* 0x000fe20003f0f070 */
[----:B------:R-:W-:-:S12]  /*5490*/  UMOV UR9, 0x14f00000 ;  /* 0x14f0000000097882 */ /* 0x000fd80000000000 */
.L_x_995:
[----:B------:R-:W-:Y:S01]  /*54a0*/  @P0 ELECT P2, URZ, PT ;  /* 0x00000000003f082f */ /* 0x000fe20003840000 */
[----:B------:R2:W-:-:S12]  /*54b0*/  UBLKRED.G.S.ADD.F32.RN [UR6], [UR4], UR5, desc[UR8] ;  /* 0x00000806040073bb */ /* 0x0005d800080a1405 */
[----:B------:R-:W-:Y:S02]  /*54c0*/  @P2 PLOP3.LUT P0, PT, P2, PT, PT, 0x8, 0x0 ;  /* 0x000000000000281c */ /* 0x000fe4000170e170 */
[----:B------:R-:W-:-:S11]  /*54d0*/  PLOP3.LUT P2, PT, PT, PT, PT, 0x8, 0x0 ;  /* 0x000000000000781c */ /* 0x000fd60003f4e170 */
[----:B--2---:R-:W-:Y:S05]  /*54e0*/  @P0 BRA.U.ANY `(.L_x_995) ;  /* 0xfffffffd00ec0947 */ /* 0x004fea000393ffff */
[----:B------:R0:W-:Y:S01]  /*54f0*/  UTMACMDFLUSH ;  /* 0x00000000000079b7 */ /* 0x0001e20000000000 */
[----:B------:R-:W-:-:S04]  /*5500*/  DEPBAR.LE SB0, 0x0 ;  /* 0x000080000000791a */ /* 0x000fc80000000000 */
.L_x_994:
[----:B------:R-:W-:Y:S05]  /*5510*/  BSYNC B0 ;  /* 0x0000000000007941 */ /* 0x000fea0003800000 */
.L_x_993:
        /* <DEDUP_REMOVED lines=14> */
.L_x_951:
        /* <DEDUP_REMOVED lines=21> */
.L_x_997:
        /* <DEDUP_REMOVED lines=13> */
.L_x_999:
[----:B------:R-:W-:-:S05]  /*5820*/  ULDC UR4, c[0x0][0x8c4] ;  /* 0x0002310000047ab9 */ /* 0x000fca0000000800 */
.L_x_998:
        /* <DEDUP_REMOVED lines=37> */
.L_x_1000:
        /* <DEDUP_REMOVED lines=20> */
[----:B------:R-:W-:-:S02]  /*5bc0*/  USEL UR13, UR5, URZ, !UP0 ;  /* 0x0000003f050d7287 */ /* 0x000fc4000c000000 */
[----:B------:R-:W-:Y:S01]  /*5bd0*/  UIADD3 UR8, UP0, UR6, UR14, URZ ;  /* 0x0000000e06087290 */ /* 0x000fe2000ff1e03f */
[----:B------:R-:W-:Y:S01]  /*5be0*/  SHF.R.S32.HI R3, RZ, 0x6, R3 ;  /* 0x00000006ff037819 */ /* 0x000fe20000011403 */
[----:B------:R-:W-:Y:S01]  /*5bf0*/  UIADD3 UR5, UR15, UR9, URZ ;  /* 0x000000090f057290 */ /* 0x000fe2000fffe03f */
[----:B------:R-:W-:Y:S01]  /*5c00*/  ULDC UR10, c[0x0][0x288] ;  /* 0x0000a200000a7ab9 */ /* 0x000fe20000000800 */
[----:B------:R-:W-:Y:S01]  /*5c10*/  ULDC.64 UR16, c[0x0][0x2e0] ;  /* 0x0000b80000107ab9 */ /* 0x000fe20000000a00 */
[----:B------:R-:W-:Y:S01]  /*5c20*/  UIMAD UR12, UR12, UR10, URZ ;  /* 0x0000000a0c0c72a4 */ /* 0x000fe2000f8e023f */
[----:B------:R-:W-:Y:S01]  /*5c30*/  VIMNMX R3, R3, 0x1, !PT ;  /* 0x0000000103037848 */ /* 0x000fe20007fe0100 */
[----:B------:R-:W-:Y:S01]  /*5c40*/  ULDC UR11, c[0x0][0x760] ;  /* 0x0001d800000b7ab9 */ /* 0x000fe20000000800 */
[----:B------:R-:W-:Y:S02]  /*5c50*/  UIADD3.X UR9, UR7, UR5, URZ, UP0, !UPT ;  /* 0x0000000507097290 */ /* 0x000fe400087fe43f */
[----:B------:R-:W-:Y:S01]  /*5c60*/  UIMAD UR13, UR13, UR16, URZ ;  /* 0x000000100d0d72a4 */ /* 0x000fe2000f8e023f */
[----:B------:R-:W-:Y:S01]  /*5c70*/  LOP3.LUT R6, R3, 0x1, RZ, 0xc0, !PT ;  /* 0x0000000103067812 */ /* 0x000fe200078ec0ff */
[----:B------:R-:W-:-:S02]  /*5c80*/  UIMAD UR10, UR10, UR11, URZ ;  /* 0x0000000b0a0a72a4 */ /* 0x000fc4000f8e023f */
[----:B------:R-:W-:Y:S02]  /*5c90*/  UIADD3 UR11, UP0, UR12, UR19, URZ ;  /* 0x000000130c0b7290 */ /* 0x000fe4000ff1e03f */
[----:B------:R-:W-:Y:S01]  /*5ca0*/  UIMAD UR13, UR18, UR17, UR13 ;  /* 0x00000011120d72a4 */ /* 0x000fe2000f8e020d */
[----:B-1----:R-:W-:Y:S01]  /*5cb0*/  LOP3.LUT R0, R4, 0x1f, RZ, 0xc0, !PT ;  /* 0x0000001f04007812 */ /* 0x002fe200078ec0ff */
[----:B------:R-:W-:Y:S02]  /*5cc0*/  UIMAD.WIDE.U32 UR8, UR18, UR16, UR8 ;  /* 0x00000010120872a5 */ /* 0x000fe4000f8e0008 */
[----:B------:R-:W-:Y:S01]  /*5cd0*/  ULEA.HI.X.SX32 UR12, UR12, UR4, 0x1, UP0 ;  /* 0x000000040c0c7291 */ /* 0x000fe200080f0e3f */
[----:B------:R-:W-:Y:S01]  /*5ce0*/  ELECT P0, URZ, PT ;  /* 0x00000000003f782f */ /* 0x000fe20003800000 */
        /* <DEDUP_REMOVED lines=19> */
.L_x_1026:
        /* <DEDUP_REMOVED lines=17> */
.L_x_1004:
[----:B------:R-:W2:Y:S04]  /*5f30*/  LDG.E.STRONG.GPU R5, desc[UR38][R2.64] ;  /* 0x0000002602057981 */ /* 0x000ea8000c1ef900 */
[----:B--2---:R-:W-:Y:S01]  /*5f40*/  CCTL.IVALL ;  /* 0x00000000ff00798f */ /* 0x004fe20002000000 */
[----:B------:R-:W-:Y:S05]  /*5f50*/  YIELD ;  /* 0x0000000000007946 */ /* 0x000fea0003800000 */
[----:B------:R-:W-:-:S13]  /*5f60*/  ISETP.NE.AND P3, PT, R5, UR24, PT ;  /* 0x0000001805007c0c */ /* 0x000fda000bf65270 */
[----:B------:R-:W-:Y:S05]  /*5f70*/  @P3 BRA `(.L_x_1004) ;  /* 0xfffffffc00ec3947 */ /* 0x000fea000383ffff */
.L_x_1003:
[----:B------:R-:W-:Y:S05]  /*5f80*/  BSYNC B0 ;  /* 0x0000000000007941 */ /* 0x000fea0003800000 */
.L_x_1002:
[----:B------:R-:W-:-:S03]  /*5f90*/  UMOV UR22, 0xffffffff ;  /* 0xffffffff00167882 */ /* 0x000fc60000000000 */
[----:B------:R-:W-:Y:S05]  /*5fa0*/  BRA.DIV UR22, `(.L_x_1005) ;  /* 0x0000003216b47947 */ /* 0x000fea000b800000 */
[----:B------:R-:W-:Y:S01]  /*5fb0*/  NOP ;  /* 0x0000000000007918 */ /* 0x000fe20000000000 */
.L_x_1079:
        /* <DEDUP_REMOVED lines=19> */
.L_x_1007:
[----:B------:R-:W-:Y:S05]  /*60f0*/  BSYNC B0 ;  /* 0x0000000000007941 */ /* 0x000fea0003800000 */
.L_x_1006:
        /* <DEDUP_REMOVED lines=13> */
.L_x_1009:
[----:B------:R-:W-:Y:S05]  /*61d0*/  BSYNC B0 ;  /* 0x0000000000007941 */ /* 0x000fea0003800000 */
.L_x_1008:
[----:B------:R-:W-:Y:S06]  /*61e0*/  BAR.ARV 0xa, 0xa0 ;  /* 0x0282800000007b1d */ /* 0x000fec0000002000 */
[----:B------:R-:W-:Y:S04]  /*61f0*/  BSSY B0, `(.L_x_1010) ;  /* 0x0000003000007945 */ /* 0x000fe80003800000 */
[----:B------:R-:W-:Y:S05]  /*6200*/  @!P0 BRA `(.L_x_1011) ;  /* 0x0000000000048947 */ /* 0x000fea0003800000 */
[----:B------:R-:W-:-:S04]  /*6210*/  DEPBAR.LE SB0, 0x0 ;  /* 0x000080000000791a */ /* 0x000fc80000000000 */
.L_x_1011:
[----:B------:R-:W-:Y:S05]  /*6220*/  BSYNC B0 ;  /* 0x0000000000007941 */ /* 0x000fea0003800000 */
.L_x_1010:
        /* <DEDUP_REMOVED lines=19> */
.L_x_1013:
[----:B------:R-:W-:Y:S05]  /*6360*/  BSYNC B0 ;  /* 0x0000000000007941 */ /* 0x000fea0003800000 */
.L_x_1012:
        /* <DEDUP_REMOVED lines=9> */
.L_x_1016:
[----:B------:R-:W2:Y:S04]  /*6400*/  LDG.E.STRONG.GPU R5, desc[UR38][R2.64] ;  /* 0x0000002602057981 */ /* 0x000ea8000c1ef900 */
[----:B--2---:R-:W-:Y:S01]  /*6410*/  CCTL.IVALL ;  /* 0x00000000ff00798f */ /* 0x004fe20002000000 */
[----:B------:R-:W-:Y:S05]  /*6420*/  YIELD ;  /* 0x0000000000007946 */ /* 0x000fea0003800000 */
[----:B------:R-:W-:-:S13]  /*6430*/  ISETP.NE.AND P3, PT, R5, UR24, PT ;  /* 0x0000001805007c0c */ /* 0x000fda000bf65270 */
[----:B------:R-:W-:Y:S05]  /*6440*/  @P3 BRA `(.L_x_1016) ;  /* 0xfffffffc00ec3947 */ /* 0x000fea000383ffff */
.L_x_1015:
[----:B------:R-:W-:Y:S05]  /*6450*/  BSYNC B0 ;  /* 0x0000000000007941 */ /* 0x000fea0003800000 */
.L_x_1014:
[----:B------:R-:W-:-:S03]  /*6460*/  UMOV UR6, 0xffffffff ;  /* 0xffffffff00067882 */ /* 0x000fc60000000000 */
[----:B------:R-:W-:Y:S05]  /*6470*/  BRA.DIV UR6, `(.L_x_1017) ;  /* 0x0000002e069c7947 */ /* 0x000fea000b800000 */
[----:B------:R-:W-:Y:S01]  /*6480*/  NOP ;  /* 0x0000000000007918 */ /* 0x000fe20000000000 */
.L_x_1082:
        /* <DEDUP_REMOVED lines=13> */
.L_x_1019:
[----:B------:R-:W-:Y:S05]  /*6560*/  BSYNC B0 ;  /* 0x0000000000007941 */ /* 0x000fea0003800000 */
.L_x_1018:
        /* <DEDUP_REMOVED lines=13> */
.L_x_1021:
[----:B------:R-:W-:Y:S05]  /*6640*/  BSYNC B0 ;  /* 0x0000000000007941 */ /* 0x000fea0003800000 */
.L_x_1020:
[----:B------:R-:W-:Y:S06]  /*6650*/  BAR.ARV 0xa, 0xa0 ;  /* 0x0282800000007b1d */ /* 0x000fec0000002000 */
[----:B------:R-:W-:Y:S04]  /*6660*/  BSSY B0, `(.L_x_1022) ;  /* 0x0000003000007945 */ /* 0x000fe80003800000 */
[----:B------:R-:W-:Y:S05]  /*6670*/  @!P0 BRA `(.L_x_1023) ;  /* 0x0000000000048947 */ /* 0x000fea0003800000 */
[----:B------:R-:W-:-:S04]  /*6680*/  DEPBAR.LE SB0, 0x0 ;  /* 0x000080000000791a */ /* 0x000fc80000000000 */
.L_x_1023:
[----:B------:R-:W-:Y:S05]  /*6690*/  BSYNC B0 ;  /* 0x0000000000007941 */ /* 0x000fea0003800000 */
.L_x_1022:
        /* <DEDUP_REMOVED lines=19> */
.L_x_1025:
[----:B------:R-:W-:Y:S05]  /*67d0*/  BSYNC B0 ;  /* 0x0000000000007941 */ /* 0x000fea0003800000 */
.L_x_1024:
[----:B------:R-:W-:Y:S02]  /*67e0*/  UIADD3 UR4, UR4, 0x2, URZ ;  /* 0x0000000204047890 */ /* 0x000fe4000fffe03f */
[----:B------:R-:W-:Y:S01]  /*67f0*/  UIADD3 UR5, UR5, 0x1, URZ ;  /* 0x0000000105057890 */ /* 0x000fe2000fffe03f */
[----:B------:R-:W-:Y:S11]  /*6800*/  @P2 BRA `(.L_x_1026) ;  /* 0xfffffff400842947 */ /* 0x000ff6000383ffff */
.L_x_1001:
        /* <DEDUP_REMOVED lines=13> */
.L_x_1029:
[----:B------:R-:W2:Y:S04]  /*68e0*/  LDG.E.STRONG.GPU R0, desc[UR38][R2.64] ;  /* 0x0000002602007981 */ /* 0x000ea8000c1ef900 */
[----:B--2---:R-:W-:Y:S01]  /*68f0*/  CCTL.IVALL ;  /* 0x00000000ff00798f */ /* 0x004fe20002000000 */
[----:B------:R-:W-:Y:S05]  /*6900*/  YIELD ;  /* 0x0000000000007946 */ /* 0x000fea0003800000 */
[----:B------:R-:W-:-:S13]  /*6910*/  ISETP.NE.AND P1, PT, R0, UR24, PT ;  /* 0x0000001800007c0c */ /* 0x000fda000bf25270 */
[----:B------:R-:W-:Y:S05]  /*6920*/  @P1 BRA `(.L_x_1029) ;  /* 0xfffffffc00ec1947 */ /* 0x000fea000383ffff */
.L_x_1028:
[----:B------:R-:W-:Y:S05]  /*6930*/  BSYNC B0 ;  /* 0x0000000000007941 */ /* 0x000fea0003800000 */
.L_x_1027:
[----:B------:R-:W-:-:S03]  /*6940*/  UMOV UR5, 0xffffffff ;  /* 0xffffffff00057882 */ /* 0x000fc60000000000 */
[----:B------:R-:W-:Y:S05]  /*6950*/  BRA.DIV UR5, `(.L_x_1030) ;  /* 0x0000002a05807947 */ /* 0x000fea000b800000 */
[----:B------:R-:W-:Y:S01]  /*6960*/  NOP ;  /* 0x0000000000007918 */ /* 0x000fe20000000000 */
.L_x_1085:
        /* <DEDUP_REMOVED lines=22> */
.L_x_1032:
[----:B------:R-:W-:Y:S05]  /*6ad0*/  BSYNC B0 ;  /* 0x0000000000007941 */ /* 0x000fea0003800000 */
.L_x_1031:
        /* <DEDUP_REMOVED lines=20> */
.L_x_1034:
[----:B------:R-:W-:Y:S05]  /*6c20*/  BSYNC B0 ;  /* 0x0000000000007941 */ /* 0x000fea0003800000 */
.L_x_1033:
[----:B------:R-:W-:Y:S06]  /*6c30*/  BAR.ARV 0xa, 0xa0 ;  /* 0x0282800000007b1d */ /* 0x000fec0000002000 */
[----:B------:R-:W-:Y:S04]  /*6c40*/  BSSY B0, `(.L_x_1035) ;  /* 0x0000003000007945 */ /* 0x000fe80003800000 */
[----:B------:R-:W-:Y:S05]  /*6c50*/  @!P0 BRA `(.L_x_1036) ;  /* 0x0000000000048947 */ /* 0x000fea0003800000 */
[----:B------:R-:W-:-:S04]  /*6c60*/  DEPBAR.LE SB0, 0x0 ;  /* 0x000080000000791a */ /* 0x000fc80000000000 */
.L_x_1036:
[----:B------:R-:W-:Y:S05]  /*6c70*/  BSYNC B0 ;  /* 0x0000000000007941 */ /* 0x000fea0003800000 */
.L_x_1035:
        /* <DEDUP_REMOVED lines=19> */
.L_x_996:
        /* <DEDUP_REMOVED lines=10> */
.L_x_1037:
        /* <DEDUP_REMOVED lines=10> */
.L_x_1039:
[----:B------:R-:W3:Y:S02]  /*6ef0*/  LDC R5, c[0x0][0x8c4] ;  /* 0x00023100ff057b82 */ /* 0x000ee40000000800 */
.L_x_1038:
        /* <DEDUP_REMOVED lines=45> */
.L_x_1041:
        /* <DEDUP_REMOVED lines=66> */
.L_x_1086:
        /* <DEDUP_REMOVED lines=9> */
.L_x_1044:
        /* <DEDUP_REMOVED lines=82> */
.L_x_1055:
[----:B------:R-:W-:-:S04]  /*7ba0*/  SHF.L.U32 R21, R10, 0x1f, RZ ;  /* 0x0000001f0a157819 */ /* 0x000fc800000006ff */
[----:B-1----:R-:W1:Y:S02]  /*7bb0*/  SYNCS.PHASECHK.TRANS64.TRYWAIT P1, [R12+URZ+0x30840], R21 ;  /* 0x030840150c0075a7 */ /* 0x002e64000802017f */
[----:B-12--5:R-:W-:Y:S05]  /*7bc0*/  @!P1 BRA `(.L_x_1047) ;  /* 0x0000001800149947 */ /* 0x026fea0003800000 */
.L_x_1087:
[----:B------:R-:W-:Y:S05]  /*7bd0*/  @P0 BRA `(.L_x_1048) ;  /* 0x0000000000140947 */ /* 0x000fea0003800000 */
[----:B------:R-:W-:Y:S01]  /*7be0*/  ISETP.NE.AND P1, PT, R20, RZ, PT ;  /* 0x000000ff1400720c */ /* 0x000fe20003f25270 */
[----:B------:R-:W-:-:S04]  /*7bf0*/  IMAD.MOV.U32 R3, RZ, RZ, 0x4100 ;  /* 0x00004100ff037424 */ /* 0x000fc800078e00ff */
[----:B------:R2:W-:Y:S08]  /*7c00*/  SYNCS.ARRIVE.TRANS64 RZ, [R12+URZ+0x30830], R3 ;  /* 0x030830030cff79a7 */ /* 0x0005f0000800003f */
[----:B------:R-:W-:Y:S05]  /*7c10*/  @!P1 BRA `(.L_x_1048) ;  /* 0x0000000000049947 */ /* 0x000fea0003800000 */
[----:B------:R-:W-:Y:S01]  /*7c20*/  BPT.TRAP 0x1 ;  /* 0x000000040000795c */ /* 0x000fe20000300000 */
.L_x_1048:
        /* <DEDUP_REMOVED lines=37> */
.L_x_1088:
[----:B------:R-:W-:Y:S05]  /*7e80*/  @P0 BRA `(.L_x_1050) ;  /* 0x0000000000140947 */ /* 0x000fea0003800000 */
[----:B------:R-:W-:Y:S01]  /*7e90*/  ISETP.NE.AND P1, PT, R20, RZ, PT ;  /* 0x000000ff1400720c */ /* 0x000fe20003f25270 */
[----:B------:R-:W-:-:S04]  /*7ea0*/  IMAD.MOV.U32 R2, RZ, RZ, 0x4100 ;  /* 0x00004100ff027424 */ /* 0x000fc800078e00ff */
[----:B------:R3:W-:Y:S08]  /*7eb0*/  SYNCS.ARRIVE.TRANS64 RZ, [R12+URZ+0x30818], R2 ;  /* 0x030818020cff79a7 */ /* 0x0007f0000800003f */
[----:B------:R-:W-:Y:S05]  /*7ec0*/  @!P1 BRA `(.L_x_1050) ;  /* 0x0000000000049947 */ /* 0x000fea0003800000 */
[----:B------:R-:W-:Y:S01]  /*7ed0*/  BPT.TRAP 0x1 ;  /* 0x000000040000795c */ /* 0x000fe20000300000 */
.L_x_1050:
        /* <DEDUP_REMOVED lines=29> */
.L_x_1089:
        /* <DEDUP_REMOVED lines=9> */
.L_x_1052:
        /* <DEDUP_REMOVED lines=31> */
.L_x_1091:
[----:B------:R-:W-:Y:S05]  /*8330*/  @P0 BRA `(.L_x_1054) ;  /* 0x0000000000140947 */ /* 0x000fea0003800000 */
[----:B------:R-:W-:Y:S01]  /*8340*/  ISETP.NE.AND P1, PT, R20, RZ, PT ;  /* 0x000000ff1400720c */ /* 0x000fe20003f25270 */
[----:B-1----:R-:W-:-:S04]  /*8350*/  IMAD.MOV.U32 R5, RZ, RZ, 0x4100 ;  /* 0x00004100ff057424 */ /* 0x002fc800078e00ff */
[----:B------:R2:W-:Y:S08]  /*8360*/  SYNCS.ARRIVE.TRANS64 RZ, [R12+URZ+0x30810], R5 ;  /* 0x030810050cff79a7 */ /* 0x0005f0000800003f */
[----:B------:R-:W-:Y:S05]  /*8370*/  @!P1 BRA `(.L_x_1054) ;  /* 0x0000000000049947 */ /* 0x000fea0003800000 */
[----:B------:R-:W-:Y:S01]  /*8380*/  BPT.TRAP 0x1 ;  /* 0x000000040000795c */ /* 0x000fe20000300000 */
.L_x_1054:
        /* <DEDUP_REMOVED lines=30> */
.L_x_1046:
[----:B------:R-:W-:-:S13]  /*8570*/  ISETP.NE.AND P1, PT, R18, RZ, PT ;  /* 0x000000ff1200720c */ /* 0x000fda0003f25270 */
[----:B------:R-:W-:Y:S05]  /*8580*/  @!P1 BRA `(.L_x_1045) ;  /* 0x0000000400309947 */ /* 0x000fea0003800000 */
[----:B------:R-:W-:-:S04]  /*8590*/  SHF.L.U32 R13, R10, 0x1f, RZ ;  /* 0x0000001f0a0d7819 */ /* 0x000fc800000006ff */
[----:B------:R-:W1:Y:S02]  /*85a0*/  SYNCS.PHASECHK.TRANS64.TRYWAIT P1, [R12+URZ+0x30840], R13 ;  /* 0x0308400d0c0075a7 */ /* 0x000e64000802017f */
[----:B-1----:R-:W-:Y:S05]  /*85b0*/  @!P1 BRA `(.L_x_1056) ;  /* 0x0000000c00ec9947 */ /* 0x002fea0003800000 */
.L_x_1092:
[----:B------:R-:W-:Y:S05]  /*85c0*/  @P0 BRA `(.L_x_1057) ;  /* 0x0000000000140947 */ /* 0x000fea0003800000 */
[----:B------:R-:W-:Y:S01]  /*85d0*/  ISETP.NE.AND P1, PT, R20, RZ, PT ;  /* 0x000000ff1400720c */ /* 0x000fe20003f25270 */
[----:B------:R-:W-:-:S04]  /*85e0*/  IMAD.MOV.U32 R5, RZ, RZ, 0x4100 ;  /* 0x00004100ff057424 */ /* 0x000fc800078e00ff */
[----:B------:R2:W-:Y:S08]  /*85f0*/  SYNCS.ARRIVE.TRANS64 RZ, [R12+URZ+0x30830], R5 ;  /* 0x030830050cff79a7 */ /* 0x0005f0000800003f */
[----:B------:R-:W-:Y:S05]  /*8600*/  @!P1 BRA `(.L_x_1057) ;  /* 0x0000000000049947 */ /* 0x000fea0003800000 */
[----:B------:R-:W-:Y:S01]  /*8610*/  BPT.TRAP 0x1 ;  /* 0x000000040000795c */ /* 0x000fe20000300000 */
.L_x_1057:
        /* <DEDUP_REMOVED lines=34> */
.L_x_1093:
[----:B------:R-:W-:Y:S05]  /*8840*/  @P0 BRA `(.L_x_1059) ;  /* 0x0000000000140947 */ /* 0x000fea0003800000 */
[----:B------:R-:W-:Y:S01]  /*8850*/  ISETP.NE.AND P0, PT, R20, RZ, PT ;  /* 0x000000ff1400720c */ /* 0x000fe20003f05270 */
[----:B------:R-:W-:-:S04]  /*8860*/  IMAD.MOV.U32 R5, RZ, RZ, 0x4100 ;  /* 0x00004100ff057424 */ /* 0x000fc800078e00ff */
[----:B------:R3:W-:Y:S08]  /*8870*/  SYNCS.ARRIVE.TRANS64 RZ, [R12+URZ+0x30818], R5 ;  /* 0x030818050cff79a7 */ /* 0x0007f0000800003f */
[----:B------:R-:W-:Y:S05]  /*8880*/  @!P0 BRA `(.L_x_1059) ;  /* 0x0000000000048947 */ /* 0x000fea0003800000 */
[----:B------:R-:W-:Y:S01]  /*8890*/  BPT.TRAP 0x1 ;  /* 0x000000040000795c */ /* 0x000fe20000300000 */
.L_x_1059:
        /* <DEDUP_REMOVED lines=27> */
.L_x_1045:
[----:B-----5:R-:W-:Y:S01]  /*8a50*/  IMAD R4, R0, 0x8, R12 ;  /* 0x0000000800047824 */ /* 0x020fe200078e020c */
[----:B------:R-:W-:Y:S01]  /*8a60*/  SHF.L.U32 R3, R10, 0x1f, RZ ;  /* 0x0000001f0a037819 */ /* 0x000fe200000006ff */
[----:B------:R-:W3:Y:S03]  /*8a70*/  S2R R2, SR_TID.X ;  /* 0x0000000000027919 */ /* 0x000ee60000002100 */
[----:B------:R-:W4:Y:S01]  /*8a80*/  SYNCS.PHASECHK.TRANS64.TRYWAIT P0, [R4+URZ+0x30840], R3 ;  /* 0x03084003040075a7 */ /* 0x000f22000800017f */
[----:B---3--:R-:W-:-:S04]  /*8a90*/  LOP3.LUT R2, R2, 0x7f, RZ, 0xc0, !PT ;  /* 0x0000007f02027812 */ /* 0x008fc800078ec0ff */
[----:B------:R-:W-:Y:S01]  /*8aa0*/  ISETP.NE.AND P1, PT, R2, RZ, PT ;  /* 0x000000ff0200720c */ /* 0x000fe20003f25270 */
[----:B----4-:R-:W-:-:S12]  /*8ab0*/  @!P0 BRA `(.L_x_1060) ;  /* 0x0000000800d48947 */ /* 0x010fd80003800000 */
.L_x_1094:
[----:B------:R-:W-:Y:S05]  /*8ac0*/  @P1 BRA `(.L_x_1061) ;  /* 0x0000000000181947 */ /* 0x000fea0003800000 */
[----:B------:R-:W4:Y:S01]  /*8ad0*/  S2R R2, SR_TID.X ;  /* 0x0000000000027919 */ /* 0x000f220000002100 */
[----:B---3--:R-:W-:-:S04]  /*8ae0*/  IMAD.MOV.U32 R3, RZ, RZ, 0x4100 ;  /* 0x00004100ff037424 */ /* 0x008fc800078e00ff */
[----:B------:R3:W-:Y:S01]  /*8af0*/  SYNCS.ARRIVE.TRANS64 RZ, [R4+URZ+0x30830], R3 ;  /* 0x0308300304ff79a7 */ /* 0x0007e2000800003f */
[----:B----4-:R-:W-:-:S13]  /*8b00*/  LOP3.LUT P0, RZ, R2, 0x1f, RZ, 0xc0, !PT ;  /* 0x0000001f02ff7812 */ /* 0x010fda000780c0ff */
[----:B---3--:R-:W-:Y:S05]  /*8b10*/  @!P0 BRA `(.L_x_1061) ;  /* 0x0000000000048947 */ /* 0x008fea0003800000 */
[----:B------:R-:W-:Y:S01]  /*8b20*/  BPT.TRAP 0x1 ;  /* 0x000000040000795c */ /* 0x000fe20000300000 */
.L_x_1061:
        /* <DEDUP_REMOVED lines=41> */
.L_x_1042:
[----:B------:R-:W-:Y:S05]  /*8dc0*/  BSYNC B0 ;  /* 0x0000000000007941 */ /* 0x000fea0003800000 */
.L_x_1040:
[----:B------:R-:W-:-:S03]  /*8dd0*/  UMOV UR6, 0xffffffff ;  /* 0xffffffff00067882 */ /* 0x000fc60000000000 */
[----:B------:R-:W-:Y:S05]  /*8de0*/  BRA.DIV UR6, `(.L_x_1062) ;  /* 0x0000000a061c7947 */ /* 0x000fea000b800000 */
[----:B------:R-:W-:-:S13]  /*8df0*/  ELECT P0, URZ, PT ;  /* 0x00000000003f782f */ /* 0x000fda0003800000 */
.L_x_1097:
[----:B------:R-:W-:Y:S05]  /*8e00*/  @!P0 BRA `(.L_x_956) ;  /* 0x0000000000848947 */ /* 0x000fea0003800000 */
[----:B------:R-:W3:Y:S02]  /*8e10*/  LDL.LU R2, [R1] ;  /* 0x0000000001027983 */ /* 0x000ee40000300800 */
[----:B---3--:R-:W-:-:S04]  /*8e20*/  LOP3.LUT R2, R2, 0x2, RZ, 0xfc, !PT ;  /* 0x0000000202027812 */ /* 0x008fc800078efcff */
[----:B------:R-:W-:-:S13]  /*8e30*/  ISETP.NE.AND P0, PT, R2, 0x3, PT ;  /* 0x000000030200780c */ /* 0x000fda0003f05270 */
[----:B------:R-:W-:Y:S05]  /*8e40*/  @!P0 BRA `(.L_x_1063) ;  /* 0x0000000000048947 */ /* 0x000fea0003800000 */
[----:B--2---:R-:W-:Y:S01]  /*8e50*/  BPT.TRAP 0x1 ;  /* 0x000000040000795c */ /* 0x004fe20000300000 */
.L_x_1063:
        /* <DEDUP_REMOVED lines=15> */
.L_x_1098:
[----:B------:R-:W3:Y:S02]  /*8f50*/  SYNCS.PHASECHK.TRANS64.TRYWAIT P1, [R11+URZ], R2 ;  /* 0x000000020b0075a7 */ /* 0x000ee4000802017f */
[----:B---3--:R-:W-:Y:S05]  /*8f60*/  @!P1 BRA `(.L_x_1065) ;  /* 0x0000000400f49947 */ /* 0x008fea0003800000 */
.L_x_1099:
[----:B------:R-:W-:Y:S05]  /*8f70*/  @!P0 BRA `(.L_x_1066) ;  /* 0x0000000000048947 */ /* 0x000fea0003800000 */
[----:B--2---:R-:W-:Y:S01]  /*8f80*/  BPT.TRAP 0x1 ;  /* 0x000000040000795c */ /* 0x004fe20000300000 */
.L_x_1066:
[----:B------:R-:W-:-:S04]  /*8f90*/  VIADD R0, R6, 0x30840 ;  /* 0x0003084006007836 */ /* 0x000fc80000000000 */
[----:B------:R-:W-:-:S04]  /*8fa0*/  IMAD R9, R9, 0x8, R0 ;  /* 0x0000000809097824 */ /* 0x000fc800078e0200 */
[----:B------:R-:W4:Y:S02]  /*8fb0*/  SYNCS.PHASECHK.TRANS64.TRYWAIT P0, [R9+URZ], R4 ;  /* 0x00000004090075a7 */ /* 0x000f24000800017f */
[----:B----4-:R-:W-:Y:S05]  /*8fc0*/  @!P0 BRA `(.L_x_1067) ;  /* 0x0000000400f08947 */ /* 0x010fea0003800000 */
.L_x_1100:
[----:B------:R-:W-:-:S07]  /*8fd0*/  IMAD R3, R3, 0x8, R0 ;  /* 0x0000000803037824 */ /* 0x000fce00078e0200 */
.L_x_1068:
[----:B------:R1:W1:Y:S02]  /*8fe0*/  SYNCS.PHASECHK.TRANS64.TRYWAIT P0, [R3+URZ], R2 ;  /* 0x00000002030075a7 */ /* 0x000264000800017f */
[----:B-1----:R-:W-:Y:S05]  /*8ff0*/  @!P0 NANOSLEEP.SYNCS 0x989680 ;  /* 0x009896800000895d */ /* 0x002fea0003900000 */
[----:B------:R-:W1:Y:S02]  /*9000*/  @!P0 SYNCS.PHASECHK.TRANS64 P0, [R3+URZ], R2 ;  /* 0x00000002030085a7 */ /* 0x000e64000800007f */
[----:B-1----:R-:W-:Y:S05]  /*9010*/  @!P0 BRA `(.L_x_1068) ;  /* 0xfffffffc00f08947 */ /* 0x002fea000383ffff */
.L_x_956:
[----:B--2---:R-:W-:Y:S05]  /*9020*/  BSYNC B6 ;  /* 0x0000000000067941 */ /* 0x004fea0003800000 */
.L_x_950:
[----:B------:R-:W-:Y:S05]  /*9030*/  EXIT ;  /* 0x000000000000794d */ /* 0x000fea0003800000 */
.L_x_966:
[----:B------:R-:W-:Y:S02]  /*9040*/  IMAD.MOV.U32 R12, RZ, RZ, RZ ;  /* 0x000000ffff0c7224 */ /* 0x000fe400078e00ff */
[----:B------:R-:W-:Y:S02]  /*9050*/  IMAD.MOV.U32 R11, RZ, RZ, 0x1f ;  /* 0x0000001fff0b7424 */ /* 0x000fe400078e00ff */
[----:B------:R-:W-:-:S07]  /*9060*/  IMAD.MOV.U32 R15, RZ, RZ, -0x1 ;  /* 0xffffffffff0f7424 */ /* 0x000fce00078e00ff */
[----:B------:R-:W-:Y:S05]  /*9070*/  WARPSYNC.COLLECTIVE R15, `(.L_x_1069) ;  /* 0x000000000f087348 */ /* 0x000fea0003c00000 */
[----:B------:R1:W2:Y:S02]  /*9080*/  SHFL.IDX P6, R14, R13, R12, R11 ;  /* 0x0000000c0d0e7389 */ /* 0x0002a400000c000b */
[----:B-12---:R-:W-:Y:S01]  /*9090*/  ENDCOLLECTIVE ;  /* 0x000000000000791b */ /* 0x006fe20003800000 */
.L_x_1069:
[----:B------:R-:W-:Y:S05]  /*90a0*/  BRA `(.L_x_1070) ;  /* 0xffffff8000b07947 */ /* 0x000fea000383ffff */
.L_x_968:
[----:B--2---:R2:W3:Y:S02]  /*90b0*/  SYNCS.PHASECHK.TRANS64.TRYWAIT P0, [R16+URZ+0x30800], R21 ;  /* 0x03080015100075a7 */ /* 0x0044e4000800017f */
[----:B---3--:R-:W-:Y:S05]  /*90c0*/  @!P0 NANOSLEEP.SYNCS 0x989680 ;  /* 0x009896800000895d */ /* 0x008fea0003900000 */
[----:B------:R-:W3:Y:S02]  /*90d0*/  @!P0 SYNCS.PHASECHK.TRANS64 P0, [R16+URZ+0x30800], R21 ;  /* 0x03080015100085a7 */ /* 0x000ee4000800007f */
[----:B---3--:R-:W-:Y:S05]  /*90e0*/  @!P0 BRA `(.L_x_968) ;  /* 0xfffffffc00f08947 */ /* 0x008fea000383ffff */
[----:B------:R-:W-:Y:S05]  /*90f0*/  BRA `(.L_x_967) ;  /* 0xffffff8400507947 */ /* 0x000fea000383ffff */
.L_x_972:
[----:B----4-:R4:W1:Y:S02]  /*9100*/  SYNCS.PHASECHK.TRANS64.TRYWAIT P1, [R2+URZ+0x30810], R153 ;  /* 0x03081099020075a7 */ /* 0x010864000802017f */
[----:B-1----:R-:W-:Y:S05]  /*9110*/  @!P1 NANOSLEEP.SYNCS 0x989680 ;  /* 0x009896800000995d */ /* 0x002fea0003900000 */
[----:B------:R-:W1:Y:S02]  /*9120*/  @!P1 SYNCS.PHASECHK.TRANS64 P1, [R2+URZ+0x30810], R153 ;  /* 0x03081099020095a7 */ /* 0x000e64000802007f */
[----:B-1----:R-:W-:Y:S05]  /*9130*/  @!P1 BRA `(.L_x_972) ;  /* 0xfffffffc00f09947 */ /* 0x002fea000383ffff */
[----:B------:R-:W-:Y:S05]  /*9140*/  BRA `(.L_x_971) ;  /* 0xffffff8800907947 */ /* 0x000fea000383ffff */
.L_x_976:
[----:B------:R1:W1:Y:S02]  /*9150*/  SYNCS.PHASECHK.TRANS64.TRYWAIT P1, [R2+URZ+0x30830], R153 ;  /* 0x03083099020075a7 */ /* 0x000264000802017f */
[----:B-1----:R-:W-:Y:S05]  /*9160*/  @!P1 NANOSLEEP.SYNCS 0x989680 ;  /* 0x009896800000995d */ /* 0x002fea0003900000 */
[----:B------:R-:W1:Y:S02]  /*9170*/  @!P1 SYNCS.PHASECHK.TRANS64 P1, [R2+URZ+0x30830], R153 ;  /* 0x03083099020095a7 */ /* 0x000e64000802007f */
[----:B-1----:R-:W-:Y:S05]  /*9180*/  @!P1 BRA `(.L_x_976) ;  /* 0xfffffffc00f09947 */ /* 0x002fea000383ffff */
[----:B------:R-:W-:Y:S05]  /*9190*/  BRA `(.L_x_975) ;  /* 0xffffff8c00e87947 */ /* 0x000fea000383ffff */
.L_x_983:
[----:B------:R-:W-:Y:S01]  /*91a0*/  BSSY B0, `(.L_x_1071) ;  /* 0x0000005000007945 */ /* 0x000fe20003800000 */
[----:B------:R-:W-:-:S07]  /*91b0*/  IMAD.MOV.U32 R15, RZ, RZ, -0x1 ;  /* 0xffffffffff0f7424 */ /* 0x000fce00078e00ff */
[----:B------:R-:W-:Y:S05]  /*91c0*/  WARPSYNC.COLLECTIVE R15, `(.L_x_1072) ;  /* 0x000000000f087348 */ /* 0x000fea0003c00000 */
[----:B------:R-:W-:Y:S01]  /*91d0*/  NOP ;  /* 0x0000000000007918 */ /* 0x000fe20000000000 */
[----:B------:R-:W-:Y:S01]  /*91e0*/  ENDCOLLECTIVE ;  /* 0x000000000000791b */ /* 0x000fe20003800000 */
.L_x_1072:
[----:B------:R-:W-:Y:S05]  /*91f0*/  BSYNC B0 ;  /* 0x0000000000007941 */ /* 0x000fea0003800000 */
.L_x_1071:
[----:B------:R-:W-:Y:S05]  /*9200*/  BRA `(.L_x_1073) ;  /* 0xffffffbc004c7947 */ /* 0x000fea000383ffff */
.L_x_992:
[----:B------:R-:W-:Y:S01]  /*9210*/  BSSY B0, `(.L_x_1074) ;  /* 0x0000005000007945 */ /* 0x000fe20003800000 */
[----:B------:R-:W-:-:S07]  /*9220*/  IMAD.MOV.U32 R15, RZ, RZ, -0x1 ;  /* 0xffffffffff0f7424 */ /* 0x000fce00078e00ff */
[----:B-1----:R-:W-:Y:S05]  /*9230*/  WARPSYNC.COLLECTIVE R15, `(.L_x_1075) ;  /* 0x000000000f087348 */ /* 0x002fea0003c00000 */
[----:B------:R-:W-:Y:S01]  /*9240*/  NOP ;  /* 0x0000000000007918 */ /* 0x000fe20000000000 */
[----:B-1----:R-:W-:Y:S01]  /*9250*/  ENDCOLLECTIVE ;  /* 0x000000000000791b */ /* 0x002fe20003800000 */
.L_x_1075:
[----:B------:R-:W-:Y:S05]  /*9260*/  BSYNC B0 ;  /* 0x0000000000007941 */ /* 0x000fea0003800000 */
.L_x_1074:
[----:B------:R-:W-:Y:S05]  /*9270*/  BRA `(.L_x_1076) ;  /* 0xffffffc000487947 */ /* 0x000fea000383ffff */
.L_x_1005:
[----:B------:R-:W-:Y:S01]  /*9280*/  BSSY B0, `(.L_x_1077) ;  /* 0x0000005000007945 */ /* 0x000fe20003800000 */
[----:B------:R-:W-:-:S07]  /*9290*/  IMAD.MOV.U32 R15, RZ, RZ, -0x1 ;  /* 0xffffffffff0f7424 */ /* 0x000fce00078e00ff */
[----:B------:R-:W-:Y:S05]  /*92a0*/  WARPSYNC.COLLECTIVE R15, `(.L_x_1078) ;  /* 0x000000000f087348 */ /* 0x000fea0003c00000 */
[----:B------:R-:W-:Y:S01]  /*92b0*/  NOP ;  /* 0x0000000000007918 */ /* 0x000fe20000000000 */
[----:B------:R-:W-:Y:S01]  /*92c0*/  ENDCOLLECTIVE ;  /* 0x000000000000791b */ /* 0x000fe20003800000 */
.L_x_1078:
[----:B------:R-:W-:Y:S05]  /*92d0*/  BSYNC B0 ;  /* 0x0000000000007941 */ /* 0x000fea0003800000 */
.L_x_1077:
[----:B------:R-:W-:Y:S05]  /*92e0*/  BRA `(.L_x_1079) ;  /* 0xffffffcc00347947 */ /* 0x000fea000383ffff */
.L_x_1017:
[----:B------:R-:W-:Y:S01]  /*92f0*/  BSSY B0, `(.L_x_1080) ;  /* 0x0000005000007945 */ /* 0x000fe20003800000 */
[----:B------:R-:W-:-:S07]  /*9300*/  IMAD.MOV.U32 R15, RZ, RZ, -0x1 ;  /* 0xffffffffff0f7424 */ /* 0x000fce00078e00ff */
[----:B------:R-:W-:Y:S05]  /*9310*/  WARPSYNC.COLLECTIVE R15, `(.L_x_1081) ;  /* 0x000000000f087348 */ /* 0x000fea0003c00000 */
[----:B------:R-:W-:Y:S01]  /*9320*/  NOP ;  /* 0x0000000000007918 */ /* 0x000fe20000000000 */
[----:B------:R-:W-:Y:S01]  /*9330*/  ENDCOLLECTIVE ;  /* 0x000000000000791b */ /* 0x000fe20003800000 */
.L_x_1081:
[----:B------:R-:W-:Y:S05]  /*9340*/  BSYNC B0 ;  /* 0x0000000000007941 */ /* 0x000fea0003800000 */
.L_x_1080:
[----:B------:R-:W-:Y:S05]  /*9350*/  BRA `(.L_x_1082) ;  /* 0xffffffd0004c7947 */ /* 0x000fea000383ffff */
.L_x_1030:
[----:B------:R-:W-:Y:S01]  /*9360*/  BSSY B0, `(.L_x_1083) ;  /* 0x0000005000007945 */ /* 0x000fe20003800000 */
[----:B------:R-:W-:-:S07]  /*9370*/  IMAD.MOV.U32 R15, RZ, RZ, -0x1 ;  /* 0xffffffffff0f7424 */ /* 0x000fce00078e00ff */
[----:B------:R-:W-:Y:S05]  /*9380*/  WARPSYNC.COLLECTIVE R15, `(.L_x_1084) ;  /* 0x000000000f087348 */ /* 0x000fea0003c00000 */
[----:B------:R-:W-:Y:S01]  /*9390*/  NOP ;  /* 0x0000000000007918 */ /* 0x000fe20000000000 */
[----:B------:R-:W-:Y:S01]  /*93a0*/  ENDCOLLECTIVE ;  /* 0x000000000000791b */ /* 0x000fe20003800000 */
.L_x_1084:
[----:B------:R-:W-:Y:S05]  /*93b0*/  BSYNC B0 ;  /* 0x0000000000007941 */ /* 0x000fea0003800000 */
.L_x_1083:
[----:B------:R-:W-:Y:S05]  /*93c0*/  BRA `(.L_x_1085) ;  /* 0xffffffd400687947 */ /* 0x000fea000383ffff */
.L_x_1043:
[----:B-1----:R1:W2:Y:S02]  /*93d0*/  SYNCS.PHASECHK.TRANS64.TRYWAIT P1, [R12+URZ+0x30820], R3 ;  /* 0x030820030c0075a7 */ /* 0x0022a4000802017f */
[----:B--2---:R-:W-:Y:S05]  /*93e0*/  @!P1 NANOSLEEP.SYNCS 0x989680 ;  /* 0x009896800000995d */ /* 0x004fea0003900000 */
[----:B------:R-:W2:Y:S02]  /*93f0*/  @!P1 SYNCS.PHASECHK.TRANS64 P1, [R12+URZ+0x30820], R3 ;  /* 0x030820030c0095a7 */ /* 0x000ea4000802007f */
[----:B--2---:R-:W-:Y:S05]  /*9400*/  @!P1 BRA `(.L_x_1043) ;  /* 0xfffffffc00f09947 */ /* 0x004fea000383ffff */
[----:B------:R-:W-:Y:S05]  /*9410*/  BRA `(.L_x_1086) ;  /* 0xffffffe000747947 */ /* 0x000fea000383ffff */
.L_x_1047:
[----:B-1----:R1:W2:Y:S02]  /*9420*/  SYNCS.PHASECHK.TRANS64.TRYWAIT P1, [R12+URZ+0x30840], R21 ;  /* 0x030840150c0075a7 */ /* 0x0022a4000802017f */
[----:B--2---:R-:W-:Y:S05]  /*9430*/  @!P1 NANOSLEEP.SYNCS 0x989680 ;  /* 0x009896800000995d */ /* 0x004fea0003900000 */
[----:B------:R-:W2:Y:S02]  /*9440*/  @!P1 SYNCS.PHASECHK.TRANS64 P1, [R12+URZ+0x30840], R21 ;  /* 0x030840150c0095a7 */ /* 0x000ea4000802007f */
[----:B--2---:R-:W-:Y:S05]  /*9450*/  @!P1 BRA `(.L_x_1047) ;  /* 0xfffffffc00f09947 */ /* 0x004fea000383ffff */
[----:B------:R-:W-:Y:S05]  /*9460*/  BRA `(.L_x_1087) ;  /* 0xffffffe400d87947 */ /* 0x000fea000383ffff */
.L_x_1049:
[----:B--2---:R2:W3:Y:S02]  /*9470*/  SYNCS.PHASECHK.TRANS64.TRYWAIT P1, [R12+URZ+0x30828], R21 ;  /* 0x030828150c0075a7 */ /* 0x0044e4000802017f */
[----:B---3--:R-:W-:Y:S05]  /*9480*/  @!P1 NANOSLEEP.SYNCS 0x989680 ;  /* 0x009896800000995d */ /* 0x008fea0003900000 */
[----:B------:R-:W3:Y:S02]  /*9490*/  @!P1 SYNCS.PHASECHK.TRANS64 P1, [R12+URZ+0x30828], R21 ;  /* 0x030828150c0095a7 */ /* 0x000ee4000802007f */
[----:B---3--:R-:W-:Y:S05]  /*94a0*/  @!P1 BRA `(.L_x_1049) ;  /* 0xfffffffc00f09947 */ /* 0x008fea000383ffff */
[----:B------:R-:W-:Y:S05]  /*94b0*/  BRA `(.L_x_1088) ;  /* 0xffffffe800707947 */ /* 0x000fea000383ffff */
.L_x_1051:
[----:B---3--:R3:W4:Y:S02]  /*94c0*/  SYNCS.PHASECHK.TRANS64.TRYWAIT P1, [R12+URZ+0x30848], R21 ;  /* 0x030848150c0075a7 */ /* 0x008724000802017f */
[----:B----4-:R-:W-:Y:S05]  /*94d0*/  @!P1 NANOSLEEP.SYNCS 0x989680 ;  /* 0x009896800000995d */ /* 0x010fea0003900000 */
[----:B------:R-:W4:Y:S02]  /*94e0*/  @!P1 SYNCS.PHASECHK.TRANS64 P1, [R12+URZ+0x30848], R21 ;  /* 0x030848150c0095a7 */ /* 0x000f24000802007f */
[----:B----4-:R-:W-:Y:S05]  /*94f0*/  @!P1 BRA `(.L_x_1051) ;  /* 0xfffffffc00f09947 */ /* 0x010fea000383ffff */
[----:B------:R-:W-:Y:S05]  /*9500*/  BRA `(.L_x_1089) ;  /* 0xffffffe800e87947 */ /* 0x000fea000383ffff */
.L_x_1053:
[----:B------:R-:W-:-:S07]  /*9510*/  SHF.L.U32 R5, R10, 0x1f, RZ ;  /* 0x0000001f0a057819 */ /* 0x000fce00000006ff */
.L_x_1090:
[----:B-1----:R1:W2:Y:S02]  /*9520*/  SYNCS.PHASECHK.TRANS64.TRYWAIT P1, [R12+URZ+0x30820], R5 ;  /* 0x030820050c0075a7 */ /* 0x0022a4000802017f */
[----:B--2---:R-:W-:Y:S05]  /*9530*/  @!P1 NANOSLEEP.SYNCS 0x989680 ;  /* 0x009896800000995d */ /* 0x004fea0003900000 */
[----:B------:R-:W2:Y:S02]  /*9540*/  @!P1 SYNCS.PHASECHK.TRANS64 P1, [R12+URZ+0x30820], R5 ;  /* 0x030820050c0095a7 */ /* 0x000ea4000802007f */
[----:B--2---:R-:W-:Y:S05]  /*9550*/  @!P1 BRA `(.L_x_1090) ;  /* 0xfffffffc00f09947 */ /* 0x004fea000383ffff */
[----:B------:R-:W-:Y:S05]  /*9560*/  BRA `(.L_x_1091) ;  /* 0xffffffec00707947 */ /* 0x000fea000383ffff */
.L_x_1056:
[----:B-1----:R1:W2:Y:S02]  /*9570*/  SYNCS.PHASECHK.TRANS64.TRYWAIT P1, [R12+URZ+0x30840], R13 ;  /* 0x0308400d0c0075a7 */ /* 0x0022a4000802017f */
[----:B--2---:R-:W-:Y:S05]  /*9580*/  @!P1 NANOSLEEP.SYNCS 0x989680 ;  /* 0x009896800000995d */ /* 0x004fea0003900000 */
[----:B------:R-:W2:Y:S02]  /*9590*/  @!P1 SYNCS.PHASECHK.TRANS64 P1, [R12+URZ+0x30840], R13 ;  /* 0x0308400d0c0095a7 */ /* 0x000ea4000802007f */
[----:B--2---:R-:W-:Y:S05]  /*95a0*/  @!P1 BRA `(.L_x_1056) ;  /* 0xfffffffc00f09947 */ /* 0x004fea000383ffff */
[----:B------:R-:W-:Y:S05]  /*95b0*/  BRA `(.L_x_1092) ;  /* 0xfffffff000007947 */ /* 0x000fea000383ffff */
.L_x_1058:
[----:B--2---:R2:W3:Y:S02]  /*95c0*/  SYNCS.PHASECHK.TRANS64.TRYWAIT P1, [R12+URZ+0x30828], R13 ;  /* 0x0308280d0c0075a7 */ /* 0x0044e4000802017f */
[----:B---3--:R-:W-:Y:S05]  /*95d0*/  @!P1 NANOSLEEP.SYNCS 0x989680 ;  /* 0x009896800000995d */ /* 0x008fea0003900000 */
[----:B------:R-:W3:Y:S02]  /*95e0*/  @!P1 SYNCS.PHASECHK.TRANS64 P1, [R12+URZ+0x30828], R13 ;  /* 0x0308280d0c0095a7 */ /* 0x000ee4000802007f */
[----:B---3--:R-:W-:Y:S05]  /*95f0*/  @!P1 BRA `(.L_x_1058) ;  /* 0xfffffffc00f09947 */ /* 0x008fea000383ffff */
[----:B------:R-:W-:Y:S05]  /*9600*/  BRA `(.L_x_1093) ;  /* 0xfffffff0008c7947 */ /* 0x000fea000383ffff */
.L_x_1060:
[----:B---3--:R3:W4:Y:S02]  /*9610*/  SYNCS.PHASECHK.TRANS64.TRYWAIT P0, [R4+URZ+0x30840], R3 ;  /* 0x03084003040075a7 */ /* 0x008724000800017f */
[----:B----4-:R-:W-:Y:S05]  /*9620*/  @!P0 NANOSLEEP.SYNCS 0x989680 ;  /* 0x009896800000895d */ /* 0x010fea0003900000 */
[----:B------:R-:W4:Y:S02]  /*9630*/  @!P0 SYNCS.PHASECHK.TRANS64 P0, [R4+URZ+0x30840], R3 ;  /* 0x03084003040085a7 */ /* 0x000f24000800007f */
[----:B----4-:R-:W-:Y:S05]  /*9640*/  @!P0 BRA `(.L_x_1060) ;  /* 0xfffffffc00f08947 */ /* 0x010fea000383ffff */
[----:B------:R-:W-:Y:S05]  /*9650*/  BRA `(.L_x_1094) ;  /* 0xfffffff400187947 */ /* 0x000fea000383ffff */
.L_x_1062:
[----:B------:R-:W-:Y:S01]  /*9660*/  BSSY B0, `(.L_x_1095) ;  /* 0x0000006000007945 */ /* 0x000fe20003800000 */
[----:B------:R-:W-:-:S07]  /*9670*/  IMAD.MOV.U32 R15, RZ, RZ, -0x1 ;  /* 0xffffffffff0f7424 */ /* 0x000fce00078e00ff */
[----:B--2---:R-:W-:Y:S05]  /*9680*/  WARPSYNC.COLLECTIVE R15, `(.L_x_1096) ;  /* 0x000000000f0c7348 */ /* 0x004fea0003c00000 */
[----:B------:R-:W-:Y:S02]  /*9690*/  ELECT P6, UR62, PT ;  /* 0x00000000003e782f */ /* 0x000fe400038c0000 */
[----:B------:R-:W-:Y:S01]  /*96a0*/  MOV R14, UR62 ;  /* 0x0000003e000e7c02 */ /* 0x000fe20008000f00 */
[----:B--2---:R-:W-:Y:S10]  /*96b0*/  ENDCOLLECTIVE ;  /* 0x000000000000791b */ /* 0x004ff40003800000 */
.L_x_1096:
[----:B------:R-:W-:Y:S05]  /*96c0*/  BSYNC B0 ;  /* 0x0000000000007941 */ /* 0x000fea0003800000 */
.L_x_1095:
[----:B------:R-:W-:Y:S01]  /*96d0*/  PLOP3.LUT P0, PT, P6, PT, PT, 0x80, 0x0 ;  /* 0x000000000000781c */ /* 0x000fe2000370f070 */
[----:B------:R-:W-:-:S12]  /*96e0*/  BRA `(.L_x_1097) ;  /* 0xfffffff400c47947 */ /* 0x000fd8000383ffff */
.L_x_1064:
[----:B-1----:R1:W3:Y:S02]  /*96f0*/  SYNCS.PHASECHK.TRANS64.TRYWAIT P1, [R7+URZ], R4 ;  /* 0x00000004070075a7 */ /* 0x0022e4000802017f */
[----:B---3--:R-:W-:Y:S05]  /*9700*/  @!P1 NANOSLEEP.SYNCS 0x989680 ;  /* 0x009896800000995d */ /* 0x008fea0003900000 */
[----:B------:R-:W3:Y:S02]  /*9710*/  @!P1 SYNCS.PHASECHK.TRANS64 P1, [R7+URZ], R4 ;  /* 0x00000004070095a7 */ /* 0x000ee4000802007f */
[----:B---3--:R-:W-:Y:S05]  /*9720*/  @!P1 BRA `(.L_x_1064) ;  /* 0xfffffffc00f09947 */ /* 0x008fea000383ffff */
[----:B------:R-:W-:Y:S05]  /*9730*/  BRA `(.L_x_1098) ;  /* 0xfffffff800047947 */ /* 0x000fea000383ffff */
.L_x_1065:
[----:B---3--:R3:W4:Y:S02]  /*9740*/  SYNCS.PHASECHK.TRANS64.TRYWAIT P1, [R11+URZ], R2 ;  /* 0x000000020b0075a7 */ /* 0x008724000802017f */
[----:B----4-:R-:W-:Y:S05]  /*9750*/  @!P1 NANOSLEEP.SYNCS 0x989680 ;  /* 0x009896800000995d */ /* 0x010fea0003900000 */
[----:B------:R-:W4:Y:S02]  /*9760*/  @!P1 SYNCS.PHASECHK.TRANS64 P1, [R11+URZ], R2 ;  /* 0x000000020b0095a7 */ /* 0x000f24000802007f */
[----:B----4-:R-:W-:Y:S05]  /*9770*/  @!P1 BRA `(.L_x_1065) ;  /* 0xfffffffc00f09947 */ /* 0x010fea000383ffff */
[----:B------:R-:W-:Y:S05]  /*9780*/  BRA `(.L_x_1099) ;  /* 0xfffffff400f87947 */ /* 0x000fea000383ffff */
.L_x_1067:
[----:B----4-:R4:W1:Y:S02]  /*9790*/  SYNCS.PHASECHK.TRANS64.TRYWAIT P0, [R9+URZ], R4 ;  /* 0x00000004090075a7 */ /* 0x010864000800017f */
[----:B-1----:R-:W-:Y:S05]  /*97a0*/  @!P0 NANOSLEEP.SYNCS 0x989680 ;  /* 0x009896800000895d */ /* 0x002fea0003900000 */
[----:B------:R-:W1:Y:S02]  /*97b0*/  @!P0 SYNCS.PHASECHK.TRANS64 P0, [R9+URZ], R4 ;  /* 0x00000004090085a7 */ /* 0x000e64000800007f */
[----:B-1----:R-:W-:Y:S05]  /*97c0*/  @!P0 BRA `(.L_x_1067) ;  /* 0xfffffffc00f08947 */ /* 0x002fea000383ffff */
[----:B------:R-:W-:Y:S05]  /*97d0*/  BRA `(.L_x_1100) ;  /* 0xfffffff400fc7947 */ /* 0x000fea000383ffff */
.L_x_1101:
        /* <DEDUP_REMOVED lines=10> */
.L_x_7297:


//--------------------- .text._ZN7cutlass13device_kernelIN5flash11enable_sm90INS1_16FlashAttnBwdSm90INS1_25CollectiveMainloopBwdSm90ILi2ELi2ELi2EN4cute5tupleIJNS5_1CILi1EEES8_S8_EEENS6_IJNS7_ILi64EEENS7_ILi128EEESB_EEENS_10bfloat16_tEfNS_4arch4Sm90ELb0ELb1ELb1ELb0ELb0ELb1ELb0ELb0ELi2ELi1ELi2ELi1ELb0EEENS1_21CollectiveEpilogueBwdISC_SD_SF_Li256ELb0ELb0ELi1EEENS1_19SingleTileSchedulerILb0ELb0ELb0ELi128EEEEEEEEEvNT_6ParamsE --------------------------
	.section	.text._ZN7cutlass13device_kernelIN5flash11enable_sm90INS1_16FlashAttnBwdSm90INS1_25CollectiveMainloopBwdSm90ILi2ELi2ELi2EN4cute5tupleIJNS5_1CILi1EEES8_S8_EEENS6_IJNS7_ILi64EEENS7_ILi128EEESB_EEENS_10bfloat16_tEfNS_4arch4Sm90ELb0ELb1ELb1ELb0ELb0ELb1ELb0ELb0ELi2ELi1ELi2ELi1ELb0EEENS1_21CollectiveEpilogueBwdISC_SD_SF_Li256ELb0ELb0ELi1EEENS1_19SingleTileSchedulerILb0ELb0ELb0ELi128EEEEEEEEEvNT_6ParamsE,"ax",@progbits
	.align	128
.text._ZN7cutlass13device_kernelIN5flash11enable_sm90INS1_16FlashAttnBwdSm90INS1_25CollectiveMainloopBwdSm90ILi2ELi2ELi2EN4cute5tupleIJNS5_1CILi1EEES8_S8_EEENS6_IJNS7_ILi64EEENS7_ILi128EEESB_EEENS_10bfloat16_tEfNS_4arch4Sm90ELb0ELb1ELb1ELb0ELb0ELb1ELb0ELb0ELi2ELi1ELi2ELi1ELb0EEENS1_21CollectiveEpilogueBwdISC_SD_SF_Li256ELb0ELb0ELi1EEENS1_19SingleTileSchedulerILb0ELb0ELb0ELi128EEEEEEEEEvNT_6ParamsE:
        .type           _ZN7cutlass13device_kernelIN5flash11enable_sm90INS1_16FlashAttnBwdSm90INS1_25CollectiveMainloopBwdSm90ILi2ELi2ELi2EN4cute5tupleIJNS5_1CILi1EEES8_S8_EEENS6_IJNS7_ILi64EEENS7_ILi128EEESB_EEENS_10bfloat16_tEfNS_4arch4Sm90ELb0ELb1ELb1ELb0ELb0ELb1ELb0ELb0ELi2ELi1ELi2ELi1ELb0EEENS1_21CollectiveEpilogueBwdISC_SD_SF_Li256ELb0ELb0ELi1EEENS1_19SingleTileSchedulerILb0ELb0ELb0ELi128EEEEEEEEEvNT_6ParamsE,@function
        .size           _ZN7cutlass13device_kernelIN5flash11enable_sm90INS1_16FlashAttnBwdSm90INS1_25CollectiveMainloopBwdSm90ILi2ELi2ELi2EN4cute5tupleIJNS5_1CILi1EEES8_S8_EEENS6_IJNS7_ILi64EEENS7_ILi128EEESB_EEENS_10bfloat16_tEfNS_4arch4Sm90ELb0ELb1ELb1ELb0ELb0ELb1ELb0ELb0ELi2ELi1ELi2ELi1ELb0EEENS1_21CollectiveEpilogueBwdISC_SD_SF_Li256ELb0ELb0ELi1EEENS1_19SingleTileSchedulerILb0ELb0ELb0ELi128EEEEEEEEEvNT_6ParamsE,(.L_x_7298 - _ZN7cutlass13device_kernelIN5flash11enable_sm90INS1_16FlashAttnBwdSm90INS1_25CollectiveMainloopBwdSm90ILi2ELi2ELi2EN4cute5tupleIJNS5_1CILi1EEES8_S8_EEENS6_IJNS7_ILi64EEENS7_ILi128EEESB_EEENS_10bfloat16_tEfNS_4arch4Sm90ELb0ELb1ELb1ELb0ELb0ELb1ELb0ELb0ELi2ELi1ELi2ELi1ELb0EEENS1_21CollectiveEpilogueBwdISC_SD_SF_Li256ELb0ELb0ELi1EEENS1_19SingleTileSchedulerILb0ELb0ELb0ELi128EEEEEEEEEvNT_6ParamsE)
        .other          _ZN7cutlass13device_kernelIN5flash11enable_sm90INS1_16FlashAttnBwdSm90INS1_25CollectiveMainloopBwdSm90ILi2ELi2ELi2EN4cute5tupleIJNS5_1CILi1EEES8_S8_EEENS6_IJNS7_ILi64EEENS7_ILi128EEESB_EEENS_10bfloat16_tEfNS_4arch4Sm90ELb0ELb1ELb1ELb0ELb0ELb1ELb0ELb0ELi2ELi1ELi2ELi1ELb0EEENS1_21CollectiveEpilogueBwdISC_SD_SF_Li256ELb0ELb0ELi1EEENS1_19SingleTileSchedulerILb0ELb0ELb0ELi128EEEEEEEEEvNT_6ParamsE,@"STO_CUDA_ENTRY STV_DEFAULT"
_ZN7cutlass13device_kernelIN5flash11enable_sm90INS1_16FlashAttnBwdSm90INS1_25CollectiveMainloopBwdSm90ILi2ELi2ELi2EN4cute5tupleIJNS5_1CILi1EEES8_S8_EEENS6_IJNS7_ILi64EEENS7_ILi128EEESB_EEENS_10bfloat16_tEfNS_4arch4Sm90ELb0ELb1ELb1ELb0ELb0ELb1ELb0ELb0ELi2ELi1ELi2ELi1ELb0EEENS1_21CollectiveEpilogueBwdISC_SD_SF_Li256ELb0ELb0ELi1EEENS1_19SingleTileSchedulerILb0ELb0ELb0ELi128EEEEEEEEEvNT_6ParamsE:
[----:B------:R-:W1:Y:S02]  /*0000*/  LDC R1, c[0x0][0x28] ;  /* 0x00000a00ff017b82 */ /* 0x000e640000000800 */
[----:B-1----:R-:W-:Y:S01]  /*0010*/  VIADD R1, R1, 0xfffffff0 ;  /* 0xfffffff001017836 */ /* 0x002fe20000000000 */
[----:B------:R-:W1:Y:S01]  /*0020*/  S2R R3, SR_TID.X ;  /* 0x0000000000037919 */ /* 0x000e620000002100 */
[----:B------:R-:W-:Y:S01]  /*0030*/  ELECT P0, URZ, PT ;  /* 0x00000000003f782f */ /* 0x000fe20003800000 */
[----:B------:R-:W-:Y:S01]  /*0040*/  BSSY B0, `(.L_x_1102) ;  /* 0x000001a000007945 */ /* 0x000fe20003800000 */
[--C-:B-1----:R-:W-:Y:S02]  /*0050*/  SHF.R.U32.HI R0, RZ, 0x5, R3.reuse ;  /* 0x00000005ff007819 */ /* 0x102fe40000011603 */
[----:B------:R-:W-:-:S03]  /*0060*/  SHF.R.U32.HI R3, RZ, 0x7, R3 ;  /* 0x00000007ff037819 */ /* 0x000fc60000011603 */
        /* <DEDUP_REMOVED lines=23> */
.L_x_1103:
[----:B------:R-:W-:Y:S05]  /*01e0*/  BSYNC B0 ;  /* 0x0000000000007941 */ /* 0x000fea0003800000 */
.L_x_1102:
[----:B------:R-:W-:Y:S01]  /*01f0*/  VOTEU.ANY UP0, P0 ;  /* 0x00000000003f7886 */ /* 0x000fe20000000100 */
[----:B------:R-:W1:Y:S01]  /*0200*/  SHFL.IDX PT, R3, R3, RZ, 0x1f ;  /* 0x00001fff03037589 */ /* 0x000e6200000e0000 */
[----:B------:R-:W-:Y:S01]  /*0210*/  UMOV UR4, 0x1 ;  /* 0x0000000100047882 */ /* 0x000fe20000000000 */
[----:B------:R-:W-:Y:S01]  /*0220*/  VOTEU.ANY UP1, P0 ;  /* 0x00000000003f7886 */ /* 0x000fe20000020100 */
[----:B------:R-:W-:Y:S01]  /*0230*/  UMOV UR38, 0x1 ;  /* 0x0000000100267882 */ /* 0x000fe20000000000 */
[----:B------:R-:W2:Y:S01]  /*0240*/  @UP0 S2UR UR7, SR_CgaCtaId ;  /* 0x00000000000709c3 */ /* 0x000ea20000008800 */
[----:B------:R-:W3:Y:S01]  /*0250*/  SHFL.IDX PT, R2, R0, RZ, 0x1f ;  /* 0x00001fff00027589 */ /* 0x000ee200000e0000 */
[----:B------:R-:W-:Y:S01]  /*0260*/  @UP0 UMOV UR6, 0x400 ;  /* 0x0000040000060882 */ /* 0x000fe20000000000 */
[----:B------:R-:W-:-:S04]  /*0270*/  @UP0 UIADD3 UR4, -UR4, 0x100000, URZ ;  /* 0x0010000004040890 */ /* 0x000fc8000fffe13f */
[----:B------:R-:W-:Y:S02]  /*0280*/  @UP0 USHF.L.U32 UR5, UR4, 0xb, URZ ;  /* 0x0000000b04050899 */ /* 0x000fe4000800063f */
[----:B------:R-:W-:Y:S01]  /*0290*/  @UP0 USHF.L.U32 UR4, UR4, 0x1, URZ ;  /* 0x0000000104040899 */ /* 0x000fe2000800063f */
[----:B-1----:R-:W-:Y:S01]  /*02a0*/  R2UR UR8, R3 ;  /* 0x00000000030872ca */ /* 0x002fe200000e0000 */
[----:B--2---:R-:W-:Y:S01]  /*02b0*/  @UP0 ULEA UR6, UR7, UR6, 0x18 ;  /* 0x0000000607060291 */ /* 0x004fe2000f8ec03f */
[----:B---3--:R-:W-:-:S11]  /*02c0*/  ISETP.NE.AND P1, PT, R2, RZ, PT ;  /* 0x000000ff0200720c */ /* 0x008fd60003f25270 */
[----:B------:R-:W-:Y:S01]  /*02d0*/  UISETP.NE.AND UP0, UPT, UR8, URZ, UPT ;  /* 0x0000003f0800728c */ /* 0x000fe2000bf05270 */
[----:B------:R-:W1:Y:S02]  /*02e0*/  FENCE.VIEW.ASYNC.S ;  /* 0x00000000000073c6 */ /* 0x000e640000000000 */
[----:B-1----:R1:W2:Y:S01]  /*02f0*/  @UP1 SYNCS.EXCH.64 URZ, [UR6+0x30800], UR4 ;  /* 0x03080004063f15b2 */ /* 0x0022a20008000100 */
[----:B------:R-:W-:Y:S01]  /*0300*/  USEL UR38, UR38, 0x2, !UP0 ;  /* 0x0000000226267887 */ /* 0x000fe2000c000000 */
[----:B------:R-:W-:Y:S11]  /*0310*/  @P1 BRA `(.L_x_1104) ;  /* 0x0000000000481947 */ /* 0x000ff60003800000 */
[----:B-1----:R-:W1:Y:S01]  /*0320*/  S2UR UR5, SR_CgaCtaId ;  /* 0x00000000000579c3 */ /* 0x002e620000008800 */
        /* <DEDUP_REMOVED lines=15> */
[----:B------:R3:W1:Y:S02]  /*0420*/  SYNCS.EXCH.64 URZ, [UR8+0x30828], UR4 ;  /* 0x03082804083f75b2 */ /* 0x0006640008000100 */
[----:B---3--:R-:W-:Y:S01]  /*0430*/  NOP ;  /* 0x0000000000007918 */ /* 0x008fe20000000000 */
.L_x_1104:
        /* <DEDUP_REMOVED lines=22> */
.L_x_1105:
[----:B------:R-:W-:Y:S01]  /*05a0*/  PLOP3.LUT P0, PT, PT, PT, UP0, 0x80, 0x0 ;  /* 0x000000000000781c */ /* 0x000fe20003f0f008 */
[----:B------:R-:W-:Y:S01]  /*05b0*/  NOP ;  /* 0x0000000000007918 */ /* 0x000fe20000000000 */
[----:B------:R-:W-:Y:S01]  /*05c0*/  BSSY B6, `(.L_x_1106) ;  /* 0x0000987000067945 */ /* 0x000fe20003800000 */
[----:B-12-4-:R-:W-:Y:S10]  /*05d0*/  BAR.SYNC.DEFER_BLOCKING 0x0 ;  /* 0x0000000000007b1d */ /* 0x016ff40000010000 */
[----:B------:R-:W-:Y:S05]  /*05e0*/  @!P0 BRA `(.L_x_1107) ;  /* 0x00000068007c8947 */ /* 0x000fea0003800000 */
.L_x_1108:
        /* <DEDUP_REMOVED lines=14> */
[----:B------:R-:W1:Y:S01]  /*06d0*/  S2UR UR39, SR_CTAID.X ;  /* 0x00000000002779c3 */ /* 0x000e620000002500 */
[----:B------:R-:W-:Y:S01]  /*06e0*/  ULDC UR7, c[0x0][0x280] ;  /* 0x0000a00000077ab9 */ /* 0x000fe20000000800 */
[----:B------:R-:W-:Y:S01]  /*06f0*/  ULDC UR6, c[0x0][0x290] ;  /* 0x0000a40000067ab9 */ /* 0x000fe20000000800 */
[----:B------:R-:W-:Y:S01]  /*0700*/  ULDC UR4, c[0x0][0x74c] ;  /* 0x0001d30000047ab9 */ /* 0x000fe20000000800 */
        /* <DEDUP_REMOVED lines=20> */
[----:B-1----:R-:W-:Y:S02]  /*0850*/  ULEA UR5, UR39, UR7, 0x7 ;  /* 0x0000000727057291 */ /* 0x002fe4000f8e383f */
[----:B------:R-:W-:Y:S02]  /*0860*/  ISETP.LE.AND P1, PT, RZ, UR39, PT ;  /* 0x00000027ff007c0c */ /* 0x000fe4000bf23270 */
[----:B------:R-:W-:-:S02]  /*0870*/  CS2R R48, SRZ ;  /* 0x0000000000307805 */ /* 0x000fc4000001ff00 */
[----:B------:R-:W-:Y:S01]  /*0880*/  CS2R R46, SRZ ;  /* 0x00000000002e7805 */ /* 0x000fe2000001ff00 */
[----:B------:R-:W-:Y:S01]  /*0890*/  UIADD3 UR4, -UR4, UR5, -UR6 ;  /* 0x0000000504047290 */ /* 0x000fe2000fffe906 */
[----:B------:R-:W-:Y:S02]  /*08a0*/  CS2R R44, SRZ ;  /* 0x00000000002c7805 */ /* 0x000fe4000001ff00 */
[----:B------:R-:W-:Y:S02]  /*08b0*/  CS2R R42, SRZ ;  /* 0x00000000002a7805 */ /* 0x000fe4000001ff00 */
[----:B------:R-:W-:Y:S01]  /*08c0*/  CS2R R40, SRZ ;  /* 0x0000000000287805 */ /* 0x000fe2000001ff00 */
[----:B------:R-:W-:Y:S01]  /*08d0*/  USHF.R.S32.HI UR5, URZ, 0x1f, UR4 ;  /* 0x0000001f3f057899 */ /* 0x000fe20008011404 */
[----:B------:R-:W-:Y:S02]  /*08e0*/  CS2R R38, SRZ ;  /* 0x0000000000267805 */ /* 0x000fe4000001ff00 */
[----:B------:R-:W-:-:S02]  /*08f0*/  CS2R R36, SRZ ;  /* 0x0000000000247805 */ /* 0x000fc4000001ff00 */
[----:B------:R-:W-:Y:S01]  /*0900*/  CS2R R34, SRZ ;  /* 0x0000000000227805 */ /* 0x000fe2000001ff00 */
[----:B------:R-:W-:Y:S01]  /*0910*/  ULEA.HI UR5, UR5, UR4, URZ, 0x6 ;  /* 0x0000000405057291 */ /* 0x000fe2000f8f303f */
[----:B------:R-:W-:Y:S01]  /*0920*/  CS2R R32, SRZ ;  /* 0x0000000000207805 */ /* 0x000fe2000001ff00 */
[----:B------:R-:W-:Y:S01]  /*0930*/  UIADD3 UR4, UR7, 0x3f, URZ ;  /* 0x0000003f07047890 */ /* 0x000fe2000fffe03f */
[----:B------:R-:W-:Y:S01]  /*0940*/  CS2R R30, SRZ ;  /* 0x00000000001e7805 */ /* 0x000fe2000001ff00 */
[----:B------:R-:W-:Y:S01]  /*0950*/  USHF.R.S32.HI UR6, URZ, 0x6, UR5 ;  /* 0x000000063f067899 */ /* 0x000fe20008011405 */
[----:B------:R-:W-:Y:S01]  /*0960*/  CS2R R28, SRZ ;  /* 0x00000000001c7805 */ /* 0x000fe2000001ff00 */
[----:B------:R-:W-:Y:S01]  /*0970*/  USHF.R.S32.HI UR5, URZ, 0x1f, UR4 ;  /* 0x0000001f3f057899 */ /* 0x000fe20008011404 */
[----:B------:R-:W-:Y:S01]  /*0980*/  CS2R R26, SRZ ;  /* 0x00000000001a7805 */ /* 0x000fe2000001ff00 */
[----:B------:R-:W-:Y:S01]  /*0990*/  UISETP.LT.AND UP0, UPT, URZ, UR6, UPT ;  /* 0x000000063f00728c */ /* 0x000fe2000bf01270 */
[----:B------:R-:W-:Y:S01]  /*09a0*/  CS2R R24, SRZ ;  /* 0x0000000000187805 */ /* 0x000fe2000001ff00 */
[----:B------:R-:W-:Y:S01]  /*09b0*/  ULEA.HI UR5, UR5, UR4, URZ, 0x6 ;  /* 0x0000000405057291 */ /* 0x000fe2000f8f303f */
[----:B------:R-:W-:Y:S01]  /*09c0*/  CS2R R150, SRZ ;  /* 0x0000000000967805 */ /* 0x000fe2000001ff00 */
[----:B------:R-:W-:Y:S01]  /*09d0*/  USEL UR37, URZ, UR6, !UP0 ;  /* 0x000000063f257287 */ /* 0x000fe2000c000000 */
[----:B------:R-:W-:Y:S01]  /*09e0*/  CS2R R148, SRZ ;  /* 0x0000000000947805 */ /* 0x000fe2000001ff00 */
[----:B------:R-:W-:Y:S01]  /*09f0*/  USHF.R.S32.HI UR36, URZ, 0x6, UR5 ;  /* 0x000000063f247899 */ /* 0x000fe20008011405 */
        /* <DEDUP_REMOVED lines=24> */
[----:B------:R-:W-:Y:S01]  /*0b80*/  IMAD.MOV.U32 R99, RZ, RZ, RZ ;  /* 0x000000ffff637224 */ /* 0x000fe200078e00ff */
[----:B------:R-:W-:Y:S06]  /*0b90*/  @!P1 BRA `(.L_x_1110) ;  /* 0x0000000000289947 */ /* 0x000fec0003800000 */
[----:B------:R-:W-:Y:S01]  /*0ba0*/  ULEA UR4, UR39, UR7, 0x7 ;  /* 0x0000000727047291 */ /* 0x000fe2000f8e383f */
[----:B------:R-:W-:-:S03]  /*0bb0*/  ULDC UR5, c[0x0][0x290] ;  /* 0x0000a40000057ab9 */ /* 0x000fc60000000800 */
[----:B------:R-:W-:-:S03]  /*0bc0*/  UIADD3 UR4, -UR5, 0xbf, UR4 ;  /* 0x000000bf05047890 */ /* 0x000fc6000fffe104 */
[----:B------:R-:W-:Y:S02]  /*0bd0*/  ULDC UR5, c[0x0][0x748] ;  /* 0x0001d20000057ab9 */ /* 0x000fe40000000800 */
[----:B------:R-:W-:-:S04]  /*0be0*/  UIADD3 UR4, UR4, UR5, URZ ;  /* 0x0000000504047290 */ /* 0x000fc8000fffe03f */
[----:B------:R-:W-:-:S04]  /*0bf0*/  USHF.R.S32.HI UR5, URZ, 0x1f, UR4 ;  /* 0x0000001f3f057899 */ /* 0x000fc80008011404 */
[----:B------:R-:W-:-:S04]  /*0c00*/  ULEA.HI UR5, UR5, UR4, URZ, 0x6 ;  /* 0x0000000405057291 */ /* 0x000fc8000f8f303f */
[----:B------:R-:W-:-:S04]  /*0c10*/  USHF.R.S32.HI UR5, URZ, 0x6, UR5 ;  /* 0x000000063f057899 */ /* 0x000fc80008011405 */
[----:B------:R-:W-:-:S04]  /*0c20*/  UISETP.LT.AND UP0, UPT, UR36, UR5, UPT ;  /* 0x000000052400728c */ /* 0x000fc8000bf01270 */
[----:B------:R-:W-:-:S12]  /*0c30*/  USEL UR36, UR36, UR5, UP0 ;  /* 0x0000000524247287 */ /* 0x000fd80008000000 */
.L_x_1110:
[----:B------:R-:W-:Y:S01]  /*0c40*/  UISETP.GT.AND UP0, UPT, UR36, UR37, UPT ;  /* 0x000000252400728c */ /* 0x000fe2000bf04270 */
[----:B------:R-:W-:Y:S01]  /*0c50*/  IMAD.MOV.U32 R98, RZ, RZ, RZ ;  /* 0x000000ffff627224 */ /* 0x000fe200078e00ff */
[----:B------:R-:W-:Y:S02]  /*0c60*/  CS2R R96, SRZ ;  /* 0x0000000000607805 */ /* 0x000fe4000001ff00 */
[----:B------:R-:W-:Y:S02]  /*0c70*/  CS2R R94, SRZ ;  /* 0x00000000005e7805 */ /* 0x000fe4000001ff00 */
[----:B------:R-:W-:Y:S02]  /*0c80*/  CS2R R92, SRZ ;  /* 0x00000000005c7805 */ /* 0x000fe4000001ff00 */
[----:B------:R-:W-:Y:S02]  /*0c90*/  CS2R R90, SRZ ;  /* 0x00000000005a7805 */ /* 0x000fe4000001ff00 */
[----:B------:R-:W-:-:S02]  /*0ca0*/  PLOP3.LUT P1, PT, PT, PT, UP0, 0x80, 0x0 ;  /* 0x000000000000781c */ /* 0x000fc40003f2f008 */
[----:B------:R-:W-:-:S11]  /*0cb0*/  CS2R R88, SRZ ;  /* 0x0000000000587805 */ /* 0x000fd6000001ff00 */
[----:B------:R-:W-:Y:S05]  /*0cc0*/  @!P1 BRA `(.L_x_1111) ;  /* 0x0000004000049947 */ /* 0x000fea0003800000 */
[----:B------:R-:W-:Y:S01]  /*0cd0*/  MOV R0, RZ ;  /* 0x000000ff00007202 */ /* 0x000fe20000000f00 */
[----:B------:R-:W-:Y:S01]  /*0ce0*/  ULDC UR40, c[0x0][0x280] ;  /* 0x0000a00000287ab9 */ /* 0x000fe20000000800 */
[----:B------:R-:W-:Y:S01]  /*0cf0*/  ULDC UR41, c[0x0][0x75c] ;  /* 0x0001d70000297ab9 */ /* 0x000fe20000000800 */
[----:B------:R-:W-:Y:S01]  /*0d00*/  ULDC UR42, c[0x0][0x744] ;  /* 0x0001d100002a7ab9 */ /* 0x000fe20000000800 */
        /* <DEDUP_REMOVED lines=18> */
.L_x_1113:
        /* <DEDUP_REMOVED lines=15> */
.L_x_1112:
        /* <DEDUP_REMOVED lines=22> */
.L_x_1115:
        /* <DEDUP_REMOVED lines=15> */
.L_x_1114:
        /* <DEDUP_REMOVED lines=8> */
.L_x_1220:
[----:B------:R-:W-:Y:S02]  /*11f0*/  SHF.L.U32 R8, RZ, 0x1f, RZ ;  /* 0x0000001fff087819 */ /* 0x000fe400000006ff */
[----:B--2---:R-:W-:Y:S02]  /*1200*/  LEA.HI R4, R14, R14, RZ, 0x1 ;  /* 0x0000000e0e047211 */ /* 0x004fe400078f08ff */
[----:B------:R-:W2:Y:S01]  /*1210*/  SYNCS.PHASECHK.TRANS64.TRYWAIT P0, [R16+URZ+0x30800], R8 ;  /* 0x03080008100075a7 */ /* 0x000ea2000800017f */
[----:B------:R-:W-:Y:S02]  /*1220*/  LOP3.LUT R7, R2, 0xffffff80, RZ, 0xc0, !PT ;  /* 0xffffff8002077812 */ /* 0x000fe400078ec0ff */
[----:B------:R-:W-:Y:S02]  /*1230*/  LOP3.LUT R5, R4, 0xfffffffe, RZ, 0xc0, !PT ;  /* 0xfffffffe04057812 */ /* 0x000fe400078ec0ff */
[CC--:B------:R-:W-:Y:S01]  /*1240*/  LEA.HI R4, R3.reuse, R0.reuse, RZ, 0x5 ;  /* 0x0000000003047211 */ /* 0x0c0fe200078f28ff */
[----:B------:R-:W-:Y:S01]  /*1250*/  IMAD.IADD R7, R0, 0x1, -R7 ;  /* 0x0000000100077824 */ /* 0x000fe200078e0a07 */
[CC--:B------:R-:W-:Y:S01]  /*1260*/  LEA.HI R9, R3.reuse, R0.reuse, RZ, 0x3 ;  /* 0x0000000003097211 */ /* 0x0c0fe200078f18ff */
[----:B------:R-:W-:Y:S01]  /*1270*/  IMAD.IADD R228, R14, 0x1, -R5 ;  /* 0x000000010ee47824 */ /* 0x000fe200078e0a05 */
[----:B------:R-:W-:Y:S01]  /*1280*/  LEA.HI R5, R3, R0, RZ, 0x4 ;  /* 0x0000000003057211 */ /* 0x000fe200078f20ff */
[----:B------:R-:W-:Y:S01]  /*1290*/  IMAD.SHL.U32 R3, R0, 0x40, RZ ;  /* 0x0000004000037824 */ /* 0x000fe200078e00ff */
[----:B------:R-:W-:-:S02]  /*12a0*/  SHF.R.S32.HI R2, RZ, 0x1f, R7 ;  /* 0x0000001fff027819 */ /* 0x000fc40000011407 */
[----:B------:R-:W-:Y:S02]  /*12b0*/  SHF.R.S32.HI R4, RZ, 0x5, R4 ;  /* 0x00000005ff047819 */ /* 0x000fe40000011404 */
[----:B------:R-:W-:Y:S02]  /*12c0*/  SHF.R.S32.HI R10, RZ, 0x4, R5 ;  /* 0x00000004ff0a7819 */ /* 0x000fe40000011405 */
[----:B------:R-:W-:Y:S01]  /*12d0*/  LEA.HI R0, R2, R7, RZ, 0x2 ;  /* 0x0000000702007211 */ /* 0x000fe200078f10ff */
[----:B------:R-:W-:Y:S01]  /*12e0*/  IMAD.SHL.U32 R6, R4, 0x10, RZ ;  /* 0x0000001004067824 */ /* 0x000fe200078e00ff */
[----:B------:R-:W-:Y:S02]  /*12f0*/  LEA.HI R11, R5, R10, RZ, 0x1 ;  /* 0x0000000a050b7211 */ /* 0x000fe400078f08ff */
[----:B------:R-:W-:Y:S02]  /*1300*/  LOP3.LUT R3, R3, 0x1c0, RZ, 0xc0, !PT ;  /* 0x000001c003037812 */ /* 0x000fe400078ec0ff */
[----:B------:R-:W-:-:S02]  /*1310*/  SHF.R.S32.HI R4, RZ, 0x2, R0 ;  /* 0x00000002ff047819 */ /* 0x000fc40000011400 */
[----:B------:R-:W-:Y:S01]  /*1320*/  SHF.R.S32.HI R5, RZ, 0x1f, R0 ;  /* 0x0000001fff057819 */ /* 0x000fe20000011400 */
[----:B--2---:R-:W-:Y:S06]  /*1330*/  @P0 BRA `(.L_x_1117) ;  /* 0x0000000000080947 */ /* 0x004fec0003800000 */
[----:B------:R-:W2:Y:S02]  /*1340*/  SYNCS.PHASECHK.TRANS64.TRYWAIT P0, [R16+URZ+0x30800], R8 ;  /* 0x03080008100075a7 */ /* 0x000ea4000800017f */
[----:B--2---:R-:W-:Y:S05]  /*1350*/  @!P0 BRA `(.L_x_1118) ;  /* 0x0000008800d88947 */ /* 0x004fea0003800000 */
.L_x_1117:
[----:B------:R-:W-:Y:S01]  /*1360*/  LEA.HI R5, R5, R4, RZ, 0x3 ;  /* 0x0000000405057211 */ /* 0x000fe200078f18ff */
[----:B------:R-:W3:Y:S01]  /*1370*/  S2R R14, SR_CgaCtaId ;  /* 0x00000000000e7919 */ /* 0x000ee20000008800 */
[----:B--2---:R-:W-:Y:S01]  /*1380*/  LOP3.LUT R8, R3, 0x30, R6, 0xf8, !PT ;  /* 0x0000003003087812 */ /* 0x004fe200078ef806 */
[----:B------:R-:W-:Y:S01]  /*1390*/  ULDC UR4, c[0x0][0x290] ;  /* 0x0000a40000047ab9 */ /* 0x000fe20000000800 */
[----:B------:R-:W-:Y:S01]  /*13a0*/  LOP3.LUT R5, R5, 0xfffffff8, RZ, 0xc0, !PT ;  /* 0xfffffff805057812 */ /* 0x000fe200078ec0ff */
[----:B------:R-:W2:Y:S01]  /*13b0*/  S2R R229, SR_CTAID.X ;  /* 0x0000000000e57919 */ /* 0x000ea20000002500 */
[----:B------:R-:W-:Y:S01]  /*13c0*/  LOP3.LUT R11, R11, 0x7ffffe, RZ, 0xc0, !PT ;  /* 0x007ffffe0b0b7812 */ /* 0x000fe200078ec0ff */
[----:B------:R-:W-:Y:S01]  /*13d0*/  UIMAD UR4, UR39, -0x80, UR4 ;  /* 0xffffff80270478a4 */ /* 0x000fe2000f8e0204 */
[C---:B------:R-:W-:Y:S01]  /*13e0*/  LEA.HI R6, R13.reuse, R13, RZ, 0x1 ;  /* 0x0000000d0d067211 */ /* 0x040fe200078f08ff */
[----:B------:R-:W-:Y:S01]  /*13f0*/  IMAD.IADD R5, R4, 0x1, -R5 ;  /* 0x0000000104057824 */ /* 0x000fe200078e0a05 */
[----:B------:R-:W-:Y:S01]  /*1400*/  LOP3.LUT R9, R8, 0x8, R9, 0xf8, !PT ;  /* 0x0000000808097812 */ /* 0x000fe200078ef809 */
[----:B------:R-:W-:Y:S01]  /*1410*/  IMAD.IADD R11, R10, 0x1, -R11 ;  /* 0x000000010a0b7824 */ /* 0x000fe200078e0a0b */
[----:B------:R-:W-:Y:S01]  /*1420*/  LEA.HI R4, R2, R7, RZ, 0x5 ;  /* 0x0000000702047211 */ /* 0x000fe200078f28ff */
[----:B------:R-:W-:Y:S01]  /*1430*/  IMAD.SHL.U32 R2, R13, 0x1000, RZ ;  /* 0x000010000d027824 */ /* 0x000fe200078e00ff */
[----:B------:R-:W-:-:S02]  /*1440*/  SHF.R.U32.HI R8, RZ, 0x3, R3 ;  /* 0x00000003ff087819 */ /* 0x000fc40000011603 */
[----:B------:R-:W-:Y:S02]  /*1450*/  CS2R R86, SRZ ;  /* 0x0000000000567805 */ /* 0x000fe4000001ff00 */
[----:B------:R-:W-:Y:S01]  /*1460*/  LOP3.LUT R6, R6, 0x3fffffe, RZ, 0xc0, !PT ;  /* 0x03fffffe06067812 */ /* 0x000fe200078ec0ff */
[----:B------:R-:W-:Y:S01]  /*1470*/  IMAD R11, R11, 0x200, R2 ;  /* 0x000002000b0b7824 */ /* 0x000fe200078e0202 */
[----:B------:R-:W-:Y:S02]  /*1480*/  LOP3.LUT R0, R0, 0x7ffffffc, RZ, 0xc0, !PT ;  /* 0x7ffffffc00007812 */ /* 0x000fe400078ec0ff */
[----:B------:R-:W-:Y:S02]  /*1490*/  CS2R R84, SRZ ;  /* 0x0000000000547805 */ /* 0x000fe4000001ff00 */
[----:B------:R-:W-:Y:S01]  /*14a0*/  LOP3.LUT R8, R9, R8, RZ, 0x3c, !PT ;  /* 0x0000000809087212 */ /* 0x000fe200078e3cff */
[----:B------:R-:W-:Y:S01]  /*14b0*/  IMAD.IADD R3, R13, 0x1, -R6 ;  /* 0x000000010d037824 */ /* 0x000fe200078e0a06 */
[----:B------:R-:W-:Y:S01]  /*14c0*/  SHF.R.S32.HI R4, RZ, 0x5, R4 ;  /* 0x00000005ff047819 */ /* 0x000fe20000011404 */
[C---:B------:R-:W-:Y:S01]  /*14d0*/  IMAD R6, R7.reuse, 0x4, R2 ;  /* 0x0000000407067824 */ /* 0x040fe200078e0202 */
[----:B------:R-:W-:Y:S01]  /*14e0*/  MOV R12, 0x400 ;  /* 0x00000400000c7802 */ /* 0x000fe20000000f00 */
[----:B------:R-:W-:Y:S01]  /*14f0*/  IMAD.IADD R0, R7, 0x1, -R0 ;  /* 0x0000000107007824 */ /* 0x000fe200078e0a00 */
[----:B------:R-:W-:Y:S01]  /*1500*/  CS2R R82, SRZ ;  /* 0x0000000000527805 */ /* 0x000fe2000001ff00 */
[----:B------:R-:W-:Y:S01]  /*1510*/  IMAD.IADD R7, R8, 0x1, R11 ;  /* 0x0000000108077824 */ /* 0x000fe200078e020b */
[----:B------:R-:W-:Y:S01]  /*1520*/  CS2R R80, SRZ ;  /* 0x0000000000507805 */ /* 0x000fe2000001ff00 */
[----:B------:R-:W-:Y:S01]  /*1530*/  IMAD R4, R4, 0x10, R5 ;  /* 0x0000001004047824 */ /* 0x000fe200078e0205 */
[----:B------:R-:W-:-:S02]  /*1540*/  CS2R R78, SRZ ;  /* 0x00000000004e7805 */ /* 0x000fc4000001ff00 */
[----:B------:R-:W-:Y:S01]  /*1550*/  CS2R R76, SRZ ;  /* 0x00000000004c7805 */ /* 0x000fe2000001ff00 */
[----:B------:R4:W-:Y:S01]  /*1560*/  STL [R1+0x8], R7 ;  /* 0x0000080701007387 */ /* 0x0009e20000100800 */
[----:B------:R-:W-:Y:S01]  /*1570*/  IMAD R2, R3, 0x40, R4 ;  /* 0x0000004003027824 */ /* 0x000fe200078e0204 */
[----:B---3--:R-:W-:Y:S02]  /*1580*/  LEA R12, R14, R12, 0x18 ;  /* 0x0000000c0e0c7211 */ /* 0x008fe400078ec0ff */
[----:B------:R-:W-:Y:S02]  /*1590*/  CS2R R4, SRZ ;  /* 0x0000000000047805 */ /* 0x000fe4000001ff00 */
[----:B------:R-:W-:Y:S01]  /*15a0*/  CS2R R74, SRZ ;  /* 0x00000000004a7805 */ /* 0x000fe2000001ff00 */
[----:B--2---:R-:W-:Y:S01]  /*15b0*/  IMAD R229, R229, -0x80, -R2 ;  /* 0xffffff80e5e57824 */ /* 0x004fe200078e0a02 */
        /* <DEDUP_REMOVED lines=56> */
[----:B------:R-:W-:Y:S01]  /*1940*/  CS2R R88, SRZ ;  /* 0x0000000000587805 */ /* 0x000fe2000001ff00 */
[----:B------:R-:W-:Y:S01]  /*1950*/  IMAD R3, R6, 0x4, R12 ;  /* 0x0000000406037824 */ /* 0x000fe200078e020c */
[----:B------:R-:W-:Y:S01]  /*1960*/  IADD3 R2, -R2, UR4, RZ ;  /* 0x0000000402027c10 */ /* 0x000fe2000fffe1ff */
[----:B----4-:R-:W-:-:S07]  /*1970*/  IMAD.SHL.U32 R230, R0, 0x2, RZ ;  /* 0x0000000200e67824 */ /* 0x010fce00078e00ff */
.L_x_1129:
[----:B------:R-:W-:Y:S01]  /*1980*/  IMAD.U32 R0, RZ, RZ, UR38 ;  /* 0x00000026ff007e24 */ /* 0x000fe2000f8e00ff */
[----:B------:R-:W-:Y:S05]  /*1990*/  YIELD ;  /* 0x0000000000007946 */ /* 0x000fea0003800000 */
[----:B------:R-:W-:-:S04]  /*19a0*/  LOP3.LUT R0, R0, 0x1, RZ, 0xfc, !PT ;  /* 0x0000000100007812 */ /* 0x000fc800078efcff */
[----:B------:R-:W-:-:S13]  /*19b0*/  ISETP.NE.AND P6, PT, R0, 0x3, PT ;  /* 0x000000030000780c */ /* 0x000fda0003fc5270 */
[----:B-1----:R-:W-:Y:S05]  /*19c0*/  @!P6 BRA `(.L_x_1119) ;  /* 0x000000000004e947 */ /* 0x002fea0003800000 */
[----:B------:R-:W-:Y:S01]  /*19d0*/  BPT.TRAP 0x1 ;  /* 0x000000040000795c */ /* 0x000fe20000300000 */
.L_x_1119:
[----:B------:R-:W2:Y:S01]  /*19e0*/  S2R R6, SR_CgaCtaId ;  /* 0x0000000000067919 */ /* 0x000ea20000008800 */
[----:B------:R-:W-:Y:S02]  /*19f0*/  MOV R0, 0x400 ;  /* 0x0000040000007802 */ /* 0x000fe40000000f00 */
[----:B------:R-:W-:Y:S02]  /*1a00*/  SHF.L.U32 R191, R5, 0x1f, RZ ;  /* 0x0000001f05bf7819 */ /* 0x000fe400000006ff */
[----:B--2---:R-:W-:-:S05]  /*1a10*/  LEA R0, R6, R0, 0x18 ;  /* 0x0000000006007211 */ /* 0x004fca00078ec0ff */
[----:B------:R-:W-:-:S04]  /*1a20*/  IMAD R0, R4, 0x8, R0 ;  /* 0x0000000804007824 */ /* 0x000fc800078e0200 */
[----:B------:R2:W3:Y:S01]  /*1a30*/  SYNCS.PHASECHK.TRANS64.TRYWAIT P0, [R0+URZ+0x30810], R191 ;  /* 0x030810bf000075a7 */ /* 0x0004e2000800017f */
[----:B------:R-:W-:Y:S05]  /*1a40*/  @!P6 BRA `(.L_x_1120) ;  /* 0x000000000004e947 */ /* 0x000fea0003800000 */
[----:B------:R-:W-:Y:S01]  /*1a50*/  BPT.TRAP 0x1 ;  /* 0x000000040000795c */ /* 0x000fe20000300000 */
.L_x_1120:
[----:B---3--:R-:W-:Y:S05]  /*1a60*/  @P0 BRA `(.L_x_1121) ;  /* 0x0000000000080947 */ /* 0x008fea0003800000 */
[----:B------:R-:W3:Y:S02]  /*1a70*/  SYNCS.PHASECHK.TRANS64.TRYWAIT P0, [R0+URZ+0x30810], R191 ;  /* 0x030810bf000075a7 */ /* 0x000ee4000800017f */
[----:B---3--:R-:W-:Y:S05]  /*1a80*/  @!P0 BRA `(.L_x_1122) ;  /* 0x00000084002c8947 */ /* 0x008fea0003800000 */
.L_x_1121:
[----:B------:R-:W-:Y:S05]  /*1a90*/  WARPSYNC.ALL ;  /* 0x0000000000007948 */ /* 0x000fea0003800000 */
[----:B------:R-:W4:Y:S01]  /*1aa0*/  S2R R209, SR_CgaCtaId ;  /* 0x0000000000d17919 */ /* 0x000f220000008800 */
[----:B------:R-:W-:Y:S01]  /*1ab0*/  MOV R208, 0x400 ;  /* 0x0000040000d07802 */ /* 0x000fe20000000f00 */
[----:B------:R-:W-:Y:S01]  /*1ac0*/  WARPGROUP.ARRIVE ;  /* 0x00000000000079c5 */ /* 0x000fe20000000000 */
[----:B------:R-:W-:Y:S01]  /*1ad0*/  R2UR UR9, R4 ;  /* 0x00000000040972ca */ /* 0x000fe200000e0000 */
[----:B------:R-:W-:Y:S01]  /*1ae0*/  UMOV UR11, 0x40000040 ;  /* 0x40000040000b7882 */ /* 0x000fe20000000000 */
[----:B----4-:R-:W-:-:S04]  /*1af0*/  LEA R208, R209, R208, 0x18 ;  /* 0x000000d0d1d07211 */ /* 0x010fc800078ec0ff */
[----:B------:R-:W-:Y:S01]  /*1b00*/  R2UR UR4, R208 ;  /* 0x00000000d00472ca */ /* 0x000fe200000e0000 */
[----:B------:R-:W-:-:S05]  /*1b10*/  IMAD R6, R228, 0x2000, R208 ;  /* 0x00002000e4067824 */ /* 0x000fca00078e02d0 */
[----:B------:R-:W-:Y:S01]  /*1b20*/  R2UR UR5, R6 ;  /* 0x00000000060572ca */ /* 0x000fe200000e0000 */
[----:B------:R-:W-:-:S04]  /*1b30*/  IMAD R6, R4, 0x40, R230 ;  /* 0x0000004004067824 */ /* 0x000fc800078e02e6 */
[----:B------:R-:W-:Y:S02]  /*1b40*/  IMAD R6, R6, 0x4, R208 ;  /* 0x0000000406067824 */ /* 0x000fe400078e02d0 */
[----:B------:R-:W-:-:S04]  /*1b50*/  UIADD3 UR4, UR4, 0x18000, URZ ;  /* 0x0001800004047890 */ /* 0x000fc8000fffe03f */
[----:B------:R-:W-:Y:S02]  /*1b60*/  USHF.R.U32.HI UR4, URZ, 0x4, UR4 ;  /* 0x000000043f047899 */ /* 0x000fe40008011604 */
[----:B------:R-:W-:Y:S02]  /*1b70*/  USHF.R.U32.HI UR6, URZ, 0x4, UR5 ;  /* 0x000000043f067899 */ /* 0x000fe40008011605 */
[----:B------:R-:W-:Y:S02]  /*1b80*/  ULOP3.LUT UR4, UR4, 0x3fff, URZ, 0xc0, !UPT ;  /* 0x00003fff04047892 */ /* 0x000fe4000f8ec03f */
[----:B------:R-:W-:Y:S02]  /*1b90*/  ULOP3.LUT UR6, UR6, 0x3fff, URZ, 0xc0, !UPT ;  /* 0x00003fff06067892 */ /* 0x000fe4000f8ec03f */
[----:B------:R-:W-:Y:S02]  /*1ba0*/  ULOP3.LUT UR8, UR4, 0x10000, URZ, 0xfc, !UPT ;  /* 0x0001000004087892 */ /* 0x000fe4000f8efc3f */
[----:B------:R-:W-:-:S02]  /*1bb0*/  ULOP3.LUT UR7, UR6, 0x10000, URZ, 0xfc, !UPT ;  /* 0x0001000006077892 */ /* 0x000fc4000f8efc3f */
[----:B------:R-:W-:-:S03]  /*1bc0*/  ULEA UR6, UR9, UR8, 0xa ;  /* 0x0000000809067291 */ /* 0x000fc6000f8e503f */
[----:B------:R-:W-:Y:S02]  /*1bd0*/  UMOV UR9, 0x40000040 ;  /* 0x4000004000097882 */ /* 0x000fe40000000000 */
[----:B------:R-:W-:Y:S02]  /*1be0*/  UMOV UR8, UR7 ;  /* 0x0000000700087c82 */ /* 0x000fe40008000000 */
        /* <DEDUP_REMOVED lines=62> */
.L_x_1123:
[----:B------:R1:W1:Y:S01]  /*1fd0*/  SYNCS.PHASECHK.TRANS64.TRYWAIT P0, [R0+URZ+0x30830], R191 ;  /* 0x030830bf000075a7 */ /* 0x000262000800017f */
[----:B------:R-:W-:Y:S05]  /*1fe0*/  @!P6 BRA `(.L_x_1124) ;  /* 0x000000000004e947 */ /* 0x000fea0003800000 */
[----:B------:R-:W-:Y:S01]  /*1ff0*/  BPT.TRAP 0x1 ;  /* 0x000000040000795c */ /* 0x000fe20000300000 */
.L_x_1124:
[----:B------:R-:W-:Y:S01]  /*2000*/  FMUL.FTZ R7, R152, UR41 ;  /* 0x0000002998077c20 */ /* 0x000fe20008410000 */
[----:B------:R-:W-:Y:S01]  /*2010*/  FMUL.FTZ R8, R153, UR41 ;  /* 0x0000002999087c20 */ /* 0x000fe20008410000 */
[----:B------:R-:W-:Y:S01]  /*2020*/  FMUL.FTZ R9, R154, UR41 ;  /* 0x000000299a097c20 */ /* 0x000fe20008410000 */
[----:B------:R-:W2:Y:S01]  /*2030*/  LDC.64 R152, c[0x0][0x748] ;  /* 0x0001d200ff987b82 */ /* 0x000ea20000000a00 */
[----:B------:R-:W-:Y:S01]  /*2040*/  FMUL.FTZ R10, R155, UR41 ;  /* 0x000000299b0a7c20 */ /* 0x000fe20008410000 */
[----:B------:R-:W-:Y:S01]  /*2050*/  FMUL.FTZ R11, R156, UR41 ;  /* 0x000000299c0b7c20 */ /* 0x000fe20008410000 */
[----:B------:R-:W-:Y:S01]  /*2060*/  FMUL.FTZ R12, R157, UR41 ;  /* 0x000000299d0c7c20 */ /* 0x000fe20008410000 */
[----:B-1----:R-:W-:Y:S01]  /*2070*/  FMUL.FTZ R13, R158, UR41 ;  /* 0x000000299e0d7c20 */ /* 0x002fe20008410000 */
        /* <DEDUP_REMOVED lines=16> */
[----:B------:R-:W1:Y:S01]  /*2180*/  MUFU.TANH R7, R7 ;  /* 0x0000000700077308 */ /* 0x000e620000002400 */
[----:B------:R-:W-:Y:S01]  /*2190*/  FMUL.FTZ R190, R175, UR41 ;  /* 0x00000029afbe7c20 */ /* 0x000fe20008410000 */
[----:B------:R-:W-:-:S06]  /*21a0*/  VIADD R154, R208, 0x20000 ;  /* 0x00020000d09a7836 */ /* 0x000fcc0000000000 */
[----:B------:R-:W1:Y:S08]  /*21b0*/  MUFU.TANH R8, R8 ;  /* 0x0000000800087308 */ /* 0x000e700000002400 */
        /* <DEDUP_REMOVED lines=20> */
[----:B------:R-:W1:Y:S01]  /*2300*/  MUFU.TANH R189, R189 ;  /* 0x000000bd00bd7308 */ /* 0x000e620000002400 */
[----:B--2---:R-:W-:Y:S05]  /*2310*/  @P0 BRA `(.L_x_1125) ;  /* 0x0000000000080947 */ /* 0x004fea0003800000 */
[----:B------:R-:W2:Y:S02]  /*2320*/  SYNCS.PHASECHK.TRANS64.TRYWAIT P0, [R0+URZ+0x30830], R191 ;  /* 0x030830bf000075a7 */ /* 0x000ea4000800017f */
[----:B--2---:R-:W-:Y:S05]  /*2330*/  @!P0 BRA `(.L_x_1126) ;  /* 0x0000007c00148947 */ /* 0x004fea0003800000 */
.L_x_1125:
[----:B------:R-:W-:Y:S01]  /*2340*/  SHF.R.U32.HI R154, RZ, 0x4, R154 ;  /* 0x00000004ff9a7819 */ /* 0x000fe2000001169a */
[----:B------:R-:W-:Y:S01]  /*2350*/  ULEA UR6, UR37, -UR40, 0x6 ;  /* 0x8000002825067291 */ /* 0x000fe2000f8e303f */
[C---:B------:R-:W-:Y:S01]  /*2360*/  ISETP.GT.AND P2, PT, R229.reuse, RZ, PT ;  /* 0x000000ffe500720c */ /* 0x040fe20003f44270 */
[----:B------:R-:W4:Y:S01]  /*2370*/  MUFU.TANH R190, R190 ;  /* 0x000000be00be7308 */ /* 0x000f220000002400 */
[----:B--23--:R-:W-:Y:S01]  /*2380*/  LOP3.LUT R191, R154, 0x3fff, RZ, 0xc0, !PT ;  /* 0x00003fff9abf7812 */ /* 0x00cfe200078ec0ff */
[----:B------:R-:W-:Y:S01]  /*2390*/  FMUL.FTZ R236, R178, UR41 ;  /* 0x00000029b2ec7c20 */ /* 0x000fe20008410000 */
[----:B------:R-:W-:Y:S01]  /*23a0*/  ISETP.GT.AND P0, PT, R229, 0x8, PT ;  /* 0x00000008e500780c */ /* 0x000fe20003f04270 */
[----:B------:R-:W-:Y:S01]  /*23b0*/  FMUL.FTZ R237, R177, UR41 ;  /* 0x00000029b1ed7c20 */ /* 0x000fe20008410000 */
[----:B------:R-:W-:Y:S01]  /*23c0*/  LOP3.LUT R155, R191, 0x10000, RZ, 0xfc, !PT ;  /* 0x00010000bf9b7812 */ /* 0x000fe200078efcff */
[----:B------:R-:W-:Y:S01]  /*23d0*/  FMUL.FTZ R176, R176, UR41 ;  /* 0x00000029b0b07c20 */ /* 0x000fe20008410000 */
[C---:B------:R-:W-:Y:S01]  /*23e0*/  IADD3 R154, R2.reuse, UR6, R230 ;  /* 0x00000006029a7c10 */ /* 0x040fe2000fffe0e6 */
[----:B------:R-:W-:Y:S01]  /*23f0*/  FMUL.FTZ R235, R179, UR41 ;  /* 0x00000029b3eb7c20 */ /* 0x000fe20008410000 */
[----:B------:R-:W-:Y:S01]  /*2400*/  ISETP.GT.AND P3, PT, R2, 0x8, PT ;  /* 0x000000080200780c */ /* 0x000fe20003f64270 */
[----:B------:R-:W-:Y:S01]  /*2410*/  IMAD R155, R4, 0x400, R155 ;  /* 0x00000400049b7824 */ /* 0x000fe200078e029b */
[--C-:B------:R-:W-:Y:S01]  /*2420*/  IADD3 R160, RZ, -R154, -R153.reuse ;  /* 0x8000009affa07210 */ /* 0x100fe20007ffe899 */
[----:B------:R2:W-:Y:S01]  /*2430*/  STL [R1+0xc], R0 ;  /* 0x00000c0001007387 */ /* 0x0005e20000100800 */
[----:B------:R-:W-:Y:S01]  /*2440*/  ISETP.GT.AND P1, PT, R2, RZ, PT ;  /* 0x000000ff0200720c */ /* 0x000fe20003f24270 */
[----:B------:R-:W-:Y:S01]  /*2450*/  MUFU.TANH R236, R236 ;  /* 0x000000ec00ec7308 */ /* 0x000fe20000002400 */
[----:B------:R-:W-:Y:S01]  /*2460*/  R2UR UR6, R155 ;  /* 0x000000009b0672ca */ /* 0x000fe200000e0000 */
[----:B------:R-:W-:Y:S01]  /*2470*/  UIADD3 UR5, UR5, 0x8000, URZ ;  /* 0x0000800005057890 */ /* 0x000fe2000fffe03f */
[----:B------:R-:W-:Y:S01]  /*2480*/  IADD3 R155, -R154, 0x8, -R153 ;  /* 0x000000089a9b7810 */ /* 0x000fe20007ffe999 */
[C-C-:B------:R-:W-:Y:S01]  /*2490*/  IMAD.IADD R153, R152.reuse, 0x1, -R154.reuse ;  /* 0x0000000198997824 */ /* 0x140fe200078e0a9a */
[----:B------:R-:W-:Y:S01]  /*24a0*/  IADD3 R152, R152, 0x8, -R154 ;  /* 0x0000000898987810 */ /* 0x000fe20007ffe89a */
[----:B------:R-:W-:Y:S01]  /*24b0*/  USHF.R.U32.HI UR5, URZ, 0x4, UR5 ;  /* 0x000000043f057899 */ /* 0x000fe20008011605 */
[----:B------:R-:W-:Y:S01]  /*24c0*/  SEL R167, R155, 0x40, P3 ;  /* 0x000000409ba77807 */ /* 0x000fe20001800000 */
[----:B--2---:R-:W2:Y:S01]  /*24d0*/  MUFU.TANH R0, R176 ;  /* 0x000000b000007308 */ /* 0x004ea20000002400 */
[----:B------:R-:W-:Y:S01]  /*24e0*/  SEL R153, R153, 0x40, !P2 ;  /* 0x0000004099997807 */ /* 0x000fe20005000000 */
[----:B------:R-:W-:Y:S01]  /*24f0*/  ULOP3.LUT UR5, UR5, 0x3fff, URZ, 0xc0, !UPT ;  /* 0x00003fff05057892 */ /* 0x000fe2000f8ec03f */
[----:B------:R-:W-:Y:S01]  /*2500*/  SEL R168, R152, 0x40, !P0 ;  /* 0x0000004098a87807 */ /* 0x000fe20004000000 */
[----:B------:R-:W-:Y:S01]  /*2510*/  FMUL.FTZ R234, R180, UR41 ;  /* 0x00000029b4ea7c20 */ /* 0x000fe20008410000 */
[----:B------:R-:W-:Y:S01]  /*2520*/  SEL R160, R160, 0x40, P1 ;  /* 0x00000040a0a07807 */ /* 0x000fe20000800000 */
[----:B------:R-:W-:Y:S01]  /*2530*/  ULOP3.LUT UR5, UR5, 0x10000, URZ, 0xfc, !UPT ;  /* 0x0001000005057892 */ /* 0x000fe2000f8efc3f */
[C---:B------:R-:W-:Y:S01]  /*2540*/  ISETP.GE.AND P0, PT, R153.reuse, RZ, PT ;  /* 0x000000ff9900720c */ /* 0x040fe20003f06270 */
[----:B------:R-:W3:Y:S01]  /*2550*/  MUFU.TANH R237, R237 ;  /* 0x000000ed00ed7308 */ /* 0x000ee20000002400 */
[----:B------:R-:W-:Y:S01]  /*2560*/  ISETP.GE.AND P3, PT, R153, 0x8, PT ;  /* 0x000000089900780c */ /* 0x000fe20003f66270 */
[----:B------:R-:W-:Y:S01]  /*2570*/  FMUL.FTZ R233, R181, UR41 ;  /* 0x00000029b5e97c20 */ /* 0x000fe20008410000 */
[----:B------:R-:W-:Y:S01]  /*2580*/  ISETP.GE.AND P1, PT, R168, RZ, PT ;  /* 0x000000ffa800720c */ /* 0x000fe20003f26270 */
[----:B------:R-:W-:Y:S01]  /*2590*/  FMUL.FTZ R232, R182, UR41 ;  /* 0x00000029b6e87c20 */ /* 0x000fe20008410000 */
[----:B------:R-:W-:Y:S01]  /*25a0*/  ISETP.GE.AND P2, PT, R168, 0x8, PT ;  /* 0x00000008a800780c */ /* 0x000fe20003f46270 */
[----:B------:R-:W-:Y:S01]  /*25b0*/  FMUL.FTZ R231, R183, UR41 ;  /* 0x00000029b7e77c20 */ /* 0x000fe20008410000 */
[C---:B------:R-:W-:Y:S01]  /*25c0*/  ISETP.GT.OR P0, PT, R160.reuse, RZ, !P0 ;  /* 0x000000ffa000720c */ /* 0x040fe20004704670 */
[----:B------:R-:W3:Y:S01]  /*25d0*/  MUFU.TANH R235, R235 ;  /* 0x000000eb00eb7308 */ /* 0x000ee20000002400 */
[----:B------:R-:W-:Y:S01]  /*25e0*/  ISETP.GT.OR P3, PT, R160, 0x8, !P3 ;  /* 0x00000008a000780c */ /* 0x000fe20005f64670 */
[----:B------:R-:W-:Y:S01]  /*25f0*/  UMOV UR10, UR6 ;  /* 0x00000006000a7c82 */ /* 0x000fe20008000000 */
[C---:B------:R-:W-:Y:S01]  /*2600*/  ISETP.GT.OR P1, PT, R167.reuse, RZ, !P1 ;  /* 0x000000ffa700720c */ /* 0x040fe20004f24670 */
[----:B------:R-:W-:Y:S01]  /*2610*/  UMOV UR11, 0x40000040 ;  /* 0x40000040000b7882 */ /* 0x000fe20000000000 */
[----:B------:R-:W-:Y:S01]  /*2620*/  ISETP.GT.OR P2, PT, R167, 0x8, !P2 ;  /* 0x00000008a700780c */ /* 0x000fe20005744670 */
[----:B------:R-:W-:Y:S01]  /*2630*/  UMOV UR8, UR5 ;  /* 0x0000000500087c82 */ /* 0x000fe20008000000 */
[----:B------:R-:W-:Y:S01]  /*2640*/  ISETP.GE.AND P4, PT, R153, 0x1, PT ;  /* 0x000000019900780c */ /* 0x000fe20003f86270 */
[----:B------:R-:W-:Y:S01]  /*2650*/  UMOV UR9, 0x40000040 ;  /* 0x4000004000097882 */ /* 0x000fe20000000000 */
[----:B------:R-:W-:Y:S01]  /*2660*/  ISETP.GE.AND P5, PT, R168, 0x1, PT ;  /* 0x00000001a800780c */ /* 0x000fe20003fa6270 */
[----:B------:R-:W3:Y:S01]  /*2670*/  MUFU.TANH R234, R234 ;  /* 0x000000ea00ea7308 */ /* 0x000ee20000002400 */
[----:B-1----:R-:W-:-:S02]  /*2680*/  FSEL R223, R7, -INF , !P0 ;  /* 0xff80000007df7808 */ /* 0x002fc40004000000 */
[C---:B------:R-:W-:Y:S01]  /*2690*/  FSEL R161, R11.reuse, -INF , !P3 ;  /* 0xff8000000ba17808 */ /* 0x040fe20005800000 */
[----:B------:R-:W-:Y:S01]  /*26a0*/  FFMA.FTZ R11, -R11, R11, 1 ;  /* 0x3f8000000b0b7423 */ /* 0x000fe2000001010b */
[----:B------:R-:W-:Y:S01]  /*26b0*/  ISETP.GE.AND P0, PT, R153, 0x9, PT ;  /* 0x000000099900780c */ /* 0x000fe20003f06270 */
[--C-:B------:R-:W-:Y:S01]  /*26c0*/  FFMA.FTZ R223, R223, UR42, -R202.reuse ;  /* 0x0000002adfdf7c23 */ /* 0x100fe200080108ca */
[----:B------:R-:W-:Y:S01]  /*26d0*/  FSEL R169, R9, -INF , !P1 ;  /* 0xff80000009a97808 */ /* 0x000fe20004800000 */
[----:B------:R-:W-:Y:S01]  /*26e0*/  MUFU.TANH R233, R233 ;  /* 0x000000e900e97308 */ /* 0x000fe20000002400 */
[----:B------:R-:W-:Y:S02]  /*26f0*/  ISETP.GE.AND P3, PT, R153, 0x11, PT ;  /* 0x000000119900780c */ /* 0x000fe40003f66270 */
[----:B------:R-:W-:Y:S01]  /*2700*/  ISETP.GE.AND P1, PT, R168, 0x9, PT ;  /* 0x00000009a800780c */ /* 0x000fe20003f26270 */
[----:B------:R-:W-:Y:S01]  /*2710*/  FFMA.FTZ R222, R169, UR42, -R202 ;  /* 0x0000002aa9de7c23 */ /* 0x000fe200080108ca */
[----:B------:R-:W-:Y:S01]  /*2720*/  FSEL R171, R13, -INF , !P2 ;  /* 0xff8000000dab7808 */ /* 0x000fe20005000000 */
[--C-:B------:R-:W-:Y:S01]  /*2730*/  FFMA.FTZ R202, R161, UR42, -R206.reuse ;  /* 0x0000002aa1ca7c23 */ /* 0x100fe200080108ce */
[----:B------:R-:W-:Y:S01]  /*2740*/  ISETP.GT.OR P4, PT, R160, 0x1, !P4 ;  /* 0x00000001a000780c */ /* 0x000fe20006784670 */
[----:B------:R-:W1:Y:S01]  /*2750*/  MUFU.TANH R232, R232 ;  /* 0x000000e800e87308 */ /* 0x000e620000002400 */
[----:B------:R-:W-:Y:S01]  /*2760*/  ISETP.GT.OR P5, PT, R167, 0x1, !P5 ;  /* 0x00000001a700780c */ /* 0x000fe20006fa4670 */
[----:B------:R-:W-:Y:S01]  /*2770*/  FFMA.FTZ R208, R171, UR42, -R206 ;  /* 0x0000002aabd07c23 */ /* 0x000fe200080108ce */
[----:B------:R-:W-:-:S02]  /*2780*/  ISETP.GE.AND P2, PT, R168, 0x11, PT ;  /* 0x00000011a800780c */ /* 0x000fc40003f46270 */
[C---:B------:R-:W-:Y:S02]  /*2790*/  ISETP.GT.OR P0, PT, R160.reuse, 0x9, !P0 ;  /* 0x00000009a000780c */ /* 0x040fe40004704670 */
[----:B------:R-:W-:Y:S01]  /*27a0*/  ISETP.GT.OR P3, PT, R160, 0x11, !P3 ;  /* 0x00000011a000780c */ /* 0x000fe20005f64670 */
[----:B------:R-:W1:Y:S01]  /*27b0*/  MUFU.TANH R231, R231 ;  /* 0x000000e700e77308 */ /* 0x000e620000002400 */
[C---:B------:R-:W-:Y:S02]  /*27c0*/  ISETP.GT.OR P1, PT, R167.reuse, 0x9, !P1 ;  /* 0x00000009a700780c */ /* 0x040fe40004f24670 */
[----:B------:R-:W-:Y:S02]  /*27d0*/  FSEL R162, R8, -INF , !P4 ;  /* 0xff80000008a27808 */ /* 0x000fe40006000000 */
[----:B------:R-:W-:Y:S02]  /*27e0*/  FSEL R170, R10, -INF , !P5 ;  /* 0xff8000000aaa7808 */ /* 0x000fe40006800000 */
[----:B------:R-:W-:Y:S01]  /*27f0*/  ISETP.GT.OR P2, PT, R167, 0x11, !P2 ;  /* 0x00000011a700780c */ /* 0x000fe20005744670 */
[--C-:B------:R-:W-:Y:S01]  /*2800*/  FFMA.FTZ R221, R162, UR42, -R203.reuse ;  /* 0x0000002aa2dd7c23 */ /* 0x100fe200080108cb */
[----:B------:R-:W-:Y:S01]  /*2810*/  ISETP.GE.AND P4, PT, R153, 0x10, PT ;  /* 0x000000109900780c */ /* 0x000fe20003f86270 */
[----:B------:R-:W-:Y:S01]  /*2820*/  FFMA.FTZ R203, R170, UR42, -R203 ;  /* 0x0000002aaacb7c23 */ /* 0x000fe200080108cb */
[----:B------:R-:W-:Y:S01]  /*2830*/  ISETP.GE.AND P5, PT, R168, 0x10, PT ;  /* 0x00000010a800780c */ /* 0x000fe20003fa6270 */
[----:B------:R-:W-:Y:S01]  /*2840*/  MUFU.EX2 R208, R208 ;  /* 0x000000d000d07308 */ /* 0x000fe20000000800 */
[----:B------:R-:W-:-:S02]  /*2850*/  FSEL R164, R12, -INF , !P0 ;  /* 0xff8000000ca47808 */ /* 0x000fc40004000000 */
[----:B------:R-:W-:Y:S02]  /*2860*/  FSEL R166, R16, -INF , !P3 ;  /* 0xff80000010a67808 */ /* 0x000fe40005800000 */
[C---:B------:R-:W-:Y:S01]  /*2870*/  ISETP.GE.AND P0, PT, R153.reuse, 0x18, PT ;  /* 0x000000189900780c */ /* 0x040fe20003f06270 */
[--C-:B------:R-:W-:Y:S01]  /*2880*/  FFMA.FTZ R206, R164, UR42, -R207.reuse ;  /* 0x0000002aa4ce7c23 */ /* 0x100fe200080108cf */
[C---:B------:R-:W-:Y:S01]  /*2890*/  FSEL R172, R14.reuse, -INF , !P1 ;  /* 0xff8000000eac7808 */ /* 0x040fe20004800000 */
[----:B------:R-:W-:Y:S01]  /*28a0*/  FFMA.FTZ R14, -R14, R14, 1 ;  /* 0x3f8000000e0e7423 */ /* 0x000fe2000001010e */
[----:B------:R-:W-:Y:S02]  /*28b0*/  ISETP.GE.AND P3, PT, R153, 0x20, PT ;  /* 0x000000209900780c */ /* 0x000fe40003f66270 */
[----:B------:R-:W-:Y:S01]  /*28c0*/  ISETP.GE.AND P1, PT, R168, 0x18, PT ;  /* 0x00000018a800780c */ /* 0x000fe20003f26270 */
[----:B------:R-:W-:Y:S01]  /*28d0*/  FFMA.FTZ R209, R172, UR42, -R207 ;  /* 0x0000002aacd17c23 */ /* 0x000fe200080108cf */
[----:B------:R-:W-:Y:S01]  /*28e0*/  FSEL R174, R18, -INF , !P2 ;  /* 0xff80000012ae7808 */ /* 0x000fe20005000000 */
[----:B------:R-:W-:Y:S01]  /*28f0*/  MUFU.EX2 R206, R206 ;  /* 0x000000ce00ce7308 */ /* 0x000fe20000000800 */
[----:B------:R-:W-:Y:S01]  /*2900*/  ISETP.GT.OR P4, PT, R160, 0x10, !P4 ;  /* 0x00000010a000780c */ /* 0x000fe20006784670 */
[----:B------:R-:W-:Y:S01]  /*2910*/  FFMA.FTZ R18, -R18, R18, 1 ;  /* 0x3f80000012127423 */ /* 0x000fe20000010112 */
[----:B------:R-:W-:Y:S01]  /*2920*/  ISETP.GT.OR P5, PT, R167, 0x10, !P5 ;  /* 0x00000010a700780c */ /* 0x000fe20006fa4670 */
[----:B------:R-:W-:Y:S01]  /*2930*/  FFMA.FTZ R211, R174, UR42, -R205 ;  /* 0x0000002aaed37c23 */ /* 0x000fe200080108cd */
[----:B------:R-:W-:-:S02]  /*2940*/  ISETP.GE.AND P2, PT, R168, 0x20, PT ;  /* 0x00000020a800780c */ /* 0x000fc40003f46270 */
[C---:B------:R-:W-:Y:S01]  /*2950*/  ISETP.GT.OR P0, PT, R160.reuse, 0x18, !P0 ;  /* 0x00000018a000780c */ /* 0x040fe20004704670 */
[----:B------:R-:W-:Y:S01]  /*2960*/  MUFU.EX2 R209, R209 ;  /* 0x000000d100d17308 */ /* 0x000fe20000000800 */
[----:B------:R-:W-:Y:S02]  /*2970*/  ISETP.GT.OR P3, PT, R160, 0x20, !P3 ;  /* 0x00000020a000780c */ /* 0x000fe40005f64670 */
[----:B------:R-:W-:Y:S02]  /*2980*/  ISETP.GT.OR P1, PT, R167, 0x18, !P1 ;  /* 0x00000018a700780c */ /* 0x000fe40004f24670 */
[----:B------:R-:W-:Y:S02]  /*2990*/  FSEL R163, R15, -INF , !P4 ;  /* 0xff8000000fa37808 */ /* 0x000fe40006000000 */
[----:B------:R-:W-:Y:S01]  /*29a0*/  FSEL R173, R17, -INF , !P5 ;  /* 0xff80000011ad7808 */ /* 0x000fe20006800000 */
[----:B------:R-:W-:Y:S01]  /*29b0*/  MUFU.EX2 R211, R211 ;  /* 0x000000d300d37308 */ /* 0x000fe20000000800 */
[----:B------:R-:W-:Y:S01]  /*29c0*/  ISETP.GT.OR P2, PT, R167, 0x20, !P2 ;  /* 0x00000020a700780c */ /* 0x000fe20005744670 */
[--C-:B------:R-:W-:Y:S01]  /*29d0*/  FFMA.FTZ R207, R163, UR42, -R204.reuse ;  /* 0x0000002aa3cf7c23 */ /* 0x100fe200080108cc */
[----:B------:R-:W-:Y:S01]  /*29e0*/  ISETP.GE.AND P4, PT, R153, 0x19, PT ;  /* 0x000000199900780c */ /* 0x000fe20003f86270 */
[----:B------:R-:W-:Y:S01]  /*29f0*/  FFMA.FTZ R210, R173, UR42, -R204 ;  /* 0x0000002aadd27c23 */ /* 0x000fe200080108cc */
[----:B------:R-:W-:Y:S01]  /*2a00*/  ISETP.GE.AND P5, PT, R168, 0x19, PT ;  /* 0x00000019a800780c */ /* 0x000fe20003fa6270 */
[----:B------:R-:W-:Y:S01]  /*2a10*/  FFMA.FTZ R204, R166, UR42, -R205 ;  /* 0x0000002aa6cc7c23 */ /* 0x000fe200080108cd */
[----:B------:R-:W-:Y:S01]  /*2a20*/  FSEL R165, R19, -INF , !P0 ;  /* 0xff80000013a57808 */ /* 0x000fe20004000000 */
[----:B------:R-:W-:Y:S01]  /*2a30*/  MUFU.EX2 R207, R207 ;  /* 0x000000cf00cf7308 */ /* 0x000fe20000000800 */
[C---:B------:R-:W-:Y:S01]  /*2a40*/  FSEL R227, R23.reuse, -INF , !P3 ;  /* 0xff80000017e37808 */ /* 0x040fe20005800000 */
[----:B------:R-:W-:Y:S01]  /*2a50*/  FFMA.FTZ R23, -R23, R23, 1 ;  /* 0x3f80000017177423 */ /* 0x000fe20000010117 */
[----:B------:R-:W-:Y:S01]  /*2a60*/  ISETP.GE.AND P0, PT, R153, 0x21, PT ;  /* 0x000000219900780c */ /* 0x000fe20003f06270 */
[----:B------:R-:W-:Y:S01]  /*2a70*/  FFMA.FTZ R205, R165, UR42, -R198 ;  /* 0x0000002aa5cd7c23 */ /* 0x000fe200080108c6 */
[----:B------:R-:W-:Y:S01]  /*2a80*/  FSEL R159, R21, -INF , !P1 ;  /* 0xff800000159f7808 */ /* 0x000fe20004800000 */
[----:B------:R-:W-:Y:S01]  /*2a90*/  FFMA.FTZ R227, R227, UR42, -R200 ;  /* 0x0000002ae3e37c23 */ /* 0x000fe200080108c8 */
[----:B------:R-:W-:Y:S01]  /*2aa0*/  ISETP.GE.AND P3, PT, R153, 0x29, PT ;  /* 0x000000299900780c */ /* 0x000fe20003f66270 */
[----:B------:R-:W-:Y:S01]  /*2ab0*/  MUFU.EX2 R210, R210 ;  /* 0x000000d200d27308 */ /* 0x000fe20000000800 */
[----:B------:R-:W-:Y:S01]  /*2ac0*/  ISETP.GE.AND P1, PT, R168, 0x21, PT ;  /* 0x00000021a800780c */ /* 0x000fe20003f26270 */
[----:B------:R-:W-:Y:S01]  /*2ad0*/  FFMA.FTZ R198, R159, UR42, -R198 ;  /* 0x0000002a9fc67c23 */ /* 0x000fe200080108c6 */
[----:B------:R-:W-:-:S02]  /*2ae0*/  FSEL R157, R185, -INF , !P2 ;  /* 0xff800000b99d7808 */ /* 0x000fc40005000000 */
[----:B------:R-:W-:Y:S02]  /*2af0*/  ISETP.GT.OR P4, PT, R160, 0x19, !P4 ;  /* 0x00000019a000780c */ /* 0x000fe40006784670 */
[----:B------:R-:W-:Y:S01]  /*2b00*/  ISETP.GT.OR P5, PT, R167, 0x19, !P5 ;  /* 0x00000019a700780c */ /* 0x000fe20006fa4670 */
[----:B------:R-:W-:Y:S01]  /*2b10*/  FFMA.FTZ R224, R157, UR42, -R200 ;  /* 0x0000002a9de07c23 */ /* 0x000fe200080108c8 */
[----:B------:R-:W-:Y:S01]  /*2b20*/  ISETP.GE.AND P2, PT, R168, 0x29, PT ;  /* 0x00000029a800780c */ /* 0x000fe20003f46270 */
[----:B------:R-:W-:Y:S01]  /*2b30*/  MUFU.EX2 R204, R204 ;  /* 0x000000cc00cc7308 */ /* 0x000fe20000000800 */
[C---:B------:R-:W-:Y:S02]  /*2b40*/  ISETP.GT.OR P0, PT, R160.reuse, 0x21, !P0 ;  /* 0x00000021a000780c */ /* 0x040fe40004704670 */
[----:B------:R-:W-:Y:S02]  /*2b50*/  ISETP.GT.OR P3, PT, R160, 0x29, !P3 ;  /* 0x00000029a000780c */ /* 0x000fe40005f64670 */
[----:B------:R-:W-:-:S02]  /*2b60*/  ISETP.GT.OR P1, PT, R167, 0x21, !P1 ;  /* 0x00000021a700780c */ /* 0x000fc40004f24670 */
[----:B------:R-:W-:Y:S01]  /*2b70*/  FSEL R158, R20, -INF , !P4 ;  /* 0xff800000149e7808 */ /* 0x000fe20006000000 */
[----:B------:R-:W-:Y:S01]  /*2b80*/  MUFU.EX2 R205, R205 ;  /* 0x000000cd00cd7308 */ /* 0x000fe20000000800 */
[----:B------:R-:W-:Y:S01]  /*2b90*/  FSEL R156, R22, -INF , !P5 ;  /* 0xff800000169c7808 */ /* 0x000fe20006800000 */
[----:B------:R-:W-:Y:S01]  /*2ba0*/  FFMA.FTZ R20, -R20, R20, 1 ;  /* 0x3f80000014147423 */ /* 0x000fe20000010114 */
        /* <DEDUP_REMOVED lines=9> */
[----:B------:R-:W-:Y:S01]  /*2c40*/  FFMA.FTZ R200, R154, UR42, -R201 ;  /* 0x0000002a9ac87c23 */ /* 0x000fe200080108c9 */
[----:B------:R-:W-:Y:S01]  /*2c50*/  FSEL R152, R186, -INF , !P1 ;  /* 0xff800000ba987808 */ /* 0x000fe20004800000 */
[----:B------:R-:W-:Y:S01]  /*2c60*/  FFMA.FTZ R212, R212, UR42, -R195 ;  /* 0x0000002ad4d47c23 */ /* 0x000fe200080108c3 */
[----:B------:R-:W-:Y:S01]  /*2c70*/  ISETP.GE.AND P3, PT, R168, 0x30, PT ;  /* 0x00000030a800780c */ /* 0x000fe20003f66270 */
[----:B------:R-:W-:Y:S01]  /*2c80*/  MUFU.EX2 R225, R225 ;  /* 0x000000e100e17308 */ /* 0x000fe20000000800 */
[----:B------:R-:W-:Y:S01]  /*2c90*/  ISETP.GE.AND P1, PT, R153, 0x31, PT ;  /* 0x000000319900780c */ /* 0x000fe20003f26270 */
[----:B------:R-:W-:Y:S01]  /*2ca0*/  FFMA.FTZ R201, R152, UR42, -R201 ;  /* 0x0000002a98c97c23 */ /* 0x000fe200080108c9 */
[----:B----4-:R-:W-:-:S02]  /*2cb0*/  FSEL R214, R190, -INF , !P2 ;  /* 0xff800000bed67808 */ /* 0x010fc40005000000 */
[----:B------:R-:W-:Y:S02]  /*2cc0*/  ISETP.GT.OR P4, PT, R160, 0x28, !P4 ;  /* 0x00000028a000780c */ /* 0x000fe40006784670 */
[C---:B------:R-:W-:Y:S01]  /*2cd0*/  ISETP.GT.OR P5, PT, R167.reuse, 0x28, !P5 ;  /* 0x00000028a700780c */ /* 0x040fe20006fa4670 */
[----:B------:R-:W-:Y:S01]  /*2ce0*/  FFMA.FTZ R214, R214, UR42, -R195 ;  /* 0x0000002ad6d67c23 */ /* 0x000fe200080108c3 */
[----:B------:R-:W-:Y:S01]  /*2cf0*/  ISETP.GE.AND P2, PT, R168, 0x31, PT ;  /* 0x00000031a800780c */ /* 0x000fe20003f46270 */
[----:B------:R4:W-:Y:S01]  /*2d00*/  MUFU.EX2 R195, R222 ;  /* 0x000000de00c37308 */ /* 0x0009e20000000800 */
        /* <DEDUP_REMOVED lines=12> */
[----:B------:R-:W4:Y:S01]  /*2dd0*/  MUFU.EX2 R194, R223 ;  /* 0x000000df00c27308 */ /* 0x000f220000000800 */
[----:B--2---:R-:W-:-:S02]  /*2de0*/  FSEL R215, R0, -INF , !P0 ;  /* 0xff80000000d77808 */ /* 0x004fc40004000000 */
[----:B------:R-:W-:Y:S02]  /*2df0*/  FSEL R153, R236, -INF , !P3 ;  /* 0xff800000ec997808 */ /* 0x000fe40005800000 */
[----:B---3--:R-:W-:Y:S01]  /*2e00*/  FSEL R152, R237, -INF , !P1 ;  /* 0xff800000ed987808 */ /* 0x008fe20004800000 */
[--C-:B------:R-:W-:Y:S01]  /*2e10*/  FFMA.FTZ R215, R215, UR42, -R196.reuse ;  /* 0x0000002ad7d77c23 */ /* 0x100fe200080108c4 */
[----:B------:R-:W-:Y:S01]  /*2e20*/  FSEL R154, R235, -INF , !P2 ;  /* 0xff800000eb9a7808 */ /* 0x000fe20005000000 */
[----:B------:R-:W-:Y:S01]  /*2e30*/  FFMA.FTZ R216, R153, UR42, -R196 ;  /* 0x0000002a99d87c23 */ /* 0x000fe200080108c4 */
[----:B------:R-:W-:Y:S01]  /*2e40*/  ISETP.GE.AND P0, PT, R168, 0x38, PT ;  /* 0x00000038a800780c */ /* 0x000fe20003f06270 */
[--C-:B------:R-:W-:Y:S01]  /*2e50*/  FFMA.FTZ R196, R152, UR42, -R197.reuse ;  /* 0x0000002a98c47c23 */ /* 0x100fe200080108c5 */
[----:B------:R-:W-:Y:S01]  /*2e60*/  ISETP.GE.AND P3, PT, R168, 0x39, PT ;  /* 0x00000039a800780c */ /* 0x000fe20003f66270 */
[----:B------:R-:W-:Y:S01]  /*2e70*/  FFMA.FTZ R197, R154, UR42, -R197 ;  /* 0x0000002a9ac57c23 */ /* 0x000fe200080108c5 */
[C---:B------:R-:W-:Y:S01]  /*2e80*/  ISETP.GT.OR P4, PT, R160.reuse, 0x38, !P4 ;  /* 0x00000038a000780c */ /* 0x040fe20006784670 */
[----:B------:R-:W-:Y:S01]  /*2e90*/  MUFU.EX2 R226, R226 ;  /* 0x000000e200e27308 */ /* 0x000fe20000000800 */
[----:B------:R-:W-:-:S02]  /*2ea0*/  ISETP.GT.OR P5, PT, R160, 0x39, !P5 ;  /* 0x00000039a000780c */ /* 0x000fc40006fa4670 */
[C---:B------:R-:W-:Y:S02]  /*2eb0*/  ISETP.GT.OR P0, PT, R167.reuse, 0x38, !P0 ;  /* 0x00000038a700780c */ /* 0x040fe40004704670 */
[----:B------:R-:W-:Y:S02]  /*2ec0*/  ISETP.GT.OR P3, PT, R167, 0x39, !P3 ;  /* 0x00000039a700780c */ /* 0x000fe40005f64670 */
[----:B------:R-:W-:Y:S01]  /*2ed0*/  WARPGROUP.ARRIVE ;  /* 0x00000000000079c5 */ /* 0x000fe20000000000 */
[----:B------:R-:W-:Y:S01]  /*2ee0*/  FSEL R217, R234, -INF , !P4 ;  /* 0xff800000ead97808 */ /* 0x000fe20006000000 */
[----:B------:R-:W-:Y:S01]  /*2ef0*/  MUFU.EX2 R215, R215 ;  /* 0x000000d700d77308 */ /* 0x000fe20000000800 */
[----:B-1----:R-:W-:Y:S02]  /*2f00*/  FSEL R219, R232, -INF , !P0 ;  /* 0xff800000e8db7808 */ /* 0x002fe40004000000 */
[----:B------:R-:W-:Y:S01]  /*2f10*/  FSEL R218, R233, -INF , !P5 ;  /* 0xff800000e9da7808 */ /* 0x000fe20006800000 */
[----:B------:R-:W-:Y:S01]  /*2f20*/  HGMMA.64x64x16.F32.BF16 R152, gdesc[UR8], RZ, !UPT, gsb0 ;  /* 0x00e00000089879f0 */ /* 0x000fe2000c0018ff */
[----:B------:R-:W-:Y:S01]  /*2f30*/  UIADD3 UR10, UR6, 0x2, URZ ;  /* 0x00000002060a7890 */ /* 0x000fe2000fffe03f */
[----:B------:R-:W-:Y:S01]  /*2f40*/  FSEL R220, R231, -INF , !P3 ;  /* 0xff800000e7dc7808 */ /* 0x000fe20005800000 */
[----:B------:R-:W-:Y:S01]  /*2f50*/  UIADD3 UR8, UR5, 0x2, URZ ;  /* 0x0000000205087890 */ /* 0x000fe2000fffe03f */
[--C-:B------:R-:W-:Y:S01]  /*2f60*/  FFMA.FTZ R217, R217, UR42, -R192.reuse ;  /* 0x0000002ad9d97c23 */ /* 0x100fe200080108c0 */
[----:B------:R-:W-:Y:S01]  /*2f70*/  UMOV UR11, 0x40000040 ;  /* 0x40000040000b7882 */ /* 0x000fe20000000000 */
[----:B------:R-:W-:Y:S01]  /*2f80*/  UMOV UR9, 0x40000040 ;  /* 0x4000004000097882 */ /* 0x000fe20000000000 */
[----:B------:R-:W-:Y:S01]  /*2f90*/  FFMA.FTZ R219, R219, UR42, -R192 ;  /* 0x0000002adbdb7c23 */ /* 0x000fe200080108c0 */
[--C-:B------:R-:W-:Y:S01]  /*2fa0*/  FFMA.FTZ R218, R218, UR42, -R193.reuse ;  /* 0x0000002adada7c23 */ /* 0x100fe200080108c1 */
[----:B------:R-:W-:Y:S01]  /*2fb0*/  FFMA.FTZ R220, R220, UR42, -R193 ;  /* 0x0000002adcdc7c23 */ /* 0x000fe200080108c1 */
[----:B------:R-:W-:Y:S08]  /*2fc0*/  MUFU.EX2 R214, R214 ;  /* 0x000000d600d67308 */ /* 0x000ff00000000800 */
[----:B------:R-:W-:Y:S08]  /*2fd0*/  MUFU.EX2 R216, R216 ;  /* 0x000000d800d87308 */ /* 0x000ff00000000800 */
[----:B------:R-:W-:Y:S08]  /*2fe0*/  MUFU.EX2 R227, R227 ;  /* 0x000000e300e37308 */ /* 0x000ff00000000800 */
[----:B------:R-:W-:Y:S08]  /*2ff0*/  MUFU.EX2 R213, R213 ;  /* 0x000000d500d57308 */ /* 0x000ff00000000800 */
[----:B------:R-:W-:Y:S08]  /*3000*/  MUFU.EX2 R219, R219 ;  /* 0x000000db00db7308 */ /* 0x000ff00000000800 */
[----:B------:R-:W-:Y:S08]  /*3010*/  MUFU.EX2 R217, R217 ;  /* 0x000000d900d97308 */ /* 0x000ff00000000800 */
[----:B------:R-:W-:Y:S01]  /*3020*/  MUFU.EX2 R218, R218 ;  /* 0x000000da00da7308 */ /* 0x000fe20000000800 */
        /* <DEDUP_REMOVED lines=46> */
[----:B------:R-:W4:Y:S02]  /*3310*/  LDS.64 R192, [R6+0x28200] ;  /* 0x0282000006c07984 */ /* 0x000f240000000a00 */
[--C-:B----4-:R-:W-:Y:S01]  /*3320*/  FADD.FTZ R222, R152, -R192.reuse ;  /* 0x800000c098de7221 */ /* 0x110fe20000010000 */
[----:B------:R-:W-:Y:S01]  /*3330*/  FFMA.FTZ R152, -R7, R7, 1 ;  /* 0x3f80000007987423 */ /* 0x000fe20000010107 */
[----:B------:R-:W-:Y:S01]  /*3340*/  FADD.FTZ R154, R154, -R192 ;  /* 0x800000c09a9a7221 */ /* 0x000fe20000010000 */
[----:B------:R1:W2:Y:S01]  /*3350*/  MUFU.EX2 R7, R221 ;  /* 0x000000dd00077308 */ /* 0x0002a20000000800 */
[----:B------:R-:W-:Y:S01]  /*3360*/  FMUL.FTZ R222, R194, R222 ;  /* 0x000000dec2de7220 */ /* 0x000fe20000410000 */
[----:B------:R-:W-:Y:S01]  /*3370*/  FFMA.FTZ R192, -R9, R9, 1 ;  /* 0x3f80000009c07423 */ /* 0x000fe20000010109 */
[--C-:B------:R-:W-:Y:S01]  /*3380*/  FADD.FTZ R153, R153, -R193.reuse ;  /* 0x800000c199997221 */ /* 0x100fe20000010000 */
[----:B------:R-:W-:Y:S01]  /*3390*/  FADD.FTZ R155, R155, -R193 ;  /* 0x800000c19b9b7221 */ /* 0x000fe20000010000 */
[----:B------:R-:W-:-:S03]  /*33a0*/  FMUL.FTZ R154, R195, R154 ;  /* 0x0000009ac39a7220 */ /* 0x000fc60000410000 */
[----:B------:R3:W-:Y:S01]  /*33b0*/  MUFU.EX2 R193, R198 ;  /* 0x000000c600c17308 */ /* 0x0007e20000000800 */
[----:B-1----:R-:W-:Y:S01]  /*33c0*/  FMUL.FTZ R221, R152, R222 ;  /* 0x000000de98dd7220 */ /* 0x002fe20000410000 */
[----:B------:R-:W-:Y:S01]  /*33d0*/  FFMA.FTZ R222, -R8, R8, 1 ;  /* 0x3f80000008de7423 */ /* 0x000fe20000010108 */
[----:B------:R-:W-:Y:S01]  /*33e0*/  FMUL.FTZ R192, R192, R154 ;  /* 0x0000009ac0c07220 */ /* 0x000fe20000410000 */
[----:B------:R-:W1:Y:S04]  /*33f0*/  LDS.64 R8, [R6+0x28220] ;  /* 0x0282200006087984 */ /* 0x000e680000000a00 */
[----:B------:R4:W4:Y:S01]  /*3400*/  MUFU.EX2 R152, R203 ;  /* 0x000000cb00987308 */ /* 0x0009220000000800 */
[----:B--2---:R-:W-:Y:S01]  /*3410*/  FMUL.FTZ R153, R7, R153 ;  /* 0x0000009907997220 */ /* 0x004fe20000410000 */
[----:B---3--:R-:W-:-:S03]  /*3420*/  FFMA.FTZ R198, -R19, R19, 1 ;  /* 0x3f80000013c67423 */ /* 0x008fc60000010113 */
[----:B------:R-:W-:-:S03]  /*3430*/  FMUL.FTZ R222, R222, R153 ;  /* 0x00000099dede7220 */ /* 0x000fc60000410000 */
[----:B------:R2:W3:Y:S01]  /*3440*/  MUFU.EX2 R153, R202 ;  /* 0x000000ca00997308 */ /* 0x0004e20000000800 */
[----:B----4-:R-:W-:-:S07]  /*3450*/  FFMA.FTZ R203, -R13, R13, 1 ;  /* 0x3f8000000dcb7423 */ /* 0x010fce000001010d */
[----:B------:R4:W3:Y:S01]  /*3460*/  MUFU.EX2 R13, R199 ;  /* 0x000000c7000d7308 */ /* 0x0008e20000000800 */
[----:B------:R-:W-:Y:S01]  /*3470*/  FMUL.FTZ R155, R152, R155 ;  /* 0x0000009b989b7220 */ /* 0x000fe20000410000 */
[----:B--2---:R-:W-:Y:S01]  /*3480*/  FFMA.FTZ R202, -R10, R10, 1 ;  /* 0x3f8000000aca7423 */ /* 0x004fe2000001010a */
[----:B------:R-:W-:Y:S01]  /*3490*/  LOP3.LUT R10, R191, 0x2000000, RZ, 0xfc, !PT ;  /* 0x02000000bf0a7812 */ /* 0x000fe200078efcff */
[----:B------:R-:W-:Y:S02]  /*34a0*/  FFMA.FTZ R191, -R189, R189, 1 ;  /* 0x3f800000bdbf7423 */ /* 0x000fe400000101bd */
[----:B------:R-:W-:Y:S02]  /*34b0*/  FMUL.FTZ R202, R202, R155 ;  /* 0x0000009bcaca7220 */ /* 0x000fe40000410000 */
[----:B------:R-:W2:Y:S01]  /*34c0*/  LDS.64 R154, [R6+0x28240] ;  /* 0x02824000069a7984 */ /* 0x000ea20000000a00 */
[----:B------:R-:W-:Y:S02]  /*34d0*/  IMAD R10, R4, 0x400, R10 ;  /* 0x00000400040a7824 */ /* 0x000fe400078e020a */
[----:B----4-:R-:W-:Y:S01]  /*34e0*/  FFMA.FTZ R199, -R21, R21, 1 ;  /* 0x3f80000015c77423 */ /* 0x010fe20000010115 */
[----:B------:R-:W-:Y:S01]  /*34f0*/  FFMA.FTZ R21, -R22, R22, 1 ;  /* 0x3f80000016157423 */ /* 0x000fe20000010116 */
[----:B------:R-:W-:Y:S01]  /*3500*/  MUFU.EX2 R19, R196 ;  /* 0x000000c400137308 */ /* 0x000fe20000000800 */
[----:B------:R-:W-:Y:S01]  /*3510*/  R2UR UR6, R10 ;  /* 0x000000000a0672ca */ /* 0x000fe200000e0000 */
[--C-:B-1----:R-:W-:Y:S01]  /*3520*/  FADD.FTZ R156, R156, -R8.reuse ;  /* 0x800000089c9c7221 */ /* 0x102fe20000010000 */
[----:B------:R-:W-:Y:S01]  /*3530*/  FADD.FTZ R8, R158, -R8 ;  /* 0x800000089e087221 */ /* 0x000fe20000010000 */
[--C-:B------:R-:W-:Y:S01]  /*3540*/  FADD.FTZ R157, R157, -R9.reuse ;  /* 0x800000099d9d7221 */ /* 0x100fe20000010000 */
[----:B------:R-:W-:Y:S01]  /*3550*/  FADD.FTZ R159, R159, -R9 ;  /* 0x800000099f9f7221 */ /* 0x000fe20000010000 */
[----:B---3--:R-:W-:Y:S01]  /*3560*/  FMUL.FTZ R156, R153, R156 ;  /* 0x0000009c999c7220 */ /* 0x008fe20000410000 */
[----:B------:R-:W-:Y:S01]  /*3570*/  FMUL.FTZ R8, R208, R8 ;  /* 0x00000008d0087220 */ /* 0x000fe20000410000 */
[----:B------:R-:W-:Y:S01]  /*3580*/  FFMA.FTZ R158, -R12, R12, 1 ;  /* 0x3f8000000c9e7423 */ /* 0x000fe2000001010c */
[----:B------:R-:W-:Y:S01]  /*3590*/  FMUL.FTZ R157, R206, R157 ;  /* 0x0000009dce9d7220 */ /* 0x000fe20000410000 */
[----:B------:R-:W-:Y:S01]  /*35a0*/  FMUL.FTZ R156, R11, R156 ;  /* 0x0000009c0b9c7220 */ /* 0x000fe20000410000 */
[----:B------:R-:W-:Y:S01]  /*35b0*/  FMUL.FTZ R203, R203, R8 ;  /* 0x00000008cbcb7220 */ /* 0x000fe20000410000 */
[----:B------:R-:W-:Y:S01]  /*35c0*/  FMUL.FTZ R159, R209, R159 ;  /* 0x0000009fd19f7220 */ /* 0x000fe20000410000 */
[----:B------:R-:W1:Y:S01]  /*35d0*/  LDS.64 R8, [R6+0x28260] ;  /* 0x0282600006087984 */ /* 0x000e620000000a00 */
[----:B------:R-:W-:Y:S01]  /*35e0*/  FMUL.FTZ R158, R158, R157 ;  /* 0x0000009d9e9e7220 */ /* 0x000fe20000410000 */
[----:B------:R-:W3:Y:S01]  /*35f0*/  MUFU.EX2 R12, R200 ;  /* 0x000000c8000c7308 */ /* 0x000ee20000000800 */
[----:B------:R-:W-:Y:S01]  /*3600*/  FMUL.FTZ R157, R14, R159 ;  /* 0x0000009f0e9d7220 */ /* 0x000fe20000410000 */
[----:B------:R-:W-:-:S06]  /*3610*/  FFMA.FTZ R159, -R185, R185, 1 ;  /* 0x3f800000b99f7423 */ /* 0x000fcc00000101b9 */
[----:B------:R-:W4:Y:S01]  /*3620*/  MUFU.EX2 R14, R201 ;  /* 0x000000c9000e7308 */ /* 0x000f220000000800 */
[--C-:B--2---:R-:W-:Y:S01]  /*3630*/  FADD.FTZ R160, R160, -R154.reuse ;  /* 0x8000009aa0a07221 */ /* 0x104fe20000010000 */
[----:B------:R-:W-:Y:S01]  /*3640*/  FADD.FTZ R11, R162, -R154 ;  /* 0x8000009aa20b7221 */ /* 0x000fe20000010000 */
[----:B------:R-:W-:Y:S01]  /*3650*/  FFMA.FTZ R154, -R15, R15, 1 ;  /* 0x3f8000000f9a7423 */ /* 0x000fe2000001010f */
[----:B------:R-:W-:Y:S01]  /*3660*/  FFMA.FTZ R15, -R17, R17, 1 ;  /* 0x3f800000110f7423 */ /* 0x000fe20000010111 */
[----:B------:R-:W-:Y:S01]  /*3670*/  FMUL.FTZ R17, R207, R160 ;  /* 0x000000a0cf117220 */ /* 0x000fe20000410000 */
[--C-:B------:R-:W-:Y:S01]  /*3680*/  FADD.FTZ R162, R163, -R155.reuse ;  /* 0x8000009ba3a27221 */ /* 0x100fe20000010000 */
[----:B------:R-:W-:Y:S01]  /*3690*/  FMUL.FTZ R10, R210, R11 ;  /* 0x0000000bd20a7220 */ /* 0x000fe20000410000 */
[----:B------:R-:W-:Y:S01]  /*36a0*/  FADD.FTZ R161, R161, -R155 ;  /* 0x8000009ba1a17221 */ /* 0x000fe20000010000 */
[----:B------:R-:W-:Y:S01]  /*36b0*/  FMUL.FTZ R154, R154, R17 ;  /* 0x000000119a9a7220 */ /* 0x000fe20000410000 */
[----:B------:R-:W-:Y:S01]  /*36c0*/  FMUL.FTZ R17, R211, R162 ;  /* 0x000000a2d3117220 */ /* 0x000fe20000410000 */
[----:B------:R-:W-:Y:S01]  /*36d0*/  FFMA.FTZ R162, -R184, R184, 1 ;  /* 0x3f800000b8a27423 */ /* 0x000fe200000101b8 */
[----:B------:R-:W-:Y:S01]  /*36e0*/  FFMA.FTZ R184, -R0, R0, 1 ;  /* 0x3f80000000b87423 */ /* 0x000fe20000010100 */
[----:B------:R-:W-:Y:S01]  /*36f0*/  FMUL.FTZ R15, R15, R10 ;  /* 0x0000000a0f0f7220 */ /* 0x000fe20000410000 */
[----:B------:R2:W5:Y:S01]  /*3700*/  LDL.LU R0, [R1+0xc] ;  /* 0x00000c0001007983 */ /* 0x0005620000300800 */
[----:B------:R-:W-:Y:S01]  /*3710*/  FFMA.FTZ R155, -R16, R16, 1 ;  /* 0x3f800000109b7423 */ /* 0x000fe20000010110 */
[----:B------:R-:W-:Y:S01]  /*3720*/  FMUL.FTZ R16, R204, R161 ;  /* 0x000000a1cc107220 */ /* 0x000fe20000410000 */
[----:B------:R-:W-:Y:S01]  /*3730*/  FMUL.FTZ R18, R18, R17 ;  /* 0x0000001112127220 */ /* 0x000fe20000410000 */
[----:B------:R-:W3:Y:S01]  /*3740*/  LDS.64 R10, [R6+0x28280] ;  /* 0x02828000060a7984 */ /* 0x000ee20000000a00 */
[--C-:B-1----:R-:W-:Y:S01]  /*3750*/  FADD.FTZ R164, R164, -R8.reuse ;  /* 0x80000008a4a47221 */ /* 0x102fe20000010000 */
[----:B------:R-:W-:Y:S01]  /*3760*/  FADD.FTZ R166, R166, -R8 ;  /* 0x80000008a6a67221 */ /* 0x000fe20000010000 */
[--C-:B------:R-:W-:Y:S01]  /*3770*/  FADD.FTZ R8, R165, -R9.reuse ;  /* 0x80000009a5087221 */ /* 0x100fe20000010000 */
[----:B------:R-:W-:Y:S01]  /*3780*/  FMUL.FTZ R155, R155, R16 ;  /* 0x000000109b9b7220 */ /* 0x000fe20000410000 */
[----:B------:R-:W2:Y:S01]  /*3790*/  LDL R165, [R1+0x8] ;  /* 0x0000080001a57983 */ /* 0x000ea20000100800 */
[----:B------:R-:W-:Y:S01]  /*37a0*/  FADD.FTZ R16, R167, -R9 ;  /* 0x80000009a7107221 */ /* 0x000fe20000010000 */
[----:B------:R-:W-:Y:S01]  /*37b0*/  FMUL.FTZ R9, R205, R164 ;  /* 0x000000a4cd097220 */ /* 0x000fe20000410000 */
[----:B------:R-:W-:Y:S01]  /*37c0*/  FMUL.FTZ R166, R193, R166 ;  /* 0x000000a6c1a67220 */ /* 0x000fe20000410000 */
[----:B------:R-:W-:Y:S01]  /*37d0*/  MUFU.EX2 R220, R220 ;  /* 0x000000dc00dc7308 */ /* 0x000fe20000000800 */
[----:B------:R-:W-:Y:S01]  /*37e0*/  FMUL.FTZ R16, R13, R16 ;  /* 0x000000100d107220 */ /* 0x000fe20000410000 */
[----:B------:R-:W-:Y:S01]  /*37f0*/  FMUL.FTZ R198, R198, R9 ;  /* 0x00000009c6c67220 */ /* 0x000fe20000410000 */
[----:B------:R-:W-:Y:S01]  /*3800*/  FMUL.FTZ R9, R225, R8 ;  /* 0x00000008e1097220 */ /* 0x000fe20000410000 */
[----:B------:R-:W-:Y:S01]  /*3810*/  FMUL.FTZ R199, R199, R166 ;  /* 0x000000a6c7c77220 */ /* 0x000fe20000410000 */
[----:B------:R-:W-:Y:S01]  /*3820*/  FMUL.FTZ R21, R21, R16 ;  /* 0x0000001015157220 */ /* 0x000fe20000410000 */
[----:B------:R-:W-:Y:S01]  /*3830*/  FFMA.FTZ R185, -R236, R236, 1 ;  /* 0x3f800000ecb97423 */ /* 0x000fe200000101ec */
[----:B------:R-:W-:Y:S01]  /*3840*/  FMUL.FTZ R22, R20, R9 ;  /* 0x0000000914167220 */ /* 0x000fe20000410000 */
[----:B------:R-:W-:Y:S01]  /*3850*/  FFMA.FTZ R160, -R186, R186, 1 ;  /* 0x3f800000baa07423 */ /* 0x000fe200000101ba */
[----:B------:R-:W1:Y:S01]  /*3860*/  LDS.64 R8, [R6+0x282a0] ;  /* 0x0282a00006087984 */ /* 0x000e620000000a00 */
[----:B------:R4:W1:Y:S01]  /*3870*/  MUFU.EX2 R20, R197 ;  /* 0x000000c500147308 */ /* 0x0008620000000800 */
[--C-:B---3--:R-:W-:Y:S01]  /*3880*/  FADD.FTZ R17, R170, -R10.reuse ;  /* 0x8000000aaa117221 */ /* 0x108fe20000010000 */
[----:B------:R-:W-:Y:S01]  /*3890*/  FADD.FTZ R168, R168, -R10 ;  /* 0x8000000aa8a87221 */ /* 0x000fe20000010000 */
[--C-:B------:R-:W-:Y:S01]  /*38a0*/  FADD.FTZ R169, R169, -R11.reuse ;  /* 0x8000000ba9a97221 */ /* 0x100fe20000010000 */
[----:B------:R-:W-:Y:S01]  /*38b0*/  FADD.FTZ R171, R171, -R11 ;  /* 0x8000000babab7221 */ /* 0x000fe20000010000 */
[----:B------:R-:W-:Y:S01]  /*38c0*/  FMUL.FTZ R16, R224, R17 ;  /* 0x00000011e0107220 */ /* 0x000fe20000410000 */
[----:B------:R-:W3:Y:S01]  /*38d0*/  LDS.64 R10, [R6+0x282c0] ;  /* 0x0282c000060a7984 */ /* 0x000ee20000000a00 */
[----:B------:R-:W2:Y:S02]  /*38e0*/  S2R R166, SR_CgaCtaId ;  /* 0x0000000000a67919 */ /* 0x000ea40000008800 */
[----:B------:R-:W-:Y:S01]  /*38f0*/  FMUL.FTZ R159, R159, R16 ;  /* 0x000000109f9f7220 */ /* 0x000fe20000410000 */
[----:B----4-:R-:W-:Y:S01]  /*3900*/  F2FP.BF16.F32.PACK_AB R197, R18, R15 ;  /* 0x0000000f12c5723e */ /* 0x010fe200000010ff */
[----:B------:R-:W-:Y:S01]  /*3910*/  FMUL.FTZ R168, R227, R168 ;  /* 0x000000a8e3a87220 */ /* 0x000fe20000410000 */
[----:B------:R4:W3:Y:S01]  /*3920*/  LDS.64 R16, [R6+0x282e0] ;  /* 0x0282e00006107984 */ /* 0x0008e20000000a00 */
[----:B------:R-:W-:Y:S01]  /*3930*/  FMUL.FTZ R169, R12, R169 ;  /* 0x000000a90ca97220 */ /* 0x000fe20000410000 */
[----:B------:R-:W-:Y:S01]  /*3940*/  FMUL.FTZ R171, R14, R171 ;  /* 0x000000ab0eab7220 */ /* 0x000fe20000410000 */
[----:B------:R-:W-:Y:S01]  /*3950*/  FFMA.FTZ R234, -R234, R234, 1 ;  /* 0x3f800000eaea7423 */ /* 0x000fe200000101ea */
[----:B------:R-:W-:Y:S01]  /*3960*/  FFMA.FTZ R232, -R232, R232, 1 ;  /* 0x3f800000e8e87423 */ /* 0x000fe200000101e8 */
[----:B------:R-:W-:Y:S01]  /*3970*/  FFMA.FTZ R233, -R233, R233, 1 ;  /* 0x3f800000e9e97423 */ /* 0x000fe200000101e9 */
[----:B------:R-:W-:Y:S01]  /*3980*/  FFMA.FTZ R231, -R231, R231, 1 ;  /* 0x3f800000e7e77423 */ /* 0x000fe200000101e7 */
[----:B------:R-:W-:Y:S01]  /*3990*/  FMUL.FTZ R23, R23, R168 ;  /* 0x000000a817177220 */ /* 0x000fe20000410000 */
[----:B------:R-:W-:Y:S01]  /*39a0*/  FMUL.FTZ R162, R162, R169 ;  /* 0x000000a9a2a27220 */ /* 0x000fe20000410000 */
[----:B------:R-:W-:Y:S01]  /*39b0*/  FMUL.FTZ R160, R160, R171 ;  /* 0x000000aba0a07220 */ /* 0x000fe20000410000 */
[--C-:B-1----:R-:W-:Y:S01]  /*39c0*/  FADD.FTZ R161, R172, -R8.reuse ;  /* 0x80000008aca17221 */ /* 0x102fe20000010000 */
[--C-:B------:R-:W-:Y:S01]  /*39d0*/  FADD.FTZ R173, R173, -R9.reuse ;  /* 0x80000009adad7221 */ /* 0x100fe20000010000 */
[----:B------:R-:W-:Y:S01]  /*39e0*/  FADD.FTZ R174, R174, -R8 ;  /* 0x80000008aeae7221 */ /* 0x000fe20000010000 */
[----:B------:R-:W-:Y:S01]  /*39f0*/  FADD.FTZ R175, R175, -R9 ;  /* 0x80000009afaf7221 */ /* 0x000fe20000010000 */
[----:B------:R-:W-:Y:S01]  /*3a00*/  FFMA.FTZ R8, -R190, R190, 1 ;  /* 0x3f800000be087423 */ /* 0x000fe200000101be */
[----:B------:R-:W-:Y:S01]  /*3a10*/  FMUL.FTZ R190, R226, R161 ;  /* 0x000000a1e2be7220 */ /* 0x000fe20000410000 */
[----:B------:R-:W-:Y:S01]  /*3a20*/  FFMA.FTZ R9, -R188, R188, 1 ;  /* 0x3f800000bc097423 */ /* 0x000fe200000101bc */
[----:B----4-:R-:W-:Y:S01]  /*3a30*/  FMUL.FTZ R6, R212, R173 ;  /* 0x000000add4067220 */ /* 0x010fe20000410000 */
[----:B------:R-:W-:Y:S01]  /*3a40*/  FMUL.FTZ R175, R214, R175 ;  /* 0x000000afd6af7220 */ /* 0x000fe20000410000 */
[----:B------:R-:W-:Y:S01]  /*3a50*/  FMUL.FTZ R174, R213, R174 ;  /* 0x000000aed5ae7220 */ /* 0x000fe20000410000 */
[----:B------:R-:W-:Y:S01]  /*3a60*/  FMUL.FTZ R190, R187, R190 ;  /* 0x000000bebbbe7220 */ /* 0x000fe20000410000 */
[----:B------:R-:W-:Y:S01]  /*3a70*/  FMUL.FTZ R9, R9, R6 ;  /* 0x0000000609097220 */ /* 0x000fe20000410000 */
[----:B------:R-:W-:Y:S01]  /*3a80*/  FMUL.FTZ R6, R8, R175 ;  /* 0x000000af08067220 */ /* 0x000fe20000410000 */
[--C-:B---3--:R-:W-:Y:S01]  /*3a90*/  FADD.FTZ R176, R176, -R10.reuse ;  /* 0x8000000ab0b07221 */ /* 0x108fe20000010000 */
[----:B------:R-:W-:Y:S01]  /*3aa0*/  FADD.FTZ R163, R178, -R10 ;  /* 0x8000000ab2a37221 */ /* 0x000fe20000010000 */
[--C-:B------:R-:W-:Y:S01]  /*3ab0*/  FADD.FTZ R164, R177, -R11.reuse ;  /* 0x8000000bb1a47221 */ /* 0x100fe20000010000 */
[----:B------:R-:W-:Y:S01]  /*3ac0*/  FADD.FTZ R179, R179, -R11 ;  /* 0x8000000bb3b37221 */ /* 0x000fe20000010000 */
[----:B------:R-:W-:Y:S01]  /*3ad0*/  FMUL.FTZ R161, R215, R176 ;  /* 0x000000b0d7a17220 */ /* 0x000fe20000410000 */
[----:B------:R-:W-:Y:S01]  /*3ae0*/  FMUL.FTZ R10, R216, R163 ;  /* 0x000000a3d80a7220 */ /* 0x000fe20000410000 */
[--C-:B------:R-:W-:Y:S01]  /*3af0*/  FADD.FTZ R180, R180, -R16.reuse ;  /* 0x80000010b4b47221 */ /* 0x100fe20000010000 */
[----:B------:R-:W-:Y:S01]  /*3b00*/  FADD.FTZ R16, R182, -R16 ;  /* 0x80000010b6107221 */ /* 0x000fe20000010000 */
[--C-:B------:R-:W-:Y:S01]  /*3b10*/  FADD.FTZ R181, R181, -R17.reuse ;  /* 0x80000011b5b57221 */ /* 0x100fe20000010000 */
[----:B------:R-:W-:Y:S01]  /*3b20*/  FADD.FTZ R183, R183, -R17 ;  /* 0x80000011b7b77221 */ /* 0x000fe20000010000 */
[----:B------:R-:W-:Y:S01]  /*3b30*/  FMUL.FTZ R184, R184, R161 ;  /* 0x000000a1b8b87220 */ /* 0x000fe20000410000 */
[----:B------:R-:W-:Y:S01]  /*3b40*/  FMUL.FTZ R185, R185, R10 ;  /* 0x0000000ab9b97220 */ /* 0x000fe20000410000 */
[----:B------:R-:W-:Y:S01]  /*3b50*/  FMUL.FTZ R161, R219, R16 ;  /* 0x00000010dba17220 */ /* 0x000fe20000410000 */
[----:B------:R-:W-:Y:S01]  /*3b60*/  FFMA.FTZ R11, -R237, R237, 1 ;  /* 0x3f800000ed0b7423 */ /* 0x000fe200000101ed */
[----:B------:R-:W-:Y:S01]  /*3b70*/  FFMA.FTZ R8, -R235, R235, 1 ;  /* 0x3f800000eb087423 */ /* 0x000fe200000101eb */
[----:B------:R-:W-:Y:S01]  /*3b80*/  FMUL.FTZ R164, R19, R164 ;  /* 0x000000a413a47220 */ /* 0x000fe20000410000 */
        /* <DEDUP_REMOVED lines=29> */
[----:B------:R-:W-:Y:S01]  /*3d60*/  F2FP.BF16.F32.PACK_AB R159, R209, R208 ;  /* 0x000000d0d19f723e */ /* 0x000fe200000010ff */
[----:B------:R-:W-:Y:S01]  /*3d70*/  UMOV UR7, 0x40000040 ;  /* 0x4000004000077882 */ /* 0x000fe20000000000 */
[----:B------:R-:W-:Y:S01]  /*3d80*/  F2FP.BF16.F32.PACK_AB R152, R204, R207 ;  /* 0x000000cfcc98723e */ /* 0x000fe200000010ff */
[----:B------:R-:W-:Y:S01]  /*3d90*/  UIADD3 UR8, UR6, 0x80, URZ ;  /* 0x0000008006087890 */ /* 0x000fe2000fffe03f */
[----:B------:R-:W-:-:S02]  /*3da0*/  F2FP.BF16.F32.PACK_AB R153, R211, R210 ;  /* 0x000000d2d399723e */ /* 0x000fc400000010ff */
[----:B------:R-:W-:Y:S02]  /*3db0*/  F2FP.BF16.F32.PACK_AB R154, R225, R205 ;  /* 0x000000cde19a723e */ /* 0x000fe400000010ff */
[----:B------:R-:W-:Y:S01]  /*3dc0*/  F2FP.BF16.F32.PACK_AB R155, R13, R193 ;  /* 0x000000c10d9b723e */ /* 0x000fe200000010ff */
[----:B------:R-:W-:Y:S01]  /*3dd0*/  UMOV UR11, 0x40000040 ;  /* 0x40000040000b7882 */ /* 0x000fe20000000000 */
[----:B------:R-:W-:Y:S01]  /*3de0*/  UMOV UR10, UR8 ;  /* 0x00000008000a7c82 */ /* 0x000fe20008000000 */
[----:B--2---:R-:W-:Y:S01]  /*3df0*/  IMAD R15, R4, 0x2000, R165 ;  /* 0x00002000040f7824 */ /* 0x004fe200078e02a5 */
[----:B------:R-:W-:-:S04]  /*3e00*/  MOV R165, 0x400 ;  /* 0x0000040000a57802 */ /* 0x000fc80000000f00 */
[----:B------:R-:W-:-:S05]  /*3e10*/  LEA R165, R166, R165, 0x18 ;  /* 0x000000a5a6a57211 */ /* 0x000fca00078ec0ff */
[----:B------:R-:W-:-:S05]  /*3e20*/  IMAD R15, R15, 0x2, R165 ;  /* 0x000000020f0f7824 */ /* 0x000fca00078e02a5 */
[----:B------:R1:W-:Y:S04]  /*3e30*/  STSM.16.MT88.4 [R15+0x28800], R200 ;  /* 0x028800c80f007844 */ /* 0x0003e80000004200 */
[----:B------:R1:W-:Y:S04]  /*3e40*/  STSM.16.MT88.4 [R15+0x29000], R196 ;  /* 0x029000c40f007844 */ /* 0x0003e80000004200 */
[----:B------:R1:W-:Y:S04]  /*3e50*/  STSM.16.MT88.4 [R15+0x29800], R188 ;  /* 0x029800bc0f007844 */ /* 0x0003e80000004200 */
[----:B------:R1:W-:Y:S01]  /*3e60*/  STSM.16.MT88.4 [R15+0x2a000], R184 ;  /* 0x02a000b80f007844 */ /* 0x0003e20000004200 */
[----:B------:R-:W-:-:S06]  /*3e70*/  WARPGROUP.ARRIVE ;  /* 0x00000000000079c5 */ /* 0x000fcc0000000000 */
[----:B------:R-:W-:Y:S01]  /*3e80*/  HGMMA.64x128x16.F32.BF16 R88, R156, gdesc[UR4].tnspB, R88, gsb0 ;  /* 0x41e000049c587df0 */ /* 0x000fe20008001858 */
[----:B------:R-:W-:Y:S02]  /*3e90*/  UIADD3 UR8, UR6, 0x100, URZ ;  /* 0x0000010006087890 */ /* 0x000fe4000fffe03f */
[----:B------:R-:W-:Y:S02]  /*3ea0*/  WARPGROUP.DEPBAR.LE gsb0, 0x0 ;  /* 0x00008000000079c5 */ /* 0x000fe40000010000 */
[----:B------:R-:W-:-:S07]  /*3eb0*/  WARPGROUP.ARRIVE ;  /* 0x00000000000079c5 */ /* 0x000fce0000000000 */
[----:B------:R-:W-:Y:S01]  /*3ec0*/  HGMMA.64x128x16.F32.BF16 R88, R152, gdesc[UR8].tnspB, R88, gsb0 ;  /* 0x41e0000898587df0 */ /* 0x000fe20008001858 */
[----:B------:R-:W-:Y:S01]  /*3ed0*/  UMOV UR10, UR8 ;  /* 0x00000008000a7c82 */ /* 0x000fe20008000000 */
[----:B------:R-:W-:Y:S01]  /*3ee0*/  UMOV UR11, 0x40000040 ;  /* 0x40000040000b7882 */ /* 0x000fe20000000000 */
[----:B------:R-:W-:Y:S01]  /*3ef0*/  UIADD3 UR6, UR6, 0x180, URZ ;  /* 0x0000018006067890 */ /* 0x000fe2000fffe03f */
[----:B------:R-:W-:Y:S02]  /*3f00*/  WARPGROUP.DEPBAR.LE gsb0, 0x0 ;  /* 0x00008000000079c5 */ /* 0x000fe40000010000 */
[----:B------:R-:W-:Y:S02]  /*3f10*/  F2FP.BF16.F32.PACK_AB R152, R12, R227 ;  /* 0x000000e30c98723e */ /* 0x000fe400000010ff */
[----:B------:R-:W-:Y:S02]  /*3f20*/  F2FP.BF16.F32.PACK_AB R153, R14, R224 ;  /* 0x000000e00e99723e */ /* 0x000fe400000010ff */
[----:B------:R-:W-:-:S02]  /*3f30*/  F2FP.BF16.F32.PACK_AB R154, R212, R226 ;  /* 0x000000e2d49a723e */ /* 0x000fc400000010ff */
[----:B------:R-:W-:-:S04]  /*3f40*/  F2FP.BF16.F32.PACK_AB R155, R214, R213 ;  /* 0x000000d5d69b723e */ /* 0x000fc800000010ff */
[----:B------:R-:W-:-:S06]  /*3f50*/  WARPGROUP.ARRIVE ;  /* 0x00000000000079c5 */ /* 0x000fcc0000000000 */
[----:B------:R-:W-:Y:S01]  /*3f60*/  HGMMA.64x128x16.F32.BF16 R88, R152, gdesc[UR8].tnspB, R88, gsb0 ;  /* 0x41e0000898587df0 */ /* 0x000fe20008001858 */
[----:B------:R-:W-:Y:S01]  /*3f70*/  UMOV UR10, UR6 ;  /* 0x00000006000a7c82 */ /* 0x000fe20008000000 */
[----:B------:R-:W-:Y:S01]  /*3f80*/  UMOV UR11, 0x40000040 ;  /* 0x40000040000b7882 */ /* 0x000fe20000000000 */
[----:B------:R-:W2:Y:S01]  /*3f90*/  S2R R21, SR_CgaCtaId ;  /* 0x0000000000157919 */ /* 0x000ea20000008800 */
[----:B------:R-:W-:Y:S01]  /*3fa0*/  MOV R18, 0x400 ;  /* 0x0000040000127802 */ /* 0x000fe20000000f00 */
[----:B------:R-:W-:Y:S01]  /*3fb0*/  IMAD R8, R228, 0x4000, R165 ;  /* 0x00004000e4087824 */ /* 0x000fe200078e02a5 */
[----:B------:R-:W-:Y:S02]  /*3fc0*/  WARPGROUP.DEPBAR.LE gsb0, 0x0 ;  /* 0x00008000000079c5 */ /* 0x000fe40000010000 */
[----:B------:R-:W-:Y:S02]  /*3fd0*/  F2FP.BF16.F32.PACK_AB R152, R19, R215 ;  /* 0x000000d71398723e */ /* 0x000fe400000010ff */
[----:B------:R-:W-:-:S02]  /*3fe0*/  F2FP.BF16.F32.PACK_AB R153, R20, R216 ;  /* 0x000000d81499723e */ /* 0x000fc400000010ff */
[----:B------:R-:W-:Y:S02]  /*3ff0*/  F2FP.BF16.F32.PACK_AB R154, R218, R217 ;  /* 0x000000d9da9a723e */ /* 0x000fe400000010ff */
[----:B------:R-:W-:-:S04]  /*4000*/  F2FP.BF16.F32.PACK_AB R155, R220, R219 ;  /* 0x000000dbdc9b723e */ /* 0x000fc800000010ff */
[----:B------:R-:W-:-:S06]  /*4010*/  WARPGROUP.ARRIVE ;  /* 0x00000000000079c5 */ /* 0x000fcc0000000000 */
[----:B------:R-:W-:Y:S01]  /*4020*/  HGMMA.64x128x16.F32.BF16 R88, R152, gdesc[UR8].tnspB, R88, gsb0 ;  /* 0x41e0000898587df0 */ /* 0x000fe20008001858 */
[----:B--2---:R-:W-:-:S05]  /*4030*/  LEA R18, R21, R18, 0x18 ;  /* 0x0000001215127211 */ /* 0x004fca00078ec0ff */
[----:B------:R-:W-:-:S05]  /*4040*/  VIADD R18, R18, 0x28800 ;  /* 0x0002880012127836 */ /* 0x000fca0000000000 */
[----:B------:R-:W-:-:S04]  /*4050*/  SHF.R.U32.HI R6, RZ, 0x4, R18 ;  /* 0x00000004ff067819 */ /* 0x000fc80000011612 */
[----:B------:R-:W-:Y:S02]  /*4060*/  LOP3.LUT R6, R6, 0x3fff, RZ, 0xc0, !PT ;  /* 0x00003fff06067812 */ /* 0x000fe400078ec0ff */
[----:B------:R-:W-:Y:S02]  /*4070*/  R2UR UR7, R8 ;  /* 0x00000000080772ca */ /* 0x000fe400000e0000 */
[----:B------:R-:W-:-:S05]  /*4080*/  LOP3.LUT R7, R6, 0x10000, RZ, 0xfc, !PT ;  /* 0x0001000006077812 */ /* 0x000fca00078efcff */
[----:B------:R-:W-:-:S05]  /*4090*/  IMAD R7, R4, 0x400, R7 ;  /* 0x0000040004077824 */ /* 0x000fca00078e0207 */
[----:B------:R-:W-:Y:S01]  /*40a0*/  R2UR UR5, R7 ;  /* 0x00000000070572ca */ /* 0x000fe200000e0000 */
[----:B------:R-:W-:-:S04]  /*40b0*/  USHF.R.U32.HI UR7, URZ, 0x4, UR7 ;  /* 0x000000043f077899 */ /* 0x000fc80008011607 */
[----:B------:R-:W-:Y:S01]  /*40c0*/  ULOP3.LUT UR7, UR7, 0x3fff, URZ, 0xc0, !UPT ;  /* 0x00003fff07077892 */ /* 0x000fe2000f8ec03f */
[----:B------:R-:W-:Y:S01]  /*40d0*/  UMOV UR9, 0x40000040 ;  /* 0x4000004000097882 */ /* 0x000fe20000000000 */
[----:B------:R-:W-:-:S05]  /*40e0*/  UMOV UR11, 0x40000040 ;  /* 0x40000040000b7882 */ /* 0x000fca0000000000 */
[----:B------:R-:W-:Y:S01]  /*40f0*/  UMOV UR10, UR7 ;  /* 0x00000007000a7c82 */ /* 0x000fe20008000000 */
[----:B------:R-:W-:Y:S01]  /*4100*/  UMOV UR8, UR5 ;  /* 0x0000000500087c82 */ /* 0x000fe20008000000 */
[----:B------:R-:W-:Y:S02]  /*4110*/  WARPGROUP.DEPBAR.LE gsb0, 0x0 ;  /* 0x00008000000079c5 */ /* 0x000fe40000010000 */
[----:B------:R-:W-:Y:S01]  /*4120*/  @!PT LDS RZ, [RZ] ;  /* 0x00000000fffff984 */ /* 0x000fe20000000800 */
[----:B------:R-:W-:Y:S01]  /*4130*/  @!PT LDS RZ, [RZ] ;  /* 0x00000000fffff984 */ /* 0x000fe20000000800 */
[----:B------:R-:W-:Y:S01]  /*4140*/  @!PT LDS RZ, [RZ] ;  /* 0x00000000fffff984 */ /* 0x000fe20000000800 */
[----:B------:R-:W-:Y:S01]  /*4150*/  @!PT LDS RZ, [RZ] ;  /* 0x00000000fffff984 */ /* 0x000fe20000000800 */
[----:B------:R2:W-:Y:S06]  /*4160*/  MEMBAR.ALL.CTA ;  /* 0x0000000000007992 */ /* 0x0005ec0000008000 */
[----:B--2---:R-:W2:Y:S02]  /*4170*/  FENCE.VIEW.ASYNC.S ;  /* 0x00000000000073c6 */ /* 0x004ea40000000000 */
[----:B--2---:R-:W-:Y:S06]  /*4180*/  BAR.SYNC.DEFER_BLOCKING 0x9, 0x100 ;  /* 0x0244000000007b1d */ /* 0x004fec0000010000 */
        /* <DEDUP_REMOVED lines=52> */
[----:B-1----:R-:W-:Y:S05]  /*44d0*/  @!P6 BRA `(.L_x_1127) ;  /* 0x000000000004e947 */ /* 0x002fea0003800000 */
[----:B------:R-:W-:Y:S01]  /*44e0*/  BPT.TRAP 0x1 ;  /* 0x000000040000795c */ /* 0x000fe20000300000 */
.L_x_1127:
[----:B------:R-:W-:Y:S01]  /*44f0*/  R2UR UR5, R4 ;  /* 0x00000000040572ca */ /* 0x000fe200000e0000 */
[----:B-----5:R-:W-:Y:S01]  /*4500*/  VIADD R6, R0, 0x30840 ;  /* 0x0003084000067836 */ /* 0x020fe20000000000 */
[----:B------:R-:W-:Y:S01]  /*4510*/  ULOP3.LUT UR4, UR4, 0x2000000, URZ, 0xfc, !UPT ;  /* 0x0200000004047892 */ /* 0x000fe2000f8efc3f */
[----:B------:R-:W1:Y:S01]  /*4520*/  S2R R7, SR_TID.X ;  /* 0x0000000000077919 */ /* 0x000e620000002100 */
[----:B------:R-:W-:Y:S02]  /*4530*/  UMOV UR7, 0x40000040 ;  /* 0x4000004000077882 */ /* 0x000fe40000000000 */
[----:B------:R-:W-:-:S04]  /*4540*/  PRMT R6, RZ, 0x654, R6 ;  /* 0x00000654ff067816 */ /* 0x000fc80000000006 */
[----:B------:R2:W-:Y:S01]  /*4550*/  SYNCS.ARRIVE.TRANS64.RED.A1T0 RZ, [R6+URZ], RZ ;  /* 0x000000ff06ff79a7 */ /* 0x0005e2000810043f */
[----:B------:R-:W-:Y:S02]  /*4560*/  WARPGROUP.ARRIVE ;  /* 0x00000000000079c5 */ /* 0x000fe40000000000 */
[----:B------:R-:W-:-:S07]  /*4570*/  ULEA UR4, UR5, UR4, 0xa ;  /* 0x0000000405047291 */ /* 0x000fce000f8e503f */
        /* <DEDUP_REMOVED lines=40> */
.L_x_1128:
[----:B------:R-:W-:Y:S01]  /*4800*/  UIADD3 UR37, UR37, 0x1, URZ ;  /* 0x0000000125257890 */ /* 0x000fe2000fffe03f */
[----:B------:R-:W-:Y:S02]  /*4810*/  VIADD R0, R0, 0x30820 ;  /* 0x0003082000007836 */ /* 0x000fe40000000000 */
[----:B------:R-:W-:Y:S01]  /*4820*/  VIADD R4, R4, 0x1 ;  /* 0x0000000104047836 */ /* 0x000fe20000000000 */
[----:B------:R-:W-:Y:S02]  /*4830*/  UISETP.GE.AND UP0, UPT, UR37, UR36, UPT ;  /* 0x000000242500728c */ /* 0x000fe4000bf06270 */
[----:B------:R-:W-:Y:S02]  /*4840*/  PRMT R0, RZ, 0x654, R0 ;  /* 0x00000654ff007816 */ /* 0x000fe40000000000 */
[C---:B------:R-:W-:Y:S02]  /*4850*/  ISETP.NE.AND P0, PT, R4.reuse, 0x2, PT ;  /* 0x000000020400780c */ /* 0x040fe40003f05270 */
[----:B------:R-:W-:Y:S01]  /*4860*/  PLOP3.LUT P1, PT, PT, PT, UP0, 0x80, 0x0 ;  /* 0x000000000000781c */ /* 0x000fe20003f2f008 */
[----:B------:R2:W-:Y:S01]  /*4870*/  SYNCS.ARRIVE.TRANS64.RED.A1T0 RZ, [R0+URZ], RZ ;  /* 0x000000ff00ff79a7 */ /* 0x0005e2000810043f */
[----:B------:R-:W-:-:S02]  /*4880*/  SEL R4, R4, RZ, P0 ;  /* 0x000000ff04047207 */ /* 0x000fc40000000000 */
[----:B--2---:R-:W-:-:S04]  /*4890*/  SEL R0, RZ, 0x1, P0 ;  /* 0x00000001ff007807 */ /* 0x004fc80000000000 */
[----:B------:R-:W-:-:S05]  /*48a0*/  LOP3.LUT R5, R5, R0, RZ, 0x3c, !PT ;  /* 0x0000000005057212 */ /* 0x000fca00078e3cff */
        /* <DEDUP_REMOVED lines=67> */
.L_x_1111:
[----:B------:R-:W-:Y:S05]  /*4ce0*/  @P0 BRA `(.L_x_1130) ;  /* 0x0000000c00a80947 */ /* 0x000fea0003800000 */
[----:B------:R-:W2:Y:S01]  /*4cf0*/  S2UR UR4, SR_CgaCtaId ;  /* 0x00000000000479c3 */ /* 0x000ea20000008800 */
[----:B------:R-:W-:Y:S02]  /*4d00*/  UMOV UR36, 0x400 ;  /* 0x0000040000247882 */ /* 0x000fe40000000000 */
[----:B--2---:R-:W-:-:S06]  /*4d10*/  ULEA UR36, UR4, UR36, 0x18 ;  /* 0x0000002404247291 */ /* 0x004fcc000f8ec03f */
[----:B------:R-:W-:-:S05]  /*4d20*/  IMAD.U32 R16, RZ, RZ, UR36 ;  /* 0x00000024ff107e24 */ /* 0x000fca000f8e00ff */
[----:B------:R-:W-:-:S13]  /*4d30*/  LOP3.LUT P0, RZ, R16, 0x3ff, RZ, 0xc0, !PT ;  /* 0x000003ff10ff7812 */ /* 0x000fda000780c0ff */
[----:B------:R-:W-:Y:S05]  /*4d40*/  @!P0 BRA `(.L_x_1131) ;  /* 0x0000000000408947 */ /* 0x000fea0003800000 */
[----:B------:R-:W-:Y:S01]  /*4d50*/  MOV R0, 0x0 ;  /* 0x0000000000007802 */ /* 0x000fe20000000f00 */
[----:B------:R-:W-:Y:S01]  /*4d60*/  ULDC.64 UR4, c[0x4][0x90] ;  /* 0x0100240000047ab9 */ /* 0x000fe20000000a00 */
[----:B------:R-:W-:Y:S01]  /*4d70*/  ULDC.64 UR6, c[0x4][0x98] ;  /* 0x0100260000067ab9 */ /* 0x000fe20000000a00 */
[----:B------:R-:W-:Y:S01]  /*4d80*/  IMAD.U32 R4, RZ, RZ, UR4 ;  /* 0x00000004ff047e24 */ /* 0x000fe2000f8e00ff */
[----:B-1----:R1:W2:Y:S01]  /*4d90*/  LDC.64 R2, c[0x4][R0] ;  /* 0x0100000000027b82 */ /* 0x0022a20000000a00 */
        /* <DEDUP_REMOVED lines=11> */
.L_x_1131:
[----:B------:R-:W-:-:S06]  /*4e50*/  UIADD3 UR4, UR36, 0x8000, URZ ;  /* 0x0000800024047890 */ /* 0x000fcc000fffe03f */
        /* <DEDUP_REMOVED lines=19> */
.L_x_1132:
        /* <DEDUP_REMOVED lines=18> */
.L_x_1133:
        /* <DEDUP_REMOVED lines=18> */
.L_x_1134:
[----:B------:R-:W1:Y:S01]  /*51d0*/  S2R R0, SR_TID.X ;  /* 0x0000000000007919 */ /* 0x000e620000002100 */
[----:B------:R-:W-:Y:S02]  /*51e0*/  F2FP.BF16.F32.PACK_AB R88, R89, R88 ;  /* 0x000000585958723e */ /* 0x000fe400000010ff */
[----:B------:R-:W-:Y:S01]  /*51f0*/  F2FP.BF16.F32.PACK_AB R89, R91, R90 ;  /* 0x0000005a5b59723e */ /* 0x000fe200000010ff */
[----:B------:R-:W-:Y:S01]  /*5200*/  BAR.SYNC.DEFER_BLOCKING 0x1, 0x100 ;  /* 0x0044000000007b1d */ /* 0x000fe20000010000 */
        /* <DEDUP_REMOVED lines=14> */
[----:B-1----:R-:W-:Y:S01]  /*52f0*/  VIADD R7, R0, 0xffffff80 ;  /* 0xffffff8000077836 */ /* 0x002fe20000000000 */
[----:B------:R-:W-:Y:S02]  /*5300*/  F2FP.BF16.F32.PACK_AB R115, R119, R118 ;  /* 0x000000767773723e */ /* 0x000fe400000010ff */
[----:B------:R-:W-:-:S02]  /*5310*/  F2FP.BF16.F32.PACK_AB R121, R123, R122 ;  /* 0x0000007a7b79723e */ /* 0x000fc400000010ff */
[----:B------:R-:W-:Y:S02]  /*5320*/  SHF.R.S32.HI R2, RZ, 0x1f, R7 ;  /* 0x0000001fff027819 */ /* 0x000fe40000011407 */
[----:B------:R-:W-:Y:S02]  /*5330*/  F2FP.BF16.F32.PACK_AB R128, R129, R128 ;  /* 0x000000808180723e */ /* 0x000fe400000010ff */
[CC--:B------:R-:W-:Y:S02]  /*5340*/  LEA.HI R4, R2.reuse, R7.reuse, RZ, 0x4 ;  /* 0x0000000702047211 */ /* 0x0c0fe400078f20ff */
[----:B------:R-:W-:Y:S02]  /*5350*/  LEA.HI R2, R2, R7, RZ, 0x5 ;  /* 0x0000000702027211 */ /* 0x000fe400078f28ff */
[----:B------:R-:W-:Y:S02]  /*5360*/  LOP3.LUT R0, R4, 0xfffffff0, RZ, 0xc0, !PT ;  /* 0xfffffff004007812 */ /* 0x000fe400078ec0ff */
[----:B------:R-:W-:-:S02]  /*5370*/  SHF.R.S32.HI R4, RZ, 0x4, R4 ;  /* 0x00000004ff047819 */ /* 0x000fc40000011404 */
[----:B------:R-:W-:Y:S01]  /*5380*/  SHF.R.S32.HI R6, RZ, 0x5, R2 ;  /* 0x00000005ff067819 */ /* 0x000fe20000011402 */
[----:B------:R-:W-:Y:S01]  /*5390*/  IMAD.IADD R0, R7, 0x1, -R0 ;  /* 0x0000000107007824 */ /* 0x000fe200078e0a00 */
[----:B------:R-:W-:Y:S01]  /*53a0*/  F2FP.BF16.F32.PACK_AB R122, R125, R124 ;  /* 0x0000007c7d7a723e */ /* 0x000fe200000010ff */
[----:B------:R-:W-:Y:S01]  /*53b0*/  IMAD.SHL.U32 R7, R4, 0x8, RZ ;  /* 0x0000000804077824 */ /* 0x000fe200078e00ff */
[----:B------:R-:W-:Y:S01]  /*53c0*/  F2FP.BF16.F32.PACK_AB R123, R127, R126 ;  /* 0x0000007e7f7b723e */ /* 0x000fe200000010ff */
[----:B------:R-:W-:Y:S01]  /*53d0*/  IMAD.MOV.U32 R2, RZ, RZ, 0x40 ;  /* 0x00000040ff027424 */ /* 0x000fe200078e00ff */
[----:B------:R-:W-:Y:S02]  /*53e0*/  SHF.R.S32.HI R3, RZ, 0x1f, R0 ;  /* 0x0000001fff037819 */ /* 0x000fe40000011400 */
[----:B------:R-:W-:Y:S02]  /*53f0*/  F2FP.BF16.F32.PACK_AB R129, R131, R130 ;  /* 0x000000828381723e */ /* 0x000fe400000010ff */
[----:B------:R-:W-:-:S02]  /*5400*/  LEA.HI R3, R3, R0, RZ, 0x3 ;  /* 0x0000000003037211 */ /* 0x000fc400078f18ff */
[----:B------:R-:W-:Y:S02]  /*5410*/  F2FP.BF16.F32.PACK_AB R136, R137, R136 ;  /* 0x000000888988723e */ /* 0x000fe400000010ff */
[C---:B------:R-:W-:Y:S01]  /*5420*/  LOP3.LUT R5, R3.reuse, 0xfffffff8, RZ, 0xc0, !PT ;  /* 0xfffffff803057812 */ /* 0x040fe200078ec0ff */
[----:B------:R-:W-:Y:S01]  /*5430*/  IMAD.SHL.U32 R3, R3, 0x40, RZ ;  /* 0x0000004003037824 */ /* 0x000fe200078e00ff */
[----:B------:R-:W-:Y:S02]  /*5440*/  F2FP.BF16.F32.PACK_AB R130, R133, R132 ;  /* 0x000000848582723e */ /* 0x000fe400000010ff */
[----:B------:R-:W-:Y:S01]  /*5450*/  F2FP.BF16.F32.PACK_AB R131, R135, R134 ;  /* 0x000000868783723e */ /* 0x000fe200000010ff */
[----:B------:R-:W-:Y:S01]  /*5460*/  IMAD.IADD R5, R0, 0x1, -R5 ;  /* 0x0000000100057824 */ /* 0x000fe200078e0a05 */
[----:B------:R-:W-:Y:S02]  /*5470*/  LOP3.LUT R3, R3, 0x7ffffe00, RZ, 0xc0, !PT ;  /* 0x7ffffe0003037812 */ /* 0x000fe400078ec0ff */
[----:B------:R-:W-:Y:S01]  /*5480*/  F2FP.BF16.F32.PACK_AB R137, R139, R138 ;  /* 0x0000008a8b89723e */ /* 0x000fe200000010ff */
[C---:B------:R-:W-:Y:S01]  /*5490*/  IMAD.SHL.U32 R0, R5.reuse, 0x40, RZ ;  /* 0x0000004005007824 */ /* 0x040fe200078e00ff */
[----:B------:R-:W-:Y:S01]  /*54a0*/  R2P PR, R5, 0x6 ;  /* 0x0000000605007804 */ /* 0x000fe20000000000 */
[----:B------:R-:W-:Y:S01]  /*54b0*/  IMAD R3, R6, 0x400, R3 ;  /* 0x0000040006037824 */ /* 0x000fe200078e0203 */
[----:B------:R-:W-:Y:S01]  /*54c0*/  F2FP.BF16.F32.PACK_AB R144, R145, R144 ;  /* 0x000000909190723e */ /* 0x000fe200000010ff */
[----:B------:R-:W1:Y:S01]  /*54d0*/  SHFL.IDX PT, R5, R6, RZ, 0x1f ;  /* 0x00001fff06057589 */ /* 0x000e6200000e0000 */
        /* <DEDUP_REMOVED lines=11> */
[----:B------:R-:W-:Y:S02]  /*5590*/  F2FP.BF16.F32.PACK_AB R146, R149, R148 ;  /* 0x000000949592723e */ /* 0x000fe400000010ff */
[----:B------:R-:W-:Y:S02]  /*55a0*/  LEA R0, R0, UR36, 0x1 ;  /* 0x0000002400007c11 */ /* 0x000fe4000f8e08ff */
        /* <DEDUP_REMOVED lines=40> */
[----:B------:R2:W-:Y:S01]  /*5830*/  STSM.16.M88.4 [R0+0x4000], R56 ;  /* 0x0040003800007844 */ /* 0x0005e20000000200 */
[----:B------:R-:W-:-:S02]  /*5840*/  F2FP.BF16.F32.PACK_AB R67, R71, R70 ;  /* 0x000000464743723e */ /* 0x000fc400000010ff */
[----:B------:R-:W-:Y:S02]  /*5850*/  F2FP.BF16.F32.PACK_AB R73, R75, R74 ;  /* 0x0000004a4b49723e */ /* 0x000fe400000010ff */
        /* <DEDUP_REMOVED lines=8> */
[----:B-1----:R-:W-:-:S03]  /*58e0*/  ISETP.NE.AND P0, PT, R5, 0x7, PT ;  /* 0x000000070500780c */ /* 0x002fc60003f05270 */
[----:B------:R2:W-:Y:S01]  /*58f0*/  STSM.16.M88.4 [R2+-0x4000], R80 ;  /* 0xffc0005002007844 */ /* 0x0005e20000000200 */
[----:B------:R-:W-:Y:S01]  /*5900*/  @!PT LDS RZ, [RZ] ;  /* 0x00000000fffff984 */ /* 0x000fe20000000800 */
[----:B------:R-:W-:Y:S01]  /*5910*/  @!PT LDS RZ, [RZ] ;  /* 0x00000000fffff984 */ /* 0x000fe20000000800 */
[----:B------:R-:W-:Y:S01]  /*5920*/  @!PT LDS RZ, [RZ] ;  /* 0x00000000fffff984 */ /* 0x000fe20000000800 */
[----:B------:R1:W-:Y:S06]  /*5930*/  MEMBAR.ALL.CTA ;  /* 0x0000000000007992 */ /* 0x0003ec0000008000 */
[----:B-1----:R-:W1:Y:S02]  /*5940*/  FENCE.VIEW.ASYNC.S ;  /* 0x00000000000073c6 */ /* 0x002e640000000000 */
[----:B-1----:R-:W-:Y:S06]  /*5950*/  BAR.ARV 0x1, 0x120 ;  /* 0x0044800000007b1d */ /* 0x002fec0000002000 */
[----:B------:R-:W-:Y:S05]  /*5960*/  @P0 BRA `(.L_x_1135) ;  /* 0x0000000000800947 */ /* 0x000fea0003800000 */
[----:B------:R-:W-:Y:S01]  /*5970*/  BAR.SYNC.DEFER_BLOCKING 0x1, 0x120 ;  /* 0x0044800000007b1d */ /* 0x000fe20000010000 */
[----:B------:R-:W-:-:S05]  /*5980*/  ELECT P0, URZ, PT ;  /* 0x00000000003f782f */ /* 0x000fca0003800000 */
[----:B------:R-:W-:Y:S08]  /*5990*/  BSSY B0, `(.L_x_1135) ;  /* 0x000001d000007945 */ /* 0x000ff00003800000 */
[----:B------:R-:W-:Y:S05]  /*59a0*/  @!P0 BRA `(.L_x_1136) ;  /* 0x00000000006c8947 */ /* 0x000fea0003800000 */
[----:B------:R-:W1:Y:S01]  /*59b0*/  S2UR UR10, SR_CTAID.X ;  /* 0x00000000000a79c3 */ /* 0x000e620000002500 */
[----:B------:R-:W-:Y:S01]  /*59c0*/  ULDC.64 UR6, c[0x0][0x198] ;  /* 0x0000660000067ab9 */ /* 0x000fe20000000a00 */
[----:B------:R-:W-:Y:S02]  /*59d0*/  UIADD3 UR8, UR36, 0x8000, URZ ;  /* 0x0000800024087890 */ /* 0x000fe4000fffe03f */
[----:B------:R-:W-:Y:S02]  /*59e0*/  UIADD3 UR4, UP0, UR6, 0x770, URZ ;  /* 0x0000077006047890 */ /* 0x000fe4000ff1e03f */
[----:B------:R-:W-:Y:S02]  /*59f0*/  UIADD3 UR6, UP1, UR6, 0x670, URZ ;  /* 0x0000067006067890 */ /* 0x000fe4000ff3e03f */
[----:B------:R-:W3:Y:S01]  /*5a00*/  S2UR UR11, SR_CTAID.Y ;  /* 0x00000000000b79c3 */ /* 0x000ee20000002600 */
[----:B------:R-:W-:Y:S02]  /*5a10*/  UIADD3.X UR5, URZ, UR7, URZ, UP0, !UPT ;  /* 0x000000073f057290 */ /* 0x000fe400087fe43f */
[----:B------:R-:W-:-:S02]  /*5a20*/  UIADD3 UR24, UR36, 0xc000, URZ ;  /* 0x0000c00024187890 */ /* 0x000fc4000fffe03f */
[----:B------:R-:W-:Y:S02]  /*5a30*/  UIADD3.X UR7, URZ, UR7, URZ, UP1, !UPT ;  /* 0x000000073f077290 */ /* 0x000fe40008ffe43f */
[----:B------:R-:W-:Y:S01]  /*5a40*/  UIADD3 UR16, UR36, 0x4000, URZ ;  /* 0x0000400024107890 */ /* 0x000fe2000fffe03f */
[----:B------:R-:W4:Y:S01]  /*5a50*/  S2UR UR12, SR_CTAID.Z ;  /* 0x00000000000c79c3 */ /* 0x000f220000002700 */
[----:B------:R-:W-:Y:S01]  /*5a60*/  UMOV UR9, URZ ;  /* 0x0000003f00097c82 */ /* 0x000fe20008000000 */
[----:B------:R-:W-:Y:S01]  /*5a70*/  UMOV UR25, 0x40 ;  /* 0x0000004000197882 */ /* 0x000fe20000000000 */
[----:B------:R-:W-:Y:S01]  /*5a80*/  UMOV UR17, 0x40 ;  /* 0x0000004000117882 */ /* 0x000fe20000000000 */
[----:B-1----:R-:W-:-:S07]  /*5a90*/  USHF.L.U32 UR10, UR10, 0x7, URZ ;  /* 0x000000070a0a7899 */ /* 0x002fce000800063f */
[----:B------:R-:W-:Y:S01]  /*5aa0*/  UMOV UR26, UR10 ;  /* 0x0000000a001a7c82 */ /* 0x000fe20008000000 */
[----:B---3--:R-:W-:Y:S01]  /*5ab0*/  UMOV UR27, UR11 ;  /* 0x0000000b001b7c82 */ /* 0x008fe20008000000 */
[----:B------:R-:W-:Y:S01]  /*5ac0*/  UMOV UR19, UR11 ;  /* 0x0000000b00137c82 */ /* 0x000fe20008000000 */
[----:B------:R-:W-:Y:S01]  /*5ad0*/  UMOV UR18, UR10 ;  /* 0x0000000a00127c82 */ /* 0x000fe20008000000 */
[----:B----4-:R-:W-:Y:S01]  /*5ae0*/  UMOV UR28, UR12 ;  /* 0x0000000c001c7c82 */ /* 0x010fe20008000000 */
[----:B------:R1:W-:Y:S01]  /*5af0*/  UTMASTG.4D [UR8], [UR4] ;  /* 0x00000008040073b5 */ /* 0x0003e20008018000 */
[----:B------:R-:W-:Y:S01]  /*5b00*/  UMOV UR20, UR12 ;  /* 0x0000000c00147c82 */ /* 0x000fe20008000000 */
[----:B------:R3:W-:Y:S01]  /*5b10*/  UTMASTG.4D [UR24], [UR4] ;  /* 0x00000018040073b5 */ /* 0x0007e20008018000 */
[----:B-1----:R-:W-:Y:S02]  /*5b20*/  UMOV UR8, UR36 ;  /* 0x0000002400087c82 */ /* 0x002fe40008000000 */
[----:B------:R3:W-:Y:S01]  /*5b30*/  UTMASTG.4D [UR8], [UR6] ;  /* 0x00000008060073b5 */ /* 0x0007e20008018000 */
[----:B------:R3:W-:Y:S02]  /*5b40*/  UTMASTG.4D [UR16], [UR6] ;  /* 0x00000010060073b5 */ /* 0x0007e40008018000 */
[----:B---3--:R0:W-:Y:S02]  /*5b50*/  UTMACMDFLUSH ;  /* 0x00000000000079b7 */ /* 0x0081e40000000000 */
.L_x_1136:
[----:B------:R-:W-:Y:S05]  /*5b60*/  BSYNC B0 ;  /* 0x0000000000007941 */ /* 0x000fea0003800000 */
.L_x_1135:
[----:B------:R-:W-:-:S04]  /*5b70*/  DEPBAR.LE SB0, 0x0 ;  /* 0x000080000000791a */ /* 0x000fc80000000000 */
[----:B------:R-:W-:Y:S05]  /*5b80*/  BRA `(.L_x_1109) ;  /* 0x0000004000a87947 */ /* 0x000fea0003800000 */
.L_x_1130:
[----:B------:R-:W1:Y:S01]  /*5b90*/  S2R R0, SR_TID.X ;  /* 0x0000000000007919 */ /* 0x000e620000002100 */
[----:B------:R-:W2:Y:S01]  /*5ba0*/  S2UR UR11, SR_CTAID.Y ;  /* 0x00000000000b79c3 */ /* 0x000ea20000002600 */
[----:B------:R-:W-:Y:S01]  /*5bb0*/  ULDC.64 UR4, c[0x0][0x208] ;  /* 0x0000820000047ab9 */ /* 0x000fe20000000a00 */
[----:B------:R-:W-:Y:S01]  /*5bc0*/  BSSY B0, `(.L_x_1137) ;  /* 0x0000033000007945 */ /* 0x000fe20003800000 */
[----:B------:R-:W3:Y:S05]  /*5bd0*/  S2R R11, SR_CTAID.X ;  /* 0x00000000000b7919 */ /* 0x000eea0000002500 */
[----:B------:R-:W4:Y:S08]  /*5be0*/  LDC.64 R4, c[0x0][0x820] ;  /* 0x00020800ff047b82 */ /* 0x000f300000000a00 */
[----:B------:R-:W3:Y:S08]  /*5bf0*/  LDC.64 R20, c[0x0][0x808] ;  /* 0x00020200ff147b82 */ /* 0x000ef00000000a00 */
[----:B------:R-:W5:Y:S01]  /*5c00*/  S2UR UR10, SR_CTAID.Z ;  /* 0x00000000000a79c3 */ /* 0x000f620000002700 */
[----:B--2---:R-:W-:Y:S01]  /*5c10*/  USHF.R.S32.HI UR7, URZ, 0x1f, UR11 ;  /* 0x0000001f3f077899 */ /* 0x004fe2000801140b */
[----:B-1----:R-:W-:-:S06]  /*5c20*/  VIADD R3, R0, 0xffffff80 ;  /* 0xffffff8000037836 */ /* 0x002fcc0000000000 */
[----:B------:R-:W1:Y:S01]  /*5c30*/  LDC.64 R12, c[0x0][0x828] ;  /* 0x00020a00ff0c7b82 */ /* 0x000e620000000a00 */
[----:B------:R-:W-:-:S04]  /*5c40*/  SHF.R.S32.HI R0, RZ, 0x1f, R3 ;  /* 0x0000001fff007819 */ /* 0x000fc80000011403 */
[----:B------:R-:W-:Y:S01]  /*5c50*/  LEA.HI R8, R0, R3, RZ, 0x4 ;  /* 0x0000000300087211 */ /* 0x000fe200078f20ff */
[----:B---3--:R-:W-:Y:S02]  /*5c60*/  IMAD R17, R11, -0x80, R20 ;  /* 0xffffff800b117824 */ /* 0x008fe400078e0214 */
[----:B------:R-:W2:Y:S01]  /*5c70*/  LDC.64 R18, c[0x0][0x850] ;  /* 0x00021400ff127b82 */ /* 0x000ea20000000a00 */
[----:B------:R-:W-:Y:S01]  /*5c80*/  LOP3.LUT R0, R8, 0x1ffffff0, RZ, 0xc0, !PT ;  /* 0x1ffffff008007812 */ /* 0x000fe200078ec0ff */
[----:B-----5:R-:W-:-:S04]  /*5c90*/  USHF.R.S32.HI UR6, URZ, 0x1f, UR10 ;  /* 0x0000001f3f067899 */ /* 0x020fc8000801140a */
[----:B------:R-:W-:Y:S02]  /*5ca0*/  IMAD.IADD R0, R3, 0x1, -R0 ;  /* 0x0000000103007824 */ /* 0x000fe400078e0a00 */
[----:B------:R-:W3:Y:S02]  /*5cb0*/  LDC.64 R22, c[0x0][0x858] ;  /* 0x00021600ff167b82 */ /* 0x000ee40000000a00 */
[----:B------:R-:W-:Y:S02]  /*5cc0*/  IMAD.SHL.U32 R6, R0, 0x8, RZ ;  /* 0x0000000800067824 */ /* 0x000fe400078e00ff */
[----:B----4-:R-:W-:-:S03]  /*5cd0*/  IMAD R0, R4, UR7, RZ ;  /* 0x0000000704007c24 */ /* 0x010fc6000f8e02ff */
[----:B------:R-:W-:Y:S01]  /*5ce0*/  SHF.R.S32.HI R7, RZ, 0x1f, R6 ;  /* 0x0000001fff077819 */ /* 0x000fe20000011406 */
[----:B------:R-:W-:Y:S02]  /*5cf0*/  IMAD R5, R5, UR11, R0 ;  /* 0x0000000b05057c24 */ /* 0x000fe4000f8e0200 */
[----:B------:R-:W-:Y:S01]  /*5d00*/  IMAD.WIDE.U32 R2, R4, UR11, R6 ;  /* 0x0000000b04027c25 */ /* 0x000fe2000f8e0006 */
[----:B------:R-:W-:-:S03]  /*5d10*/  SHF.R.S32.HI R4, RZ, 0x4, R8 ;  /* 0x00000004ff047819 */ /* 0x000fc60000011408 */
[----:B------:R-:W-:Y:S01]  /*5d20*/  IMAD.IADD R3, R3, 0x1, R5 ;  /* 0x0000000103037824 */ /* 0x000fe200078e0205 */
[C---:B------:R-:W-:Y:S01]  /*5d30*/  ISETP.GE.AND P6, PT, R4.reuse, R17, PT ;  /* 0x000000110400720c */ /* 0x040fe20003fc6270 */
[C---:B------:R-:W-:Y:S01]  /*5d40*/  VIADD R0, R4.reuse, 0x10 ;  /* 0x0000001004007836 */ /* 0x040fe20000000000 */
[----:B------:R-:W-:Y:S01]  /*5d50*/  SHF.R.S32.HI R5, RZ, 0x1f, R4 ;  /* 0x0000001fff057819 */ /* 0x000fe20000011404 */
[----:B------:R-:W-:Y:S01]  /*5d60*/  VIADD R8, R4, 0x30 ;  /* 0x0000003004087836 */ /* 0x000fe20000000000 */
[----:B------:R-:W-:Y:S01]  /*5d70*/  ISETP.GE.OR P4, PT, R6, R21, P6 ;  /* 0x000000150600720c */ /* 0x000fe20003786670 */
[----:B------:R-:W-:Y:S01]  /*5d80*/  VIADD R10, R4, 0x40 ;  /* 0x00000040040a7836 */ /* 0x000fe20000000000 */
[-C--:B------:R-:W-:Y:S01]  /*5d90*/  ISETP.GE.AND P5, PT, R0, R17.reuse, PT ;  /* 0x000000110000720c */ /* 0x080fe20003fa6270 */
[----:B------:R-:W-:Y:S01]  /*5da0*/  VIADD R0, R4, 0x20 ;  /* 0x0000002004007836 */ /* 0x000fe20000000000 */
[-C--:B------:R-:W-:Y:S01]  /*5db0*/  ISETP.GE.AND P1, PT, R8, R17.reuse, PT ;  /* 0x000000110800720c */ /* 0x080fe20003f26270 */
[----:B-1----:R-:W-:Y:S01]  /*5dc0*/  IMAD.WIDE.U32 R8, R12, UR10, R2 ;  /* 0x0000000a0c087c25 */ /* 0x002fe2000f8e0002 */
[----:B------:R-:W-:-:S02]  /*5dd0*/  ISETP.GE.AND P2, PT, R10, R17, PT ;  /* 0x000000110a00720c */ /* 0x000fc40003f46270 */
[----:B------:R-:W-:Y:S01]  /*5de0*/  ISETP.GE.AND P0, PT, R0, R17, PT ;  /* 0x000000110000720c */ /* 0x000fe20003f06270 */
[----:B------:R-:W-:Y:S01]  /*5df0*/  IMAD R0, R12, UR6, RZ ;  /* 0x000000060c007c24 */ /* 0x000fe2000f8e02ff */
[----:B------:R-:W-:Y:S01]  /*5e00*/  ISETP.GE.OR P3, PT, R6, R21, P5 ;  /* 0x000000150600720c */ /* 0x000fe20002f66670 */
[----:B------:R-:W-:-:S04]  /*5e10*/  IMAD.WIDE R2, R11, 0x80, R4 ;  /* 0x000000800b027825 */ /* 0x000fc800078e0204 */
[----:B------:R-:W-:-:S04]  /*5e20*/  IMAD R13, R13, UR10, R0 ;  /* 0x0000000a0d0d7c24 */ /* 0x000fc8000f8e0200 */
[----:B------:R-:W-:Y:S01]  /*5e30*/  IMAD.IADD R13, R9, 0x1, R13 ;  /* 0x00000001090d7824 */ /* 0x000fe200078e020d */
[----:B------:R-:W-:Y:S06]  /*5e40*/  @P4 BRA `(.L_x_1138) ;  /* 0x0000000000284947 */ /* 0x000fec0003800000 */
        /* <DEDUP_REMOVED lines=10> */
.L_x_1138:
[----:B------:R-:W-:Y:S05]  /*5ef0*/  BSYNC B0 ;  /* 0x0000000000007941 */ /* 0x000fea0003800000 */
.L_x_1137:
[----:B------:R-:W-:Y:S01]  /*5f00*/  BSSY B0, `(.L_x_1139) ;  /* 0x0000010000007945 */ /* 0x000fe20003800000 */
[----:B------:R-:W-:-:S03]  /*5f10*/  ISETP.GE.OR P4, PT, R6, R21, P0 ;  /* 0x000000150600720c */ /* 0x000fc60000786670 */
[----:B------:R-:W-:Y:S10]  /*5f20*/  @P3 BRA `(.L_x_1140) ;  /* 0x0000000000343947 */ /* 0x000ff40003800000 */
        /* <DEDUP_REMOVED lines=13> */
.L_x_1140:
[----:B------:R-:W-:Y:S05]  /*6000*/  BSYNC B0 ;  /* 0x0000000000007941 */ /* 0x000fea0003800000 */
.L_x_1139:
[----:B------:R-:W-:Y:S01]  /*6010*/  BSSY B0, `(.L_x_1141) ;  /* 0x0000010000007945 */ /* 0x000fe20003800000 */
[----:B------:R-:W-:-:S03]  /*6020*/  ISETP.GE.OR P3, PT, R6, R21, P1 ;  /* 0x000000150600720c */ /* 0x000fc60000f66670 */
[----:B------:R-:W-:Y:S10]  /*6030*/  @P4 BRA `(.L_x_1142) ;  /* 0x0000000000344947 */ /* 0x000ff40003800000 */
[----:B-1--4-:R-:W-:Y:S01]  /*6040*/  IADD3 R15, P4, R2, 0x20, RZ ;  /* 0x00000020020f7810 */ /* 0x012fe20007f9e0ff */
        /* <DEDUP_REMOVED lines=12> */
.L_x_1142:
[----:B------:R-:W-:Y:S05]  /*6110*/  BSYNC B0 ;  /* 0x0000000000007941 */ /* 0x000fea0003800000 */
.L_x_1141:
[----:B------:R-:W-:Y:S01]  /*6120*/  BSSY B0, `(.L_x_1143) ;  /* 0x0000011000007945 */ /* 0x000fe20003800000 */
[----:B------:R-:W-:Y:S01]  /*6130*/  ISETP.GE.OR P4, PT, R6, R21, P2 ;  /* 0x000000150600720c */ /* 0x000fe20001786670 */
[----:B------:R-:W-:Y:S02]  /*6140*/  VIADD R0, R4, 0x50 ;  /* 0x0000005004007836 */ /* 0x000fe40000000000 */
[----:B------:R-:W-:Y:S10]  /*6150*/  @P3 BRA `(.L_x_1144) ;  /* 0x0000000000343947 */ /* 0x000ff40003800000 */
[----:B-1--4-:R-:W-:Y:S01]  /*6160*/  IADD3 R15, P3, R2, 0x30, RZ ;  /* 0x00000030020f7810 */ /* 0x012fe20007f7e0ff */
        /* <DEDUP_REMOVED lines=11> */
[----:B------:R1:W-:Y:S02]  /*6220*/  STG.E.128 desc[UR4][R14.64], RZ ;  /* 0x000000ff0e007986 */ /* 0x0003e4000c101d04 */
.L_x_1144:
[----:B------:R-:W-:Y:S05]  /*6230*/  BSYNC B0 ;  /* 0x0000000000007941 */ /* 0x000fea0003800000 */
.L_x_1143:
[----:B------:R-:W-:Y:S01]  /*6240*/  BSSY B0, `(.L_x_1145) ;  /* 0x0000010000007945 */ /* 0x000fe20003800000 */
[----:B------:R-:W-:-:S03]  /*6250*/  ISETP.GE.AND P3, PT, R0, R17, PT ;  /* 0x000000110000720c */ /* 0x000fc60003f66270 */
        /* <DEDUP_REMOVED lines=14> */
.L_x_1146:
[----:B------:R-:W-:Y:S05]  /*6340*/  BSYNC B0 ;  /* 0x0000000000007941 */ /* 0x000fea0003800000 */
.L_x_1145:
[----:B------:R-:W-:Y:S01]  /*6350*/  ISETP.GE.OR P4, PT, R6, R21, P3 ;  /* 0x000000150600720c */ /* 0x000fe20001f86670 */
[----:B------:R-:W-:Y:S01]  /*6360*/  BSSY B0, `(.L_x_1147) ;  /* 0x0000011000007945 */ /* 0x000fe20003800000 */
[----:B--2---:R-:W-:Y:S02]  /*6370*/  IMAD R16, R18, UR7, RZ ;  /* 0x0000000712107c24 */ /* 0x004fe4000f8e02ff */
[----:B------:R-:W-:-:S09]  /*6380*/  VIADD R0, R4, 0x60 ;  /* 0x0000006004007836 */ /* 0x000fd20000000000 */
[----:B------:R-:W-:Y:S05]  /*6390*/  @P4 BRA `(.L_x_1148) ;  /* 0x0000000000344947 */ /* 0x000fea0003800000 */
        /* <DEDUP_REMOVED lines=13> */
.L_x_1148:
[----:B------:R-:W-:Y:S05]  /*6470*/  BSYNC B0 ;  /* 0x0000000000007941 */ /* 0x000fea0003800000 */
.L_x_1147:
[----:B------:R-:W-:Y:S01]  /*6480*/  ULDC UR8, c[0x0][0x83c] ;  /* 0x00020f0000087ab9 */ /* 0x000fe20000000800 */
[----:B------:R-:W-:Y:S01]  /*6490*/  ISETP.GE.AND P4, PT, R0, R17, PT ;  /* 0x000000110000720c */ /* 0x000fe20003f86270 */
[----:B-12-4-:R-:W-:Y:S01]  /*64a0*/  IMAD R15, R19, UR11, R16 ;  /* 0x0000000b130f7c24 */ /* 0x016fe2000f8e0210 */
[----:B------:R-:W-:Y:S01]  /*64b0*/  ISETP.GE.OR P5, PT, R6, UR8, P5 ;  /* 0x0000000806007c0c */ /* 0x000fe2000afa6670 */
[----:B------:R-:W-:Y:S01]  /*64c0*/  IMAD.WIDE.U32 R10, R18, UR11, R6 ;  /* 0x0000000b120a7c25 */ /* 0x000fe2000f8e0006 */
[----:B------:R-:W-:Y:S01]  /*64d0*/  ISETP.GE.OR P6, PT, R6, UR8, P6 ;  /* 0x0000000806007c0c */ /* 0x000fe2000b7c6670 */
[----:B------:R-:W-:Y:S01]  /*64e0*/  BSSY B0, `(.L_x_1149) ;  /* 0x0000019000007945 */ /* 0x000fe20003800000 */
[----:B------:R-:W-:Y:S01]  /*64f0*/  P2R R24, PR, RZ, 0x20 ;  /* 0x00000020ff187803 */ /* 0x000fe20000000000 */
[----:B------:R-:W-:Y:S01]  /*6500*/  VIADD R0, R4, 0x70 ;  /* 0x0000007004007836 */ /* 0x000fe20000000000 */
[C---:B------:R-:W-:Y:S01]  /*6510*/  ISETP.GE.OR P5, PT, R6.reuse, R21, P4 ;  /* 0x000000150600720c */ /* 0x040fe200027a6670 */
[----:B------:R-:W-:Y:S01]  /*6520*/  IMAD.IADD R15, R11, 0x1, R15 ;  /* 0x000000010b0f7824 */ /* 0x000fe200078e020f */
[----:B------:R-:W-:-:S02]  /*6530*/  ISETP.GE.OR P0, PT, R6, UR8, P0 ;  /* 0x0000000806007c0c */ /* 0x000fc40008706670 */
[----:B------:R-:W-:Y:S02]  /*6540*/  P2R R20, PR, RZ, 0x40 ;  /* 0x00000040ff147803 */ /* 0x000fe40000000000 */
[C---:B------:R-:W-:Y:S02]  /*6550*/  ISETP.GE.OR P1, PT, R6.reuse, UR8, P1 ;  /* 0x0000000806007c0c */ /* 0x040fe40008f26670 */
[C---:B------:R-:W-:Y:S02]  /*6560*/  ISETP.GE.OR P2, PT, R6.reuse, UR8, P2 ;  /* 0x0000000806007c0c */ /* 0x040fe40009746670 */
[C---:B------:R-:W-:Y:S02]  /*6570*/  ISETP.GE.OR P3, PT, R6.reuse, UR8, P3 ;  /* 0x0000000806007c0c */ /* 0x040fe40009f66670 */
[----:B------:R-:W-:Y:S01]  /*6580*/  ISETP.GE.OR P4, PT, R6, UR8, P4 ;  /* 0x0000000806007c0c */ /* 0x000fe2000a786670 */
[----:B------:R-:W-:-:S12]  /*6590*/  @P5 BRA `(.L_x_1150) ;  /* 0x0000000000345947 */ /* 0x000fd80003800000 */
        /* <DEDUP_REMOVED lines=13> */
.L_x_1150:
[----:B------:R-:W-:Y:S05]  /*6670*/  BSYNC B0 ;  /* 0x0000000000007941 */ /* 0x000fea0003800000 */
.L_x_1149:
[----:B------:R-:W-:Y:S01]  /*6680*/  ISETP.GE.AND P6, PT, R0, R17, PT ;  /* 0x000000110000720c */ /* 0x000fe20003fc6270 */
[----:B---3--:R-:W-:Y:S01]  /*6690*/  IMAD R0, R22, UR6, RZ ;  /* 0x0000000616007c24 */ /* 0x008fe2000f8e02ff */
[----:B------:R-:W-:Y:S01]  /*66a0*/  BSSY B0, `(.L_x_1151) ;  /* 0x0000014000007945 */ /* 0x000fe20003800000 */
[----:B------:R-:W-:Y:S01]  /*66b0*/  IMAD.MOV.U32 R14, RZ, RZ, R10 ;  /* 0x000000ffff0e7224 */ /* 0x000fe200078e000a */
[C---:B------:R-:W-:Y:S01]  /*66c0*/  ISETP.GE.OR P5, PT, R6.reuse, R21, P6 ;  /* 0x000000150600720c */ /* 0x040fe200037a6670 */
[----:B------:R-:W-:Y:S01]  /*66d0*/  IMAD R11, R23, UR10, R0 ;  /* 0x0000000a170b7c24 */ /* 0x000fe2000f8e0200 */
[----:B------:R-:W-:Y:S01]  /*66e0*/  ISETP.GE.OR P6, PT, R6, UR8, P6 ;  /* 0x0000000806007c0c */ /* 0x000fe2000b7c6670 */
[----:B------:R-:W-:-:S10]  /*66f0*/  IMAD.WIDE.U32 R6, R22, UR10, R14 ;  /* 0x0000000a16067c25 */ /* 0x000fd4000f8e000e */
        /* <DEDUP_REMOVED lines=14> */
.L_x_1152:
[----:B------:R-:W-:Y:S05]  /*67e0*/  BSYNC B0 ;  /* 0x0000000000007941 */ /* 0x000fea0003800000 */
.L_x_1151:
[----:B------:R-:W-:Y:S01]  /*67f0*/  ISETP.NE.AND P5, PT, R20, RZ, PT ;  /* 0x000000ff1400720c */ /* 0x000fe20003fa5270 */
[----:B------:R-:W-:Y:S01]  /*6800*/  BSSY B0, `(.L_x_1153) ;  /* 0x000000d000007945 */ /* 0x000fe20003800000 */
[----:B--2---:R-:W-:-:S11]  /*6810*/  IMAD.IADD R9, R7, 0x1, R11 ;  /* 0x0000000107097824 */ /* 0x004fd600078e020b */
[----:B------:R-:W-:Y:S05]  /*6820*/  @P5 BRA `(.L_x_1154) ;  /* 0x0000000000285947 */ /* 0x000fea0003800000 */
        /* <DEDUP_REMOVED lines=10> */
.L_x_1154:
[----:B------:R-:W-:Y:S05]  /*68d0*/  BSYNC B0 ;  /* 0x0000000000007941 */ /* 0x000fea0003800000 */
.L_x_1153:
[----:B------:R-:W-:Y:S01]  /*68e0*/  ISETP.NE.AND P5, PT, R24, RZ, PT ;  /* 0x000000ff1800720c */ /* 0x000fe20003fa5270 */
[----:B------:R-:W-:-:S12]  /*68f0*/  BSSY B0, `(.L_x_1155) ;  /* 0x000000f000007945 */ /* 0x000fd80003800000 */
[----:B------:R-:W-:Y:S05]  /*6900*/  @P5 BRA `(.L_x_1156) ;  /* 0x0000000000345947 */ /* 0x000fea0003800000 */
[----:B--2---:R-:W-:Y:S01]  /*6910*/  IADD3 R11, P5, R2, 0x10, RZ ;  /* 0x00000010020b7810 */ /* 0x004fe20007fbe0ff */
        /* <DEDUP_REMOVED lines=12> */
.L_x_1156:
[----:B------:R-:W-:Y:S05]  /*69e0*/  BSYNC B0 ;  /* 0x0000000000007941 */ /* 0x000fea0003800000 */
.L_x_1155:
[----:B------:R-:W-:Y:S04]  /*69f0*/  BSSY B0, `(.L_x_1157) ;  /* 0x000000f000007945 */ /* 0x000fe80003800000 */
[----:B------:R-:W-:Y:S05]  /*6a00*/  @P0 BRA `(.L_x_1158) ;  /* 0x0000000000340947 */ /* 0x000fea0003800000 */
[----:B--23--:R-:W-:Y:S01]  /*6a10*/  IADD3 R11, P0, R2, 0x20, RZ ;  /* 0x00000020020b7810 */ /* 0x00cfe20007f1e0ff */
        /* <DEDUP_REMOVED lines=12> */
.L_x_1158:
[----:B------:R-:W-:Y:S05]  /*6ae0*/  BSYNC B0 ;  /* 0x0000000000007941 */ /* 0x000fea0003800000 */
.L_x_1157:
[----:B------:R-:W-:Y:S04]  /*6af0*/  BSSY B0, `(.L_x_1159) ;  /* 0x000000f000007945 */ /* 0x000fe80003800000 */
[----:B------:R-:W-:Y:S05]  /*6b00*/  @P1 BRA `(.L_x_1160) ;  /* 0x0000000000341947 */ /* 0x000fea0003800000 */
[----:B--234-:R-:W-:Y:S01]  /*6b10*/  IADD3 R11, P0, R2, 0x30, RZ ;  /* 0x00000030020b7810 */ /* 0x01cfe20007f1e0ff */
        /* <DEDUP_REMOVED lines=12> */
.L_x_1160:
[----:B------:R-:W-:Y:S05]  /*6be0*/  BSYNC B0 ;  /* 0x0000000000007941 */ /* 0x000fea0003800000 */
.L_x_1159:
        /* <DEDUP_REMOVED lines=15> */
.L_x_1162:
[----:B------:R-:W-:Y:S05]  /*6ce0*/  BSYNC B0 ;  /* 0x0000000000007941 */ /* 0x000fea0003800000 */
.L_x_1161:
        /* <DEDUP_REMOVED lines=15> */
.L_x_1164:
[----:B------:R-:W-:Y:S05]  /*6de0*/  BSYNC B0 ;  /* 0x0000000000007941 */ /* 0x000fea0003800000 */
.L_x_1163:
        /* <DEDUP_REMOVED lines=15> */
.L_x_1166:
[----:B------:R-:W-:Y:S05]  /*6ee0*/  BSYNC B0 ;  /* 0x0000000000007941 */ /* 0x000fea0003800000 */
.L_x_1165:
        /* <DEDUP_REMOVED lines=15> */
.L_x_1107:
        /* <DEDUP_REMOVED lines=12> */
[----:B------:R-:W1:Y:S01]  /*70a0*/  S2UR UR9, SR_CTAID.X ;  /* 0x00000000000979c3 */ /* 0x000e620000002500 */
[----:B------:R-:W-:Y:S01]  /*70b0*/  ULDC UR4, c[0x0][0x280] ;  /* 0x0000a00000047ab9 */ /* 0x000fe20000000800 */
[----:B------:R-:W-:Y:S01]  /*70c0*/  ULDC UR6, c[0x0][0x290] ;  /* 0x0000a40000067ab9 */ /* 0x000fe20000000800 */
[----:B------:R-:W-:-:S05]  /*70d0*/  ULDC UR7, c[0x0][0x74c] ;  /* 0x0001d30000077ab9 */ /* 0x000fca0000000800 */
[----:B------:R-:W2:Y:S01]  /*70e0*/  S2UR UR13, SR_CTAID.Y ;  /* 0x00000000000d79c3 */ /* 0x000ea20000002600 */
[----:B-1----:R-:W-:Y:S02]  /*70f0*/  ULEA UR5, UR9, UR4, 0x7 ;  /* 0x0000000409057291 */ /* 0x002fe4000f8e383f */
[----:B------:R-:W-:Y:S02]  /*7100*/  ISETP.LE.AND P0, PT, RZ, UR9, PT ;  /* 0x00000009ff007c0c */ /* 0x000fe4000bf03270 */
[----:B------:R-:W-:-:S04]  /*7110*/  UIADD3 UR5, -UR7, UR5, -UR6 ;  /* 0x0000000507057290 */ /* 0x000fc8000fffe906 */
[----:B------:R-:W-:-:S04]  /*7120*/  USHF.R.S32.HI UR6, URZ, 0x1f, UR5 ;  /* 0x0000001f3f067899 */ /* 0x000fc80008011405 */
[----:B------:R-:W-:-:S04]  /*7130*/  ULEA.HI UR6, UR6, UR5, URZ, 0x6 ;  /* 0x0000000506067291 */ /* 0x000fc8000f8f303f */
[----:B------:R-:W-:Y:S02]  /*7140*/  USHF.R.S32.HI UR5, URZ, 0x6, UR6 ;  /* 0x000000063f057899 */ /* 0x000fe40008011406 */
[----:B------:R-:W-:Y:S02]  /*7150*/  UIADD3 UR6, UR4, 0x3f, URZ ;  /* 0x0000003f04067890 */ /* 0x000fe4000fffe03f */
[----:B------:R-:W-:Y:S02]  /*7160*/  UISETP.LT.AND UP0, UPT, URZ, UR5, UPT ;  /* 0x000000053f00728c */ /* 0x000fe4000bf01270 */
[----:B------:R-:W-:Y:S02]  /*7170*/  USHF.R.S32.HI UR7, URZ, 0x1f, UR6 ;  /* 0x0000001f3f077899 */ /* 0x000fe40008011406 */
[----:B------:R-:W-:Y:S02]  /*7180*/  USEL UR5, URZ, UR5, !UP0 ;  /* 0x000000053f057287 */ /* 0x000fe4000c000000 */
[----:B------:R-:W-:-:S04]  /*7190*/  ULEA.HI UR7, UR7, UR6, URZ, 0x6 ;  /* 0x0000000607077291 */ /* 0x000fc8000f8f303f */
[----:B------:R-:W-:Y:S01]  /*71a0*/  USHF.R.S32.HI UR8, URZ, 0x6, UR7 ;  /* 0x000000063f087899 */ /* 0x000fe20008011407 */
[----:B--2---:R-:W-:Y:S11]  /*71b0*/  @!P0 BRA `(.L_x_1168) ;  /* 0x0000000000288947 */ /* 0x004ff60003800000 */
        /* <DEDUP_REMOVED lines=10> */
.L_x_1168:
[----:B------:R-:W-:Y:S02]  /*7260*/  UISETP.GT.AND UP0, UPT, UR8, UR5, UPT ;  /* 0x000000050800728c */ /* 0x000fe4000bf04270 */
[----:B------:R-:W-:Y:S02]  /*7270*/  USHF.R.S32.HI UR14, URZ, 0x1f, UR12 ;  /* 0x0000001f3f0e7899 */ /* 0x000fe4000801140c */
[----:B------:R-:W-:Y:S02]  /*7280*/  USHF.R.S32.HI UR9, URZ, 0x1f, UR13 ;  /* 0x0000001f3f097899 */ /* 0x000fe4000801140d */
[----:B------:R-:W-:-:S13]  /*7290*/  PLOP3.LUT P0, PT, PT, PT, UP0, 0x80, 0x0 ;  /* 0x000000000000781c */ /* 0x000fda0003f0f008 */
[----:B------:R-:W-:Y:S05]  /*72a0*/  @!P0 BRA `(.L_x_1109) ;  /* 0x0000002800e08947 */ /* 0x000fea0003800000 */
[----:B------:R-:W-:Y:S01]  /*72b0*/  UIADD3 UR4, -UR5, UR8, URZ ;  /* 0x0000000805047290 */ /* 0x000fe2000fffe13f */
[----:B------:R-:W-:Y:S01]  /*72c0*/  ULDC.64 UR10, c[0x0][0x2d8] ;  /* 0x0000b600000a7ab9 */ /* 0x000fe20000000a00 */
[----:B------:R-:W-:Y:S02]  /*72d0*/  ELECT P0, URZ, PT ;  /* 0x00000000003f782f */ /* 0x000fe40003800000 */
[----:B------:R-:W-:Y:S02]  /*72e0*/  ULOP3.LUT UR4, UR4, 0x1, URZ, 0xc0, !UPT ;  /* 0x0000000104047892 */ /* 0x000fe4000f8ec03f */
[----:B------:R-:W-:Y:S02]  /*72f0*/  UIMAD UR9, UR9, UR10, URZ ;  /* 0x0000000a090972a4 */ /* 0x000fe4000f8e023f */
[----:B------:R-:W-:Y:S02]  /*7300*/  UISETP.NE.U32.AND UP0, UPT, UR4, 0x1, UPT ;  /* 0x000000010400788c */ /* 0x000fe4000bf05070 */
[----:B------:R-:W-:-:S02]  /*7310*/  UIMAD.WIDE.U32 UR6, UR13, UR10, URZ ;  /* 0x0000000a0d0672a5 */ /* 0x000fc4000f8e003f */
[----:B------:R-:W-:Y:S02]  /*7320*/  UIMAD UR9, UR13, UR11, UR9 ;  /* 0x0000000b0d0972a4 */ /* 0x000fe4000f8e0209 */
[----:B------:R-:W-:Y:S01]  /*7330*/  PLOP3.LUT P1, PT, PT, PT, UP0, 0x80, 0x0 ;  /* 0x000000000000781c */ /* 0x000fe20003f2f008 */
[----:B------:R-:W-:Y:S01]  /*7340*/  ULDC.64 UR10, c[0x0][0x2e0] ;  /* 0x0000b800000a7ab9 */ /* 0x000fe20000000a00 */
[----:B------:R-:W-:Y:S02]  /*7350*/  UIADD3 UR7, UR7, UR9, URZ ;  /* 0x0000000907077290 */ /* 0x000fe4000fffe03f */
[----:B------:R-:W-:Y:S02]  /*7360*/  UIMAD UR9, UR14, UR10, URZ ;  /* 0x0000000a0e0972a4 */ /* 0x000fe4000f8e023f */
[----:B------:R-:W-:Y:S02]  /*7370*/  UIMAD.WIDE.U32 UR6, UR12, UR10, UR6 ;  /* 0x0000000a0c0672a5 */ /* 0x000fe4000f8e0006 */
[----:B------:R-:W-:-:S04]  /*7380*/  UIMAD UR9, UR12, UR11, UR9 ;  /* 0x0000000b0c0972a4 */ /* 0x000fc8000f8e0209 */
[----:B------:R-:W-:Y:S01]  /*7390*/  UIADD3 UR9, UR7, UR9, URZ ;  /* 0x0000000907097290 */ /* 0x000fe2000fffe03f */
[----:B------:R-:W-:Y:S11]  /*73a0*/  @P1 BRA `(.L_x_1169) ;  /* 0x0000000000bc1947 */ /* 0x000ff60003800000 */
[----:B------:R-:W-:Y:S01]  /*73b0*/  USHF.L.U32 UR14, UR5, 0xd, URZ ;  /* 0x0000000d050e7899 */ /* 0x000fe2000800063f */
        /* <DEDUP_REMOVED lines=9> */
[----:B------:R-:W-:Y:S01]  /*7450*/  UMOV UR16, 0x0 ;  /* 0x0000000000107882 */ /* 0x000fe20000000000 */
[----:B------:R-:W-:Y:S02]  /*7460*/  UMOV UR17, 0x14f00000 ;  /* 0x14f0000000117882 */ /* 0x000fe40000000000 */
[----:B------:R-:W-:-:S02]  /*7470*/  ULEA.HI.X UR11, UR13, UR11, UR15, 0x2, UP0 ;  /* 0x0000000b0d0b7291 */ /* 0x000fc400080f140f */
[----:B-1----:R-:W-:-:S03]  /*7480*/  ULEA UR4, UR12, UR4, 0x18 ;  /* 0x000000040c047291 */ /* 0x002fc6000f8ec03f */
[----:B------:R-:W-:Y:S01]  /*7490*/  UMOV UR12, 0x400 ;  /* 0x00000400000c7882 */ /* 0x000fe20000000000 */
[----:B------:R-:W-:-:S09]  /*74a0*/  UIADD3 UR4, UR4, 0x10000, URZ ;  /* 0x0001000004047890 */ /* 0x000fd2000fffe03f */
[----:B------:R1:W-:Y:S02]  /*74b0*/  UBLKRED.G.S.ADD.F32.RN [UR10], [UR4], UR12, desc[UR16] ;  /* 0x0000100a040073bb */ /* 0x0003e400080a140c */
[----:B-1----:R0:W-:Y:S02]  /*74c0*/  UTMACMDFLUSH ;  /* 0x00000000000079b7 */ /* 0x0021e40000000000 */
.L_x_1171:
[----:B------:R-:W-:Y:S05]  /*74d0*/  BSYNC B0 ;  /* 0x0000000000007941 */ /* 0x000fea0003800000 */
.L_x_1170:
        /* <DEDUP_REMOVED lines=9> */
[----:B------:R-:W-:Y:S02]  /*7570*/  UMOV UR17, 0x14f00000 ;  /* 0x14f0000000117882 */ /* 0x000fe40000000000 */
[----:B------:R-:W-:Y:S02]  /*7580*/  ULEA.HI.X.SX32 UR4, UR4, UR9, 0x1, UP0 ;  /* 0x0000000904047291 */ /* 0x000fe400080f0e3f */
[----:B------:R-:W-:-:S04]  /*7590*/  ULEA UR10, UP0, UR15, UR10, 0x2 ;  /* 0x0000000a0f0a7291 */ /* 0x000fc8000f80103f */
[----:B------:R-:W-:-:S03]  /*75a0*/  ULEA.HI.X UR11, UR15, UR11, UR4, 0x2, UP0 ;  /* 0x0000000b0f0b7291 */ /* 0x000fc600080f1404 */
[----:B------:R-:W-:Y:S01]  /*75b0*/  UMOV UR4, 0x400 ;  /* 0x0000040000047882 */ /* 0x000fe20000000000 */
[----:B-1----:R-:W-:-:S04]  /*75c0*/  ULEA UR12, UR13, UR12, 0x18 ;  /* 0x0000000c0d0c7291 */ /* 0x002fc8000f8ec03f */
[----:B------:R-:W-:-:S09]  /*75d0*/  UIADD3 UR12, UR12, 0x14000, URZ ;  /* 0x000140000c0c7890 */ /* 0x000fd2000fffe03f */
[----:B------:R1:W-:Y:S01]  /*75e0*/  UBLKRED.G.S.ADD.F32.RN [UR10], [UR12], UR4, desc[UR16] ;  /* 0x0000100a0c0073bb */ /* 0x0003e200080a1404 */
[----:B------:R0:W-:Y:S01]  /*75f0*/  UTMACMDFLUSH ;  /* 0x00000000000079b7 */ /* 0x0001e20000000000 */
[----:B-1----:R-:W-:-:S04]  /*7600*/  DEPBAR.LE SB0, 0x1 ;  /* 0x000080400000791a */ /* 0x002fc80000000000 */
.L_x_1173:
[----:B------:R-:W-:Y:S05]  /*7610*/  BSYNC B0 ;  /* 0x0000000000007941 */ /* 0x000fea0003800000 */
.L_x_1172:
[----:B------:R-:W-:Y:S06]  /*7620*/  BAR.ARV 0xa, 0xa0 ;  /* 0x0282800000007b1d */ /* 0x000fec0000002000 */
[----:B------:R-:W-:Y:S04]  /*7630*/  BSSY B0, `(.L_x_1174) ;  /* 0x0000003000007945 */ /* 0x000fe80003800000 */
[----:B------:R-:W-:Y:S05]  /*7640*/  @!P0 BRA `(.L_x_1175) ;  /* 0x0000000000048947 */ /* 0x000fea0003800000 */
[----:B------:R-:W-:-:S04]  /*7650*/  DEPBAR.LE SB0, 0x0 ;  /* 0x000080000000791a */ /* 0x000fc80000000000 */
.L_x_1175:
[----:B------:R-:W-:Y:S05]  /*7660*/  BSYNC B0 ;  /* 0x0000000000007941 */ /* 0x000fea0003800000 */
.L_x_1174:
[----:B------:R-:W-:Y:S06]  /*7670*/  BAR.ARV 0xb, 0xa0 ;  /* 0x02c2800000007b1d */ /* 0x000fec0000002000 */
[----:B------:R-:W-:Y:S01]  /*7680*/  UIADD3 UR12, UR5, 0x1, URZ ;  /* 0x00000001050c7890 */ /* 0x000fe2000fffe03f */
[----:B------:R-:W-:Y:S11]  /*7690*/  BRA `(.L_x_1176) ;  /* 0x0000000000047947 */ /* 0x000ff60003800000 */
.L_x_1169:
[----:B------:R-:W-:-:S05]  /*76a0*/  UMOV UR12, UR5 ;  /* 0x00000005000c7c82 */ /* 0x000fca0008000000 */
.L_x_1176:
[----:B------:R-:W-:-:S04]  /*76b0*/  UIADD3 UR4, UR5, 0x1, URZ ;  /* 0x0000000105047890 */ /* 0x000fc8000fffe03f */
[----:B------:R-:W-:-:S06]  /*76c0*/  UISETP.NE.AND UP0, UPT, UR8, UR4, UPT ;  /* 0x000000040800728c */ /* 0x000fcc000bf05270 */
[----:B------:R-:W-:-:S13]  /*76d0*/  PLOP3.LUT P1, PT, PT, PT, UP0, 0x80, 0x0 ;  /* 0x000000000000781c */ /* 0x000fda0003f2f008 */
[----:B------:R-:W-:Y:S05]  /*76e0*/  @!P1 BRA `(.L_x_1109) ;  /* 0x0000002400d09947 */ /* 0x000fea0003800000 */
[----:B------:R-:W-:Y:S01]  /*76f0*/  ULDC.64 UR18, c[0x0][0x2c0] ;  /* 0x0000b00000127ab9 */ /* 0x000fe20000000a00 */
[----:B------:R-:W-:Y:S02]  /*7700*/  USHF.L.U32 UR13, UR12, 0xd, URZ ;  /* 0x0000000d0c0d7899 */ /* 0x000fe4000800063f */
[----:B------:R-:W-:Y:S01]  /*7710*/  ULEA UR18, UP0, UR6, UR18, 0x2 ;  /* 0x0000001206127291 */ /* 0x000fe2000f80103f */
[----:B------:R-:W-:Y:S01]  /*7720*/  UMOV UR4, URZ ;  /* 0x0000003f00047c82 */ /* 0x000fe20008000000 */
[----:B------:R-:W-:Y:S02]  /*7730*/  ULDC.64 UR24, c[0x0][0x2c0] ;  /* 0x0000b00000187ab9 */ /* 0x000fe40000000a00 */
[----:B------:R-:W-:Y:S02]  /*7740*/  ULEA.HI.X UR19, UR6, UR19, UR9, 0x2, UP0 ;  /* 0x0000001306137291 */ /* 0x000fe400080f1409 */
[----:B------:R-:W-:Y:S02]  /*7750*/  UIADD3 UR14, UP0, UR18, 0x4000, URZ ;  /* 0x00004000120e7890 */ /* 0x000fe4000ff1e03f */
[----:B------:R-:W-:-:S02]  /*7760*/  UIADD3 UR16, UP1, UR18, 0x8000, URZ ;  /* 0x0000800012107890 */ /* 0x000fc4000ff3e03f */
[----:B------:R-:W-:Y:S02]  /*7770*/  UIADD3 UR18, UP2, UR18, 0xc000, URZ ;  /* 0x0000c00012127890 */ /* 0x000fe4000ff5e03f */
[----:B------:R-:W-:Y:S02]  /*7780*/  UIADD3.X UR15, URZ, UR19, URZ, UP0, !UPT ;  /* 0x000000133f0f7290 */ /* 0x000fe400087fe43f */
[----:B------:R-:W-:Y:S02]  /*7790*/  UIADD3.X UR17, URZ, UR19, URZ, UP1, !UPT ;  /* 0x000000133f117290 */ /* 0x000fe40008ffe43f */
[----:B------:R-:W-:Y:S01]  /*77a0*/  UIADD3.X UR19, URZ, UR19, URZ, UP2, !UPT ;  /* 0x000000133f137290 */ /* 0x000fe200097fe43f */
[----:B------:R-:W-:-:S11]  /*77b0*/  UMOV UR20, UR13 ;  /* 0x0000000d00147c82 */ /* 0x000fd60008000000 */
.L_x_1189:
[----:B------:R-:W-:Y:S01]  /*77c0*/  UIADD3 UR10, UR13, UR4, URZ ;  /* 0x000000040d0a7290 */ /* 0x000fe2000fffe03f */
[----:B------:R-:W-:Y:S03]  /*77d0*/  BAR.SYNC.DEFER_BLOCKING 0xd, 0xa0 ;  /* 0x0342800000007b1d */ /* 0x000fe60000010000 */
[----:B------:R-:W-:Y:S02]  /*77e0*/  UIMAD.WIDE UR26, UR10, 0x4, UR14 ;  /* 0x000000040a1a78a5 */ /* 0x000fe4000f8e020e */
[----:B------:R-:W-:Y:S01]  /*77f0*/  UIMAD.WIDE UR28, UR10, 0x4, UR16 ;  /* 0x000000040a1c78a5 */ /* 0x000fe2000f8e0210 */
[----:B------:R-:W-:Y:S01]  /*7800*/  BSSY B0, `(.L_x_1177) ;  /* 0x0000010000007945 */ /* 0x000fe20003800000 */
[----:B------:R-:W-:-:S03]  /*7810*/  UIMAD.WIDE UR10, UR10, 0x4, UR18 ;  /* 0x000000040a0a78a5 */ /* 0x000fc6000f8e0212 */
[----:B------:R-:W-:Y:S09]  /*7820*/  @!P0 BRA `(.L_x_1178) ;  /* 0x0000000000348947 */ /* 0x000ff20003800000 */
[----:B------:R-:W1:Y:S01]  /*7830*/  S2UR UR22, SR_CgaCtaId ;  /* 0x00000000001679c3 */ /* 0x000e620000008800 */
[----:B------:R-:W-:Y:S01]  /*7840*/  UIADD3 UR23, UP0, UR20, UR6, URZ ;  /* 0x0000000614177290 */ /* 0x000fe2000ff1e03f */
[----:B------:R-:W-:Y:S01]  /*7850*/  UMOV UR21, 0x400 ;  /* 0x0000040000157882 */ /* 0x000fe20000000000 */
[----:B------:R-:W-:Y:S02]  /*7860*/  UMOV UR32, 0x0 ;  /* 0x0000000000207882 */ /* 0x000fe40000000000 */
[----:B------:R-:W-:Y:S01]  /*7870*/  ULEA.HI.X.SX32 UR30, UR20, UR9, 0x1, UP0 ;  /* 0x00000009141e7291 */ /* 0x000fe200080f0e3f */
[----:B------:R-:W-:Y:S01]  /*7880*/  UMOV UR33, 0x14f00000 ;  /* 0x14f0000000217882 */ /* 0x000fe20000000000 */
[----:B-1----:R-:W-:Y:S02]  /*7890*/  ULEA UR21, UR22, UR21, 0x18 ;  /* 0x0000001516157291 */ /* 0x002fe4000f8ec03f */
[----:B------:R-:W-:Y:S02]  /*78a0*/  ULEA UR22, UP0, UR23, UR24, 0x2 ;  /* 0x0000001817167291 */ /* 0x000fe4000f80103f */
[----:B------:R-:W-:-:S02]  /*78b0*/  UIADD3 UR21, UR21, 0x10000, URZ ;  /* 0x0001000015157890 */ /* 0x000fc4000fffe03f */
[----:B------:R-:W-:-:S03]  /*78c0*/  ULEA.HI.X UR23, UR23, UR25, UR30, 0x2, UP0 ;  /* 0x0000001917177291 */ /* 0x000fc600080f141e */
[----:B------:R-:W-:-:S06]  /*78d0*/  UMOV UR30, 0x400 ;  /* 0x00000400001e7882 */ /* 0x000fcc0000000000 */
[----:B------:R1:W-:Y:S02]  /*78e0*/  UBLKRED.G.S.ADD.F32.RN [UR22], [UR21], UR30, desc[UR32] ;  /* 0x00002016150073bb */ /* 0x0003e400080a141e */
[----:B-1----:R0:W-:Y:S02]  /*78f0*/  UTMACMDFLUSH ;  /* 0x00000000000079b7 */ /* 0x0021e40000000000 */
.L_x_1178:
[----:B------:R-:W-:Y:S05]  /*7900*/  BSYNC B0 ;  /* 0x0000000000007941 */ /* 0x000fea0003800000 */
.L_x_1177:
        /* <DEDUP_REMOVED lines=13> */
.L_x_1180:
[----:B------:R-:W-:Y:S05]  /*79e0*/  BSYNC B0 ;  /* 0x0000000000007941 */ /* 0x000fea0003800000 */
.L_x_1179:
[----:B------:R-:W-:Y:S06]  /*79f0*/  BAR.ARV 0xa, 0xa0 ;  /* 0x0282800000007b1d */ /* 0x000fec0000002000 */
[----:B------:R-:W-:Y:S04]  /*7a00*/  BSSY B0, `(.L_x_1181) ;  /* 0x0000003000007945 */ /* 0x000fe80003800000 */
[----:B------:R-:W-:Y:S05]  /*7a10*/  @!P0 BRA `(.L_x_1182) ;  /* 0x0000000000048947 */ /* 0x000fea0003800000 */
[----:B------:R-:W-:-:S04]  /*7a20*/  DEPBAR.LE SB0, 0x0 ;  /* 0x000080000000791a */ /* 0x000fc80000000000 */
.L_x_1182:
[----:B------:R-:W-:Y:S05]  /*7a30*/  BSYNC B0 ;  /* 0x0000000000007941 */ /* 0x000fea0003800000 */
.L_x_1181:
        /* <DEDUP_REMOVED lines=13> */
.L_x_1184:
[----:B------:R-:W-:Y:S05]  /*7b10*/  BSYNC B0 ;  /* 0x0000000000007941 */ /* 0x000fea0003800000 */
.L_x_1183:
        /* <DEDUP_REMOVED lines=13> */
.L_x_1186:
[----:B------:R-:W-:Y:S05]  /*7bf0*/  BSYNC B0 ;  /* 0x0000000000007941 */ /* 0x000fea0003800000 */
.L_x_1185:
[----:B------:R-:W-:Y:S01]  /*7c00*/  UIADD3 UR12, UR12, 0x2, URZ ;  /* 0x000000020c0c7890 */ /* 0x000fe2000fffe03f */
[----:B------:R-:W-:Y:S06]  /*7c10*/  BAR.ARV 0xa, 0xa0 ;  /* 0x0282800000007b1d */ /* 0x000fec0000002000 */
[----:B------:R-:W-:Y:S01]  /*7c20*/  UISETP.GE.AND UP0, UPT, UR12, UR8, UPT ;  /* 0x000000080c00728c */ /* 0x000fe2000bf06270 */
[----:B------:R-:W-:Y:S04]  /*7c30*/  BSSY B0, `(.L_x_1187) ;  /* 0x0000003000007945 */ /* 0x000fe80003800000 */
[----:B------:R-:W-:Y:S06]  /*7c40*/  @!P0 BRA `(.L_x_1188) ;  /* 0x0000000000048947 */ /* 0x000fec0003800000 */
[----:B------:R-:W-:-:S04]  /*7c50*/  DEPBAR.LE SB0, 0x0 ;  /* 0x000080000000791a */ /* 0x000fc80000000000 */
.L_x_1188:
[----:B------:R-:W-:Y:S05]  /*7c60*/  BSYNC B0 ;  /* 0x0000000000007941 */ /* 0x000fea0003800000 */
.L_x_1187:
[----:B------:R-:W-:Y:S06]  /*7c70*/  BAR.ARV 0xb, 0xa0 ;  /* 0x02c2800000007b1d */ /* 0x000fec0000002000 */
[----:B------:R-:W-:Y:S01]  /*7c80*/  PLOP3.LUT P1, PT, PT, PT, UP0, 0x80, 0x0 ;  /* 0x000000000000781c */ /* 0x000fe20003f2f008 */
[----:B------:R-:W-:Y:S02]  /*7c90*/  UIADD3 UR20, UR20, 0x4000, URZ ;  /* 0x0000400014147890 */ /* 0x000fe4000fffe03f */
[----:B------:R-:W-:-:S10]  /*7ca0*/  UIADD3 UR4, UR4, 0x4000, URZ ;  /* 0x0000400004047890 */ /* 0x000fd4000fffe03f */
[----:B------:R-:W-:Y:S05]  /*7cb0*/  @!P1 BRA `(.L_x_1189) ;  /* 0xfffffff800c09947 */ /* 0x000fea000383ffff */
[----:B------:R-:W-:Y:S05]  /*7cc0*/  BRA `(.L_x_1109) ;  /* 0x0000002000587947 */ /* 0x000fea0003800000 */
.L_x_1167:
[----:B------:R-:W1:Y:S01]  /*7cd0*/  S2UR UR21, SR_CTAID.Z ;  /* 0x00000000001579c3 */ /* 0x000e620000002700 */
[----:B------:R-:W-:Y:S01]  /*7ce0*/  IMAD.MOV.U32 R11, RZ, RZ, 0x1 ;  /* 0x00000001ff0b7424 */ /* 0x000fe200078e00ff */
[----:B-1----:R-:W-:-:S13]  /*7cf0*/  ISETP.LE.AND P0, PT, RZ, UR21, PT ;  /* 0x00000015ff007c0c */ /* 0x002fda000bf03270 */
[----:B------:R-:W-:Y:S05]  /*7d00*/  @!P0 BRA `(.L_x_1190) ;  /* 0x0000001c00b48947 */ /* 0x000fea0003800000 */
[----:B------:R-:W1:Y:S01]  /*7d10*/  S2UR UR9, SR_CTAID.X ;  /* 0x00000000000979c3 */ /* 0x000e620000002500 */
[----:B------:R-:W-:Y:S01]  /*7d20*/  ULDC UR8, c[0x0][0x280] ;  /* 0x0000a00000087ab9 */ /* 0x000fe20000000800 */
[----:B------:R-:W-:Y:S01]  /*7d30*/  ULDC UR4, c[0x0][0x290] ;  /* 0x0000a40000047ab9 */ /* 0x000fe20000000800 */
[----:B------:R-:W-:-:S05]  /*7d40*/  ULDC UR5, c[0x0][0x74c] ;  /* 0x0001d30000057ab9 */ /* 0x000fca0000000800 */
[----:B------:R-:W2:Y:S01]  /*7d50*/  S2UR UR20, SR_CTAID.Y ;  /* 0x00000000001479c3 */ /* 0x000ea20000002600 */
[----:B-1----:R-:W-:Y:S02]  /*7d60*/  USHF.L.U32 UR11, UR9, 0x7, URZ ;  /* 0x00000007090b7899 */ /* 0x002fe4000800063f */
[----:B------:R-:W-:Y:S02]  /*7d70*/  ISETP.LE.AND P0, PT, RZ, UR9, PT ;  /* 0x00000009ff007c0c */ /* 0x000fe4000bf03270 */
[----:B------:R-:W-:-:S04]  /*7d80*/  UIADD3 UR4, -UR4, UR11, UR8 ;  /* 0x0000000b04047290 */ /* 0x000fc8000fffe108 */
[----:B------:R-:W-:-:S04]  /*7d90*/  UIADD3 UR4, UR4, -UR5, URZ ;  /* 0x8000000504047290 */ /* 0x000fc8000fffe03f */
[----:B------:R-:W-:-:S04]  /*7da0*/  USHF.R.S32.HI UR5, URZ, 0x1f, UR4 ;  /* 0x0000001f3f057899 */ /* 0x000fc80008011404 */
[----:B------:R-:W-:Y:S02]  /*7db0*/  ULEA.HI UR5, UR5, UR4, URZ, 0x6 ;  /* 0x0000000405057291 */ /* 0x000fe4000f8f303f */
[----:B------:R-:W-:Y:S02]  /*7dc0*/  UIADD3 UR4, UR8, 0x3f, URZ ;  /* 0x0000003f08047890 */ /* 0x000fe4000fffe03f */
[----:B------:R-:W-:Y:S02]  /*7dd0*/  USHF.R.S32.HI UR5, URZ, 0x6, UR5 ;  /* 0x000000063f057899 */ /* 0x000fe40008011405 */
[----:B------:R-:W-:Y:S02]  /*7de0*/  USHF.R.S32.HI UR6, URZ, 0x1f, UR4 ;  /* 0x0000001f3f067899 */ /* 0x000fe40008011404 */
[----:B------:R-:W-:Y:S02]  /*7df0*/  UISETP.LT.AND UP0, UPT, URZ, UR5, UPT ;  /* 0x000000053f00728c */ /* 0x000fe4000bf01270 */
[----:B------:R-:W-:-:S02]  /*7e00*/  ULEA.HI UR6, UR6, UR4, URZ, 0x6 ;  /* 0x0000000406067291 */ /* 0x000fc4000f8f303f */
[----:B------:R-:W-:Y:S02]  /*7e10*/  USEL UR7, URZ, UR5, !UP0 ;  /* 0x000000053f077287 */ /* 0x000fe4000c000000 */
[----:B------:R-:W-:Y:S01]  /*7e20*/  USHF.R.S32.HI UR6, URZ, 0x6, UR6 ;  /* 0x000000063f067899 */ /* 0x000fe20008011406 */
[----:B--2---:R-:W-:Y:S11]  /*7e30*/  @!P0 BRA `(.L_x_1191) ;  /* 0x0000000000288947 */ /* 0x004ff60003800000 */
[----:B------:R-:W-:Y:S01]  /*7e40*/  ULEA UR8, UR9, UR8, 0x7 ;  /* 0x0000000809087291 */ /* 0x000fe2000f8e383f */
[----:B------:R-:W-:Y:S01]  /*7e50*/  ULDC UR4, c[0x0][0x290] ;  /* 0x0000a40000047ab9 */ /* 0x000fe20000000800 */
[----:B------:R-:W-:Y:S02]  /*7e60*/  ULDC UR5, c[0x0][0x748] ;  /* 0x0001d20000057ab9 */ /* 0x000fe40000000800 */
[----:B------:R-:W-:-:S04]  /*7e70*/  UIADD3 UR4, -UR4, 0xbf, UR8 ;  /* 0x000000bf04047890 */ /* 0x000fc8000fffe108 */
[----:B------:R-:W-:-:S04]  /*7e80*/  UIADD3 UR4, UR4, UR5, URZ ;  /* 0x0000000504047290 */ /* 0x000fc8000fffe03f */
[----:B------:R-:W-:-:S04]  /*7e90*/  USHF.R.S32.HI UR5, URZ, 0x1f, UR4 ;  /* 0x0000001f3f057899 */ /* 0x000fc80008011404 */
[----:B------:R-:W-:-:S04]  /*7ea0*/  ULEA.HI UR5, UR5, UR4, URZ, 0x6 ;  /* 0x0000000405057291 */ /* 0x000fc8000f8f303f */
[----:B------:R-:W-:-:S04]  /*7eb0*/  USHF.R.S32.HI UR5, URZ, 0x6, UR5 ;  /* 0x000000063f057899 */ /* 0x000fc80008011405 */
[----:B------:R-:W-:-:S04]  /*7ec0*/  UISETP.LT.AND UP0, UPT, UR5, UR6, UPT ;  /* 0x000000060500728c */ /* 0x000fc8000bf01270 */
[----:B------:R-:W-:-:S12]  /*7ed0*/  USEL UR6, UR5, UR6, UP0 ;  /* 0x0000000605067287 */ /* 0x000fd80008000000 */
.L_x_1191:
[----:B------:R-:W-:-:S06]  /*7ee0*/  UISETP.GT.AND UP0, UPT, UR6, UR7, UPT ;  /* 0x000000070600728c */ /* 0x000fcc000bf04270 */
[----:B------:R-:W-:-:S13]  /*7ef0*/  PLOP3.LUT P0, PT, PT, PT, UP0, 0x80, 0x0 ;  /* 0x000000000000781c */ /* 0x000fda0003f0f008 */
[----:B------:R-:W-:Y:S05]  /*7f00*/  @!P0 BRA `(.L_x_1190) ;  /* 0x0000001c00348947 */ /* 0x000fea0003800000 */
[----:B------:R-:W-:Y:S01]  /*7f10*/  USHF.R.S32.HI UR10, URZ, 0x1f, UR20 ;  /* 0x0000001f3f0a7899 */ /* 0x000fe20008011414 */
[----:B------:R-:W-:Y:S01]  /*7f20*/  IMAD.U32 R4, RZ, RZ, UR7 ;  /* 0x00000007ff047e24 */ /* 0x000fe2000f8e00ff */
[----:B------:R-:W-:Y:S01]  /*7f30*/  ULDC.64 UR8, c[0x0][0x718] ;  /* 0x0001c60000087ab9 */ /* 0x000fe20000000a00 */
[----:B------:R-:W-:Y:S01]  /*7f40*/  ULDC.64 UR12, c[0x0][0x730] ;  /* 0x0001cc00000c7ab9 */ /* 0x000fe20000000a00 */
[----:B------:R-:W-:Y:S01]  /*7f50*/  UIMAD.WIDE.U32 UR4, UR20, UR8, URZ ;  /* 0x00000008140472a5 */ /* 0x000fe2000f8e003f */
[----:B------:R-:W-:Y:S01]  /*7f60*/  BSSY B0, `(.L_x_1190) ;  /* 0x00001c7000007945 */ /* 0x000fe20003800000 */
[----:B------:R-:W-:Y:S01]  /*7f70*/  UIMAD UR8, UR10, UR8, URZ ;  /* 0x000000080a0872a4 */ /* 0x000fe2000f8e023f */
[----:B------:R-:W-:Y:S01]  /*7f80*/  IMAD.MOV.U32 R0, RZ, RZ, RZ ;  /* 0x000000ffff007224 */ /* 0x000fe200078e00ff */
[----:B------:R-:W-:Y:S02]  /*7f90*/  UIMAD UR10, UR10, UR12, URZ ;  /* 0x0000000c0a0a72a4 */ /* 0x000fe4000f8e023f */
[----:B------:R-:W-:-:S02]  /*7fa0*/  UIMAD UR22, UR20, UR9, UR8 ;  /* 0x00000009141672a4 */ /* 0x000fc4000f8e0208 */
[----:B------:R-:W-:Y:S02]  /*7fb0*/  UIMAD.WIDE.U32 UR8, UR20, UR12, URZ ;  /* 0x0000000c140872a5 */ /* 0x000fe4000f8e003f */
[----:B------:R-:W-:Y:S02]  /*7fc0*/  UIMAD UR12, UR20, UR13, UR10 ;  /* 0x0000000d140c72a4 */ /* 0x000fe4000f8e020a */
[----:B------:R-:W-:Y:S01]  /*7fd0*/  USHF.R.S32.HI UR13, URZ, 0x1f, UR21 ;  /* 0x0000001f3f0d7899 */ /* 0x000fe20008011415 */
[----:B------:R-:W-:Y:S01]  /*7fe0*/  ULDC UR10, c[0x0][0x2e8] ;  /* 0x0000ba00000a7ab9 */ /* 0x000fe20000000800 */
[----:B------:R-:W-:Y:S01]  /*7ff0*/  ELECT P0, URZ, PT ;  /* 0x00000000003f782f */ /* 0x000fe20003800000 */
[----:B------:R-:W-:Y:S01]  /*8000*/  UISETP.NE.AND UP0, UPT, UR10, 0x1, UPT ;  /* 0x000000010a00788c */ /* 0x000fe2000bf05270 */
[----:B------:R-:W-:Y:S01]  /*8010*/  ULDC.64 UR14, c[0x0][0x720] ;  /* 0x0001c800000e7ab9 */ /* 0x000fe20000000a00 */
[----:B------:R-:W-:Y:S02]  /*8020*/  UIADD3 UR23, UR5, UR22, URZ ;  /* 0x0000001605177290 */ /* 0x000fe4000fffe03f */
[----:B------:R-:W-:-:S02]  /*8030*/  UIMAD UR10, UR13, UR14, URZ ;  /* 0x0000000e0d0a72a4 */ /* 0x000fc4000f8e023f */
[----:B------:R-:W-:Y:S01]  /*8040*/  UIADD3 UR9, UR9, UR12, URZ ;  /* 0x0000000c09097290 */ /* 0x000fe2000fffe03f */
[----:B------:R-:W-:Y:S01]  /*8050*/  ULDC.64 UR18, c[0x0][0x738] ;  /* 0x0001ce0000127ab9 */ /* 0x000fe20000000a00 */
[----:B------:R-:W-:-:S03]  /*8060*/  UMOV UR22, UR4 ;  /* 0x0000000400167c82 */ /* 0x000fc60008000000 */
[----:B------:R-:W-:Y:S01]  /*8070*/  @UP0 ULDC UR16, c[0x0][0x2ec] ;  /* 0x0000bb0000100ab9 */ /* 0x000fe20000000800 */
[----:B------:R-:W-:Y:S02]  /*8080*/  UIMAD UR13, UR13, UR18, URZ ;  /* 0x000000120d0d72a4 */ /* 0x000fe4000f8e023f */
[----:B------:R-:W-:Y:S02]  /*8090*/  UIMAD UR5, UR21, UR15, UR10 ;  /* 0x0000000f150572a4 */ /* 0x000fe4000f8e020a */
[----:B------:R-:W-:Y:S02]  /*80a0*/  UIMAD.WIDE.U32 UR22, UR21, UR14, UR22 ;  /* 0x0000000e151672a5 */ /* 0x000fe4000f8e0016 */
[----:B------:R-:W-:Y:S02]  /*80b0*/  UIMAD.WIDE.U32 UR16, UR20, UR16, URZ ;  /* 0x00000010141072a5 */ /* 0x000fe4000f8e003f */
[----:B------:R-:W-:Y:S01]  /*80c0*/  UIMAD.WIDE.U32 UR14, UR21, UR18, UR8 ;  /* 0x00000012150e72a5 */ /* 0x000fe2000f8e0008 */
[----:B------:R-:W-:-:S02]  /*80d0*/  UMOV UR12, UR20 ;  /* 0x00000014000c7c82 */ /* 0x000fc40008000000 */
[----:B------:R-:W-:Y:S01]  /*80e0*/  @UP0 ULDC UR8, c[0x0][0x2f0] ;  /* 0x0000bc0000080ab9 */ /* 0x000fe20000000800 */
[----:B------:R-:W-:Y:S02]  /*80f0*/  UIMAD UR4, UR21, UR19, UR13 ;  /* 0x00000013150472a4 */ /* 0x000fe4000f8e020d */
[----:B------:R-:W-:Y:S01]  /*8100*/  @UP0 USHF.R.U32.HI UR12, URZ, UR8, UR17 ;  /* 0x000000083f0c0299 */ /* 0x000fe20008011611 */
[----:B------:R-:W-:Y:S11]  /*8110*/  @!P0 BRA `(.L_x_1192) ;  /* 0x0000001800ac8947 */ /* 0x000ff60003800000 */
[----:B------:R-:W1:Y:S01]  /*8120*/  S2R R3, SR_CgaCtaId ;  /* 0x0000000000037919 */ /* 0x000e620000008800 */
[----:B------:R-:W-:-:S04]  /*8130*/  MOV R16, 0x400 ;  /* 0x0000040000107802 */ /* 0x000fc80000000f00 */
[----:B-1----:R-:W-:Y:S01]  /*8140*/  LEA R16, R3, R16, 0x18 ;  /* 0x0000001003107211 */ /* 0x002fe200078ec0ff */
[----:B------:R-:W-:-:S05]  /*8150*/  IMAD.MOV.U32 R3, RZ, RZ, 0x1 ;  /* 0x00000001ff037424 */ /* 0x000fca00078e00ff */
[----:B------:R-:W-:-:S04]  /*8160*/  SHF.L.U32 R3, R3, 0x1f, RZ ;  /* 0x0000001f03037819 */ /* 0x000fc800000006ff */
[----:B------:R-:W1:Y:S02]  /*8170*/  SYNCS.PHASECHK.TRANS64.TRYWAIT P0, [R16+URZ+0x30820], R3 ;  /* 0x03082003100075a7 */ /* 0x000e64000800017f */
[----:B-1----:R-:W-:Y:S05]  /*8180*/  @!P0 BRA `(.L_x_1193) ;  /* 0x0000001c00948947 */ /* 0x002fea0003800000 */
.L_x_1221:
[----:B------:R-:W2:Y:S01]  /*8190*/  S2R R0, SR_TID.X ;  /* 0x0000000000007919 */ /* 0x000ea20000002100 */
[----:B------:R-:W-:Y:S02]  /*81a0*/  IMAD.U32 R15, RZ, RZ, UR23 ;  /* 0x00000017ff0f7e24 */ /* 0x000fe4000f8e00ff */
[----:B------:R-:W-:Y:S02]  /*81b0*/  IMAD.U32 R14, RZ, RZ, UR15 ;  /* 0x0000000fff0e7e24 */ /* 0x000fe4000f8e00ff */
[----:B------:R-:W-:Y:S02]  /*81c0*/  VIADD R15, R15, UR5 ;  /* 0x000000050f0f7c36 */ /* 0x000fe40008000000 */
[----:B------:R-:W-:Y:S02]  /*81d0*/  VIADD R14, R14, UR4 ;  /* 0x000000040e0e7c36 */ /* 0x000fe40008000000 */
[----:B------:R-:W-:Y:S01]  /*81e0*/  IMAD.MOV.U32 R11, RZ, RZ, 0x1 ;  /* 0x00000001ff0b7424 */ /* 0x000fe200078e00ff */
[----:B--2---:R-:W-:-:S04]  /*81f0*/  LOP3.LUT R0, R0, 0x7f, RZ, 0xc0, !PT ;  /* 0x0000007f00007812 */ /* 0x004fc800078ec0ff */
[----:B------:R-:W-:-:S13]  /*8200*/  ISETP.NE.AND P0, PT, R0, RZ, PT ;  /* 0x000000ff0000720c */ /* 0x000fda0003f05270 */
[----:B------:R-:W-:Y:S05]  /*8210*/  @P0 BRA `(.L_x_1194) ;  /* 0x0000000000180947 */ /* 0x000fea0003800000 */
[----:B------:R-:W2:Y:S01]  /*8220*/  S2R R0, SR_TID.X ;  /* 0x0000000000007919 */ /* 0x000ea20000002100 */
[----:B-1----:R-:W-:-:S04]  /*8230*/  IMAD.MOV.U32 R3, RZ, RZ, 0x4100 ;  /* 0x00004100ff037424 */ /* 0x002fc800078e00ff */
[----:B------:R3:W-:Y:S01]  /*8240*/  SYNCS.ARRIVE.TRANS64 RZ, [R16+URZ+0x30810], R3 ;  /* 0x0308100310ff79a7 */ /* 0x0007e2000800003f */
[----:B--2---:R-:W-:-:S13]  /*8250*/  LOP3.LUT P1, RZ, R0, 0x1f, RZ, 0xc0, !PT ;  /* 0x0000001f00ff7812 */ /* 0x004fda000782c0ff */
[----:B---3--:R-:W-:Y:S05]  /*8260*/  @!P1 BRA `(.L_x_1194) ;  /* 0x0000000000049947 */ /* 0x008fea0003800000 */
[----:B------:R-:W-:Y:S01]  /*8270*/  BPT.TRAP 0x1 ;  /* 0x000000040000795c */ /* 0x000fe20000300000 */
.L_x_1194:
[----:B------:R-:W-:Y:S01]  /*8280*/  R2UR UR19, R4 ;  /* 0x00000000041372ca */ /* 0x000fe200000e0000 */
[----:B------:R-:W2:Y:S01]  /*8290*/  LDC.64 R6, c[0x0][0x198] ;  /* 0x00006600ff067b82 */ /* 0x000ea20000000a00 */
[----:B------:R-:W-:Y:S01]  /*82a0*/  R2UR UR7, R15 ;  /* 0x000000000f0772ca */ /* 0x000fe200000e0000 */
[----:B------:R-:W-:Y:S01]  /*82b0*/  ULDC.64 UR16, c[0x0][0x700] ;  /* 0x0001c00000107ab9 */ /* 0x000fe20000000a00 */
[----:B------:R-:W-:Y:S01]  /*82c0*/  UMOV UR36, 0x0 ;  /* 0x0000000000247882 */ /* 0x000fe20000000000 */
[----:B------:R-:W-:Y:S01]  /*82d0*/  IMAD.U32 R10, RZ, RZ, UR16 ;  /* 0x00000010ff0a7e24 */ /* 0x000fe2000f8e00ff */
[----:B------:R-:W-:Y:S01]  /*82e0*/  UMOV UR37, 0x14f00000 ;  /* 0x14f0000000257882 */ /* 0x000fe20000000000 */
[----:B------:R-:W-:Y:S01]  /*82f0*/  IMAD.U32 R9, RZ, RZ, UR17 ;  /* 0x00000011ff097e24 */ /* 0x000fe2000f8e00ff */
[----:B------:R-:W-:Y:S01]  /*8300*/  UMOV UR18, URZ ;  /* 0x0000003f00127c82 */ /* 0x000fe20008000000 */
[----:B------:R-:W-:Y:S01]  /*8310*/  UMOV UR26, 0x40 ;  /* 0x00000040001a7882 */ /* 0x000fe20000000000 */
[----:B------:R-:W-:Y:S01]  /*8320*/  UMOV UR28, UR20 ;  /* 0x00000014001c7c82 */ /* 0x000fe20008000000 */
[----:B------:R-:W-:Y:S01]  /*8330*/  UMOV UR29, UR21 ;  /* 0x00000015001d7c82 */ /* 0x000fe20008000000 */
[----:B------:R-:W-:Y:S01]  /*8340*/  IMAD.MOV.U32 R5, RZ, RZ, 0x10000 ;  /* 0x00010000ff057424 */ /* 0x000fe200078e00ff */
[----:B------:R-:W-:Y:S01]  /*8350*/  USHF.L.U32 UR19, UR19, 0x6, URZ ;  /* 0x0000000613137899 */ /* 0x000fe2000800063f */
[----:B------:R-:W-:Y:S01]  /*8360*/  IMAD.MOV.U32 R19, RZ, RZ, RZ ;  /* 0x000000ffff137224 */ /* 0x000fe200078e00ff */
[----:B------:R-:W-:Y:S01]  /*8370*/  UMOV UR48, 0x0 ;  /* 0x0000000000307882 */ /* 0x000fe20000000000 */
[----:B------:R-:W-:Y:S01]  /*8380*/  UMOV UR49, 0x10000000 ;  /* 0x1000000000317882 */ /* 0x000fe20000000000 */
[----:B------:R-:W-:Y:S01]  /*8390*/  UIADD3 UR8, UP0, UR19, UR22, URZ ;  /* 0x0000001613087290 */ /* 0x000fe2000ff1e03f */
[----:B------:R-:W-:-:S02]  /*83a0*/  UMOV UR13, UR21 ;  /* 0x00000015000d7c82 */ /* 0x000fc40008000000 */
[----:B------:R-:W-:Y:S01]  /*83b0*/  UMOV UR27, UR19 ;  /* 0x00000013001b7c82 */ /* 0x000fe20008000000 */
[----:B------:R-:W-:Y:S02]  /*83c0*/  ULEA.HI.X.SX32 UR7, UR19, UR7, 0x1, UP0 ;  /* 0x0000000713077291 */ /* 0x000fe400080f0e3f */
[----:B-1----:R-:W-:Y:S01]  /*83d0*/  IMAD.U32 R3, RZ, RZ, UR8 ;  /* 0x00000008ff037e24 */ /* 0x002fe2000f8e00ff */
[----:B------:R-:W-:Y:S01]  /*83e0*/  UMOV UR10, UR18 ;  /* 0x00000012000a7c82 */ /* 0x000fe20008000000 */
[----:B------:R-:W-:Y:S01]  /*83f0*/  IMAD.U32 R2, RZ, RZ, UR8 ;  /* 0x00000008ff027e24 */ /* 0x000fe2000f8e00ff */
[----:B------:R-:W-:Y:S01]  /*8400*/  R2UR UR8, R16 ;  /* 0x00000000100872ca */ /* 0x000fe200000e0000 */
[----:B--2---:R-:W-:Y:S01]  /*8410*/  IMAD.MOV.U32 R8, RZ, RZ, R6 ;  /* 0x000000ffff087224 */ /* 0x004fe200078e0006 */
[----:B------:R-:W-:Y:S01]  /*8420*/  LEA R0, P1, R3, R10, 0x2 ;  /* 0x0000000a03007211 */ /* 0x000fe200078210ff */
[----:B------:R-:W-:Y:S01]  /*8430*/  IMAD.U32 R3, RZ, RZ, UR7 ;  /* 0x00000007ff037e24 */ /* 0x000fe2000f8e00ff */
[----:B------:R-:W-:Y:S01]  /*8440*/  UMOV UR7, 0x10 ;  /* 0x0000001000077882 */ /* 0x000fe20000000000 */
[----:B------:R-:W-:Y:S01]  /*8450*/  UMOV UR42, 0x40 ;  /* 0x00000040002a7882 */ /* 0x000fe20000000000 */
[----:B------:R-:W-:Y:S01]  /*8460*/  R2UR UR32, R0 ;  /* 0x00000000002072ca */ /* 0x000fe200000e0000 */
[----:B------:R-:W-:Y:S01]  /*8470*/  UMOV UR43, UR11 ;  /* 0x0000000b002b7c82 */ /* 0x000fe20008000000 */
[----:B------:R-:W-:Y:S01]  /*8480*/  LEA.HI.X R2, R2, R9, R3, 0x2, P1 ;  /* 0x0000000902027211 */ /* 0x000fe200008f1403 */
[----:B------:R-:W-:Y:S01]  /*8490*/  UMOV UR44, UR12 ;  /* 0x0000000c002c7c82 */ /* 0x000fe20008000000 */
[----:B------:R-:W-:Y:S01]  /*84a0*/  IADD3 R0, P1, R8, 0x2f0, RZ ;  /* 0x000002f008007810 */ /* 0x000fe20007f3e0ff */
[----:B------:R-:W-:Y:S01]  /*84b0*/  UMOV UR45, UR21 ;  /* 0x00000015002d7c82 */ /* 0x000fe20008000000 */
[----:B------:R-:W-:Y:S01]  /*84c0*/  R2UR UR33, R2 ;  /* 0x00000000022172ca */ /* 0x000fe200000e0000 */
[----:B------:R-:W-:Y:S01]  /*84d0*/  UIADD3 UR16, UR8, 0x18000, URZ ;  /* 0x0001800008107890 */ /* 0x000fe2000fffe03f */
[----:B------:R-:W-:Y:S01]  /*84e0*/  R2UR UR30, R0 ;  /* 0x00000000001e72ca */ /* 0x000fe200000e0000 */
[----:B------:R-:W-:Y:S01]  /*84f0*/  UIADD3 UR17, UR8, 0x30810, URZ ;  /* 0x0003081008117890 */ /* 0x000fe2000fffe03f */
[----:B------:R-:W-:Y:S01]  /*8500*/  IADD3 R0, P2, R8, 0x3f0, RZ ;  /* 0x000003f008007810 */ /* 0x000fe20007f5e0ff */
[----:B------:R-:W-:-:S02]  /*8510*/  UIADD3 UR24, UR8, 0x1a000, URZ ;  /* 0x0001a00008187890 */ /* 0x000fc4000fffe03f */
[----:B------:R-:W-:Y:S01]  /*8520*/  UIADD3 UR50, UR8, 0x28000, URZ ;  /* 0x0002800008327890 */ /* 0x000fe2000fffe03f */
[----:B------:R-:W-:Y:S01]  /*8530*/  R2UR UR46, R0 ;  /* 0x00000000002e72ca */ /* 0x000fe200000e0000 */
[--C-:B------:R-:W-:Y:S01]  /*8540*/  IMAD.X R0, RZ, RZ, R7.reuse, P1 ;  /* 0x000000ffff007224 */ /* 0x100fe200008e0607 */
[----:B------:R-:W-:Y:S01]  /*8550*/  IADD3 R2, P1, R8, 0xf0, RZ ;  /* 0x000000f008027810 */ /* 0x000fe20007f3e0ff */
[----:B------:R-:W-:Y:S01]  /*8560*/  UMOV UR25, UR17 ;  /* 0x0000001100197c82 */ /* 0x000fe20008000000 */
[----:B------:R-:W-:Y:S01]  /*8570*/  UMOV UR51, UR17 ;  /* 0x0000001100337c82 */ /* 0x000fe20008000000 */
[----:B------:R-:W-:Y:S01]  /*8580*/  UIADD3 UR9, UR8, 0x30800, URZ ;  /* 0x0003080008097890 */ /* 0x000fe2000fffe03f */
[----:B------:R-:W-:Y:S01]  /*8590*/  R2UR UR31, R0 ;  /* 0x00000000001f72ca */ /* 0x000fe200000e0000 */
[--C-:B------:R-:W-:Y:S01]  /*85a0*/  IMAD.X R0, RZ, RZ, R7.reuse, P2 ;  /* 0x000000ffff007224 */ /* 0x100fe200010e0607 */
[----:B------:R-:W-:Y:S01]  /*85b0*/  R2UR UR34, R2 ;  /* 0x00000000022272ca */ /* 0x000fe200000e0000 */
[----:B------:R-:W-:Y:S01]  /*85c0*/  IMAD.X R3, RZ, RZ, R7, P1 ;  /* 0x000000ffff037224 */ /* 0x000fe200008e0607 */
[----:B------:R-:W-:-:S02]  /*85d0*/  UIADD3 UR40, UR8, 0x4000, URZ ;  /* 0x0000400008287890 */ /* 0x000fc4000fffe03f */
[----:B------:R-:W-:Y:S01]  /*85e0*/  R2UR UR47, R0 ;  /* 0x00000000002f72ca */ /* 0x000fe200000e0000 */
[----:B------:R-:W-:Y:S01]  /*85f0*/  IMAD.U32 R0, RZ, RZ, UR6 ;  /* 0x00000006ff007e24 */ /* 0x000fe2000f8e00ff */
[----:B------:R-:W-:Y:S01]  /*8600*/  R2UR UR35, R3 ;  /* 0x00000000032372ca */ /* 0x000fe200000e0000 */
[----:B------:R-:W-:Y:S02]  /*8610*/  UMOV UR41, UR9 ;  /* 0x0000000900297c82 */ /* 0x000fe40008000000 */
[----:B------:R-:W-:-:S05]  /*8620*/  VIADD R6, R0, 0xffffffff ;  /* 0xffffffff00067836 */ /* 0x000fca0000000000 */
[----:B------:R1:W-:Y:S01]  /*8630*/  STL [R1], R6 ;  /* 0x0000000601007387 */ /* 0x0003e20000100800 */
[----:B------:R-:W-:-:S04]  /*8640*/  ISETP.GE.AND P1, PT, R4, R6, PT ;  /* 0x000000060400720c */ /* 0x000fc80003f26270 */
[----:B------:R-:W-:Y:S01]  /*8650*/  UTMALDG.4D [UR16], [UR34], desc[UR36] ;  /* 0x00002410220075b4 */ /* 0x000fe20008019000 */
[----:B------:R-:W-:Y:S01]  /*8660*/  UTMALDG.4D [UR24], [UR34], desc[UR36] ;  /* 0x00002418220075b4 */ /* 0x000fe20008019000 */
[----:B------:R2:W-:Y:S01]  /*8670*/  UBLKCP.S.G [UR50], [UR32], UR7 ;  /* 0x00000032200073ba */ /* 0x0005e20008000207 */
[----:B------:R1:W-:Y:S01]  /*8680*/  SYNCS.ARRIVE.TRANS64 RZ, [R16+URZ+0x30800], R5 ;  /* 0x0308000510ff79a7 */ /* 0x0003e2000800003f */
[----:B------:R1:W-:Y:S01]  /*8690*/  UTMALDG.4D [UR8], [UR30], desc[UR48] ;  /* 0x000030081e0075b4 */ /* 0x0003e20008019000 */
[----:B--2---:R-:W-:Y:S01]  /*86a0*/  UIADD3 UR32, UR8, 0x8000, URZ ;  /* 0x0000800008207890 */ /* 0x004fe2000fffe03f */
[----:B------:R1:W-:Y:S01]  /*86b0*/  UTMALDG.4D [UR40], [UR30], desc[UR48] ;  /* 0x000030281e0075b4 */ /* 0x0003e20008019000 */
[----:B------:R-:W-:Y:S01]  /*86c0*/  UIADD3 UR24, UR8, 0xc000, URZ ;  /* 0x0000c00008187890 */ /* 0x000fe2000fffe03f */
[----:B------:R-:W-:Y:S01]  /*86d0*/  UMOV UR35, UR11 ;  /* 0x0000000b00237c82 */ /* 0x000fe20008000000 */
[----:B------:R-:W-:Y:S01]  /*86e0*/  UMOV UR36, UR12 ;  /* 0x0000000c00247c82 */ /* 0x000fe20008000000 */
[----:B------:R-:W-:Y:S01]  /*86f0*/  UMOV UR37, UR21 ;  /* 0x0000001500257c82 */ /* 0x000fe20008000000 */
[----:B------:R-:W-:Y:S01]  /*8700*/  UMOV UR34, UR18 ;  /* 0x0000001200227c82 */ /* 0x000fe20008000000 */
[----:B------:R-:W-:Y:S01]  /*8710*/  UMOV UR33, UR9 ;  /* 0x0000000900217c82 */ /* 0x000fe20008000000 */
[----:B------:R-:W-:Y:S01]  /*8720*/  UMOV UR27, UR11 ;  /* 0x0000000b001b7c82 */ /* 0x000fe20008000000 */
[----:B------:R-:W-:Y:S01]  /*8730*/  UMOV UR28, UR12 ;  /* 0x0000000c001c7c82 */ /* 0x000fe20008000000 */
[----:B------:R-:W-:Y:S01]  /*8740*/  UMOV UR25, UR9 ;  /* 0x0000000900197c82 */ /* 0x000fe20008000000 */
[----:B------:R1:W-:Y:S01]  /*8750*/  UTMALDG.4D [UR32], [UR46], desc[UR48] ;  /* 0x000030202e0075b4 */ /* 0x0003e20008019000 */
[----:B------:R1:W-:Y:S02]  /*8760*/  UTMALDG.4D [UR24], [UR46], desc[UR48] ;  /* 0x000030182e0075b4 */ /* 0x0003e40008019000 */
[----:B-1----:R-:W-:Y:S05]  /*8770*/  @P1 BRA `(.L_x_1195) ;  /* 0x00000010003c1947 */ /* 0x002fea0003800000 */
[----:B------:R-:W-:Y:S01]  /*8780*/  R2UR UR7, R4 ;  /* 0x00000000040772ca */ /* 0x000fe200000e0000 */
[----:B------:R-:W1:Y:S01]  /*8790*/  S2R R6, SR_TID.X ;  /* 0x0000000000067919 */ /* 0x000e620000002100 */
[----:B------:R-:W-:Y:S01]  /*87a0*/  UIADD3 UR8, UR6, -0x2, URZ ;  /* 0xfffffffe06087890 */ /* 0x000fe2000fffe03f */
[----:B------:R-:W-:-:S05]  /*87b0*/  IMAD.MOV.U32 R11, RZ, RZ, 0x1 ;  /* 0x00000001ff0b7424 */ /* 0x000fca00078e00ff */
[----:B------:R-:W-:-:S05]  /*87c0*/  ISETP.NE.AND P1, PT, R4, UR8, PT ;  /* 0x0000000804007c0c */ /* 0x000fca000bf25270 */
[----:B------:R-:W-:-:S04]  /*87d0*/  ULOP3.LUT UR7, URZ, UR7, URZ, 0x33, !UPT ;  /* 0x000000073f077292 */ /* 0x000fc8000f8e333f */
[----:B------:R-:W-:-:S06]  /*87e0*/  UIADD3 UR7, UR7, UR6, URZ ;  /* 0x0000000607077290 */ /* 0x000fcc000fffe03f */
[----:B------:R-:W-:-:S05]  /*87f0*/  IMAD.U32 R0, RZ, RZ, UR7 ;  /* 0x00000007ff007e24 */ /* 0x000fca000f8e00ff */
[----:B------:R-:W-:Y:S01]  /*8800*/  LOP3.LUT R5, R0, 0x1, RZ, 0xc0, !PT ;  /* 0x0000000100057812 */ /* 0x000fe200078ec0ff */
[----:B------:R-:W-:-:S04]  /*8810*/  IMAD.MOV.U32 R0, RZ, RZ, R4 ;  /* 0x000000ffff007224 */ /* 0x000fc800078e0004 */
[----:B------:R2:W-:Y:S01]  /*8820*/  STL [R1+0x4], R5 ;  /* 0x0000040501007387 */ /* 0x0005e20000100800 */
[----:B-1----:R-:W-:Y:S01]  /*8830*/  LOP3.LUT R6, R6, 0x1f, RZ, 0xc0, !PT ;  /* 0x0000001f06067812 */ /* 0x002fe200078ec0ff */
[----:B------:R-:W-:Y:S06]  /*8840*/  @!P1 BRA `(.L_x_1196) ;  /* 0x0000000800b09947 */ /* 0x000fec0003800000 */
[----:B------:R-:W-:Y:S01]  /*8850*/  R2UR UR8, R5 ;  /* 0x00000000050872ca */ /* 0x000fe200000e0000 */
[----:B------:R-:W-:Y:S02]  /*8860*/  IMAD.MOV.U32 R0, RZ, RZ, R4 ;  /* 0x000000ffff007224 */ /* 0x000fe400078e0004 */
[----:B------:R-:W-:-:S10]  /*8870*/  IMAD.MOV.U32 R11, RZ, RZ, 0x1 ;  /* 0x00000001ff0b7424 */ /* 0x000fd400078e00ff */
[----:B------:R-:W-:-:S06]  /*8880*/  UIADD3 UR7, UR7, -UR8, URZ ;  /* 0x8000000807077290 */ /* 0x000fcc000fffe03f */
[----:B------:R-:W-:-:S07]  /*8890*/  IMAD.U32 R20, RZ, RZ, UR7 ;  /* 0x00000007ff147e24 */ /* 0x000fce000f8e00ff */
.L_x_1205:
[----:B--234-:R-:W-:-:S04]  /*88a0*/  SHF.L.U32 R21, R11, 0x1f, RZ ;  /* 0x0000001f0b157819 */ /* 0x01cfc800000006ff */
[----:B------:R-:W1:Y:S02]  /*88b0*/  SYNCS.PHASECHK.TRANS64.TRYWAIT P1, [R16+URZ+0x30840], R21 ;  /* 0x03084015100075a7 */ /* 0x000e64000802017f */
[----:B-1----:R-:W-:Y:S05]  /*88c0*/  @!P1 BRA `(.L_x_1197) ;  /* 0x0000001400d89947 */ /* 0x002fea0003800000 */
.L_x_1222:
[----:B------:R-:W-:Y:S05]  /*88d0*/  @P0 BRA `(.L_x_1198) ;  /* 0x0000000000140947 */ /* 0x000fea0003800000 */
[----:B------:R-:W-:Y:S01]  /*88e0*/  ISETP.NE.AND P1, PT, R6, RZ, PT ;  /* 0x000000ff0600720c */ /* 0x000fe20003f25270 */
[----:B------:R-:W-:-:S04]  /*88f0*/  IMAD.MOV.U32 R3, RZ, RZ, 0x4100 ;  /* 0x00004100ff037424 */ /* 0x000fc800078e00ff */
[----:B------:R3:W-:Y:S08]  /*8900*/  SYNCS.ARRIVE.TRANS64 RZ, [R16+URZ+0x30830], R3 ;  /* 0x0308300310ff79a7 */ /* 0x0007f0000800003f */
[----:B------:R-:W-:Y:S05]  /*8910*/  @!P1 BRA `(.L_x_1198) ;  /* 0x0000000000049947 */ /* 0x000fea0003800000 */
[----:B------:R-:W-:Y:S01]  /*8920*/  BPT.TRAP 0x1 ;  /* 0x000000040000795c */ /* 0x000fe20000300000 */
.L_x_1198:
[----:B------:R-:W3:Y:S01]  /*8930*/  LDC.64 R12, c[0x0][0x728] ;  /* 0x0001ca00ff0c7b82 */ /* 0x000ee20000000a00 */
[----:B------:R-:W-:Y:S01]  /*8940*/  IMAD.SHL.U32 R18, R0, 0x40, RZ ;  /* 0x0000004000127824 */ /* 0x000fe200078e00ff */
[----:B------:R-:W-:Y:S01]  /*8950*/  R2UR UR32, R16 ;  /* 0x00000000102072ca */ /* 0x000fe200000e0000 */
[----:B------:R-:W-:Y:S01]  /*8960*/  UMOV UR30, 0x0 ;  /* 0x00000000001e7882 */ /* 0x000fe20000000000 */
[----:B------:R-:W-:Y:S01]  /*8970*/  UMOV UR31, 0x14f00000 ;  /* 0x14f00000001f7882 */ /* 0x000fe20000000000 */
[----:B------:R-:W-:Y:S01]  /*8980*/  UMOV UR18, URZ ;  /* 0x0000003f00127c82 */ /* 0x000fe20008000000 */
[C---:B------:R-:W-:Y:S01]  /*8990*/  IADD3 R2, P1, R18.reuse, UR14, RZ ;  /* 0x0000000e12027c10 */ /* 0x040fe2000ff3e0ff */
[----:B------:R-:W-:Y:S01]  /*89a0*/  UMOV UR26, 0x40 ;  /* 0x00000040001a7882 */ /* 0x000fe20000000000 */
[----:B--2---:R-:W2:Y:S01]  /*89b0*/  LDC.64 R4, c[0x0][0x198] ;  /* 0x00006600ff047b82 */ /* 0x004ea20000000a00 */
        /* <DEDUP_REMOVED lines=14> */
[----:B--2---:R-:W-:Y:S02]  /*8aa0*/  IMAD.MOV.U32 R8, RZ, RZ, R4 ;  /* 0x000000ffff087224 */ /* 0x004fe400078e0004 */
        /* <DEDUP_REMOVED lines=12> */
.L_x_1223:
[----:B------:R-:W-:Y:S05]  /*8b70*/  @P0 BRA `(.L_x_1200) ;  /* 0x0000000000140947 */ /* 0x000fea0003800000 */
[----:B------:R-:W-:Y:S01]  /*8b80*/  ISETP.NE.AND P1, PT, R6, RZ, PT ;  /* 0x000000ff0600720c */ /* 0x000fe20003f25270 */
[----:B------:R-:W-:-:S04]  /*8b90*/  IMAD.MOV.U32 R2, RZ, RZ, 0x4100 ;  /* 0x00004100ff027424 */ /* 0x000fc800078e00ff */
[----:B------:R3:W-:Y:S08]  /*8ba0*/  SYNCS.ARRIVE.TRANS64 RZ, [R16+URZ+0x30818], R2 ;  /* 0x0308180210ff79a7 */ /* 0x0007f0000800003f */
[----:B------:R-:W-:Y:S05]  /*8bb0*/  @!P1 BRA `(.L_x_1200) ;  /* 0x0000000000049947 */ /* 0x000fea0003800000 */
[----:B------:R-:W-:Y:S01]  /*8bc0*/  BPT.TRAP 0x1 ;  /* 0x000000040000795c */ /* 0x000fe20000300000 */
.L_x_1200:
[----:B------:R-:W-:Y:S01]  /*8bd0*/  VIADD R18, R18, 0x40 ;  /* 0x0000004012127836 */ /* 0x000fe20000000000 */
[----:B------:R-:W-:Y:S01]  /*8be0*/  ULDC.64 UR8, c[0x0][0x700] ;  /* 0x0001c00000087ab9 */ /* 0x000fe20000000a00 */
[----:B------:R-:W-:Y:S01]  /*8bf0*/  R2UR UR32, R16 ;  /* 0x00000000102072ca */ /* 0x000fe200000e0000 */
[----:B------:R-:W-:Y:S01]  /*8c00*/  IMAD.U32 R10, RZ, RZ, UR8 ;  /* 0x00000008ff0a7e24 */ /* 0x000fe2000f8e00ff */
[----:B------:R-:W-:Y:S01]  /*8c10*/  UMOV UR30, 0x0 ;  /* 0x00000000001e7882 */ /* 0x000fe20000000000 */
[----:B---3--:R-:W-:Y:S01]  /*8c20*/  IADD3 R2, P1, R18, UR22, RZ ;  /* 0x0000001612027c10 */ /* 0x008fe2000ff3e0ff */
[----:B------:R-:W-:Y:S01]  /*8c30*/  IMAD.U32 R9, RZ, RZ, UR9 ;  /* 0x00000009ff097e24 */ /* 0x000fe2000f8e00ff */
[----:B------:R-:W-:Y:S01]  /*8c40*/  SHF.R.S32.HI R17, RZ, 0x1f, R18 ;  /* 0x0000001fff117819 */ /* 0x000fe20000011412 */
[----:B------:R-:W-:Y:S01]  /*8c50*/  UMOV UR31, 0x14f00000 ;  /* 0x14f00000001f7882 */ /* 0x000fe20000000000 */
[----:B------:R-:W-:Y:S01]  /*8c60*/  LEA R3, P2, R2, R10, 0x2 ;  /* 0x0000000a02037211 */ /* 0x000fe200078410ff */
[----:B------:R-:W-:Y:S01]  /*8c70*/  UMOV UR26, URZ ;  /* 0x0000003f001a7c82 */ /* 0x000fe20008000000 */
[----:B------:R-:W-:Y:S01]  /*8c80*/  R2UR UR27, R18 ;  /* 0x00000000121b72ca */ /* 0x000fe200000e0000 */
[----:B------:R-:W-:Y:S01]  /*8c90*/  UMOV UR28, UR20 ;  /* 0x00000014001c7c82 */ /* 0x000fe20008000000 */
[----:B------:R-:W-:Y:S01]  /*8ca0*/  R2UR UR34, R3 ;  /* 0x00000000032272ca */ /* 0x000fe200000e0000 */
[----:B------:R-:W-:Y:S01]  /*8cb0*/  IMAD.X R3, R17, 0x1, R15, P1 ;  /* 0x0000000111037824 */ /* 0x000fe200008e060f */
[----:B------:R-:W-:-:S02]  /*8cc0*/  UIADD3 UR24, UR32, 0x1c000, URZ ;  /* 0x0001c00020187890 */ /* 0x000fc4000fffe03f */
[----:B------:R-:W-:Y:S02]  /*8cd0*/  UIADD3 UR25, UR32, 0x30818, URZ ;  /* 0x0003081820197890 */ /* 0x000fe4000fffe03f */
[----:B------:R-:W-:Y:S01]  /*8ce0*/  LEA.HI.X R3, R2, R9, R3, 0x2, P2 ;  /* 0x0000000902037211 */ /* 0x000fe200010f1403 */
[----:B------:R-:W-:Y:S01]  /*8cf0*/  UIADD3 UR16, UR32, 0x1e000, URZ ;  /* 0x0001e00020107890 */ /* 0x000fe2000fffe03f */
[----:B------:R-:W-:Y:S01]  /*8d00*/  IADD3 R2, P1, R8, 0xf0, RZ ;  /* 0x000000f008027810 */ /* 0x000fe20007f3e0ff */
[----:B------:R-:W-:Y:S01]  /*8d10*/  UIADD3 UR32, UR32, 0x28100, URZ ;  /* 0x0002810020207890 */ /* 0x000fe2000fffe03f */
[----:B------:R-:W-:Y:S01]  /*8d20*/  R2UR UR35, R3 ;  /* 0x00000000032372ca */ /* 0x000fe200000e0000 */
[----:B------:R-:W-:Y:S01]  /*8d30*/  UMOV UR29, UR21 ;  /* 0x00000015001d7c82 */ /* 0x000fe20008000000 */
[----:B------:R-:W-:Y:S01]  /*8d40*/  R2UR UR8, R2 ;  /* 0x00000000020872ca */ /* 0x000fe200000e0000 */
[----:B------:R-:W-:Y:S01]  /*8d50*/  IMAD.X R3, RZ, RZ, R7, P1 ;  /* 0x000000ffff037224 */ /* 0x000fe200008e0607 */
[----:B------:R-:W-:Y:S01]  /*8d60*/  UMOV UR18, 0x40 ;  /* 0x0000004000127882 */ /* 0x000fe20000000000 */
[----:B------:R-:W-:Y:S01]  /*8d70*/  UMOV UR17, UR25 ;  /* 0x0000001900117c82 */ /* 0x000fe20008000000 */
[----:B------:R-:W-:Y:S01]  /*8d80*/  UMOV UR19, UR27 ;  /* 0x0000001b00137c82 */ /* 0x000fe20008000000 */
[----:B------:R-:W-:Y:S01]  /*8d90*/  UMOV UR33, UR25 ;  /* 0x0000001900217c82 */ /* 0x000fe20008000000 */
[----:B------:R-:W-:Y:S01]  /*8da0*/  R2UR UR9, R3 ;  /* 0x00000000030972ca */ /* 0x000fe200000e0000 */
[----:B------:R-:W-:-:S12]  /*8db0*/  UMOV UR7, 0x10 ;  /* 0x0000001000077882 */ /* 0x000fd80000000000 */
[----:B------:R3:W-:Y:S01]  /*8dc0*/  UTMALDG.4D [UR24], [UR8], desc[UR30] ;  /* 0x00001e18080075b4 */ /* 0x0007e20008019000 */
[----:B------:R3:W-:Y:S01]  /*8dd0*/  UTMALDG.4D [UR16], [UR8], desc[UR30] ;  /* 0x00001e10080075b4 */ /* 0x0007e20008019000 */
[----:B------:R3:W-:Y:S01]  /*8de0*/  UBLKCP.S.G [UR32], [UR34], UR7 ;  /* 0x00000020220073ba */ /* 0x0007e20008000207 */
[----:B------:R-:W4:Y:S02]  /*8df0*/  SYNCS.PHASECHK.TRANS64.TRYWAIT P1, [R16+URZ+0x30848], R21 ;  /* 0x03084815100075a7 */ /* 0x000f24000802017f */
[----:B---34-:R-:W-:Y:S05]  /*8e00*/  @!P1 BRA `(.L_x_1201) ;  /* 0x0000001000b09947 */ /* 0x018fea0003800000 */
.L_x_1224:
[----:B------:R-:W-:Y:S05]  /*8e10*/  @P0 BRA `(.L_x_1202) ;  /* 0x0000000000140947 */ /* 0x000fea0003800000 */
[----:B------:R-:W-:Y:S01]  /*8e20*/  ISETP.NE.AND P1, PT, R6, RZ, PT ;  /* 0x000000ff0600720c */ /* 0x000fe20003f25270 */
[----:B-123--:R-:W-:-:S04]  /*8e30*/  IMAD.MOV.U32 R21, RZ, RZ, 0x4100 ;  /* 0x00004100ff157424 */ /* 0x00efc800078e00ff */
[----:B------:R4:W-:Y:S08]  /*8e40*/  SYNCS.ARRIVE.TRANS64 RZ, [R16+URZ+0x30838], R21 ;  /* 0x0308381510ff79a7 */ /* 0x0009f0000800003f */
[----:B------:R-:W-:Y:S05]  /*8e50*/  @!P1 BRA `(.L_x_1202) ;  /* 0x0000000000049947 */ /* 0x000fea0003800000 */
[----:B------:R-:W-:Y:S01]  /*8e60*/  BPT.TRAP 0x1 ;  /* 0x000000040000795c */ /* 0x000fe20000300000 */
.L_x_1202:
[C---:B------:R-:W-:Y:S01]  /*8e70*/  R2UR UR27, R18.reuse ;  /* 0x00000000121b72ca */ /* 0x040fe200000e0000 */
[----:B------:R-:W-:Y:S01]  /*8e80*/  UMOV UR30, 0x0 ;  /* 0x00000000001e7882 */ /* 0x000fe20000000000 */
[----:B------:R-:W-:Y:S01]  /*8e90*/  IADD3 R18, P1, R18, UR14, RZ ;  /* 0x0000000e12127c10 */ /* 0x000fe2000ff3e0ff */
        /* <DEDUP_REMOVED lines=26> */
[----:B------:R-:W5:Y:S02]  /*9040*/  SYNCS.PHASECHK.TRANS64.TRYWAIT P1, [R16+URZ+0x30820], R5 ;  /* 0x03082005100075a7 */ /* 0x000f64000802017f */
[----:B-1---5:R-:W-:Y:S05]  /*9050*/  @!P1 BRA `(.L_x_1203) ;  /* 0x0000001000309947 */ /* 0x022fea0003800000 */
.L_x_1226:
[----:B------:R-:W-:Y:S05]  /*9060*/  @P0 BRA `(.L_x_1204) ;  /* 0x0000000000140947 */ /* 0x000fea0003800000 */
[----:B------:R-:W-:Y:S01]  /*9070*/  ISETP.NE.AND P1, PT, R6, RZ, PT ;  /* 0x000000ff0600720c */ /* 0x000fe20003f25270 */
[----:B------:R-:W-:-:S04]  /*9080*/  IMAD.MOV.U32 R5, RZ, RZ, 0x4100 ;  /* 0x00004100ff057424 */ /* 0x000fc800078e00ff */
[----:B------:R1:W-:Y:S08]  /*9090*/  SYNCS.ARRIVE.TRANS64 RZ, [R16+URZ+0x30810], R5 ;  /* 0x0308100510ff79a7 */ /* 0x0003f0000800003f */
[----:B------:R-:W-:Y:S05]  /*90a0*/  @!P1 BRA `(.L_x_1204) ;  /* 0x0000000000049947 */ /* 0x000fea0003800000 */
[----:B------:R-:W-:Y:S01]  /*90b0*/  BPT.TRAP 0x1 ;  /* 0x000000040000795c */ /* 0x000fe20000300000 */
.L_x_1204:
[----:B------:R-:W-:Y:S01]  /*90c0*/  R2UR UR7, R0 ;  /* 0x00000000000772ca */ /* 0x000fe200000e0000 */
[----:B------:R-:W-:Y:S01]  /*90d0*/  VIADD R20, R20, 0xfffffffe ;  /* 0xfffffffe14147836 */ /* 0x000fe20000000000 */
[----:B------:R-:W-:Y:S01]  /*90e0*/  R2UR UR8, R15 ;  /* 0x000000000f0872ca */ /* 0x000fe200000e0000 */
[----:B------:R-:W-:Y:S01]  /*90f0*/  UMOV UR30, 0x0 ;  /* 0x00000000001e7882 */ /* 0x000fe20000000000 */
[----:B------:R-:W-:Y:S01]  /*9100*/  R2UR UR32, R16 ;  /* 0x00000000102072ca */ /* 0x000fe200000e0000 */
[----:B------:R-:W-:Y:S01]  /*9110*/  UMOV UR31, 0x14f00000 ;  /* 0x14f00000001f7882 */ /* 0x000fe20000000000 */
[----:B------:R-:W-:Y:S01]  /*9120*/  UMOV UR26, URZ ;  /* 0x0000003f001a7c82 */ /* 0x000fe20008000000 */
[----:B------:R-:W-:Y:S01]  /*9130*/  UMOV UR28, UR20 ;  /* 0x00000014001c7c82 */ /* 0x000fe20008000000 */
[----:B------:R-:W-:Y:S01]  /*9140*/  UMOV UR29, UR21 ;  /* 0x00000015001d7c82 */ /* 0x000fe20008000000 */
[----:B------:R-:W-:Y:S01]  /*9150*/  UMOV UR18, 0x40 ;  /* 0x0000004000127882 */ /* 0x000fe20000000000 */
[----:B------:R-:W-:-:S03]  /*9160*/  UMOV UR10, 0x10 ;  /* 0x00000010000a7882 */ /* 0x000fc60000000000 */
[----:B------:R-:W-:-:S04]  /*9170*/  UIADD3 UR7, UR7, 0x2, URZ ;  /* 0x0000000207077890 */ /* 0x000fc8000fffe03f */
[----:B------:R-:W-:Y:S02]  /*9180*/  USHF.L.U32 UR27, UR7, 0x6, URZ ;  /* 0x00000006071b7899 */ /* 0x000fe4000800063f */
[----:B------:R-:W-:Y:S02]  /*9190*/  UIADD3 UR24, UR32, 0x18000, URZ ;  /* 0x0001800020187890 */ /* 0x000fe4000fffe03f */
[----:B------:R-:W-:Y:S02]  /*91a0*/  UIADD3 UR9, UP0, UR27, UR22, URZ ;  /* 0x000000161b097290 */ /* 0x000fe4000ff1e03f */
[----:B------:R-:W-:Y:S02]  /*91b0*/  UIADD3 UR25, UR32, 0x30810, URZ ;  /* 0x0003081020197890 */ /* 0x000fe4000fffe03f */
[----:B------:R-:W-:Y:S02]  /*91c0*/  ULEA.HI.X.SX32 UR8, UR27, UR8, 0x1, UP0 ;  /* 0x000000081b087291 */ /* 0x000fe400080f0e3f */
[----:B-1----:R-:W-:Y:S01]  /*91d0*/  IMAD.U32 R5, RZ, RZ, UR9 ;  /* 0x00000009ff057e24 */ /* 0x002fe2000f8e00ff */
[----:B------:R-:W-:-:S02]  /*91e0*/  UIADD3 UR16, UR32, 0x1a000, URZ ;  /* 0x0001a00020107890 */ /* 0x000fc4000fffe03f */
[----:B------:R-:W-:Y:S01]  /*91f0*/  UIADD3 UR32, UR32, 0x28000, URZ ;  /* 0x0002800020207890 */ /* 0x000fe2000fffe03f */
[----:B------:R-:W-:Y:S01]  /*9200*/  IMAD.U32 R4, RZ, RZ, UR8 ;  /* 0x00000008ff047e24 */ /* 0x000fe2000f8e00ff */
[----:B------:R-:W-:Y:S01]  /*9210*/  LEA R0, P1, R5, R10, 0x2 ;  /* 0x0000000a05007211 */ /* 0x000fe200078210ff */
[----:B------:R-:W-:Y:S01]  /*9220*/  UMOV UR17, UR25 ;  /* 0x0000001900117c82 */ /* 0x000fe20008000000 */
[----:B------:R-:W-:Y:S01]  /*9230*/  R2UR UR8, R2 ;  /* 0x00000000020872ca */ /* 0x000fe200000e0000 */
[----:B------:R-:W-:Y:S01]  /*9240*/  UMOV UR19, UR27 ;  /* 0x0000001b00137c82 */ /* 0x000fe20008000000 */
[----:B------:R-:W-:Y:S01]  /*9250*/  R2UR UR34, R0 ;  /* 0x00000000002272ca */ /* 0x000fe200000e0000 */
[----:B------:R-:W-:Y:S01]  /*9260*/  IMAD.U32 R0, RZ, RZ, UR9 ;  /* 0x00000009ff007e24 */ /* 0x000fe2000f8e00ff */
[----:B------:R-:W-:Y:S01]  /*9270*/  R2UR UR9, R3 ;  /* 0x00000000030972ca */ /* 0x000fe200000e0000 */
[----:B------:R-:W-:-:S03]  /*9280*/  UMOV UR33, UR25 ;  /* 0x0000001900217c82 */ /* 0x000fc60008000000 */
[----:B------:R-:W-:Y:S02]  /*9290*/  LEA.HI.X R0, R0, R9, R4, 0x2, P1 ;  /* 0x0000000900007211 */ /* 0x000fe400008f1404 */
[----:B------:R-:W-:Y:S02]  /*92a0*/  ISETP.NE.AND P1, PT, R20, RZ, PT ;  /* 0x000000ff1400720c */ /* 0x000fe40003f25270 */
[----:B------:R-:W-:Y:S01]  /*92b0*/  R2UR UR35, R0 ;  /* 0x00000000002372ca */ /* 0x000fe200000e0000 */
[----:B------:R-:W-:-:S04]  /*92c0*/  IMAD.U32 R0, RZ, RZ, UR7 ;  /* 0x00000007ff007e24 */ /* 0x000fc8000f8e00ff */
[----:B------:R1:W-:Y:S01]  /*92d0*/  UTMALDG.4D [UR24], [UR8], desc[UR30] ;  /* 0x00001e18080075b4 */ /* 0x0003e20008019000 */
[----:B------:R1:W-:Y:S07]  /*92e0*/  UTMALDG.4D [UR16], [UR8], desc[UR30] ;  /* 0x00001e10080075b4 */ /* 0x0003ee0008019000 */
[----:B------:R1:W-:Y:S02]  /*92f0*/  UBLKCP.S.G [UR32], [UR34], UR10 ;  /* 0x00000020220073ba */ /* 0x0003e4000800020a */
[----:B-1----:R-:W-:Y:S05]  /*9300*/  @P1 BRA `(.L_x_1205) ;  /* 0xfffffff400641947 */ /* 0x002fea000383ffff */
.L_x_1196:
[----:B------:R-:W3:Y:S02]  /*9310*/  LDL.LU R4, [R1+0x4] ;  /* 0x0000040001047983 */ /* 0x000ee40000300800 */
[----:B---3--:R-:W-:Y:S02]  /*9320*/  ISETP.NE.AND P1, PT, R4, RZ, PT ;  /* 0x000000ff0400720c */ /* 0x008fe40003f25270 */
[----:B------:R1:W5:Y:S11]  /*9330*/  LDL R4, [R1] ;  /* 0x0000000001047983 */ /* 0x0003760000100800 */
[----:B-1----:R-:W-:Y:S05]  /*9340*/  @!P1 BRA `(.L_x_1195) ;  /* 0x0000000400489947 */ /* 0x002fea0003800000 */
[----:B------:R-:W-:-:S04]  /*9350*/  SHF.L.U32 R13, R11, 0x1f, RZ ;  /* 0x0000001f0b0d7819 */ /* 0x000fc800000006ff */
[----:B------:R-:W1:Y:S02]  /*9360*/  SYNCS.PHASECHK.TRANS64.TRYWAIT P1, [R16+URZ+0x30840], R13 ;  /* 0x0308400d100075a7 */ /* 0x000e64000802017f */
[----:B-1----:R-:W-:Y:S05]  /*9370*/  @!P1 BRA `(.L_x_1206) ;  /* 0x0000000c00809947 */ /* 0x002fea0003800000 */
.L_x_1227:
[----:B------:R-:W-:Y:S05]  /*9380*/  @P0 BRA `(.L_x_1207) ;  /* 0x0000000000140947 */ /* 0x000fea0003800000 */
[----:B------:R-:W-:Y:S01]  /*9390*/  ISETP.NE.AND P1, PT, R6, RZ, PT ;  /* 0x000000ff0600720c */ /* 0x000fe20003f25270 */
[----:B--2---:R-:W-:-:S04]  /*93a0*/  IMAD.MOV.U32 R5, RZ, RZ, 0x4100 ;  /* 0x00004100ff057424 */ /* 0x004fc800078e00ff */
[----:B------:R3:W-:Y:S08]  /*93b0*/  SYNCS.ARRIVE.TRANS64 RZ, [R16+URZ+0x30830], R5 ;  /* 0x0308300510ff79a7 */ /* 0x0007f0000800003f */
[----:B------:R-:W-:Y:S05]  /*93c0*/  @!P1 BRA `(.L_x_1207) ;  /* 0x0000000000049947 */ /* 0x000fea0003800000 */
[----:B------:R-:W-:Y:S01]  /*93d0*/  BPT.TRAP 0x1 ;  /* 0x000000040000795c */ /* 0x000fe20000300000 */
.L_x_1207:
[----:B--23-5:R-:W2:Y:S01]  /*93e0*/  LDC.64 R4, c[0x0][0x728] ;  /* 0x0001ca00ff047b82 */ /* 0x02cea20000000a00 */
[----:B------:R-:W-:Y:S01]  /*93f0*/  IMAD.SHL.U32 R17, R0, 0x40, RZ ;  /* 0x0000004000117824 */ /* 0x000fe200078e00ff */
[----:B------:R-:W-:Y:S01]  /*9400*/  R2UR UR32, R16 ;  /* 0x00000000102072ca */ /* 0x000fe200000e0000 */
[----:B------:R-:W-:Y:S01]  /*9410*/  UMOV UR30, 0x0 ;  /* 0x00000000001e7882 */ /* 0x000fe20000000000 */
[----:B------:R-:W-:Y:S01]  /*9420*/  UMOV UR31, 0x14f00000 ;  /* 0x14f00000001f7882 */ /* 0x000fe20000000000 */
[----:B------:R-:W-:Y:S01]  /*9430*/  UMOV UR26, URZ ;  /* 0x0000003f001a7c82 */ /* 0x000fe20008000000 */
[C---:B------:R-:W-:Y:S01]  /*9440*/  IADD3 R0, P1, R17.reuse, UR14, RZ ;  /* 0x0000000e11007c10 */ /* 0x040fe2000ff3e0ff */
        /* <DEDUP_REMOVED lines=10> */
[----:B--2---:R-:W-:Y:S01]  /*94f0*/  LEA R4, P2, R0, R4, 0x2 ;  /* 0x0000000400047211 */ /* 0x004fe200078410ff */
        /* <DEDUP_REMOVED lines=15> */
.L_x_1228:
[----:B------:R-:W-:Y:S05]  /*95f0*/  @P0 BRA `(.L_x_1209) ;  /* 0x0000000000140947 */ /* 0x000fea0003800000 */
[----:B------:R-:W-:Y:S01]  /*9600*/  ISETP.NE.AND P0, PT, R6, RZ, PT ;  /* 0x000000ff0600720c */ /* 0x000fe20003f05270 */
[----:B------:R-:W-:-:S04]  /*9610*/  IMAD.MOV.U32 R5, RZ, RZ, 0x4100 ;  /* 0x00004100ff057424 */ /* 0x000fc800078e00ff */
[----:B------:R3:W-:Y:S08]  /*9620*/  SYNCS.ARRIVE.TRANS64 RZ, [R16+URZ+0x30818], R5 ;  /* 0x0308180510ff79a7 */ /* 0x0007f0000800003f */
[----:B------:R-:W-:Y:S05]  /*9630*/  @!P0 BRA `(.L_x_1209) ;  /* 0x0000000000048947 */ /* 0x000fea0003800000 */
[----:B------:R-:W-:Y:S01]  /*9640*/  BPT.TRAP 0x1 ;  /* 0x000000040000795c */ /* 0x000fe20000300000 */
.L_x_1209:
        /* <DEDUP_REMOVED lines=9> */
[----:B------:R-:W-:-:S04]  /*96e0*/  UMOV UR18, 0x40 ;  /* 0x0000004000127882 */ /* 0x000fc80000000000 */
[----:B------:R-:W-:-:S04]  /*96f0*/  UIADD3 UR27, UR27, 0x40, URZ ;  /* 0x000000401b1b7890 */ /* 0x000fc8000fffe03f */
[----:B------:R-:W-:Y:S02]  /*9700*/  UIADD3 UR8, UP0, UR27, UR22, URZ ;  /* 0x000000161b087290 */ /* 0x000fe4000ff1e03f */
[----:B------:R-:W-:Y:S02]  /*9710*/  UIADD3 UR24, UR32, 0x1c000, URZ ;  /* 0x0001c00020187890 */ /* 0x000fe4000fffe03f */
[----:B------:R-:W-:Y:S02]  /*9720*/  ULEA.HI.X.SX32 UR7, UR27, UR7, 0x1, UP0 ;  /* 0x000000071b077291 */ /* 0x000fe400080f0e3f */
[----:B---3--:R-:W-:Y:S01]  /*9730*/  IMAD.U32 R5, RZ, RZ, UR8 ;  /* 0x00000008ff057e24 */ /* 0x008fe2000f8e00ff */
[----:B------:R-:W-:Y:S01]  /*9740*/  UIADD3 UR25, UR32, 0x30818, URZ ;  /* 0x0003081820197890 */ /* 0x000fe2000fffe03f */
[----:B------:R-:W-:Y:S01]  /*9750*/  IMAD.U32 R0, RZ, RZ, UR8 ;  /* 0x00000008ff007e24 */ /* 0x000fe2000f8e00ff */
[----:B------:R-:W-:Y:S01]  /*9760*/  R2UR UR8, R2 ;  /* 0x00000000020872ca */ /* 0x000fe200000e0000 */
[----:B------:R-:W-:Y:S01]  /*9770*/  IMAD.U32 R4, RZ, RZ, UR7 ;  /* 0x00000007ff047e24 */ /* 0x000fe2000f8e00ff */
[----:B------:R-:W-:Y:S01]  /*9780*/  LEA R10, P0, R5, R10, 0x2 ;  /* 0x0000000a050a7211 */ /* 0x000fe200078010ff */
[----:B------:R-:W-:-:S02]  /*9790*/  UIADD3 UR16, UR32, 0x1e000, URZ ;  /* 0x0001e00020107890 */ /* 0x000fc4000fffe03f */
[----:B------:R-:W-:Y:S01]  /*97a0*/  UIADD3 UR32, UR32, 0x28100, URZ ;  /* 0x0002810020207890 */ /* 0x000fe2000fffe03f */
[----:B------:R-:W-:Y:S01]  /*97b0*/  LEA.HI.X R9, R0, R9, R4, 0x2, P0 ;  /* 0x0000000900097211 */ /* 0x000fe200000f1404 */
[----:B------:R-:W-:Y:S01]  /*97c0*/  UMOV UR17, UR25 ;  /* 0x0000001900117c82 */ /* 0x000fe20008000000 */
[----:B------:R3:W5:Y:S01]  /*97d0*/  LDL.LU R4, [R1] ;  /* 0x0000000001047983 */ /* 0x0007620000300800 */
[----:B------:R-:W-:Y:S01]  /*97e0*/  R2UR UR34, R10 ;  /* 0x000000000a2272ca */ /* 0x000fe200000e0000 */
[----:B------:R-:W-:Y:S01]  /*97f0*/  UMOV UR19, UR27 ;  /* 0x0000001b00137c82 */ /* 0x000fe20008000000 */
[----:B------:R-:W-:Y:S01]  /*9800*/  R2UR UR35, R9 ;  /* 0x00000000092372ca */ /* 0x000fe200000e0000 */
[----:B------:R-:W-:Y:S01]  /*9810*/  UMOV UR33, UR25 ;  /* 0x0000001900217c82 */ /* 0x000fe20008000000 */
[----:B------:R3:W-:Y:S01]  /*9820*/  UTMALDG.4D [UR24], [UR8], desc[UR30] ;  /* 0x00001e18080075b4 */ /* 0x0007e20008019000 */
[----:B------:R-:W-:Y:S01]  /*9830*/  UMOV UR7, 0x10 ;  /* 0x0000001000077882 */ /* 0x000fe20000000000 */
[----:B------:R3:W-:Y:S09]  /*9840*/  UTMALDG.4D [UR16], [UR8], desc[UR30] ;  /* 0x00001e10080075b4 */ /* 0x0007f20008019000 */
[----:B------:R3:W-:Y:S02]  /*9850*/  UBLKCP.S.G [UR32], [UR34], UR7 ;  /* 0x00000020220073ba */ /* 0x0007e40008000207 */
[----:B---3--:R-:W-:-:S07]  /*9860*/  IMAD.MOV.U32 R19, RZ, RZ, 0x1 ;  /* 0x00000001ff137424 */ /* 0x008fce00078e00ff */
.L_x_1195:
[----:B------:R-:W3:Y:S01]  /*9870*/  S2R R0, SR_TID.X ;  /* 0x0000000000007919 */ /* 0x000ee20000002100 */
[----:B------:R-:W-:Y:S01]  /*9880*/  IMAD R3, R19, 0x8, R16 ;  /* 0x0000000813037824 */ /* 0x000fe200078e0210 */
[----:B---3--:R-:W-:Y:S02]  /*9890*/  LOP3.LUT R2, R0, 0x7f, RZ, 0xc0, !PT ;  /* 0x0000007f00027812 */ /* 0x008fe400078ec0ff */
[----:B------:R-:W-:Y:S02]  /*98a0*/  SHF.L.U32 R0, R11, 0x1f, RZ ;  /* 0x0000001f0b007819 */ /* 0x000fe400000006ff */
[----:B------:R-:W-:Y:S02]  /*98b0*/  ISETP.NE.AND P1, PT, R2, RZ, PT ;  /* 0x000000ff0200720c */ /* 0x000fe40003f25270 */
[----:B------:R-:W3:Y:S02]  /*98c0*/  SYNCS.PHASECHK.TRANS64.TRYWAIT P0, [R3+URZ+0x30840], R0 ;  /* 0x03084000030075a7 */ /* 0x000ee4000800017f */
[----:B---3--:R-:W-:Y:S09]  /*98d0*/  @!P0 BRA `(.L_x_1210) ;  /* 0x0000000800508947 */ /* 0x008ff20003800000 */
.L_x_1229:
[----:B------:R-:W-:Y:S05]  /*98e0*/  @P1 BRA `(.L_x_1211) ;  /* 0x0000000000181947 */ /* 0x000fea0003800000 */
[----:B------:R-:W1:Y:S01]  /*98f0*/  S2R R2, SR_TID.X ;  /* 0x0000000000027919 */ /* 0x000e620000002100 */
[----:B---3--:R-:W-:-:S04]  /*9900*/  IMAD.MOV.U32 R0, RZ, RZ, 0x4100 ;  /* 0x00004100ff007424 */ /* 0x008fc800078e00ff */
[----:B------:R3:W-:Y:S01]  /*9910*/  SYNCS.ARRIVE.TRANS64 RZ, [R3+URZ+0x30830], R0 ;  /* 0x0308300003ff79a7 */ /* 0x0007e2000800003f */
[----:B-1----:R-:W-:-:S13]  /*9920*/  LOP3.LUT P0, RZ, R2, 0x1f, RZ, 0xc0, !PT ;  /* 0x0000001f02ff7812 */ /* 0x002fda000780c0ff */
[----:B---3--:R-:W-:Y:S05]  /*9930*/  @!P0 BRA `(.L_x_1211) ;  /* 0x0000000000048947 */ /* 0x008fea0003800000 */
[----:B------:R-:W-:Y:S01]  /*9940*/  BPT.TRAP 0x1 ;  /* 0x000000040000795c */ /* 0x000fe20000300000 */
.L_x_1211:
[----:B-----5:R-:W-:Y:S01]  /*9950*/  R2UR UR27, R4 ;  /* 0x00000000041b72ca */ /* 0x020fe200000e0000 */
[C-C-:B---3--:R-:W-:Y:S01]  /*9960*/  IMAD R0, R19.reuse, 0x4000, R16.reuse ;  /* 0x0000400013007824 */ /* 0x148fe200078e0210 */
[----:B------:R-:W-:Y:S01]  /*9970*/  R2UR UR9, R14 ;  /* 0x000000000e0972ca */ /* 0x000fe200000e0000 */
[----:B-12-4-:R-:W-:Y:S01]  /*9980*/  IMAD R16, R19, 0x100, R16 ;  /* 0x0000010013107824 */ /* 0x016fe200078e0210 */
[----:B------:R-:W-:Y:S01]  /*9990*/  IADD3 R8, P0, R8, 0x1f0, RZ ;  /* 0x000001f008087810 */ /* 0x000fe20007f1e0ff */
[----:B------:R-:W-:Y:S01]  /*99a0*/  ULDC.64 UR18, c[0x0][0x728] ;  /* 0x0001ca0000127ab9 */ /* 0x000fe20000000a00 */
[----:B------:R-:W-:Y:S01]  /*99b0*/  R2UR UR25, R3 ;  /* 0x00000000031972ca */ /* 0x000fe200000e0000 */
[----:B------:R-:W-:Y:S01]  /*99c0*/  UMOV UR32, 0x0 ;  /* 0x0000000000207882 */ /* 0x000fe20000000000 */
[----:B------:R-:W-:Y:S01]  /*99d0*/  R2UR UR16, R0 ;  /* 0x00000000001072ca */ /* 0x000fe200000e0000 */
[----:B------:R-:W-:Y:S01]  /*99e0*/  IMAD.X R7, RZ, RZ, R7, P0 ;  /* 0x000000ffff077224 */ /* 0x000fe200000e0607 */
[----:B------:R-:W-:Y:S01]  /*99f0*/  R2UR UR7, R16 ;  /* 0x00000000100772ca */ /* 0x000fe200000e0000 */
[----:B------:R-:W-:Y:S01]  /*9a00*/  UMOV UR33, 0x14f00000 ;  /* 0x14f0000000217882 */ /* 0x000fe20000000000 */
[----:B------:R-:W-:Y:S01]  /*9a10*/  R2UR UR30, R8 ;  /* 0x00000000081e72ca */ /* 0x000fe200000e0000 */
[----:B------:R-:W-:Y:S01]  /*9a20*/  USHF.L.U32 UR27, UR27, 0x6, URZ ;  /* 0x000000061b1b7899 */ /* 0x000fe2000800063f */
[----:B------:R-:W-:Y:S01]  /*9a30*/  R2UR UR31, R7 ;  /* 0x00000000071f72ca */ /* 0x000fe200000e0000 */
[----:B------:R-:W-:Y:S01]  /*9a40*/  UMOV UR26, URZ ;  /* 0x0000003f001a7c82 */ /* 0x000fe20008000000 */
[----:B------:R-:W-:Y:S01]  /*9a50*/  UMOV UR28, UR20 ;  /* 0x00000014001c7c82 */ /* 0x000fe20008000000 */
[----:B------:R-:W-:Y:S01]  /*9a60*/  UIADD3 UR10, UP0, UR27, UR14, URZ ;  /* 0x0000000e1b0a7290 */ /* 0x000fe2000ff1e03f */
[----:B------:R-:W-:Y:S01]  /*9a70*/  VIADD R0, R19, 0x1 ;  /* 0x0000000113007836 */ /* 0x000fe20000000000 */
[----:B------:R-:W-:-:S02]  /*9a80*/  UIADD3 UR25, UR25, 0x30830, URZ ;  /* 0x0003083019197890 */ /* 0x000fc4000fffe03f */
[----:B------:R-:W-:Y:S02]  /*9a90*/  ULEA UR8, UP1, UR10, UR18, 0x2 ;  /* 0x000000120a087291 */ /* 0x000fe4000f82103f */
[----:B------:R-:W-:Y:S01]  /*9aa0*/  ULEA.HI.X.SX32 UR9, UR27, UR9, 0x1, UP0 ;  /* 0x000000091b097291 */ /* 0x000fe200080f0e3f */
[C---:B------:R-:W-:Y:S01]  /*9ab0*/  ISETP.NE.AND P0, PT, R0.reuse, 0x2, PT ;  /* 0x000000020000780c */ /* 0x040fe20003f05270 */
[----:B------:R-:W-:Y:S02]  /*9ac0*/  UIADD3 UR24, UR16, 0x20000, URZ ;  /* 0x0002000010187890 */ /* 0x000fe4000fffe03f */
[----:B------:R-:W-:Y:S01]  /*9ad0*/  UIADD3 UR16, UR16, 0x22000, URZ ;  /* 0x0002200010107890 */ /* 0x000fe2000fffe03f */
[----:B------:R-:W-:Y:S01]  /*9ae0*/  SEL R2, RZ, 0x1, P0 ;  /* 0x00000001ff027807 */ /* 0x000fe20000000000 */
[----:B------:R-:W-:Y:S01]  /*9af0*/  ULEA.HI.X UR9, UR10, UR19, UR9, 0x2, UP1 ;  /* 0x000000130a097291 */ /* 0x000fe200088f1409 */
[----:B------:R-:W-:Y:S01]  /*9b00*/  SEL R0, R0, RZ, P0 ;  /* 0x000000ff00007207 */ /* 0x000fe20000000000 */
[----:B------:R-:W-:Y:S01]  /*9b10*/  UIADD3 UR34, UR7, 0x28200, URZ ;  /* 0x0002820007227890 */ /* 0x000fe2000fffe03f */
[----:B------:R-:W-:Y:S01]  /*9b20*/  LOP3.LUT R11, R11, R2, RZ, 0x3c, !PT ;  /* 0x000000020b0b7212 */ /* 0x000fe200078e3cff */
[----:B------:R-:W-:Y:S01]  /*9b30*/  UMOV UR29, UR21 ;  /* 0x00000015001d7c82 */ /* 0x000fe20008000000 */
[----:B------:R-:W-:Y:S01]  /*9b40*/  UMOV UR18, 0x40 ;  /* 0x0000004000127882 */ /* 0x000fe20000000000 */
[----:B------:R-:W-:Y:S01]  /*9b50*/  UMOV UR17, UR25 ;  /* 0x0000001900117c82 */ /* 0x000fe20008000000 */
[----:B------:R-:W-:Y:S01]  /*9b60*/  UMOV UR19, UR27 ;  /* 0x0000001b00137c82 */ /* 0x000fe20008000000 */
[----:B------:R-:W-:Y:S01]  /*9b70*/  UMOV UR35, UR25 ;  /* 0x0000001900237c82 */ /* 0x000fe20008000000 */
[----:B------:R1:W-:Y:S01]  /*9b80*/  UTMALDG.4D [UR24], [UR30], desc[UR32] ;  /* 0x000020181e0075b4 */ /* 0x0003e20008019000 */
[----:B------:R-:W-:Y:S01]  /*9b90*/  UMOV UR7, 0x10 ;  /* 0x0000001000077882 */ /* 0x000fe20000000000 */
[----:B------:R1:W-:Y:S01]  /*9ba0*/  UTMALDG.4D [UR16], [UR30], desc[UR32] ;  /* 0x000020101e0075b4 */ /* 0x0003e20008019000 */
[----:B------:R1:W-:Y:S02]  /*9bb0*/  UBLKCP.S.G [UR34], [UR8], UR7 ;  /* 0x00000022080073ba */ /* 0x0003e40008000207 */
[----:B-1----:R-:W-:Y:S01]  /*9bc0*/  NOP ;  /* 0x0000000000007918 */ /* 0x002fe20000000000 */
.L_x_1192:
[----:B------:R-:W-:Y:S05]  /*9bd0*/  BSYNC B0 ;  /* 0x0000000000007941 */ /* 0x000fea0003800000 */
.L_x_1190:
[----:B------:R-:W-:-:S03]  /*9be0*/  UMOV UR7, 0xffffffff ;  /* 0xffffffff00077882 */ /* 0x000fc60000000000 */
[----:B------:R-:W-:Y:S05]  /*9bf0*/  BRA.DIV UR7, `(.L_x_1212) ;  /* 0x00000006079c7947 */ /* 0x000fea000b800000 */
[----:B------:R-:W-:-:S13]  /*9c00*/  ELECT P6, URZ, PT ;  /* 0x00000000003f782f */ /* 0x000fda00038c0000 */
.L_x_1232:
[----:B------:R-:W-:Y:S05]  /*9c10*/  @!P6 BRA `(.L_x_1109) ;  /* 0x000000000084e947 */ /* 0x000fea0003800000 */
[----:B------:R-:W-:-:S06]  /*9c20*/  ULOP3.LUT UR7, UR38, 0x2, URZ, 0xfc, !UPT ;  /* 0x0000000226077892 */ /* 0x000fcc000f8efc3f */
[----:B------:R-:W-:-:S05]  /*9c30*/  IMAD.U32 R2, RZ, RZ, UR7 ;  /* 0x00000007ff027e24 */ /* 0x000fca000f8e00ff */
[----:B------:R-:W-:-:S13]  /*9c40*/  ISETP.NE.AND P2, PT, R2, 0x3, PT ;  /* 0x000000030200780c */ /* 0x000fda0003f45270 */
[----:B------:R-:W-:Y:S05]  /*9c50*/  @!P2 BRA `(.L_x_1213) ;  /* 0x000000000004a947 */ /* 0x000fea0003800000 */
[----:B------:R-:W-:Y:S01]  /*9c60*/  BPT.TRAP 0x1 ;  /* 0x000000040000795c */ /* 0x000fe20000300000 */
.L_x_1213:
        /* <DEDUP_REMOVED lines=15> */
.L_x_1233:
[----:B------:R-:W2:Y:S02]  /*9d60*/  SYNCS.PHASECHK.TRANS64.TRYWAIT P0, [R3+URZ], R2 ;  /* 0x00000002030075a7 */ /* 0x000ea4000800017f */
[----:B--2---:R-:W-:Y:S05]  /*9d70*/  @!P0 BRA `(.L_x_1215) ;  /* 0x0000000400708947 */ /* 0x004fea0003800000 */
.L_x_1234:
[----:B------:R-:W-:Y:S05]  /*9d80*/  @!P2 BRA `(.L_x_1216) ;  /* 0x000000000004a947 */ /* 0x000fea0003800000 */
[----:B------:R-:W-:Y:S01]  /*9d90*/  BPT.TRAP 0x1 ;  /* 0x000000040000795c */ /* 0x000fe20000300000 */
.L_x_1216:
[----:B--2---:R-:W-:-:S04]  /*9da0*/  VIADD R3, R7, 0x30840 ;  /* 0x0003084007037836 */ /* 0x004fc80000000000 */
[----:B------:R-:W-:-:S04]  /*9db0*/  IMAD R0, R0, 0x8, R3 ;  /* 0x0000000800007824 */ /* 0x000fc800078e0203 */
[----:B------:R-:W2:Y:S02]  /*9dc0*/  SYNCS.PHASECHK.TRANS64.TRYWAIT P0, [R0+URZ], R5 ;  /* 0x00000005000075a7 */ /* 0x000ea4000800017f */
[----:B--2---:R-:W-:Y:S05]  /*9dd0*/  @!P0 BRA `(.L_x_1217) ;  /* 0x00000004006c8947 */ /* 0x004fea0003800000 */
.L_x_1235:
[----:B------:R-:W-:-:S07]  /*9de0*/  IMAD R3, R4, 0x8, R3 ;  /* 0x0000000804037824 */ /* 0x000fce00078e0203 */
.L_x_1218:
[----:B---3--:R3:W4:Y:S02]  /*9df0*/  SYNCS.PHASECHK.TRANS64.TRYWAIT P0, [R3+URZ], R2 ;  /* 0x00000002030075a7 */ /* 0x008724000800017f */
[----:B----4-:R-:W-:Y:S05]  /*9e00*/  @!P0 NANOSLEEP.SYNCS 0x989680 ;  /* 0x009896800000895d */ /* 0x010fea0003900000 */
[----:B------:R-:W4:Y:S02]  /*9e10*/  @!P0 SYNCS.PHASECHK.TRANS64 P0, [R3+URZ], R2 ;  /* 0x00000002030085a7 */ /* 0x000f24000800007f */
[----:B----4-:R-:W-:Y:S05]  /*9e20*/  @!P0 BRA `(.L_x_1218) ;  /* 0xfffffffc00f08947 */ /* 0x010fea000383ffff */
.L_x_1109:
[----:B------:R-:W-:Y:S05]  /*9e30*/  BSYNC B6 ;  /* 0x0000000000067941 */ /* 0x000fea0003800000 */
.L_x_1106:
[----:B------:R-:W-:Y:S05]  /*9e40*/  EXIT ;  /* 0x000000000000794d */ /* 0x000fea0003800000 */
.L_x_1116:
[----:B------:R-:W-:Y:S02]  /*9e50*/  IMAD.MOV.U32 R12, RZ, RZ, RZ ;  /* 0x000000ffff0c7224 */ /* 0x000fe400078e00ff */
[----:B------:R-:W-:Y:S02]  /*9e60*/  IMAD.MOV.U32 R11, RZ, RZ, 0x1f ;  /* 0x0000001fff0b7424 */ /* 0x000fe400078e00ff */
[----:B------:R-:W-:-:S07]  /*9e70*/  IMAD.MOV.U32 R15, RZ, RZ, -0x1 ;  /* 0xffffffffff0f7424 */ /* 0x000fce00078e00ff */
[----:B------:R-:W-:Y:S05]  /*9e80*/  WARPSYNC.COLLECTIVE R15, `(.L_x_1219) ;  /* 0x000000000f087348 */ /* 0x000fea0003c00000 */
[----:B------:R1:W2:Y:S02]  /*9e90*/  SHFL.IDX P6, R14, R13, R12, R11 ;  /* 0x0000000c0d0e7389 */ /* 0x0002a400000c000b */
[----:B-12---:R-:W-:Y:S01]  /*9ea0*/  ENDCOLLECTIVE ;  /* 0x000000000000791b */ /* 0x006fe20003800000 */
.L_x_1219:
[----:B------:R-:W-:Y:S05]  /*9eb0*/  BRA `(.L_x_1220) ;  /* 0xffffff7000cc7947 */ /* 0x000fea000383ffff */
.L_x_1118:
[----:B--2---:R-:W2:Y:S01]  /*9ec0*/  S2R R14, SR_CgaCtaId ;  /* 0x00000000000e7919 */ /* 0x004ea20000008800 */
[----:B------:R-:W-:-:S04]  /*9ed0*/  MOV R12, 0x400 ;  /* 0x00000400000c7802 */ /* 0x000fc80000000f00 */
[----:B--2---:R-:W-:-:S04]  /*9ee0*/  LEA R12, R14, R12, 0x18 ;  /* 0x0000000c0e0c7211 */ /* 0x004fc800078ec0ff */
[----:B------:R2:W3:Y:S03]  /*9ef0*/  SYNCS.PHASECHK.TRANS64.TRYWAIT P0, [R12+URZ+0x30800], R8 ;  /* 0x030800080c0075a7 */ /* 0x0004e6000800017f */
[----:B---3--:R-:W-:Y:S05]  /*9f00*/  @!P0 NANOSLEEP.SYNCS 0x989680 ;  /* 0x009896800000895d */ /* 0x008fea0003900000 */
[----:B------:R-:W3:Y:S02]  /*9f10*/  @!P0 SYNCS.PHASECHK.TRANS64 P0, [R12+URZ+0x30800], R8 ;  /* 0x030800080c0085a7 */ /* 0x000ee4000800007f */
[----:B---3--:R-:W-:Y:S05]  /*9f20*/  @!P0 BRA `(.L_x_1118) ;  /* 0xfffffffc00e48947 */ /* 0x008fea000383ffff */
[----:B------:R-:W-:Y:S05]  /*9f30*/  BRA `(.L_x_1117) ;  /* 0xffffff7400087947 */ /* 0x000fea000383ffff */
.L_x_1122:
[----:B---3--:R3:W4:Y:S02]  /*9f40*/  SYNCS.PHASECHK.TRANS64.TRYWAIT P0, [R0+URZ+0x30810], R191 ;  /* 0x030810bf000075a7 */ /* 0x008724000800017f */
[----:B----4-:R-:W-:Y:S05]  /*9f50*/  @!P0 NANOSLEEP.SYNCS 0x989680 ;  /* 0x009896800000895d */ /* 0x010fea0003900000 */
[----:B------:R-:W4:Y:S02]  /*9f60*/  @!P0 SYNCS.PHASECHK.TRANS64 P0, [R0+URZ+0x30810], R191 ;  /* 0x030810bf000085a7 */ /* 0x000f24000800007f */
[----:B----4-:R-:W-:Y:S05]  /*9f70*/  @!P0 BRA `(.L_x_1122) ;  /* 0xfffffffc00f08947 */ /* 0x010fea000383ffff */
[----:B------:R-:W-:Y:S05]  /*9f80*/  BRA `(.L_x_1121) ;  /* 0xffffff7800c07947 */ /* 0x000fea000383ffff */
.L_x_1126:
[----:B--2---:R2:W1:Y:S02]  /*9f90*/  SYNCS.PHASECHK.TRANS64.TRYWAIT P0, [R0+URZ+0x30830], R191 ;  /* 0x030830bf000075a7 */ /* 0x004464000800017f */
[----:B-1----:R-:W-:Y:S05]  /*9fa0*/  @!P0 NANOSLEEP.SYNCS 0x989680 ;  /* 0x009896800000895d */ /* 0x002fea0003900000 */
[----:B------:R-:W1:Y:S02]  /*9fb0*/  @!P0 SYNCS.PHASECHK.TRANS64 P0, [R0+URZ+0x30830], R191 ;  /* 0x030830bf000085a7 */ /* 0x000e64000800007f */
[----:B-1----:R-:W-:Y:S05]  /*9fc0*/  @!P0 BRA `(.L_x_1126) ;  /* 0xfffffffc00f08947 */ /* 0x002fea000383ffff */
[----:B------:R-:W-:Y:S05]  /*9fd0*/  BRA `(.L_x_1125) ;  /* 0xffffff8000d87947 */ /* 0x000fea000383ffff */
.L_x_1193:
[----:B-1----:R1:W2:Y:S02]  /*9fe0*/  SYNCS.PHASECHK.TRANS64.TRYWAIT P0, [R16+URZ+0x30820], R3 ;  /* 0x03082003100075a7 */ /* 0x0022a4000800017f */
[----:B--2---:R-:W-:Y:S05]  /*9ff0*/  @!P0 NANOSLEEP.SYNCS 0x989680 ;  /* 0x009896800000895d */ /* 0x004fea0003900000 */
[----:B------:R-:W2:Y:S02]  /*a000*/  @!P0 SYNCS.PHASECHK.TRANS64 P0, [R16+URZ+0x30820], R3 ;  /* 0x03082003100085a7 */ /* 0x000ea4000800007f */
[----:B--2---:R-:W-:Y:S05]  /*a010*/  @!P0 BRA `(.L_x_1193) ;  /* 0xfffffffc00f08947 */ /* 0x004fea000383ffff */
[----:B------:R-:W-:Y:S05]  /*a020*/  BRA `(.L_x_1221) ;  /* 0xffffffe000587947 */ /* 0x000fea000383ffff */
.L_x_1197:
[----:B-1----:R1:W3:Y:S02]  /*a030*/  SYNCS.PHASECHK.TRANS64.TRYWAIT P1, [R16+URZ+0x30840], R21 ;  /* 0x03084015100075a7 */ /* 0x0022e4000802017f */
[----:B---3--:R-:W-:Y:S05]  /*a040*/  @!P1 NANOSLEEP.SYNCS 0x989680 ;  /* 0x009896800000995d */ /* 0x008fea0003900000 */
[----:B------:R-:W3:Y:S02]  /*a050*/  @!P1 SYNCS.PHASECHK.TRANS64 P1, [R16+URZ+0x30840], R21 ;  /* 0x03084015100095a7 */ /* 0x000ee4000802007f */
[----:B---3--:R-:W-:Y:S05]  /*a060*/  @!P1 BRA `(.L_x_1197) ;  /* 0xfffffffc00f09947 */ /* 0x008fea000383ffff */
[----:B------:R-:W-:Y:S05]  /*a070*/  BRA `(.L_x_1222) ;  /* 0xffffffe800147947 */ /* 0x000fea000383ffff */
.L_x_1199:
[----:B--2---:R2:W3:Y:S02]  /*a080*/  SYNCS.PHASECHK.TRANS64.TRYWAIT P1, [R16+URZ+0x30828], R21 ;  /* 0x03082815100075a7 */ /* 0x0044e4000802017f */
[----:B---3--:R-:W-:Y:S05]  /*a090*/  @!P1 NANOSLEEP.SYNCS 0x989680 ;  /* 0x009896800000995d */ /* 0x008fea0003900000 */
[----:B------:R-:W3:Y:S02]  /*a0a0*/  @!P1 SYNCS.PHASECHK.TRANS64 P1, [R16+URZ+0x30828], R21 ;  /* 0x03082815100095a7 */ /* 0x000ee4000802007f */
[----:B---3--:R-:W-:Y:S05]  /*a0b0*/  @!P1 BRA `(.L_x_1199) ;  /* 0xfffffffc00f09947 */ /* 0x008fea000383ffff */
[----:B------:R-:W-:Y:S05]  /*a0c0*/  BRA `(.L_x_1223) ;  /* 0xffffffe800a87947 */ /* 0x000fea000383ffff */
.L_x_1201:
[----:B---3--:R3:W4:Y:S02]  /*a0d0*/  SYNCS.PHASECHK.TRANS64.TRYWAIT P1, [R16+URZ+0x30848], R21 ;  /* 0x03084815100075a7 */ /* 0x008724000802017f */
[----:B----4-:R-:W-:Y:S05]  /*a0e0*/  @!P1 NANOSLEEP.SYNCS 0x989680 ;  /* 0x009896800000995d */ /* 0x010fea0003900000 */
[----:B------:R-:W4:Y:S02]  /*a0f0*/  @!P1 SYNCS.PHASECHK.TRANS64 P1, [R16+URZ+0x30848], R21 ;  /* 0x03084815100095a7 */ /* 0x000f24000802007f */
[----:B----4-:R-:W-:Y:S05]  /*a100*/  @!P1 BRA `(.L_x_1201) ;  /* 0xfffffffc00f09947 */ /* 0x010fea000383ffff */
[----:B------:R-:W-:Y:S05]  /*a110*/  BRA `(.L_x_1224) ;  /* 0xffffffec003c7947 */ /* 0x000fea000383ffff */
.L_x_1203:
[----:B------:R-:W-:-:S07]  /*a120*/  SHF.L.U32 R5, R11, 0x1f, RZ ;  /* 0x0000001f0b057819 */ /* 0x000fce00000006ff */
.L_x_1225:
[----:B------:R1:W1:Y:S02]  /*a130*/  SYNCS.PHASECHK.TRANS64.TRYWAIT P1, [R16+URZ+0x30820], R5 ;  /* 0x03082005100075a7 */ /* 0x000264000802017f */
[----:B-1----:R-:W-:Y:S05]  /*a140*/  @!P1 NANOSLEEP.SYNCS 0x989680 ;  /* 0x009896800000995d */ /* 0x002fea0003900000 */
[----:B------:R-:W1:Y:S02]  /*a150*/  @!P1 SYNCS.PHASECHK.TRANS64 P1, [R16+URZ+0x30820], R5 ;  /* 0x03082005100095a7 */ /* 0x000e64000802007f */
[----:B-1----:R-:W-:Y:S05]  /*a160*/  @!P1 BRA `(.L_x_1225) ;  /* 0xfffffffc00f09947 */ /* 0x002fea000383ffff */
[----:B------:R-:W-:Y:S05]  /*a170*/  BRA `(.L_x_1226) ;  /* 0xffffffec00b87947 */ /* 0x000fea000383ffff */
.L_x_1206:
[----:B-1----:R1:W3:Y:S02]  /*a180*/  SYNCS.PHASECHK.TRANS64.TRYWAIT P1, [R16+URZ+0x30840], R13 ;  /* 0x0308400d100075a7 */ /* 0x0022e4000802017f */
[----:B---3--:R-:W-:Y:S05]  /*a190*/  @!P1 NANOSLEEP.SYNCS 0x989680 ;  /* 0x009896800000995d */ /* 0x008fea0003900000 */
[----:B------:R-:W3:Y:S02]  /*a1a0*/  @!P1 SYNCS.PHASECHK.TRANS64 P1, [R16+URZ+0x30840], R13 ;  /* 0x0308400d100095a7 */ /* 0x000ee4000802007f */
[----:B---3--:R-:W-:Y:S05]  /*a1b0*/  @!P1 BRA `(.L_x_1206) ;  /* 0xfffffffc00f09947 */ /* 0x008fea000383ffff */
[----:B------:R-:W-:Y:S05]  /*a1c0*/  BRA `(.L_x_1227) ;  /* 0xfffffff0006c7947 */ /* 0x000fea000383ffff */
.L_x_1208:
[----:B--2---:R2:W3:Y:S02]  /*a1d0*/  SYNCS.PHASECHK.TRANS64.TRYWAIT P1, [R16+URZ+0x30828], R13 ;  /* 0x0308280d100075a7 */ /* 0x0044e4000802017f */
[----:B---3--:R-:W-:Y:S05]  /*a1e0*/  @!P1 NANOSLEEP.SYNCS 0x989680 ;  /* 0x009896800000995d */ /* 0x008fea0003900000 */
[----:B------:R-:W3:Y:S02]  /*a1f0*/  @!P1 SYNCS.PHASECHK.TRANS64 P1, [R16+URZ+0x30828], R13 ;  /* 0x0308280d100095a7 */ /* 0x000ee4000802007f */
[----:B---3--:R-:W-:Y:S05]  /*a200*/  @!P1 BRA `(.L_x_1208) ;  /* 0xfffffffc00f09947 */ /* 0x008fea000383ffff */
[----:B------:R-:W-:Y:S05]  /*a210*/  BRA `(.L_x_1228) ;  /* 0xfffffff000f47947 */ /* 0x000fea000383ffff */
.L_x_1210:
[----:B---3--:R3:W1:Y:S02]  /*a220*/  SYNCS.PHASECHK.TRANS64.TRYWAIT P0, [R3+URZ+0x30840], R0 ;  /* 0x03084000030075a7 */ /* 0x008664000800017f */
[----:B-1----:R-:W-:Y:S05]  /*a230*/  @!P0 NANOSLEEP.SYNCS 0x989680 ;  /* 0x009896800000895d */ /* 0x002fea0003900000 */
[----:B------:R-:W1:Y:S02]  /*a240*/  @!P0 SYNCS.PHASECHK.TRANS64 P0, [R3+URZ+0x30840], R0 ;  /* 0x03084000030085a7 */ /* 0x000e64000800007f */
[----:B-1----:R-:W-:Y:S05]  /*a250*/  @!P0 BRA `(.L_x_1210) ;  /* 0xfffffffc00f08947 */ /* 0x002fea000383ffff */
[----:B------:R-:W-:Y:S05]  /*a260*/  BRA `(.L_x_1229) ;  /* 0xfffffff4009c7947 */ /* 0x000fea000383ffff */
.L_x_1212:
[----:B------:R-:W-:Y:S01]  /*a270*/  BSSY B0, `(.L_x_1230) ;  /* 0x0000006000007945 */ /* 0x000fe20003800000 */
[----:B------:R-:W-:-:S07]  /*a280*/  IMAD.MOV.U32 R15, RZ, RZ, -0x1 ;  /* 0xffffffffff0f7424 */ /* 0x000fce00078e00ff */
[----:B------:R-:W-:Y:S05]  /*a290*/  WARPSYNC.COLLECTIVE R15, `(.L_x_1231) ;  /* 0x000000000f0c7348 */ /* 0x000fea0003c00000 */
[----:B------:R-:W-:Y:S02]  /*a2a0*/  ELECT P6, UR62, PT ;  /* 0x00000000003e782f */ /* 0x000fe400038c0000 */
[----:B------:R-:W-:Y:S01]  /*a2b0*/  MOV R14, UR62 ;  /* 0x0000003e000e7c02 */ /* 0x000fe20008000f00 */
[----:B------:R-:W-:Y:S10]  /*a2c0*/  ENDCOLLECTIVE ;  /* 0x000000000000791b */ /* 0x000ff40003800000 */
.L_x_1231:
[----:B------:R-:W-:Y:S05]  /*a2d0*/  BSYNC B0 ;  /* 0x0000000000007941 */ /* 0x000fea0003800000 */
.L_x_1230:
[----:B------:R-:W-:Y:S05]  /*a2e0*/  BRA `(.L_x_1232) ;  /* 0xfffffff800487947 */ /* 0x000fea000383ffff */
.L_x_1214:
[----:B-1----:R1:W2:Y:S02]  /*a2f0*/  SYNCS.PHASECHK.TRANS64.TRYWAIT P0, [R6+URZ], R5 ;  /* 0x00000005060075a7 */ /* 0x0022a4000800017f */
[----:B--2---:R-:W-:Y:S05]  /*a300*/  @!P0 NANOSLEEP.SYNCS 0x989680 ;  /* 0x009896800000895d */ /* 0x004fea0003900000 */
[----:B------:R-:W2:Y:S02]  /*a310*/  @!P0 SYNCS.PHASECHK.TRANS64 P0, [R6+URZ], R5 ;  /* 0x00000005060085a7 */ /* 0x000ea4000800007f */
[----:B--2---:R-:W-:Y:S05]  /*a320*/  @!P0 BRA `(.L_x_1214) ;  /* 0xfffffffc00f08947 */ /* 0x004fea000383ffff */
[----:B------:R-:W-:Y:S05]  /*a330*/  BRA `(.L_x_1233) ;  /* 0xfffffff800887947 */ /* 0x000fea000383ffff */
.L_x_1215:
[----:B--2---:R2:W3:Y:S02]  /*a340*/  SYNCS.PHASECHK.TRANS64.TRYWAIT P0, [R3+URZ], R2 ;  /* 0x00000002030075a7 */ /* 0x0044e4000800017f */
[----:B---3--:R-:W-:Y:S05]  /*a350*/  @!P0 NANOSLEEP.SYNCS 0x989680 ;  /* 0x009896800000895d */ /* 0x008fea0003900000 */
[----:B------:R-:W3:Y:S02]  /*a360*/  @!P0 SYNCS.PHASECHK.TRANS64 P0, [R3+URZ], R2 ;  /* 0x00000002030085a7 */ /* 0x000ee4000800007f */
[----:B---3--:R-:W-:Y:S05]  /*a370*/  @!P0 BRA `(.L_x_1215) ;  /* 0xfffffffc00f08947 */ /* 0x008fea000383ffff */
[----:B------:R-:W-:Y:S05]  /*a380*/  BRA `(.L_x_1234) ;  /* 0xfffffff8007c7947 */ /* 0x000fea000383ffff */
.L_x_1217:
[----:B--2---:R2:W3:Y:S02]  /*a390*/  SYNCS.PHASECHK.TRANS64.TRYWAIT P0, [R0+URZ], R5 ;  /* 0x00000005000075a7 */ /* 0x0044e4000800017f */
[----:B---3--:R-:W-:Y:S05]  /*a3a0*/  @!P0 NANOSLEEP.SYNCS 0x989680 ;  /* 0x009896800000895d */ /* 0x008fea0003900000 */
[----:B------:R-:W3:Y:S02]  /*a3b0*/  @!P0 SYNCS.PHASECHK.TRANS64 P0, [R0+URZ], R5 ;  /* 0x00000005000085a7 */ /* 0x000ee4000800007f */
[----:B---3--:R-:W-:Y:S05]  /*a3c0*/  @!P0 BRA `(.L_x_1217) ;  /* 0xfffffffc00f08947 */ /* 0x008fea000383ffff */
[----:B------:R-:W-:Y:S05]  /*a3d0*/  BRA `(.L_x_1235) ;  /* 0xfffffff800807947 */ /* 0x000fea000383ffff */
.L_x_1236:
        /* <DEDUP_REMOVED lines=10> */
.L_x_7298:


//--------------------- .text._ZN7cutlass13device_kernelIN5flash11enable_sm90INS1_16FlashAttnBwdSm90INS1_25CollectiveMainloopBwdSm90ILi2ELi2ELi2EN4cute5tupleIJNS5_1CILi1EEES8_S8_EEENS6_IJNS7_ILi64EEENS7_ILi128EEESB_EEENS_10bfloat16_tEfNS_4arch4Sm90ELb0ELb1ELb1ELb0ELb1ELb1ELb0ELb0ELi2ELi1ELi2ELi1ELb0EEENS1_21CollectiveEpilogueBwdISC_SD_SF_Li256ELb0ELb0ELi1EEENS1_19SingleTileSchedulerILb0ELb0ELb0ELi128EEEEEEEEEvNT_6ParamsE --------------------------
	.section	.text._ZN7cutlass13device_kernelIN5flash11enable_sm90INS1_16FlashAttnBwdSm90INS1_25CollectiveMainloopBwdSm90ILi2ELi2ELi2EN4cute5tupleIJNS5_1CILi1EEES8_S8_EEENS6_IJNS7_ILi64EEENS7_ILi128EEESB_EEENS_10bfloat16_tEfNS_4arch4Sm90ELb0ELb1ELb1ELb0ELb1ELb1ELb0ELb0ELi2ELi1ELi2ELi1ELb0EEENS1_21CollectiveEpilogueBwdISC_SD_SF_Li256ELb0ELb0ELi1EEENS1_19SingleTileSchedulerILb0ELb0ELb0ELi128EEEEEEEEEvNT_6ParamsE,"ax",@progbits
	.align	128
.text._ZN7cutlass13device_kernelIN5flash11enable_sm90INS1_16FlashAttnBwdSm90INS1_25CollectiveMainloopBwdSm90ILi2ELi2ELi2EN4cute5tupleIJNS5_1CILi1EEES8_S8_EEENS6_IJNS7_ILi64EEENS7_ILi128EEESB_EEENS_10bfloat16_tEfNS_4arch4Sm90ELb0ELb1ELb1ELb0ELb1ELb1ELb0ELb0ELi2ELi1ELi2ELi1ELb0EEENS1_21CollectiveEpilogueBwdISC_SD_SF_Li256ELb0ELb0ELi1EEENS1_19SingleTileSchedulerILb0ELb0ELb0ELi128EEEEEEEEEvNT_6ParamsE:
        .type           _ZN7cutlass13device_kernelIN5flash11enable_sm90INS1_16FlashAttnBwdSm90INS1_25CollectiveMainloopBwdSm90ILi2ELi2ELi2EN4cute5tupleIJNS5_1CILi1EEES8_S8_EEENS6_IJNS7_ILi64EEENS7_ILi128EEESB_EEENS_10bfloat16_tEfNS_4arch4Sm90ELb0ELb1ELb1ELb0ELb1ELb1ELb0ELb0ELi2ELi1ELi2ELi1ELb0EEENS1_21CollectiveEpilogueBwdISC_SD_SF_Li256ELb0ELb0ELi1EEENS1_19SingleTileSchedulerILb0ELb0ELb0ELi128EEEEEEEEEvNT_6ParamsE,@function
        .size           _ZN7cutlass13device_kernelIN5flash11enable_sm90INS1_16FlashAttnBwdSm90INS1_25CollectiveMainloopBwdSm90ILi2ELi2ELi2EN4cute5tupleIJNS5_1CILi1EEES8_S8_EEENS6_IJNS7_ILi64EEENS7_ILi128EEESB_EEENS_10bfloat16_tEfNS_4arch4Sm90ELb0ELb1ELb1ELb0ELb1ELb1ELb0ELb0ELi2ELi1ELi2ELi1ELb0EEENS1_21CollectiveEpilogueBwdISC_SD_SF_Li256ELb0ELb0ELi1EEENS1_19SingleTileSchedulerILb0ELb0ELb0ELi128EEEEEEEEEvNT_6ParamsE,(.L_x_7299 - _ZN7cutlass13device_kernelIN5flash11enable_sm90INS1_16FlashAttnBwdSm90INS1_25CollectiveMainloopBwdSm90ILi2ELi2ELi2EN4cute5tupleIJNS5_1CILi1EEES8_S8_EEENS6_IJNS7_ILi64EEENS7_ILi128EEESB_EEENS_10bfloat16_tEfNS_4arch4Sm90ELb0ELb1ELb1ELb0ELb1ELb1ELb0ELb0ELi2ELi1ELi2ELi1ELb0EEENS1_21CollectiveEpilogueBwdISC_SD_SF_Li256ELb0ELb0ELi1EEENS1_19SingleTileSchedulerILb0ELb0ELb0ELi128EEEEEEEEEvNT_6ParamsE)
        .other          _ZN7cutlass13device_kernelIN5flash11enable_sm90INS1_16FlashAttnBwdSm90INS1_25CollectiveMainloopBwdSm90ILi2ELi2ELi2EN4cute5tupleIJNS5_1CILi1EEES8_S8_EEENS6_IJNS7_ILi64EEENS7_ILi128EEESB_EEENS_10bfloat16_tEfNS_4arch4Sm90ELb0ELb1ELb1ELb0ELb1ELb1ELb0ELb0ELi2ELi1ELi2ELi1ELb0EEENS1_21CollectiveEpilogueBwdISC_SD_SF_Li256ELb0ELb0ELi1EEENS1_19SingleTileSchedulerILb0ELb0ELb0ELi128EEEEEEEEEvNT_6ParamsE,@"STO_CUDA_ENTRY STV_DEFAULT"
_ZN7cutlass13device_kernelIN5flash11enable_sm90INS1_16FlashAttnBwdSm90INS1_25CollectiveMainloopBwdSm90ILi2ELi2ELi2EN4cute5tupleIJNS5_1CILi1EEES8_S8_EEENS6_IJNS7_ILi64EEENS7_ILi128EEESB_EEENS_10bfloat16_tEfNS_4arch4Sm90ELb0ELb1ELb1ELb0ELb1ELb1ELb0ELb0ELi2ELi1ELi2ELi1ELb0EEENS1_21CollectiveEpilogueBwdISC_SD_SF_Li256ELb0ELb0ELi1EEENS1_19SingleTileSchedulerILb0ELb0ELb0ELi128EEEEEEEEEvNT_6ParamsE:
        /* <DEDUP_REMOVED lines=30> */
.L_x_1238:
[----:B------:R-:W-:Y:S05]  /*01e0*/  BSYNC B0 ;  /* 0x0000000000007941 */ /* 0x000fea0003800000 */
.L_x_1237:
        /* <DEDUP_REMOVED lines=37> */
.L_x_1239:
        /* <DEDUP_REMOVED lines=22> */
.L_x_1240:
[----:B------:R-:W-:Y:S01]  /*05a0*/  PLOP3.LUT P0, PT, PT, PT, UP0, 0x80, 0x0 ;  /* 0x000000000000781c */ /* 0x000fe20003f0f008 */
[----:B------:R-:W-:Y:S01]  /*05b0*/  NOP ;  /* 0x0000000000007918 */ /* 0x000fe20000000000 */
[----:B------:R-:W-:Y:S01]  /*05c0*/  ULDC.64 UR46, c[0x0][0x208] ;  /* 0x00008200002e7ab9 */ /* 0x000fe20000000a00 */
[----:B------:R-:W-:Y:S01]  /*05d0*/  BSSY B6, `(.L_x_1241) ;  /* 0x0000a76000067945 */ /* 0x000fe20003800000 */
[----:B-12-4-:R-:W-:Y:S09]  /*05e0*/  BAR.SYNC.DEFER_BLOCKING 0x0 ;  /* 0x0000000000007b1d */ /* 0x016ff20000010000 */
[----:B------:R-:W-:Y:S05]  /*05f0*/  @!P0 BRA `(.L_x_1242) ;  /* 0x0000006800788947 */ /* 0x000fea0003800000 */
.L_x_1243:
        /* <DEDUP_REMOVED lines=101> */
.L_x_1245:
        /* <DEDUP_REMOVED lines=31> */
.L_x_1248:
        /* <DEDUP_REMOVED lines=15> */
.L_x_1247:
        /* <DEDUP_REMOVED lines=22> */
.L_x_1250:
        /* <DEDUP_REMOVED lines=15> */
.L_x_1249:
        /* <DEDUP_REMOVED lines=8> */
.L_x_1384:
        /* <DEDUP_REMOVED lines=23> */
.L_x_1252:
        /* <DEDUP_REMOVED lines=98> */
.L_x_1264:
[----:B------:R-:W-:Y:S01]  /*1990*/  IMAD.U32 R0, RZ, RZ, UR38 ;  /* 0x00000026ff007e24 */ /* 0x000fe2000f8e00ff */
[----:B------:R-:W-:Y:S05]  /*19a0*/  YIELD ;  /* 0x0000000000007946 */ /* 0x000fea0003800000 */
[----:B------:R-:W-:-:S04]  /*19b0*/  LOP3.LUT R0, R0, 0x1, RZ, 0xfc, !PT ;  /* 0x0000000100007812 */ /* 0x000fc800078efcff */
[----:B------:R-:W-:-:S13]  /*19c0*/  ISETP.NE.AND P6, PT, R0, 0x3, PT ;  /* 0x000000030000780c */ /* 0x000fda0003fc5270 */
[----:B-1----:R-:W-:Y:S05]  /*19d0*/  @!P6 BRA `(.L_x_1254) ;  /* 0x000000000004e947 */ /* 0x002fea0003800000 */
[----:B------:R-:W-:Y:S01]  /*19e0*/  BPT.TRAP 0x1 ;  /* 0x000000040000795c */ /* 0x000fe20000300000 */
.L_x_1254:
        /* <DEDUP_REMOVED lines=8> */
.L_x_1255:
[----:B---3--:R-:W-:Y:S05]  /*1a70*/  @P0 BRA `(.L_x_1256) ;  /* 0x0000000000080947 */ /* 0x008fea0003800000 */
[----:B------:R-:W3:Y:S02]  /*1a80*/  SYNCS.PHASECHK.TRANS64.TRYWAIT P0, [R0+URZ+0x30810], R191 ;  /* 0x030810bf000075a7 */ /* 0x000ee4000800017f */
[----:B---3--:R-:W-:Y:S05]  /*1a90*/  @!P0 BRA `(.L_x_1257) ;  /* 0x0000009000e88947 */ /* 0x008fea0003800000 */
.L_x_1256:
        /* <DEDUP_REMOVED lines=84> */
.L_x_1258:
[----:B------:R1:W1:Y:S01]  /*1fe0*/  SYNCS.PHASECHK.TRANS64.TRYWAIT P0, [R0+URZ+0x30830], R191 ;  /* 0x030830bf000075a7 */ /* 0x000262000800017f */
[----:B------:R-:W-:Y:S05]  /*1ff0*/  @!P6 BRA `(.L_x_1259) ;  /* 0x000000000004e947 */ /* 0x000fea0003800000 */
[----:B------:R-:W-:Y:S01]  /*2000*/  BPT.TRAP 0x1 ;  /* 0x000000040000795c */ /* 0x000fe20000300000 */
.L_x_1259:
        /* <DEDUP_REMOVED lines=52> */
.L_x_1260:
        /* <DEDUP_REMOVED lines=539> */
.L_x_1262:
        /* <DEDUP_REMOVED lines=49> */
.L_x_1263:
        /* <DEDUP_REMOVED lines=78> */
.L_x_1246:
        /* <DEDUP_REMOVED lines=23> */
.L_x_1266:
        /* <DEDUP_REMOVED lines=20> */
.L_x_1267:
        /* <DEDUP_REMOVED lines=18> */
.L_x_1268:
        /* <DEDUP_REMOVED lines=18> */
.L_x_1269:
        /* <DEDUP_REMOVED lines=153> */
.L_x_1271:
[----:B------:R-:W-:Y:S05]  /*5b70*/  BSYNC B0 ;  /* 0x0000000000007941 */ /* 0x000fea0003800000 */
.L_x_1270:
[----:B------:R-:W-:-:S04]  /*5b80*/  DEPBAR.LE SB0, 0x0 ;  /* 0x000080000000791a */ /* 0x000fc80000000000 */
[----:B------:R-:W-:Y:S05]  /*5b90*/  BRA `(.L_x_1244) ;  /* 0x0000005000647947 */ /* 0x000fea0003800000 */
.L_x_1265:
[----:B------:R-:W1:Y:S01]  /*5ba0*/  S2R R0, SR_TID.X ;  /* 0x0000000000007919 */ /* 0x000e620000002100 */
[----:B------:R-:W2:Y:S01]  /*5bb0*/  S2UR UR9, SR_CTAID.Y ;  /* 0x00000000000979c3 */ /* 0x000ea20000002600 */
[----:B------:R-:W-:Y:S01]  /*5bc0*/  BSSY B0, `(.L_x_1272) ;  /* 0x0000033000007945 */ /* 0x000fe20003800000 */
[----:B------:R-:W3:Y:S06]  /*5bd0*/  S2R R11, SR_CTAID.X ;  /* 0x00000000000b7919 */ /* 0x000eec0000002500 */
        /* <DEDUP_REMOVED lines=49> */
.L_x_1273:
[----:B------:R-:W-:Y:S05]  /*5ef0*/  BSYNC B0 ;  /* 0x0000000000007941 */ /* 0x000fea0003800000 */
.L_x_1272:
        /* <DEDUP_REMOVED lines=16> */
.L_x_1275:
[----:B------:R-:W-:Y:S05]  /*6000*/  BSYNC B0 ;  /* 0x0000000000007941 */ /* 0x000fea0003800000 */
.L_x_1274:
        /* <DEDUP_REMOVED lines=16> */
.L_x_1277:
[----:B------:R-:W-:Y:S05]  /*6110*/  BSYNC B0 ;  /* 0x0000000000007941 */ /* 0x000fea0003800000 */
.L_x_1276:
        /* <DEDUP_REMOVED lines=17> */
.L_x_1279:
[----:B------:R-:W-:Y:S05]  /*6230*/  BSYNC B0 ;  /* 0x0000000000007941 */ /* 0x000fea0003800000 */
.L_x_1278:
        /* <DEDUP_REMOVED lines=16> */
.L_x_1281:
[----:B------:R-:W-:Y:S05]  /*6340*/  BSYNC B0 ;  /* 0x0000000000007941 */ /* 0x000fea0003800000 */
.L_x_1280:
        /* <DEDUP_REMOVED lines=18> */
.L_x_1283:
[----:B------:R-:W-:Y:S05]  /*6470*/  BSYNC B0 ;  /* 0x0000000000007941 */ /* 0x000fea0003800000 */
.L_x_1282:
        /* <DEDUP_REMOVED lines=31> */
.L_x_1285:
[----:B------:R-:W-:Y:S05]  /*6670*/  BSYNC B0 ;  /* 0x0000000000007941 */ /* 0x000fea0003800000 */
.L_x_1284:
        /* <DEDUP_REMOVED lines=22> */
.L_x_1287:
[----:B------:R-:W-:Y:S05]  /*67e0*/  BSYNC B0 ;  /* 0x0000000000007941 */ /* 0x000fea0003800000 */
.L_x_1286:
        /* <DEDUP_REMOVED lines=14> */
.L_x_1289:
[----:B------:R-:W-:Y:S05]  /*68d0*/  BSYNC B0 ;  /* 0x0000000000007941 */ /* 0x000fea0003800000 */
.L_x_1288:
        /* <DEDUP_REMOVED lines=16> */
.L_x_1291:
[----:B------:R-:W-:Y:S05]  /*69e0*/  BSYNC B0 ;  /* 0x0000000000007941 */ /* 0x000fea0003800000 */
.L_x_1290:
        /* <DEDUP_REMOVED lines=15> */
.L_x_1293:
[----:B------:R-:W-:Y:S05]  /*6ae0*/  BSYNC B0 ;  /* 0x0000000000007941 */ /* 0x000fea0003800000 */
.L_x_1292:
        /* <DEDUP_REMOVED lines=15> */
.L_x_1295:
[----:B------:R-:W-:Y:S05]  /*6be0*/  BSYNC B0 ;  /* 0x0000000000007941 */ /* 0x000fea0003800000 */
.L_x_1294:
        /* <DEDUP_REMOVED lines=15> */
.L_x_1297:
[----:B------:R-:W-:Y:S05]  /*6ce0*/  BSYNC B0 ;  /* 0x0000000000007941 */ /* 0x000fea0003800000 */
.L_x_1296:
        /* <DEDUP_REMOVED lines=15> */
.L_x_1299:
[----:B------:R-:W-:Y:S05]  /*6de0*/  BSYNC B0 ;  /* 0x0000000000007941 */ /* 0x000fea0003800000 */
.L_x_1298:
        /* <DEDUP_REMOVED lines=15> */
.L_x_1301:
[----:B------:R-:W-:Y:S05]  /*6ee0*/  BSYNC B0 ;  /* 0x0000000000007941 */ /* 0x000fea0003800000 */
.L_x_1300:
        /* <DEDUP_REMOVED lines=15> */
.L_x_1242:
        /* <DEDUP_REMOVED lines=13> */
[----:B------:R-:W-:Y:S02]  /*70b0*/  ULDC UR4, c[0x0][0x280] ;  /* 0x0000a00000047ab9 */ /* 0x000fe40000000800 */
[----:B------:R-:W-:-:S04]  /*70c0*/  UIADD3 UR5, UR4, 0x3f, URZ ;  /* 0x0000003f04057890 */ /* 0x000fc8000fffe03f */
[----:B------:R-:W-:Y:S01]  /*70d0*/  USHF.R.S32.HI UR6, URZ, 0x1f, UR5 ;  /* 0x0000001f3f067899 */ /* 0x000fe20008011405 */
[----:B------:R-:W2:Y:S03]  /*70e0*/  S2UR UR17, SR_CTAID.Y ;  /* 0x00000000001179c3 */ /* 0x000ea60000002600 */
[----:B------:R-:W-:-:S04]  /*70f0*/  ULEA.HI UR5, UR6, UR5, URZ, 0x6 ;  /* 0x0000000506057291 */ /* 0x000fc8000f8f303f */
[----:B------:R-:W-:Y:S01]  /*7100*/  USHF.R.S32.HI UR5, URZ, 0x6, UR5 ;  /* 0x000000063f057899 */ /* 0x000fe20008011405 */
[----:B-1----:R-:W-:Y:S01]  /*7110*/  ISETP.LE.AND P0, PT, RZ, UR23, PT ;  /* 0x00000017ff007c0c */ /* 0x002fe2000bf03270 */
[----:B--2---:R-:W-:-:S12]  /*7120*/  USHF.R.S32.HI UR18, URZ, 0x1f, UR17 ;  /* 0x0000001f3f127899 */ /* 0x004fd80008011411 */
[----:B------:R-:W-:Y:S05]  /*7130*/  @!P0 BRA `(.L_x_1303) ;  /* 0x00000000002c8947 */ /* 0x000fea0003800000 */
        /* <DEDUP_REMOVED lines=9> */
[----:B------:R-:W-:Y:S01]  /*71d0*/  USEL UR11, UR5, UR7, UP0 ;  /* 0x00000007050b7287 */ /* 0x000fe20008000000 */
[----:B------:R-:W-:Y:S11]  /*71e0*/  BRA `(.L_x_1304) ;  /* 0x0000000000047947 */ /* 0x000ff60003800000 */
.L_x_1303:
[----:B------:R-:W-:-:S05]  /*71f0*/  UMOV UR11, UR5 ;  /* 0x00000005000b7c82 */ /* 0x000fca0008000000 */
.L_x_1304:
[----:B------:R-:W-:Y:S01]  /*7200*/  ULEA UR4, UR23, UR4, 0x7 ;  /* 0x0000000417047291 */ /* 0x000fe2000f8e383f */
[----:B------:R-:W-:Y:S01]  /*7210*/  ULDC UR6, c[0x0][0x290] ;  /* 0x0000a40000067ab9 */ /* 0x000fe20000000800 */
[----:B------:R-:W-:Y:S01]  /*7220*/  ULDC UR7, c[0x0][0x74c] ;  /* 0x0001d30000077ab9 */ /* 0x000fe20000000800 */
[----:B------:R-:W-:Y:S01]  /*7230*/  ULDC.64 UR12, c[0x0][0x2e0] ;  /* 0x0000b800000c7ab9 */ /* 0x000fe20000000a00 */
[----:B------:R-:W-:Y:S01]  /*7240*/  UIADD3 UR8, -UR7, UR4, -UR6 ;  /* 0x0000000407087290 */ /* 0x000fe2000fffe906 */
[----:B------:R-:W-:Y:S02]  /*7250*/  ULDC UR15, c[0x0][0x288] ;  /* 0x0000a200000f7ab9 */ /* 0x000fe40000000800 */
[----:B------:R-:W-:Y:S01]  /*7260*/  ULDC.64 UR6, c[0x0][0x2d8] ;  /* 0x0000b60000067ab9 */ /* 0x000fe20000000a00 */
[----:B------:R-:W-:Y:S02]  /*7270*/  USHF.R.S32.HI UR9, URZ, 0x1f, UR8 ;  /* 0x0000001f3f097899 */ /* 0x000fe40008011408 */
[----:B------:R-:W-:-:S02]  /*7280*/  UIMAD UR4, UR18, UR6, URZ ;  /* 0x00000006120472a4 */ /* 0x000fc4000f8e023f */
[----:B------:R-:W-:Y:S02]  /*7290*/  ULEA.HI UR10, UR9, UR8, URZ, 0x6 ;  /* 0x00000008090a7291 */ /* 0x000fe4000f8f303f */
[----:B------:R-:W-:Y:S02]  /*72a0*/  UIMAD.WIDE.U32 UR8, UR17, UR6, URZ ;  /* 0x00000006110872a5 */ /* 0x000fe4000f8e003f */
[----:B------:R-:W-:Y:S02]  /*72b0*/  USHF.R.S32.HI UR10, URZ, 0x6, UR10 ;  /* 0x000000063f0a7899 */ /* 0x000fe4000801140a */
[----:B------:R-:W-:Y:S02]  /*72c0*/  UIMAD UR4, UR17, UR7, UR4 ;  /* 0x00000007110472a4 */ /* 0x000fe4000f8e0204 */
[----:B------:R-:W-:Y:S02]  /*72d0*/  UISETP.LT.AND UP0, UPT, URZ, UR10, UPT ;  /* 0x0000000a3f00728c */ /* 0x000fe4000bf01270 */
[----:B------:R-:W-:-:S02]  /*72e0*/  USHF.R.S32.HI UR7, URZ, 0x1f, UR16 ;  /* 0x0000001f3f077899 */ /* 0x000fc40008011410 */
[----:B------:R-:W-:Y:S02]  /*72f0*/  USEL UR6, URZ, UR10, !UP0 ;  /* 0x0000000a3f067287 */ /* 0x000fe4000c000000 */
[----:B------:R-:W-:Y:S02]  /*7300*/  UIMAD UR7, UR7, UR12, URZ ;  /* 0x0000000c070772a4 */ /* 0x000fe4000f8e023f */
[----:B------:R-:W-:Y:S02]  /*7310*/  UISETP.GT.AND UP0, UPT, UR11, UR6, UPT ;  /* 0x000000060b00728c */ /* 0x000fe4000bf04270 */
[----:B------:R-:W-:Y:S02]  /*7320*/  UIMAD UR10, UR16, UR15, URZ ;  /* 0x0000000f100a72a4 */ /* 0x000fe4000f8e023f */
[----:B------:R-:W-:Y:S02]  /*7330*/  UIMAD UR14, UR16, UR13, UR7 ;  /* 0x0000000d100e72a4 */ /* 0x000fe4000f8e0207 */
[----:B------:R-:W-:Y:S01]  /*7340*/  PLOP3.LUT P1, PT, PT, PT, UP0, 0x80, 0x0 ;  /* 0x000000000000781c */ /* 0x000fe20003f2f008 */
[----:B------:R-:W-:-:S02]  /*7350*/  UIADD3 UR9, UR9, UR4, URZ ;  /* 0x0000000409097290 */ /* 0x000fc4000fffe03f */
[----:B------:R-:W-:Y:S02]  /*7360*/  UIADD3 UR7, UP1, UR10, UR17, URZ ;  /* 0x000000110a077290 */ /* 0x000fe4000ff3e03f */
[----:B------:R-:W-:Y:S01]  /*7370*/  UIMAD.WIDE.U32 UR8, UR16, UR12, UR8 ;  /* 0x0000000c100872a5 */ /* 0x000fe2000f8e0008 */
[----:B------:R-:W-:Y:S01]  /*7380*/  ELECT P0, URZ, PT ;  /* 0x00000000003f782f */ /* 0x000fe20003800000 */
[----:B------:R-:W-:-:S06]  /*7390*/  ULEA.HI.X.SX32 UR10, UR10, UR18, 0x1, UP1 ;  /* 0x000000120a0a7291 */ /* 0x000fcc00088f0e3f */
[----:B------:R-:W-:Y:S06]  /*73a0*/  @!P1 BRA `(.L_x_1305) ;  /* 0x00000010004c9947 */ /* 0x000fec0003800000 */
[----:B------:R-:W1:Y:S01]  /*73b0*/  S2R R0, SR_TID.X ;  /* 0x0000000000007919 */ /* 0x000e620000002100 */
[----:B------:R-:W-:Y:S02]  /*73c0*/  UIADD3 UR4, -UR6, UR11, URZ ;  /* 0x0000000b06047290 */ /* 0x000fe4000fffe13f */
[----:B------:R-:W-:Y:S02]  /*73d0*/  UIADD3 UR14, UR9, UR14, URZ ;  /* 0x0000000e090e7290 */ /* 0x000fe4000fffe03f */
[----:B------:R-:W-:-:S04]  /*73e0*/  ULOP3.LUT UR4, UR4, 0x1, URZ, 0xc0, !UPT ;  /* 0x0000000104047892 */ /* 0x000fc8000f8ec03f */
[----:B------:R-:W-:-:S03]  /*73f0*/  UISETP.NE.U32.AND UP0, UPT, UR4, 0x1, UPT ;  /* 0x000000010400788c */ /* 0x000fc6000bf05070 */
[----:B------:R-:W-:Y:S02]  /*7400*/  ULDC UR4, c[0x0][0x760] ;  /* 0x0001d80000047ab9 */ /* 0x000fe40000000800 */
[----:B------:R-:W-:Y:S01]  /*7410*/  UIMAD UR15, UR15, UR4, URZ ;  /* 0x000000040f0f72a4 */ /* 0x000fe2000f8e023f */
[----:B------:R-:W-:Y:S02]  /*7420*/  PLOP3.LUT P1, PT, PT, PT, UP0, 0x80, 0x0 ;  /* 0x000000000000781c */ /* 0x000fe40003f2f008 */
[----:B-1----:R-:W-:-:S11]  /*7430*/  LOP3.LUT R9, R0, 0x1f, RZ, 0xc0, !PT ;  /* 0x0000001f00097812 */ /* 0x002fd600078ec0ff */
[----:B------:R-:W-:Y:S05]  /*7440*/  @P1 BRA `(.L_x_1306) ;  /* 0x00000004006c1947 */ /* 0x000fea0003800000 */
        /* <DEDUP_REMOVED lines=8> */
[----:B------:R-:W-:-:S04]  /*74d0*/  IMAD.U32 R2, RZ, RZ, UR13 ;  /* 0x0000000dff027e24 */ /* 0x000fc8000f8e00ff */
[----:B------:R-:W-:Y:S01]  /*74e0*/  IMAD.U32 R3, RZ, RZ, UR4 ;  /* 0x00000004ff037e24 */ /* 0x000fe2000f8e00ff */
[----:B------:R-:W-:Y:S06]  /*74f0*/  @P2 BRA `(.L_x_1308) ;  /* 0x0000000000142947 */ /* 0x000fec0003800000 */
.L_x_1309:
[----:B------:R-:W2:Y:S04]  /*7500*/  LDG.E.STRONG.GPU R0, desc[UR46][R2.64] ;  /* 0x0000002e02007981 */ /* 0x000ea8000c1ef900 */
[----:B--2---:R-:W-:Y:S01]  /*7510*/  CCTL.IVALL ;  /* 0x00000000ff00798f */ /* 0x004fe20002000000 */
[----:B------:R-:W-:Y:S05]  /*7520*/  YIELD ;  /* 0x0000000000007946 */ /* 0x000fea0003800000 */
[----:B------:R-:W-:-:S13]  /*7530*/  ISETP.NE.AND P1, PT, R0, UR23, PT ;  /* 0x0000001700007c0c */ /* 0x000fda000bf25270 */
[----:B------:R-:W-:Y:S05]  /*7540*/  @P1 BRA `(.L_x_1309) ;  /* 0xfffffffc00ec1947 */ /* 0x000fea000383ffff */
.L_x_1308:
[----:B------:R-:W-:Y:S05]  /*7550*/  BSYNC B0 ;  /* 0x0000000000007941 */ /* 0x000fea0003800000 */
.L_x_1307:
[----:B------:R-:W-:-:S03]  /*7560*/  UMOV UR4, 0xffffffff ;  /* 0xffffffff00047882 */ /* 0x000fc60000000000 */
[----:B------:R-:W-:Y:S05]  /*7570*/  BRA.DIV UR4, `(.L_x_1310) ;  /* 0x0000003a04587947 */ /* 0x000fea000b800000 */
[----:B------:R-:W-:Y:S01]  /*7580*/  NOP ;  /* 0x0000000000007918 */ /* 0x000fe20000000000 */
.L_x_1387:
        /* <DEDUP_REMOVED lines=22> */
.L_x_1312:
[----:B------:R-:W-:Y:S05]  /*76f0*/  BSYNC B0 ;  /* 0x0000000000007941 */ /* 0x000fea0003800000 */
.L_x_1311:
        /* <DEDUP_REMOVED lines=20> */
.L_x_1314:
[----:B------:R-:W-:Y:S05]  /*7840*/  BSYNC B0 ;  /* 0x0000000000007941 */ /* 0x000fea0003800000 */
.L_x_1313:
[----:B------:R-:W-:Y:S06]  /*7850*/  BAR.ARV 0xa, 0xa0 ;  /* 0x0282800000007b1d */ /* 0x000fec0000002000 */
[----:B------:R-:W-:Y:S04]  /*7860*/  BSSY B0, `(.L_x_1315) ;  /* 0x0000003000007945 */ /* 0x000fe80003800000 */
[----:B------:R-:W-:Y:S05]  /*7870*/  @!P0 BRA `(.L_x_1316) ;  /* 0x0000000000048947 */ /* 0x000fea0003800000 */
[----:B------:R-:W-:-:S04]  /*7880*/  DEPBAR.LE SB0, 0x0 ;  /* 0x000080000000791a */ /* 0x000fc80000000000 */
.L_x_1316:
[----:B------:R-:W-:Y:S05]  /*7890*/  BSYNC B0 ;  /* 0x0000000000007941 */ /* 0x000fea0003800000 */
.L_x_1315:
        /* <DEDUP_REMOVED lines=19> */
.L_x_1318:
[----:B------:R-:W-:Y:S05]  /*79d0*/  BSYNC B0 ;  /* 0x0000000000007941 */ /* 0x000fea0003800000 */
.L_x_1317:
[----:B------:R-:W-:Y:S01]  /*79e0*/  UIADD3 UR18, UR6, 0x1, URZ ;  /* 0x0000000106127890 */ /* 0x000fe2000fffe03f */
[----:B------:R-:W-:Y:S11]  /*79f0*/  BRA `(.L_x_1319) ;  /* 0x0000000000047947 */ /* 0x000ff60003800000 */
.L_x_1306:
[----:B------:R-:W-:-:S05]  /*7a00*/  UMOV UR18, UR6 ;  /* 0x0000000600127c82 */ /* 0x000fca0008000000 */
.L_x_1319:
[----:B------:R-:W-:-:S03]  /*7a10*/  UIADD3 UR4, UR6, 0x1, URZ ;  /* 0x0000000106047890 */ /* 0x000fc6000fffe03f */
[----:B------:R-:W-:Y:S01]  /*7a20*/  UMOV UR6, UR18 ;  /* 0x0000001200067c82 */ /* 0x000fe20008000000 */
[----:B------:R-:W-:-:S06]  /*7a30*/  UISETP.NE.AND UP0, UPT, UR11, UR4, UPT ;  /* 0x000000040b00728c */ /* 0x000fcc000bf05270 */
[----:B------:R-:W-:-:S13]  /*7a40*/  PLOP3.LUT P1, PT, PT, PT, UP0, 0x80, 0x0 ;  /* 0x000000000000781c */ /* 0x000fda0003f2f008 */
[----:B------:R-:W-:Y:S05]  /*7a50*/  @!P1 BRA `(.L_x_1305) ;  /* 0x0000000800a09947 */ /* 0x000fea0003800000 */
[----:B------:R-:W-:Y:S01]  /*7a60*/  ULDC.64 UR20, c[0x0][0x2c0] ;  /* 0x0000b00000147ab9 */ /* 0x000fe20000000a00 */
[----:B------:R-:W-:Y:S01]  /*7a70*/  UMOV UR4, URZ ;  /* 0x0000003f00047c82 */ /* 0x000fe20008000000 */
[----:B------:R-:W-:Y:S01]  /*7a80*/  ULEA UR20, UP0, UR8, UR20, 0x2 ;  /* 0x0000001408147291 */ /* 0x000fe2000f80103f */
[----:B------:R-:W-:-:S03]  /*7a90*/  UMOV UR6, UR18 ;  /* 0x0000001200067c82 */ /* 0x000fc60008000000 */
[----:B------:R-:W-:Y:S02]  /*7aa0*/  ULEA.HI.X UR21, UR8, UR21, UR14, 0x2, UP0 ;  /* 0x0000001508157291 */ /* 0x000fe400080f140e */
[----:B------:R-:W-:-:S04]  /*7ab0*/  UIADD3 UR20, UP0, UR20, 0x4000, URZ ;  /* 0x0000400014147890 */ /* 0x000fc8000ff1e03f */
[----:B------:R-:W-:-:S12]  /*7ac0*/  UIADD3.X UR21, URZ, UR21, URZ, UP0, !UPT ;  /* 0x000000153f157290 */ /* 0x000fd800087fe43f */
.L_x_1344:
        /* <DEDUP_REMOVED lines=11> */
.L_x_1322:
[----:B------:R-:W2:Y:S04]  /*7b80*/  LDG.E.STRONG.GPU R0, desc[UR46][R2.64] ;  /* 0x0000002e02007981 */ /* 0x000ea8000c1ef900 */
[----:B--2---:R-:W-:Y:S01]  /*7b90*/  CCTL.IVALL ;  /* 0x00000000ff00798f */ /* 0x004fe20002000000 */
[----:B------:R-:W-:Y:S05]  /*7ba0*/  YIELD ;  /* 0x0000000000007946 */ /* 0x000fea0003800000 */
[----:B------:R-:W-:-:S13]  /*7bb0*/  ISETP.NE.AND P1, PT, R0, UR23, PT ;  /* 0x0000001700007c0c */ /* 0x000fda000bf25270 */
[----:B------:R-:W-:Y:S05]  /*7bc0*/  @P1 BRA `(.L_x_1322) ;  /* 0xfffffffc00ec1947 */ /* 0x000fea000383ffff */
.L_x_1321:
[----:B------:R-:W-:Y:S05]  /*7bd0*/  BSYNC B0 ;  /* 0x0000000000007941 */ /* 0x000fea0003800000 */
.L_x_1320:
[----:B------:R-:W-:-:S03]  /*7be0*/  UMOV UR16, 0xffffffff ;  /* 0xffffffff00107882 */ /* 0x000fc60000000000 */
[----:B------:R-:W-:Y:S05]  /*7bf0*/  BRA.DIV UR16, `(.L_x_1323) ;  /* 0x0000003210d47947 */ /* 0x000fea000b800000 */
[----:B------:R-:W-:Y:S01]  /*7c00*/  NOP ;  /* 0x0000000000007918 */ /* 0x000fe20000000000 */
.L_x_1390:
        /* <DEDUP_REMOVED lines=17> */
[----:B------:R1:W-:Y:S02]  /*7d20*/  UBLKRED.G.S.ADD.F32.RN [UR16], [UR22], UR24, desc[UR26] ;  /* 0x00001a10160073bb */ /* 0x0003e400080a1418 */
[----:B-1----:R0:W-:Y:S02]  /*7d30*/  UTMACMDFLUSH ;  /* 0x00000000000079b7 */ /* 0x0021e40000000000 */
.L_x_1325:
[----:B------:R-:W-:Y:S05]  /*7d40*/  BSYNC B0 ;  /* 0x0000000000007941 */ /* 0x000fea0003800000 */
.L_x_1324:
[----:B------:R-:W-:Y:S01]  /*7d50*/  ULEA UR16, UR18, UR4, 0xd ;  /* 0x0000000412107291 */ /* 0x000fe2000f8e683f */
[----:B------:R-:W-:Y:S03]  /*7d60*/  BAR.SYNC.DEFER_BLOCKING 0xe, 0xa0 ;  /* 0x0382800000007b1d */ /* 0x000fe60000010000 */
[----:B------:R-:W-:-:S03]  /*7d70*/  UIMAD.WIDE UR16, UR16, 0x4, UR20 ;  /* 0x00000004101078a5 */ /* 0x000fc6000f8e0214 */
        /* <DEDUP_REMOVED lines=12> */
.L_x_1327:
[----:B------:R-:W-:Y:S05]  /*7e40*/  BSYNC B0 ;  /* 0x0000000000007941 */ /* 0x000fea0003800000 */
.L_x_1326:
[----:B------:R-:W-:Y:S06]  /*7e50*/  BAR.ARV 0xa, 0xa0 ;  /* 0x0282800000007b1d */ /* 0x000fec0000002000 */
[----:B------:R-:W-:Y:S04]  /*7e60*/  BSSY B0, `(.L_x_1328) ;  /* 0x0000003000007945 */ /* 0x000fe80003800000 */
[----:B------:R-:W-:Y:S05]  /*7e70*/  @!P0 BRA `(.L_x_1329) ;  /* 0x0000000000048947 */ /* 0x000fea0003800000 */
[----:B------:R-:W-:-:S04]  /*7e80*/  DEPBAR.LE SB0, 0x0 ;  /* 0x000080000000791a */ /* 0x000fc80000000000 */
.L_x_1329:
[----:B------:R-:W-:Y:S05]  /*7e90*/  BSYNC B0 ;  /* 0x0000000000007941 */ /* 0x000fea0003800000 */
.L_x_1328:
        /* <DEDUP_REMOVED lines=19> */
.L_x_1331:
[----:B------:R-:W-:Y:S05]  /*7fd0*/  BSYNC B0 ;  /* 0x0000000000007941 */ /* 0x000fea0003800000 */
.L_x_1330:
        /* <DEDUP_REMOVED lines=9> */
.L_x_1334:
[----:B------:R-:W2:Y:S04]  /*8070*/  LDG.E.STRONG.GPU R0, desc[UR46][R2.64] ;  /* 0x0000002e02007981 */ /* 0x000ea8000c1ef900 */
[----:B--2---:R-:W-:Y:S01]  /*8080*/  CCTL.IVALL ;  /* 0x00000000ff00798f */ /* 0x004fe20002000000 */
[----:B------:R-:W-:Y:S05]  /*8090*/  YIELD ;  /* 0x0000000000007946 */ /* 0x000fea0003800000 */
[----:B------:R-:W-:-:S13]  /*80a0*/  ISETP.NE.AND P1, PT, R0, UR23, PT ;  /* 0x0000001700007c0c */ /* 0x000fda000bf25270 */
[----:B------:R-:W-:Y:S05]  /*80b0*/  @P1 BRA `(.L_x_1334) ;  /* 0xfffffffc00ec1947 */ /* 0x000fea000383ffff */
.L_x_1333:
[----:B------:R-:W-:Y:S05]  /*80c0*/  BSYNC B0 ;  /* 0x0000000000007941 */ /* 0x000fea0003800000 */
.L_x_1332:
[----:B------:R-:W-:-:S03]  /*80d0*/  UMOV UR12, 0xffffffff ;  /* 0xffffffff000c7882 */ /* 0x000fc60000000000 */
[----:B------:R-:W-:Y:S05]  /*80e0*/  BRA.DIV UR12, `(.L_x_1335) ;  /* 0x0000002e0cb47947 */ /* 0x000fea000b800000 */
[----:B------:R-:W-:Y:S01]  /*80f0*/  NOP ;  /* 0x0000000000007918 */ /* 0x000fe20000000000 */
.L_x_1393:
[----:B------:R-:W-:Y:S05]  /*8100*/  WARPSYNC.ALL ;  /* 0x0000000000007948 */ /* 0x000fea0003800000 */
[----:B------:R-:W-:Y:S06]  /*8110*/  BAR.SYNC.DEFER_BLOCKING 0xd, 0xa0 ;  /* 0x0342800000007b1d */ /* 0x000fec0000010000 */
[----:B------:R-:W-:Y:S04]  /*8120*/  BSSY B0, `(.L_x_1336) ;  /* 0x000000d000007945 */ /* 0x000fe80003800000 */
[----:B------:R-:W-:Y:S05]  /*8130*/  @!P0 BRA `(.L_x_1337) ;  /* 0x00000000002c8947 */ /* 0x000fea0003800000 */
[----:B------:R-:W1:Y:S01]  /*8140*/  S2UR UR13, SR_CgaCtaId ;  /* 0x00000000000d79c3 */ /* 0x000e620000008800 */
[----:B------:R-:W-:Y:S01]  /*8150*/  UMOV UR12, 0x400 ;  /* 0x00000400000c7882 */ /* 0x000fe20000000000 */
[----:B------:R-:W-:Y:S01]  /*8160*/  UIADD3 UR24, UP0, UR16, 0x4000, URZ ;  /* 0x0000400010187890 */ /* 0x000fe2000ff1e03f */
[----:B------:R-:W-:Y:S01]  /*8170*/  UMOV UR26, 0x0 ;  /* 0x00000000001a7882 */ /* 0x000fe20000000000 */
[----:B------:R-:W-:Y:S02]  /*8180*/  UMOV UR27, 0x14f00000 ;  /* 0x14f00000001b7882 */ /* 0x000fe40000000000 */
[----:B------:R-:W-:Y:S02]  /*8190*/  UIADD3.X UR25, URZ, UR17, URZ, UP0, !UPT ;  /* 0x000000113f197290 */ /* 0x000fe400087fe43f */
[----:B-1----:R-:W-:-:S03]  /*81a0*/  ULEA UR12, UR13, UR12, 0x18 ;  /* 0x0000000c0d0c7291 */ /* 0x002fc6000f8ec03f */
[----:B------:R-:W-:Y:S01]  /*81b0*/  UMOV UR13, 0x400 ;  /* 0x00000400000d7882 */ /* 0x000fe20000000000 */
[----:B------:R-:W-:-:S09]  /*81c0*/  UIADD3 UR12, UR12, 0x10000, URZ ;  /* 0x000100000c0c7890 */ /* 0x000fd2000fffe03f */
[----:B------:R1:W-:Y:S02]  /*81d0*/  UBLKRED.G.S.ADD.F32.RN [UR24], [UR12], UR13, desc[UR26] ;  /* 0x00001a180c0073bb */ /* 0x0003e400080a140d */
[----:B-1----:R0:W-:Y:S02]  /*81e0*/  UTMACMDFLUSH ;  /* 0x00000000000079b7 */ /* 0x0021e40000000000 */
.L_x_1337:
[----:B------:R-:W-:Y:S05]  /*81f0*/  BSYNC B0 ;  /* 0x0000000000007941 */ /* 0x000fea0003800000 */
.L_x_1336:
        /* <DEDUP_REMOVED lines=12> */
[----:B------:R1:W-:Y:S01]  /*82c0*/  UBLKRED.G.S.ADD.F32.RN [UR24], [UR12], UR13, desc[UR26] ;  /* 0x00001a180c0073bb */ /* 0x0003e200080a140d */
[----:B------:R0:W-:Y:S01]  /*82d0*/  UTMACMDFLUSH ;  /* 0x00000000000079b7 */ /* 0x0001e20000000000 */
[----:B-1----:R-:W-:-:S04]  /*82e0*/  DEPBAR.LE SB0, 0x1 ;  /* 0x000080400000791a */ /* 0x002fc80000000000 */
.L_x_1339:
[----:B------:R-:W-:Y:S05]  /*82f0*/  BSYNC B0 ;  /* 0x0000000000007941 */ /* 0x000fea0003800000 */
.L_x_1338:
[----:B------:R-:W-:Y:S06]  /*8300*/  BAR.ARV 0xa, 0xa0 ;  /* 0x0282800000007b1d */ /* 0x000fec0000002000 */
[----:B------:R-:W-:Y:S04]  /*8310*/  BSSY B0, `(.L_x_1340) ;  /* 0x0000003000007945 */ /* 0x000fe80003800000 */
[----:B------:R-:W-:Y:S05]  /*8320*/  @!P0 BRA `(.L_x_1341) ;  /* 0x0000000000048947 */ /* 0x000fea0003800000 */
[----:B------:R-:W-:-:S04]  /*8330*/  DEPBAR.LE SB0, 0x0 ;  /* 0x000080000000791a */ /* 0x000fc80000000000 */
.L_x_1341:
[----:B------:R-:W-:Y:S05]  /*8340*/  BSYNC B0 ;  /* 0x0000000000007941 */ /* 0x000fea0003800000 */
.L_x_1340:
        /* <DEDUP_REMOVED lines=19> */
.L_x_1343:
[----:B------:R-:W-:Y:S05]  /*8480*/  BSYNC B0 ;  /* 0x0000000000007941 */ /* 0x000fea0003800000 */
.L_x_1342:
[----:B------:R-:W-:Y:S02]  /*8490*/  UIADD3 UR6, UR6, 0x2, URZ ;  /* 0x0000000206067890 */ /* 0x000fe4000fffe03f */
[----:B------:R-:W-:Y:S02]  /*84a0*/  UIADD3 UR4, UR4, 0x4000, URZ ;  /* 0x0000400004047890 */ /* 0x000fe4000fffe03f */
[----:B------:R-:W-:-:S06]  /*84b0*/  UISETP.GE.AND UP0, UPT, UR6, UR11, UPT ;  /* 0x0000000b0600728c */ /* 0x000fcc000bf06270 */
[----:B------:R-:W-:-:S13]  /*84c0*/  PLOP3.LUT P1, PT, PT, PT, UP0, 0x80, 0x0 ;  /* 0x000000000000781c */ /* 0x000fda0003f2f008 */
[----:B------:R-:W-:Y:S05]  /*84d0*/  @!P1 BRA `(.L_x_1344) ;  /* 0xfffffff4007c9947 */ /* 0x000fea000383ffff */
.L_x_1305:
[----:B------:R-:W-:-:S06]  /*84e0*/  UISETP.GT.AND UP0, UPT, UR5, UR6, UPT ;  /* 0x000000060500728c */ /* 0x000fcc000bf04270 */
[----:B------:R-:W-:-:S13]  /*84f0*/  PLOP3.LUT P0, PT, PT, PT, UP0, 0x80, 0x0 ;  /* 0x000000000000781c */ /* 0x000fda0003f0f008 */
[----:B------:R-:W-:Y:S05]  /*8500*/  @!P0 BRA `(.L_x_1244) ;  /* 0x0000002800088947 */ /* 0x000fea0003800000 */
[----:B------:R-:W2:Y:S01]  /*8510*/  S2R R0, SR_TID.X ;  /* 0x0000000000007919 */ /* 0x000ea20000002100 */
[----:B------:R-:W-:Y:S01]  /*8520*/  UIADD3 UR4, UR5, -UR6, URZ ;  /* 0x8000000605047290 */ /* 0x000fe2000fffe03f */
[----:B------:R-:W-:Y:S01]  /*8530*/  ULDC UR16, c[0x0][0x288] ;  /* 0x0000a20000107ab9 */ /* 0x000fe20000000800 */
[----:B------:R-:W-:Y:S02]  /*8540*/  ULDC UR17, c[0x0][0x760] ;  /* 0x0001d80000117ab9 */ /* 0x000fe40000000800 */
[----:B------:R-:W-:Y:S02]  /*8550*/  ULOP3.LUT UR4, UR4, 0x1, URZ, 0xc0, !UPT ;  /* 0x0000000104047892 */ /* 0x000fe4000f8ec03f */
[----:B------:R-:W-:Y:S02]  /*8560*/  UIMAD UR18, UR16, UR17, URZ ;  /* 0x00000011101272a4 */ /* 0x000fe4000f8e023f */
[----:B------:R-:W-:-:S06]  /*8570*/  UISETP.NE.U32.AND UP0, UPT, UR4, 0x1, UPT ;  /* 0x000000010400788c */ /* 0x000fcc000bf05070 */
[----:B------:R-:W-:Y:S02]  /*8580*/  PLOP3.LUT P0, PT, PT, PT, UP0, 0x80, 0x0 ;  /* 0x000000000000781c */ /* 0x000fe40003f0f008 */
[----:B--2---:R-:W-:-:S11]  /*8590*/  LOP3.LUT R0, R0, 0x1f, RZ, 0xc0, !PT ;  /* 0x0000001f00007812 */ /* 0x004fd600078ec0ff */
[----:B------:R-:W-:Y:S05]  /*85a0*/  @P0 BRA `(.L_x_1345) ;  /* 0x0000000000780947 */ /* 0x000fea0003800000 */
[----:B------:R-:W-:Y:S01]  /*85b0*/  UIMAD UR4, UR18, UR6, URZ ;  /* 0x00000006120472a4 */ /* 0x000fe2000f8e023f */
[----:B------:R-:W-:Y:S01]  /*85c0*/  ISETP.NE.AND P0, PT, R0, RZ, PT ;  /* 0x000000ff0000720c */ /* 0x000fe20003f05270 */
[----:B------:R-:W-:Y:S01]  /*85d0*/  ULDC.64 UR12, c[0x0][0x768] ;  /* 0x0001da00000c7ab9 */ /* 0x000fe20000000a00 */
[----:B------:R-:W-:Y:S01]  /*85e0*/  BSSY B0, `(.L_x_1346) ;  /* 0x0000019000007945 */ /* 0x000fe20003800000 */
[----:B------:R-:W-:-:S04]  /*85f0*/  UIADD3 UR8, UP0, UR4, UR7, URZ ;  /* 0x0000000704087290 */ /* 0x000fc8000ff1e03f */
[----:B------:R-:W-:Y:S02]  /*8600*/  ULEA.HI.X.SX32 UR9, UR4, UR10, 0x1, UP0 ;  /* 0x0000000a04097291 */ /* 0x000fe400080f0e3f */
[----:B------:R-:W-:Y:S02]  /*8610*/  ULEA UR11, UP0, UR8, UR12, 0x2 ;  /* 0x0000000c080b7291 */ /* 0x000fe4000f80103f */
[----:B------:R-:W-:Y:S02]  /*8620*/  UIADD3 UR4, UR6, 0x1, URZ ;  /* 0x0000000106047890 */ /* 0x000fe4000fffe03f */
[----:B------:R-:W-:Y:S01]  /*8630*/  ULEA.HI.X UR9, UR8, UR13, UR9, 0x2, UP0 ;  /* 0x0000000d08097291 */ /* 0x000fe200080f1409 */
[----:B------:R-:W-:Y:S01]  /*8640*/  NOP ;  /* 0x0000000000007918 */ /* 0x000fe20000000000 */
[----:B------:R-:W-:Y:S10]  /*8650*/  @P0 BRA `(.L_x_1347) ;  /* 0x0000000000440947 */ /* 0x000ff40003800000 */
        /* <DEDUP_REMOVED lines=9> */
[----:B-1----:R-:W1:Y:S01]  /*86f0*/  S2R R2, SR_LANEID ;  /* 0x0000000000027919 */ /* 0x002e620000000000 */
[----:B------:R-:W-:Y:S01]  /*8700*/  VOTEU.ANY UR8, UPT, PT ;  /* 0x0000000000087886 */ /* 0x000fe200038e0100 */
[----:B------:R-:W-:Y:S01]  /*8710*/  IMAD.U32 R3, RZ, RZ, UR9 ;  /* 0x00000009ff037e24 */ /* 0x000fe2000f8e00ff */
[----:B------:R-:W-:-:S02]  /*8720*/  UFLO.U32 UR12, UR8 ;  /* 0x00000008000c72bd */ /* 0x000fc400080e0000 */
[----:B------:R-:W2:Y:S04]  /*8730*/  POPC R5, UR8 ;  /* 0x0000000800057d09 */ /* 0x000ea80008000000 */
[----:B-1----:R-:W-:Y:S01]  /*8740*/  ISETP.EQ.U32.AND P0, PT, R2, UR12, PT ;  /* 0x0000000c02007c0c */ /* 0x002fe2000bf02070 */
[----:B------:R-:W-:-:S12]  /*8750*/  IMAD.U32 R2, RZ, RZ, UR11 ;  /* 0x0000000bff027e24 */ /* 0x000fd8000f8e00ff */
[----:B--2---:R2:W-:Y:S02]  /*8760*/  @P0 REDG.E.ADD.S32.STRONG.GPU desc[UR46][R2.64], R5 ;  /* 0x000000050200098e */ /* 0x0045e4000c10e3ae */
.L_x_1347:
[----:B------:R-:W-:Y:S05]  /*8770*/  BSYNC B0 ;  /* 0x0000000000007941 */ /* 0x000fea0003800000 */
.L_x_1346:
[----:B------:R-:W-:Y:S05]  /*8780*/  BRA `(.L_x_1348) ;  /* 0x0000000000047947 */ /* 0x000fea0003800000 */
.L_x_1345:
[----:B------:R-:W-:-:S05]  /*8790*/  UMOV UR4, UR6 ;  /* 0x0000000600047c82 */ /* 0x000fca0008000000 */
.L_x_1348:
[----:B------:R-:W-:-:S04]  /*87a0*/  UIADD3 UR8, UR6, 0x1, URZ ;  /* 0x0000000106087890 */ /* 0x000fc8000fffe03f */
[----:B------:R-:W-:-:S06]  /*87b0*/  UISETP.NE.AND UP0, UPT, UR5, UR8, UPT ;  /* 0x000000080500728c */ /* 0x000fcc000bf05270 */
[----:B------:R-:W-:-:S13]  /*87c0*/  PLOP3.LUT P0, PT, PT, PT, UP0, 0x80, 0x0 ;  /* 0x000000000000781c */ /* 0x000fda0003f0f008 */
[----:B------:R-:W-:Y:S05]  /*87d0*/  @!P0 BRA `(.L_x_1244) ;  /* 0x0000002400548947 */ /* 0x000fea0003800000 */
[----:B------:R-:W-:Y:S01]  /*87e0*/  UIADD3 UR8, UR4, 0x1, URZ ;  /* 0x0000000104087890 */ /* 0x000fe2000fffe03f */
[----:B------:R-:W-:Y:S01]  /*87f0*/  ISETP.NE.AND P1, PT, R0, RZ, PT ;  /* 0x000000ff0000720c */ /* 0x000fe20003f25270 */
[----:B------:R-:W-:Y:S02]  /*8800*/  UIMAD UR9, UR4, UR16, URZ ;  /* 0x00000010040972a4 */ /* 0x000fe4000f8e023f */
[----:B------:R-:W-:Y:S02]  /*8810*/  UIADD3 UR11, -UR5, UR4, URZ ;  /* 0x00000004050b7290 */ /* 0x000fe4000fffe13f */
[----:B------:R-:W-:Y:S02]  /*8820*/  UIMAD UR8, UR18, UR8, URZ ;  /* 0x00000008120872a4 */ /* 0x000fe4000f8e023f */
[----:B------:R-:W-:Y:S01]  /*8830*/  UIMAD UR9, UR9, UR17, URZ ;  /* 0x00000011090972a4 */ /* 0x000fe2000f8e023f */
[----:B------:R-:W-:-:S11]  /*8840*/  ULDC.64 UR20, c[0x0][0x768] ;  /* 0x0001da0000147ab9 */ /* 0x000fd60000000a00 */
.L_x_1353:
[----:B------:R-:W-:Y:S01]  /*8850*/  UIADD3 UR12, UP0, UR9, UR7, URZ ;  /* 0x00000007090c7290 */ /* 0x000fe2000ff1e03f */
[----:B------:R-:W-:-:S03]  /*8860*/  NOP ;  /* 0x0000000000007918 */ /* 0x000fc60000000000 */
[----:B------:R-:W-:Y:S01]  /*8870*/  ULEA.HI.X.SX32 UR13, UR9, UR10, 0x1, UP0 ;  /* 0x0000000a090d7291 */ /* 0x000fe200080f0e3f */
[----:B------:R-:W-:Y:S01]  /*8880*/  BSSY B0, `(.L_x_1349) ;  /* 0x0000015000007945 */ /* 0x000fe20003800000 */
[----:B------:R-:W-:-:S04]  /*8890*/  ULEA UR15, UP0, UR12, UR20, 0x2 ;  /* 0x000000140c0f7291 */ /* 0x000fc8000f80103f */
[----:B------:R-:W-:Y:S01]  /*88a0*/  ULEA.HI.X UR13, UR12, UR21, UR13, 0x2, UP0 ;  /* 0x000000150c0d7291 */ /* 0x000fe200080f140d */
[----:B---34-:R-:W-:Y:S11]  /*88b0*/  @P1 BRA `(.L_x_1350) ;  /* 0x0000000000441947 */ /* 0x018ff60003800000 */
[----:B------:R-:W-:Y:S01]  /*88c0*/  @!PT LDS RZ, [RZ] ;  /* 0x00000000fffff984 */ /* 0x000fe20000000800 */
[----:B------:R-:W-:Y:S01]  /*88d0*/  @!PT LDS RZ, [RZ] ;  /* 0x00000000fffff984 */ /* 0x000fe20000000800 */
[----:B------:R-:W-:Y:S01]  /*88e0*/  @!PT LDS RZ, [RZ] ;  /* 0x00000000fffff984 */ /* 0x000fe20000000800 */
[----:B------:R-:W-:Y:S01]  /*88f0*/  @!PT LDS RZ, [RZ] ;  /* 0x00000000fffff984 */ /* 0x000fe20000000800 */
[----:B------:R3:W-:Y:S06]  /*8900*/  MEMBAR.ALL.CTA ;  /* 0x0000000000007992 */ /* 0x0007ec0000008000 */
[----:B---3--:R-:W-:Y:S06]  /*8910*/  MEMBAR.ALL.GPU ;  /* 0x0000000000007992 */ /* 0x008fec000000a000 */
[----:B------:R-:W-:-:S00]  /*8920*/  ERRBAR ;  /* 0x00000000000079ab */ /* 0x000fc00000000000 */
[----:B------:R-:W-:Y:S06]  /*8930*/  CGAERRBAR ;  /* 0x00000000000075ab */ /* 0x000fec0000000000 */
[----:B012345:R-:W-:Y:S01]  /*8940*/  CCTL.IVALL ;  /* 0x00000000ff00798f */ /* 0x03ffe20002000000 */
[----:B------:R-:W3:Y:S01]  /*8950*/  S2R R0, SR_LANEID ;  /* 0x0000000000007919 */ /* 0x000ee20000000000 */
[----:B------:R-:W-:Y:S01]  /*8960*/  VOTEU.ANY UR12, UPT, PT ;  /* 0x00000000000c7886 */ /* 0x000fe200038e0100 */
[----:B-12---:R-:W-:Y:S01]  /*8970*/  IMAD.U32 R2, RZ, RZ, UR15 ;  /* 0x0000000fff027e24 */ /* 0x006fe2000f8e00ff */
[----:B------:R-:W-:-:S02]  /*8980*/  UFLO.U32 UR14, UR12 ;  /* 0x0000000c000e72bd */ /* 0x000fc400080e0000 */
[----:B------:R-:W1:Y:S01]  /*8990*/  POPC R5, UR12 ;  /* 0x0000000c00057d09 */ /* 0x000e620008000000 */
[----:B------:R-:W-:-:S03]  /*89a0*/  IMAD.U32 R3, RZ, RZ, UR13 ;  /* 0x0000000dff037e24 */ /* 0x000fc6000f8e00ff */
[----:B---3--:R-:W-:-:S13]  /*89b0*/  ISETP.EQ.U32.AND P0, PT, R0, UR14, PT ;  /* 0x0000000e00007c0c */ /* 0x008fda000bf02070 */
[----:B-1----:R3:W-:Y:S02]  /*89c0*/  @P0 REDG.E.ADD.S32.STRONG.GPU desc[UR46][R2.64], R5 ;  /* 0x000000050200098e */ /* 0x0027e4000c10e3ae */
.L_x_1350:
[----:B------:R-:W-:Y:S05]  /*89d0*/  BSYNC B0 ;  /* 0x0000000000007941 */ /* 0x000fea0003800000 */
.L_x_1349:
[----:B------:R-:W-:Y:S01]  /*89e0*/  UIADD3 UR12, UP0, UR8, UR7, URZ ;  /* 0x00000007080c7290 */ /* 0x000fe2000ff1e03f */
[----:B------:R-:W-:-:S03]  /*89f0*/  NOP ;  /* 0x0000000000007918 */ /* 0x000fc60000000000 */
[----:B------:R-:W-:Y:S01]  /*8a00*/  ULEA.HI.X.SX32 UR13, UR8, UR10, 0x1, UP0 ;  /* 0x0000000a080d7291 */ /* 0x000fe200080f0e3f */
[----:B------:R-:W-:Y:S01]  /*8a10*/  BSSY B0, `(.L_x_1351) ;  /* 0x0000015000007945 */ /* 0x000fe20003800000 */
[----:B------:R-:W-:-:S04]  /*8a20*/  ULEA UR15, UP0, UR12, UR20, 0x2 ;  /* 0x000000140c0f7291 */ /* 0x000fc8000f80103f */
[----:B------:R-:W-:Y:S01]  /*8a30*/  ULEA.HI.X UR13, UR12, UR21, UR13, 0x2, UP0 ;  /* 0x000000150c0d7291 */ /* 0x000fe200080f140d */
[----:B------:R-:W-:Y:S11]  /*8a40*/  @P1 BRA `(.L_x_1352) ;  /* 0x0000000000441947 */ /* 0x000ff60003800000 */
[----:B------:R-:W-:Y:S01]  /*8a50*/  @!PT LDS RZ, [RZ] ;  /* 0x00000000fffff984 */ /* 0x000fe20000000800 */
[----:B------:R-:W-:Y:S01]  /*8a60*/  @!PT LDS RZ, [RZ] ;  /* 0x00000000fffff984 */ /* 0x000fe20000000800 */
[----:B------:R-:W-:Y:S01]  /*8a70*/  @!PT LDS RZ, [RZ] ;  /* 0x00000000fffff984 */ /* 0x000fe20000000800 */
[----:B------:R-:W-:Y:S01]  /*8a80*/  @!PT LDS RZ, [RZ] ;  /* 0x00000000fffff984 */ /* 0x000fe20000000800 */
[----:B------:R4:W-:Y:S06]  /*8a90*/  MEMBAR.ALL.CTA ;  /* 0x0000000000007992 */ /* 0x0009ec0000008000 */
[----:B----4-:R-:W-:Y:S06]  /*8aa0*/  MEMBAR.ALL.GPU ;  /* 0x0000000000007992 */ /* 0x010fec000000a000 */
[----:B------:R-:W-:-:S00]  /*8ab0*/  ERRBAR ;  /* 0x00000000000079ab */ /* 0x000fc00000000000 */
[----:B------:R-:W-:Y:S06]  /*8ac0*/  CGAERRBAR ;  /* 0x00000000000075ab */ /* 0x000fec0000000000 */
[----:B012345:R-:W-:Y:S01]  /*8ad0*/  CCTL.IVALL ;  /* 0x00000000ff00798f */ /* 0x03ffe20002000000 */
[----:B------:R-:W4:Y:S01]  /*8ae0*/  S2R R0, SR_LANEID ;  /* 0x0000000000007919 */ /* 0x000f220000000000 */
[----:B------:R-:W-:Y:S01]  /*8af0*/  VOTEU.ANY UR12, UPT, PT ;  /* 0x00000000000c7886 */ /* 0x000fe200038e0100 */
[----:B-123--:R-:W-:Y:S01]  /*8b00*/  IMAD.U32 R2, RZ, RZ, UR15 ;  /* 0x0000000fff027e24 */ /* 0x00efe2000f8e00ff */
[----:B------:R-:W-:-:S02]  /*8b10*/  UFLO.U32 UR14, UR12 ;  /* 0x0000000c000e72bd */ /* 0x000fc400080e0000 */
[----:B------:R-:W1:Y:S01]  /*8b20*/  POPC R5, UR12 ;  /* 0x0000000c00057d09 */ /* 0x000e620008000000 */
[----:B------:R-:W-:-:S03]  /*8b30*/  IMAD.U32 R3, RZ, RZ, UR13 ;  /* 0x0000000dff037e24 */ /* 0x000fc6000f8e00ff */
[----:B----4-:R-:W-:-:S13]  /*8b40*/  ISETP.EQ.U32.AND P0, PT, R0, UR14, PT ;  /* 0x0000000e00007c0c */ /* 0x010fda000bf02070 */
[----:B-1----:R4:W-:Y:S02]  /*8b50*/  @P0 REDG.E.ADD.S32.STRONG.GPU desc[UR46][R2.64], R5 ;  /* 0x000000050200098e */ /* 0x0029e4000c10e3ae */
.L_x_1352:
[----:B------:R-:W-:Y:S05]  /*8b60*/  BSYNC B0 ;  /* 0x0000000000007941 */ /* 0x000fea0003800000 */
.L_x_1351:
[----:B------:R-:W-:Y:S02]  /*8b70*/  UIADD3 UR11, UR11, 0x2, URZ ;  /* 0x000000020b0b7890 */ /* 0x000fe4000fffe03f */
[----:B------:R-:W-:Y:S02]  /*8b80*/  ULEA UR8, UR18, UR8, 0x1 ;  /* 0x0000000812087291 */ /* 0x000fe4000f8e083f */
[----:B------:R-:W-:Y:S02]  /*8b90*/  ULEA UR9, UR18, UR9, 0x1 ;  /* 0x0000000912097291 */ /* 0x000fe4000f8e083f */
[----:B------:R-:W-:-:S13]  /*8ba0*/  ISETP.NE.AND P0, PT, RZ, UR11, PT ;  /* 0x0000000bff007c0c */ /* 0x000fda000bf05270 */
[----:B------:R-:W-:Y:S05]  /*8bb0*/  @!P0 BRA `(.L_x_1244) ;  /* 0x00000020005c8947 */ /* 0x000fea0003800000 */
[----:B------:R-:W-:Y:S05]  /*8bc0*/  BRA `(.L_x_1353) ;  /* 0xfffffffc00207947 */ /* 0x000fea000383ffff */
.L_x_1302:
        /* <DEDUP_REMOVED lines=33> */
.L_x_1355:
        /* <DEDUP_REMOVED lines=43> */
.L_x_1394:
        /* <DEDUP_REMOVED lines=15> */
.L_x_1358:
        /* <DEDUP_REMOVED lines=98> */
.L_x_1369:
[----:B--234-:R-:W-:-:S04]  /*97a0*/  SHF.L.U32 R21, R11, 0x1f, RZ ;  /* 0x0000001f0b157819 */ /* 0x01cfc800000006ff */
[----:B------:R-:W1:Y:S02]  /*97b0*/  SYNCS.PHASECHK.TRANS64.TRYWAIT P1, [R16+URZ+0x30840], R21 ;  /* 0x03084015100075a7 */ /* 0x000e64000802017f */
[----:B-1----:R-:W-:Y:S05]  /*97c0*/  @!P1 BRA `(.L_x_1361) ;  /* 0x00000018002c9947 */ /* 0x002fea0003800000 */
.L_x_1395:
[----:B------:R-:W-:Y:S05]  /*97d0*/  @P0 BRA `(.L_x_1362) ;  /* 0x0000000000140947 */ /* 0x000fea0003800000 */
[----:B------:R-:W-:Y:S01]  /*97e0*/  ISETP.NE.AND P1, PT, R6, RZ, PT ;  /* 0x000000ff0600720c */ /* 0x000fe20003f25270 */
[----:B------:R-:W-:-:S04]  /*97f0*/  IMAD.MOV.U32 R3, RZ, RZ, 0x4100 ;  /* 0x00004100ff037424 */ /* 0x000fc800078e00ff */
[----:B------:R3:W-:Y:S08]  /*9800*/  SYNCS.ARRIVE.TRANS64 RZ, [R16+URZ+0x30830], R3 ;  /* 0x0308300310ff79a7 */ /* 0x0007f0000800003f */
[----:B------:R-:W-:Y:S05]  /*9810*/  @!P1 BRA `(.L_x_1362) ;  /* 0x0000000000049947 */ /* 0x000fea0003800000 */
[----:B------:R-:W-:Y:S01]  /*9820*/  BPT.TRAP 0x1 ;  /* 0x000000040000795c */ /* 0x000fe20000300000 */
.L_x_1362:
        /* <DEDUP_REMOVED lines=36> */
.L_x_1396:
[----:B------:R-:W-:Y:S05]  /*9a70*/  @P0 BRA `(.L_x_1364) ;  /* 0x0000000000140947 */ /* 0x000fea0003800000 */
[----:B------:R-:W-:Y:S01]  /*9a80*/  ISETP.NE.AND P1, PT, R6, RZ, PT ;  /* 0x000000ff0600720c */ /* 0x000fe20003f25270 */
[----:B------:R-:W-:-:S04]  /*9a90*/  IMAD.MOV.U32 R2, RZ, RZ, 0x4100 ;  /* 0x00004100ff027424 */ /* 0x000fc800078e00ff */
[----:B------:R3:W-:Y:S08]  /*9aa0*/  SYNCS.ARRIVE.TRANS64 RZ, [R16+URZ+0x30818], R2 ;  /* 0x0308180210ff79a7 */ /* 0x0007f0000800003f */
[----:B------:R-:W-:Y:S05]  /*9ab0*/  @!P1 BRA `(.L_x_1364) ;  /* 0x0000000000049947 */ /* 0x000fea0003800000 */
[----:B------:R-:W-:Y:S01]  /*9ac0*/  BPT.TRAP 0x1 ;  /* 0x000000040000795c */ /* 0x000fe20000300000 */
.L_x_1364:
        /* <DEDUP_REMOVED lines=36> */
.L_x_1397:
[----:B------:R-:W-:Y:S05]  /*9d10*/  @P0 BRA `(.L_x_1366) ;  /* 0x0000000000140947 */ /* 0x000fea0003800000 */
[----:B------:R-:W-:Y:S01]  /*9d20*/  ISETP.NE.AND P1, PT, R6, RZ, PT ;  /* 0x000000ff0600720c */ /* 0x000fe20003f25270 */
[----:B-123--:R-:W-:-:S04]  /*9d30*/  IMAD.MOV.U32 R21, RZ, RZ, 0x4100 ;  /* 0x00004100ff157424 */ /* 0x00efc800078e00ff */
[----:B------:R4:W-:Y:S08]  /*9d40*/  SYNCS.ARRIVE.TRANS64 RZ, [R16+URZ+0x30838], R21 ;  /* 0x0308381510ff79a7 */ /* 0x0009f0000800003f */
[----:B------:R-:W-:Y:S05]  /*9d50*/  @!P1 BRA `(.L_x_1366) ;  /* 0x0000000000049947 */ /* 0x000fea0003800000 */
[----:B------:R-:W-:Y:S01]  /*9d60*/  BPT.TRAP 0x1 ;  /* 0x000000040000795c */ /* 0x000fe20000300000 */
.L_x_1366:
        /* <DEDUP_REMOVED lines=31> */
.L_x_1399:
[----:B------:R-:W-:Y:S05]  /*9f60*/  @P0 BRA `(.L_x_1368) ;  /* 0x0000000000140947 */ /* 0x000fea0003800000 */
[----:B------:R-:W-:Y:S01]  /*9f70*/  ISETP.NE.AND P1, PT, R6, RZ, PT ;  /* 0x000000ff0600720c */ /* 0x000fe20003f25270 */
[----:B------:R-:W-:-:S04]  /*9f80*/  IMAD.MOV.U32 R5, RZ, RZ, 0x4100 ;  /* 0x00004100ff057424 */ /* 0x000fc800078e00ff */
[----:B------:R1:W-:Y:S08]  /*9f90*/  SYNCS.ARRIVE.TRANS64 RZ, [R16+URZ+0x30810], R5 ;  /* 0x0308100510ff79a7 */ /* 0x0003f0000800003f */
[----:B------:R-:W-:Y:S05]  /*9fa0*/  @!P1 BRA `(.L_x_1368) ;  /* 0x0000000000049947 */ /* 0x000fea0003800000 */
[----:B------:R-:W-:Y:S01]  /*9fb0*/  BPT.TRAP 0x1 ;  /* 0x000000040000795c */ /* 0x000fe20000300000 */
.L_x_1368:
        /* <DEDUP_REMOVED lines=37> */
.L_x_1360:
[----:B------:R-:W3:Y:S02]  /*a210*/  LDL.LU R4, [R1+0x4] ;  /* 0x0000040001047983 */ /* 0x000ee40000300800 */
[----:B---3--:R-:W-:Y:S02]  /*a220*/  ISETP.NE.AND P1, PT, R4, RZ, PT ;  /* 0x000000ff0400720c */ /* 0x008fe40003f25270 */
[----:B------:R1:W5:Y:S11]  /*a230*/  LDL R4, [R1] ;  /* 0x0000000001047983 */ /* 0x0003760000100800 */
[----:B-1----:R-:W-:Y:S05]  /*a240*/  @!P1 BRA `(.L_x_1359) ;  /* 0x0000000400489947 */ /* 0x002fea0003800000 */
[----:B------:R-:W-:-:S04]  /*a250*/  SHF.L.U32 R13, R11, 0x1f, RZ ;  /* 0x0000001f0b0d7819 */ /* 0x000fc800000006ff */
[----:B------:R-:W1:Y:S02]  /*a260*/  SYNCS.PHASECHK.TRANS64.TRYWAIT P1, [R16+URZ+0x30840], R13 ;  /* 0x0308400d100075a7 */ /* 0x000e64000802017f */
[----:B-1----:R-:W-:Y:S05]  /*a270*/  @!P1 BRA `(.L_x_1370) ;  /* 0x0000000c00d49947 */ /* 0x002fea0003800000 */
.L_x_1400:
[----:B------:R-:W-:Y:S05]  /*a280*/  @P0 BRA `(.L_x_1371) ;  /* 0x0000000000140947 */ /* 0x000fea0003800000 */
[----:B------:R-:W-:Y:S01]  /*a290*/  ISETP.NE.AND P1, PT, R6, RZ, PT ;  /* 0x000000ff0600720c */ /* 0x000fe20003f25270 */
[----:B--2---:R-:W-:-:S04]  /*a2a0*/  IMAD.MOV.U32 R5, RZ, RZ, 0x4100 ;  /* 0x00004100ff057424 */ /* 0x004fc800078e00ff */
[----:B------:R3:W-:Y:S08]  /*a2b0*/  SYNCS.ARRIVE.TRANS64 RZ, [R16+URZ+0x30830], R5 ;  /* 0x0308300510ff79a7 */ /* 0x0007f0000800003f */
[----:B------:R-:W-:Y:S05]  /*a2c0*/  @!P1 BRA `(.L_x_1371) ;  /* 0x0000000000049947 */ /* 0x000fea0003800000 */
[----:B------:R-:W-:Y:S01]  /*a2d0*/  BPT.TRAP 0x1 ;  /* 0x000000040000795c */ /* 0x000fe20000300000 */
.L_x_1371:
        /* <DEDUP_REMOVED lines=33> */
.L_x_1401:
[----:B------:R-:W-:Y:S05]  /*a4f0*/  @P0 BRA `(.L_x_1373) ;  /* 0x0000000000140947 */ /* 0x000fea0003800000 */
[----:B------:R-:W-:Y:S01]  /*a500*/  ISETP.NE.AND P0, PT, R6, RZ, PT ;  /* 0x000000ff0600720c */ /* 0x000fe20003f05270 */
[----:B------:R-:W-:-:S04]  /*a510*/  IMAD.MOV.U32 R5, RZ, RZ, 0x4100 ;  /* 0x00004100ff057424 */ /* 0x000fc800078e00ff */
[----:B------:R3:W-:Y:S08]  /*a520*/  SYNCS.ARRIVE.TRANS64 RZ, [R16+URZ+0x30818], R5 ;  /* 0x0308180510ff79a7 */ /* 0x0007f0000800003f */
[----:B------:R-:W-:Y:S05]  /*a530*/  @!P0 BRA `(.L_x_1373) ;  /* 0x0000000000048947 */ /* 0x000fea0003800000 */
[----:B------:R-:W-:Y:S01]  /*a540*/  BPT.TRAP 0x1 ;  /* 0x000000040000795c */ /* 0x000fe20000300000 */
.L_x_1373:
        /* <DEDUP_REMOVED lines=34> */
.L_x_1359:
[----:B------:R-:W3:Y:S01]  /*a770*/  S2R R0, SR_TID.X ;  /* 0x0000000000007919 */ /* 0x000ee20000002100 */
[----:B------:R-:W-:Y:S01]  /*a780*/  IMAD R3, R19, 0x8, R16 ;  /* 0x0000000813037824 */ /* 0x000fe200078e0210 */
[----:B---3--:R-:W-:Y:S02]  /*a790*/  LOP3.LUT R2, R0, 0x7f, RZ, 0xc0, !PT ;  /* 0x0000007f00027812 */ /* 0x008fe400078ec0ff */
[----:B------:R-:W-:Y:S02]  /*a7a0*/  SHF.L.U32 R0, R11, 0x1f, RZ ;  /* 0x0000001f0b007819 */ /* 0x000fe400000006ff */
[----:B------:R-:W-:Y:S02]  /*a7b0*/  ISETP.NE.AND P1, PT, R2, RZ, PT ;  /* 0x000000ff0200720c */ /* 0x000fe40003f25270 */
[----:B------:R-:W3:Y:S02]  /*a7c0*/  SYNCS.PHASECHK.TRANS64.TRYWAIT P0, [R3+URZ+0x30840], R0 ;  /* 0x03084000030075a7 */ /* 0x000ee4000800017f */
[----:B---3--:R-:W-:Y:S09]  /*a7d0*/  @!P0 BRA `(.L_x_1374) ;  /* 0x0000000800a48947 */ /* 0x008ff20003800000 */
.L_x_1402:
[----:B------:R-:W-:Y:S05]  /*a7e0*/  @P1 BRA `(.L_x_1375) ;  /* 0x0000000000181947 */ /* 0x000fea0003800000 */
[----:B------:R-:W1:Y:S01]  /*a7f0*/  S2R R2, SR_TID.X ;  /* 0x0000000000027919 */ /* 0x000e620000002100 */
[----:B---3--:R-:W-:-:S04]  /*a800*/  IMAD.MOV.U32 R0, RZ, RZ, 0x4100 ;  /* 0x00004100ff007424 */ /* 0x008fc800078e00ff */
[----:B------:R3:W-:Y:S01]  /*a810*/  SYNCS.ARRIVE.TRANS64 RZ, [R3+URZ+0x30830], R0 ;  /* 0x0308300003ff79a7 */ /* 0x0007e2000800003f */
[----:B-1----:R-:W-:-:S13]  /*a820*/  LOP3.LUT P0, RZ, R2, 0x1f, RZ, 0xc0, !PT ;  /* 0x0000001f02ff7812 */ /* 0x002fda000780c0ff */
[----:B---3--:R-:W-:Y:S05]  /*a830*/  @!P0 BRA `(.L_x_1375) ;  /* 0x0000000000048947 */ /* 0x008fea0003800000 */
[----:B------:R-:W-:Y:S01]  /*a840*/  BPT.TRAP 0x1 ;  /* 0x000000040000795c */ /* 0x000fe20000300000 */
.L_x_1375:
        /* <DEDUP_REMOVED lines=40> */
.L_x_1356:
[----:B------:R-:W-:Y:S05]  /*aad0*/  BSYNC B0 ;  /* 0x0000000000007941 */ /* 0x000fea0003800000 */
.L_x_1354:
[----:B------:R-:W-:-:S03]  /*aae0*/  UMOV UR7, 0xffffffff ;  /* 0xffffffff00077882 */ /* 0x000fc60000000000 */
[----:B------:R-:W-:Y:S05]  /*aaf0*/  BRA.DIV UR7, `(.L_x_1376) ;  /* 0x0000000607f07947 */ /* 0x000fea000b800000 */
[----:B------:R-:W-:-:S13]  /*ab00*/  ELECT P6, URZ, PT ;  /* 0x00000000003f782f */ /* 0x000fda00038c0000 */
.L_x_1405:
[----:B------:R-:W-:Y:S05]  /*ab10*/  @!P6 BRA `(.L_x_1244) ;  /* 0x000000000084e947 */ /* 0x000fea0003800000 */
[----:B------:R-:W-:-:S06]  /*ab20*/  ULOP3.LUT UR7, UR38, 0x2, URZ, 0xfc, !UPT ;  /* 0x0000000226077892 */ /* 0x000fcc000f8efc3f */
[----:B------:R-:W-:-:S05]  /*ab30*/  IMAD.U32 R2, RZ, RZ, UR7 ;  /* 0x00000007ff027e24 */ /* 0x000fca000f8e00ff */
[----:B------:R-:W-:-:S13]  /*ab40*/  ISETP.NE.AND P2, PT, R2, 0x3, PT ;  /* 0x000000030200780c */ /* 0x000fda0003f45270 */
[----:B------:R-:W-:Y:S05]  /*ab50*/  @!P2 BRA `(.L_x_1377) ;  /* 0x000000000004a947 */ /* 0x000fea0003800000 */
[----:B------:R-:W-:Y:S01]  /*ab60*/  BPT.TRAP 0x1 ;  /* 0x000000040000795c */ /* 0x000fe20000300000 */
.L_x_1377:
        /* <DEDUP_REMOVED lines=15> */
.L_x_1406:
[----:B------:R-:W2:Y:S02]  /*ac60*/  SYNCS.PHASECHK.TRANS64.TRYWAIT P0, [R3+URZ], R2 ;  /* 0x00000002030075a7 */ /* 0x000ea4000800017f */
[----:B--2---:R-:W-:Y:S05]  /*ac70*/  @!P0 BRA `(.L_x_1379) ;  /* 0x0000000400c48947 */ /* 0x004fea0003800000 */
.L_x_1407:
[----:B------:R-:W-:Y:S05]  /*ac80*/  @!P2 BRA `(.L_x_1380) ;  /* 0x000000000004a947 */ /* 0x000fea0003800000 */
[----:B------:R-:W-:Y:S01]  /*ac90*/  BPT.TRAP 0x1 ;  /* 0x000000040000795c */ /* 0x000fe20000300000 */
.L_x_1380:
[----:B--2---:R-:W-:-:S04]  /*aca0*/  VIADD R3, R7, 0x30840 ;  /* 0x0003084007037836 */ /* 0x004fc80000000000 */
[----:B------:R-:W-:-:S04]  /*acb0*/  IMAD R0, R0, 0x8, R3 ;  /* 0x0000000800007824 */ /* 0x000fc800078e0203 */
[----:B------:R-:W2:Y:S02]  /*acc0*/  SYNCS.PHASECHK.TRANS64.TRYWAIT P0, [R0+URZ], R5 ;  /* 0x00000005000075a7 */ /* 0x000ea4000800017f */
[----:B--2---:R-:W-:Y:S05]  /*acd0*/  @!P0 BRA `(.L_x_1381) ;  /* 0x0000000400c08947 */ /* 0x004fea0003800000 */
.L_x_1408:
[----:B------:R-:W-:-:S07]  /*ace0*/  IMAD R3, R4, 0x8, R3 ;  /* 0x0000000804037824 */ /* 0x000fce00078e0203 */
.L_x_1382:
[----:B---3--:R3:W4:Y:S02]  /*acf0*/  SYNCS.PHASECHK.TRANS64.TRYWAIT P0, [R3+URZ], R2 ;  /* 0x00000002030075a7 */ /* 0x008724000800017f */
[----:B----4-:R-:W-:Y:S05]  /*ad00*/  @!P0 NANOSLEEP.SYNCS 0x989680 ;  /* 0x009896800000895d */ /* 0x010fea0003900000 */
[----:B------:R-:W4:Y:S02]  /*ad10*/  @!P0 SYNCS.PHASECHK.TRANS64 P0, [R3+URZ], R2 ;  /* 0x00000002030085a7 */ /* 0x000f24000800007f */
[----:B----4-:R-:W-:Y:S05]  /*ad20*/  @!P0 BRA `(.L_x_1382) ;  /* 0xfffffffc00f08947 */ /* 0x010fea000383ffff */
.L_x_1244:
[----:B------:R-:W-:Y:S05]  /*ad30*/  BSYNC B6 ;  /* 0x0000000000067941 */ /* 0x000fea0003800000 */
.L_x_1241:
[----:B------:R-:W-:Y:S05]  /*ad40*/  EXIT ;  /* 0x000000000000794d */ /* 0x000fea0003800000 */
.L_x_1251:
[----:B------:R-:W-:Y:S02]  /*ad50*/  IMAD.MOV.U32 R12, RZ, RZ, RZ ;  /* 0x000000ffff0c7224 */ /* 0x000fe400078e00ff */
[----:B------:R-:W-:Y:S02]  /*ad60*/  IMAD.MOV.U32 R11, RZ, RZ, 0x1f ;  /* 0x0000001fff0b7424 */ /* 0x000fe400078e00ff */
[----:B------:R-:W-:-:S07]  /*ad70*/  IMAD.MOV.U32 R15, RZ, RZ, -0x1 ;  /* 0xffffffffff0f7424 */ /* 0x000fce00078e00ff */
[----:B------:R-:W-:Y:S05]  /*ad80*/  WARPSYNC.COLLECTIVE R15, `(.L_x_1383) ;  /* 0x000000000f087348 */ /* 0x000fea0003c00000 */
[----:B------:R1:W2:Y:S02]  /*ad90*/  SHFL.IDX P6, R14, R13, R12, R11 ;  /* 0x0000000c0d0e7389 */ /* 0x0002a400000c000b */
[----:B-12---:R-:W-:Y:S01]  /*ada0*/  ENDCOLLECTIVE ;  /* 0x000000000000791b */ /* 0x006fe20003800000 */
.L_x_1383:
[----:B------:R-:W-:Y:S05]  /*adb0*/  BRA `(.L_x_1384) ;  /* 0xffffff6400107947 */ /* 0x000fea000383ffff */
.L_x_1253:
        /* <DEDUP_REMOVED lines=8> */
.L_x_1257:
[----:B---3--:R3:W4:Y:S02]  /*ae40*/  SYNCS.PHASECHK.TRANS64.TRYWAIT P0, [R0+URZ+0x30810], R191 ;  /* 0x030810bf000075a7 */ /* 0x008724000800017f */
[----:B----4-:R-:W-:Y:S05]  /*ae50*/  @!P0 NANOSLEEP.SYNCS 0x989680 ;  /* 0x009896800000895d */ /* 0x010fea0003900000 */
[----:B------:R-:W4:Y:S02]  /*ae60*/  @!P0 SYNCS.PHASECHK.TRANS64 P0, [R0+URZ+0x30810], R191 ;  /* 0x030810bf000085a7 */ /* 0x000f24000800007f */
[----:B----4-:R-:W-:Y:S05]  /*ae70*/  @!P0 BRA `(.L_x_1257) ;  /* 0xfffffffc00f08947 */ /* 0x010fea000383ffff */
[----:B------:R-:W-:Y:S05]  /*ae80*/  BRA `(.L_x_1256) ;  /* 0xffffff6c00047947 */ /* 0x000fea000383ffff */
.L_x_1261:
[----:B--2---:R2:W1:Y:S02]  /*ae90*/  SYNCS.PHASECHK.TRANS64.TRYWAIT P0, [R0+URZ+0x30830], R191 ;  /* 0x030830bf000075a7 */ /* 0x004464000800017f */
[----:B-1----:R-:W-:Y:S05]  /*aea0*/  @!P0 NANOSLEEP.SYNCS 0x989680 ;  /* 0x009896800000895d */ /* 0x002fea0003900000 */
[----:B------:R-:W1:Y:S02]  /*aeb0*/  @!P0 SYNCS.PHASECHK.TRANS64 P0, [R0+URZ+0x30830], R191 ;  /* 0x030830bf000085a7 */ /* 0x000e64000800007f */
[----:B-1----:R-:W-:Y:S05]  /*aec0*/  @!P0 BRA `(.L_x_1261) ;  /* 0xfffffffc00f08947 */ /* 0x002fea000383ffff */
[----:B------:R-:W-:Y:S05]  /*aed0*/  BRA `(.L_x_1260) ;  /* 0xffffff74001c7947 */ /* 0x000fea000383ffff */
.L_x_1310:
[----:B------:R-:W-:Y:S01]  /*aee0*/  BSSY B0, `(.L_x_1385) ;  /* 0x0000005000007945 */ /* 0x000fe20003800000 */
[----:B------:R-:W-:-:S07]  /*aef0*/  IMAD.MOV.U32 R15, RZ, RZ, -0x1 ;  /* 0xffffffffff0f7424 */ /* 0x000fce00078e00ff */
[----:B------:R-:W-:Y:S05]  /*af00*/  WARPSYNC.COLLECTIVE R15, `(.L_x_1386) ;  /* 0x000000000f087348 */ /* 0x000fea0003c00000 */
[----:B------:R-:W-:Y:S01]  /*af10*/  NOP ;  /* 0x0000000000007918 */ /* 0x000fe20000000000 */
[----:B------:R-:W-:Y:S01]  /*af20*/  ENDCOLLECTIVE ;  /* 0x000000000000791b */ /* 0x000fe20003800000 */
.L_x_1386:
[----:B------:R-:W-:Y:S05]  /*af30*/  BSYNC B0 ;  /* 0x0000000000007941 */ /* 0x000fea0003800000 */
.L_x_1385:
[----:B------:R-:W-:Y:S05]  /*af40*/  BRA `(.L_x_1387) ;  /* 0xffffffc400907947 */ /* 0x000fea000383ffff */
.L_x_1323:
[----:B------:R-:W-:Y:S01]  /*af50*/  BSSY B0, `(.L_x_1388) ;  /* 0x0000005000007945 */ /* 0x000fe20003800000 */
[----:B------:R-:W-:-:S07]  /*af60*/  IMAD.MOV.U32 R15, RZ, RZ, -0x1 ;  /* 0xffffffffff0f7424 */ /* 0x000fce00078e00ff */
[----:B------:R-:W-:Y:S05]  /*af70*/  WARPSYNC.COLLECTIVE R15, `(.L_x_1389) ;  /* 0x000000000f087348 */ /* 0x000fea0003c00000 */
[----:B------:R-:W-:Y:S01]  /*af80*/  NOP ;  /* 0x0000000000007918 */ /* 0x000fe20000000000 */
[----:B------:R-:W-:Y:S01]  /*af90*/  ENDCOLLECTIVE ;  /* 0x000000000000791b */ /* 0x000fe20003800000 */
.L_x_1389:
[----:B------:R-:W-:Y:S05]  /*afa0*/  BSYNC B0 ;  /* 0x0000000000007941 */ /* 0x000fea0003800000 */
.L_x_1388:
[----:B------:R-:W-:Y:S05]  /*afb0*/  BRA `(.L_x_1390) ;  /* 0xffffffcc00147947 */ /* 0x000fea000383ffff */
.L_x_1335:
[----:B------:R-:W-:Y:S01]  /*afc0*/  BSSY B0, `(.L_x_1391) ;  /* 0x0000005000007945 */ /* 0x000fe20003800000 */
[----:B------:R-:W-:-:S07]  /*afd0*/  IMAD.MOV.U32 R15, RZ, RZ, -0x1 ;  /* 0xffffffffff0f7424 */ /* 0x000fce00078e00ff */
[----:B------:R-:W-:Y:S05]  /*afe0*/  WARPSYNC.COLLECTIVE R15, `(.L_x_1392) ;  /* 0x000000000f087348 */ /* 0x000fea0003c00000 */
[----:B------:R-:W-:Y:S01]  /*aff0*/  NOP ;  /* 0x0000000000007918 */ /* 0x000fe20000000000 */
[----:B------:R-:W-:Y:S01]  /*b000*/  ENDCOLLECTIVE ;  /* 0x000000000000791b */ /* 0x000fe20003800000 */
.L_x_1392:
[----:B------:R-:W-:Y:S05]  /*b010*/  BSYNC B0 ;  /* 0x0000000000007941 */ /* 0x000fea0003800000 */
.L_x_1391:
[----:B------:R-:W-:Y:S05]  /*b020*/  BRA `(.L_x_1393) ;  /* 0xffffffd000347947 */ /* 0x000fea000383ffff */
.L_x_1357:
[----:B-1----:R1:W2:Y:S02]  /*b030*/  SYNCS.PHASECHK.TRANS64.TRYWAIT P0, [R16+URZ+0x30820], R3 ;  /* 0x03082003100075a7 */ /* 0x0022a4000800017f */
[----:B--2---:R-:W-:Y:S05]  /*b040*/  @!P0 NANOSLEEP.SYNCS 0x989680 ;  /* 0x009896800000895d */ /* 0x004fea0003900000 */
[----:B------:R-:W2:Y:S02]  /*b050*/  @!P0 SYNCS.PHASECHK.TRANS64 P0, [R16+URZ+0x30820], R3 ;  /* 0x03082003100085a7 */ /* 0x000ea4000800007f */
[----:B--2---:R-:W-:Y:S05]  /*b060*/  @!P0 BRA `(.L_x_1357) ;  /* 0xfffffffc00f08947 */ /* 0x004fea000383ffff */
[----:B------:R-:W-:Y:S05]  /*b070*/  BRA `(.L_x_1394) ;  /* 0xffffffe000047947 */ /* 0x000fea000383ffff */
.L_x_1361:
[----:B-1----:R1:W3:Y:S02]  /*b080*/  SYNCS.PHASECHK.TRANS64.TRYWAIT P1, [R16+URZ+0x30840], R21 ;  /* 0x03084015100075a7 */ /* 0x0022e4000802017f */
[----:B---3--:R-:W-:Y:S05]  /*b090*/  @!P1 NANOSLEEP.SYNCS 0x989680 ;  /* 0x009896800000995d */ /* 0x008fea0003900000 */
[----:B------:R-:W3:Y:S02]  /*b0a0*/  @!P1 SYNCS.PHASECHK.TRANS64 P1, [R16+URZ+0x30840], R21 ;  /* 0x03084015100095a7 */ /* 0x000ee4000802007f */
[----:B---3--:R-:W-:Y:S05]  /*b0b0*/  @!P1 BRA `(.L_x_1361) ;  /* 0xfffffffc00f09947 */ /* 0x008fea000383ffff */
[----:B------:R-:W-:Y:S05]  /*b0c0*/  BRA `(.L_x_1395) ;  /* 0xffffffe400c07947 */ /* 0x000fea000383ffff */
.L_x_1363:
[----:B--2---:R2:W3:Y:S02]  /*b0d0*/  SYNCS.PHASECHK.TRANS64.TRYWAIT P1, [R16+URZ+0x30828], R21 ;  /* 0x03082815100075a7 */ /* 0x0044e4000802017f */
[----:B---3--:R-:W-:Y:S05]  /*b0e0*/  @!P1 NANOSLEEP.SYNCS 0x989680 ;  /* 0x009896800000995d */ /* 0x008fea0003900000 */
[----:B------:R-:W3:Y:S02]  /*b0f0*/  @!P1 SYNCS.PHASECHK.TRANS64 P1, [R16+URZ+0x30828], R21 ;  /* 0x03082815100095a7 */ /* 0x000ee4000802007f */
[----:B---3--:R-:W-:Y:S05]  /*b100*/  @!P1 BRA `(.L_x_1363) ;  /* 0xfffffffc00f09947 */ /* 0x008fea000383ffff */
[----:B------:R-:W-:Y:S05]  /*b110*/  BRA `(.L_x_1396) ;  /* 0xffffffe800547947 */ /* 0x000fea000383ffff */
.L_x_1365:
[----:B---3--:R3:W4:Y:S02]  /*b120*/  SYNCS.PHASECHK.TRANS64.TRYWAIT P1, [R16+URZ+0x30848], R21 ;  /* 0x03084815100075a7 */ /* 0x008724000802017f */
[----:B----4-:R-:W-:Y:S05]  /*b130*/  @!P1 NANOSLEEP.SYNCS 0x989680 ;  /* 0x009896800000995d */ /* 0x010fea0003900000 */
[----:B------:R-:W4:Y:S02]  /*b140*/  @!P1 SYNCS.PHASECHK.TRANS64 P1, [R16+URZ+0x30848], R21 ;  /* 0x03084815100095a7 */ /* 0x000f24000802007f */
[----:B----4-:R-:W-:Y:S05]  /*b150*/  @!P1 BRA `(.L_x_1365) ;  /* 0xfffffffc00f09947 */ /* 0x010fea000383ffff */
[----:B------:R-:W-:Y:S05]  /*b160*/  BRA `(.L_x_1397) ;  /* 0xffffffe800e87947 */ /* 0x000fea000383ffff */
.L_x_1367:
[----:B------:R-:W-:-:S07]  /*b170*/  SHF.L.U32 R5, R11, 0x1f, RZ ;  /* 0x0000001f0b057819 */ /* 0x000fce00000006ff */
.L_x_1398:
[----:B------:R1:W1:Y:S02]  /*b180*/  SYNCS.PHASECHK.TRANS64.TRYWAIT P1, [R16+URZ+0x30820], R5 ;  /* 0x03082005100075a7 */ /* 0x000264000802017f */
[----:B-1----:R-:W-:Y:S05]  /*b190*/  @!P1 NANOSLEEP.SYNCS 0x989680 ;  /* 0x009896800000995d */ /* 0x002fea0003900000 */
[----:B------:R-:W1:Y:S02]  /*b1a0*/  @!P1 SYNCS.PHASECHK.TRANS64 P1, [R16+URZ+0x30820], R5 ;  /* 0x03082005100095a7 */ /* 0x000e64000802007f */
[----:B-1----:R-:W-:Y:S05]  /*b1b0*/  @!P1 BRA `(.L_x_1398) ;  /* 0xfffffffc00f09947 */ /* 0x002fea000383ffff */
[----:B------:R-:W-:Y:S05]  /*b1c0*/  BRA `(.L_x_1399) ;  /* 0xffffffec00647947 */ /* 0x000fea000383ffff */
.L_x_1370:
[----:B-1----:R1:W3:Y:S02]  /*b1d0*/  SYNCS.PHASECHK.TRANS64.TRYWAIT P1, [R16+URZ+0x30840], R13 ;  /* 0x0308400d100075a7 */ /* 0x0022e4000802017f */
[----:B---3--:R-:W-:Y:S05]  /*b1e0*/  @!P1 NANOSLEEP.SYNCS 0x989680 ;  /* 0x009896800000995d */ /* 0x008fea0003900000 */
[----:B------:R-:W3:Y:S02]  /*b1f0*/  @!P1 SYNCS.PHASECHK.TRANS64 P1, [R16+URZ+0x30840], R13 ;  /* 0x0308400d100095a7 */ /* 0x000ee4000802007f */
[----:B---3--:R-:W-:Y:S05]  /*b200*/  @!P1 BRA `(.L_x_1370) ;  /* 0xfffffffc00f09947 */ /* 0x008fea000383ffff */
[----:B------:R-:W-:Y:S05]  /*b210*/  BRA `(.L_x_1400) ;  /* 0xfffffff000187947 */ /* 0x000fea000383ffff */
.L_x_1372:
[----:B--2---:R2:W3:Y:S02]  /*b220*/  SYNCS.PHASECHK.TRANS64.TRYWAIT P1, [R16+URZ+0x30828], R13 ;  /* 0x0308280d100075a7 */ /* 0x0044e4000802017f */
[----:B---3--:R-:W-:Y:S05]  /*b230*/  @!P1 NANOSLEEP.SYNCS 0x989680 ;  /* 0x009896800000995d */ /* 0x008fea0003900000 */
[----:B------:R-:W3:Y:S02]  /*b240*/  @!P1 SYNCS.PHASECHK.TRANS64 P1, [R16+URZ+0x30828], R13 ;  /* 0x0308280d100095a7 */ /* 0x000ee4000802007f */
[----:B---3--:R-:W-:Y:S05]  /*b250*/  @!P1 BRA `(.L_x_1372) ;  /* 0xfffffffc00f09947 */ /* 0x008fea000383ffff */
[----:B------:R-:W-:Y:S05]  /*b260*/  BRA `(.L_x_1401) ;  /* 0xfffffff000a07947 */ /* 0x000fea000383ffff */
.L_x_1374:
[----:B---3--:R3:W1:Y:S02]  /*b270*/  SYNCS.PHASECHK.TRANS64.TRYWAIT P0, [R3+URZ+0x30840], R0 ;  /* 0x03084000030075a7 */ /* 0x008664000800017f */
[----:B-1----:R-:W-:Y:S05]  /*b280*/  @!P0 NANOSLEEP.SYNCS 0x989680 ;  /* 0x009896800000895d */ /* 0x002fea0003900000 */
[----:B------:R-:W1:Y:S02]  /*b290*/  @!P0 SYNCS.PHASECHK.TRANS64 P0, [R3+URZ+0x30840], R0 ;  /* 0x03084000030085a7 */ /* 0x000e64000800007f */
[----:B-1----:R-:W-:Y:S05]  /*b2a0*/  @!P0 BRA `(.L_x_1374) ;  /* 0xfffffffc00f08947 */ /* 0x002fea000383ffff */
[----:B------:R-:W-:Y:S05]  /*b2b0*/  BRA `(.L_x_1402) ;  /* 0xfffffff400487947 */ /* 0x000fea000383ffff */
.L_x_1376:
[----:B------:R-:W-:Y:S01]  /*b2c0*/  BSSY B0, `(.L_x_1403) ;  /* 0x0000006000007945 */ /* 0x000fe20003800000 */
[----:B------:R-:W-:-:S07]  /*b2d0*/  IMAD.MOV.U32 R15, RZ, RZ, -0x1 ;  /* 0xffffffffff0f7424 */ /* 0x000fce00078e00ff */
[----:B------:R-:W-:Y:S05]  /*b2e0*/  WARPSYNC.COLLECTIVE R15, `(.L_x_1404) ;  /* 0x000000000f0c7348 */ /* 0x000fea0003c00000 */
[----:B------:R-:W-:Y:S02]  /*b2f0*/  ELECT P6, UR62, PT ;  /* 0x00000000003e782f */ /* 0x000fe400038c0000 */
[----:B------:R-:W-:Y:S01]  /*b300*/  MOV R14, UR62 ;  /* 0x0000003e000e7c02 */ /* 0x000fe20008000f00 */
[----:B------:R-:W-:Y:S10]  /*b310*/  ENDCOLLECTIVE ;  /* 0x000000000000791b */ /* 0x000ff40003800000 */
.L_x_1404:
[----:B------:R-:W-:Y:S05]  /*b320*/  BSYNC B0 ;  /* 0x0000000000007941 */ /* 0x000fea0003800000 */
.L_x_1403:
[----:B------:R-:W-:Y:S05]  /*b330*/  BRA `(.L_x_1405) ;  /* 0xfffffff400f47947 */ /* 0x000fea000383ffff */
.L_x_1378:
[----:B-1----:R1:W2:Y:S02]  /*b340*/  SYNCS.PHASECHK.TRANS64.TRYWAIT P0, [R6+URZ], R5 ;  /* 0x00000005060075a7 */ /* 0x0022a4000800017f */
[----:B--2---:R-:W-:Y:S05]  /*b350*/  @!P0 NANOSLEEP.SYNCS 0x989680 ;  /* 0x009896800000895d */ /* 0x004fea0003900000 */
[----:B------:R-:W2:Y:S02]  /*b360*/  @!P0 SYNCS.PHASECHK.TRANS64 P0, [R6+URZ], R5 ;  /* 0x00000005060085a7 */ /* 0x000ea4000800007f */
[----:B--2---:R-:W-:Y:S05]  /*b370*/  @!P0 BRA `(.L_x_1378) ;  /* 0xfffffffc00f08947 */ /* 0x004fea000383ffff */
[----:B------:R-:W-:Y:S05]  /*b380*/  BRA `(.L_x_1406) ;  /* 0xfffffff800347947 */ /* 0x000fea000383ffff */
.L_x_1379:
[----:B--2---:R2:W3:Y:S02]  /*b390*/  SYNCS.PHASECHK.TRANS64.TRYWAIT P0, [R3+URZ], R2 ;  /* 0x00000002030075a7 */ /* 0x0044e4000800017f */
[----:B---3--:R-:W-:Y:S05]  /*b3a0*/  @!P0 NANOSLEEP.SYNCS 0x989680 ;  /* 0x009896800000895d */ /* 0x008fea0003900000 */
[----:B------:R-:W3:Y:S02]  /*b3b0*/  @!P0 SYNCS.PHASECHK.TRANS64 P0, [R3+URZ], R2 ;  /* 0x00000002030085a7 */ /* 0x000ee4000800007f */
[----:B---3--:R-:W-:Y:S05]  /*b3c0*/  @!P0 BRA `(.L_x_1379) ;  /* 0xfffffffc00f08947 */ /* 0x008fea000383ffff */
[----:B------:R-:W-:Y:S05]  /*b3d0*/  BRA `(.L_x_1407) ;  /* 0xfffffff800287947 */ /* 0x000fea000383ffff */
.L_x_1381:
[----:B--2---:R2:W3:Y:S02]  /*b3e0*/  SYNCS.PHASECHK.TRANS64.TRYWAIT P0, [R0+URZ], R5 ;  /* 0x00000005000075a7 */ /* 0x0044e4000800017f */
[----:B---3--:R-:W-:Y:S05]  /*b3f0*/  @!P0 NANOSLEEP.SYNCS 0x989680 ;  /* 0x009896800000895d */ /* 0x008fea0003900000 */
[----:B------:R-:W3:Y:S02]  /*b400*/  @!P0 SYNCS.PHASECHK.TRANS64 P0, [R0+URZ], R5 ;  /* 0x00000005000085a7 */ /* 0x000ee4000800007f */
[----:B---3--:R-:W-:Y:S05]  /*b410*/  @!P0 BRA `(.L_x_1381) ;  /* 0xfffffffc00f08947 */ /* 0x008fea000383ffff */
[----:B------:R-:W-:Y:S05]  /*b420*/  BRA `(.L_x_1408) ;  /* 0xfffffff8002c7947 */ /* 0x000fea000383ffff */
.L_x_1409:
        /* <DEDUP_REMOVED lines=13> */
.L_x_7299:


//--------------------- .text._ZN7cutlass13device_kernelIN5flash11enable_sm90INS1_16FlashAttnBwdSm90INS1_25CollectiveMainloopBwdSm90ILi2ELi2ELi2EN4cute5tupleIJNS5_1CILi1EEES8_S8_EEENS6_IJNS7_ILi64EEENS7_ILi128EEESB_EEENS_10bfloat16_tEfNS_4arch4Sm90ELb0ELb1ELb1ELb0ELb0ELb1ELb0ELb0ELi2ELi1ELi2ELi1ELb0EEENS1_24CollectiveEpilogueBwdGQAISC_fSF_Li256ELb0ELb0EEENS1_19SingleTileSchedulerILb0ELb0ELb0ELi128EEEEEEEEEvNT_6ParamsE --------------------------
	.section	.text._ZN7cutlass13device_kernelIN5flash11enable_sm90INS1_16FlashAttnBwdSm90INS1_25CollectiveMainloopBwdSm90ILi2ELi2ELi2EN4cute5tupleIJNS5_1CILi1EEES8_S8_EEENS6_IJNS7_ILi64EEENS7_ILi128EEESB_EEENS_10bfloat16_tEfNS_4arch4Sm90ELb0ELb1ELb1ELb0ELb0ELb1ELb0ELb0ELi2ELi1ELi2ELi1ELb0EEENS1_24CollectiveEpilogueBwdGQAISC_fSF_Li256ELb0ELb0EEENS1_19SingleTileSchedulerILb0ELb0ELb0ELi128EEEEEEEEEvNT_6ParamsE,"ax",@progbits
	.align	128
.text._ZN7cutlass13device_kernelIN5flash11enable_sm90INS1_16FlashAttnBwdSm90INS1_25CollectiveMainloopBwdSm90ILi2ELi2ELi2EN4cute5tupleIJNS5_1CILi1EEES8_S8_EEENS6_IJNS7_ILi64EEENS7_ILi128EEESB_EEENS_10bfloat16_tEfNS_4arch4Sm90ELb0ELb1ELb1ELb0ELb0ELb1ELb0ELb0ELi2ELi1ELi2ELi1ELb0EEENS1_24CollectiveEpilogueBwdGQAISC_fSF_Li256ELb0ELb0EEENS1_19SingleTileSchedulerILb0ELb0ELb0ELi128EEEEEEEEEvNT_6ParamsE:
        .type           _ZN7cutlass13device_kernelIN5flash11enable_sm90INS1_16FlashAttnBwdSm90INS1_25CollectiveMainloopBwdSm90ILi2ELi2ELi2EN4cute5tupleIJNS5_1CILi1EEES8_S8_EEENS6_IJNS7_ILi64EEENS7_ILi128EEESB_EEENS_10bfloat16_tEfNS_4arch4Sm90ELb0ELb1ELb1ELb0ELb0ELb1ELb0ELb0ELi2ELi1ELi2ELi1ELb0EEENS1_24CollectiveEpilogueBwdGQAISC_fSF_Li256ELb0ELb0EEENS1_19SingleTileSchedulerILb0ELb0ELb0ELi128EEEEEEEEEvNT_6ParamsE,@function
        .size           _ZN7cutlass13device_kernelIN5flash11enable_sm90INS1_16FlashAttnBwdSm90INS1_25CollectiveMainloopBwdSm90ILi2ELi2ELi2EN4cute5tupleIJNS5_1CILi1EEES8_S8_EEENS6_IJNS7_ILi64EEENS7_ILi128EEESB_EEENS_10bfloat16_tEfNS_4arch4Sm90ELb0ELb1ELb1ELb0ELb0ELb1ELb0ELb0ELi2ELi1ELi2ELi1ELb0EEENS1_24CollectiveEpilogueBwdGQAISC_fSF_Li256ELb0ELb0EEENS1_19SingleTileSchedulerILb0ELb0ELb0ELi128EEEEEEEEEvNT_6ParamsE,(.L_x_7300 - _ZN7cutlass13device_kernelIN5flash11enable_sm90INS1_16FlashAttnBwdSm90INS1_25CollectiveMainloopBwdSm90ILi2ELi2ELi2EN4cute5tupleIJNS5_1CILi1EEES8_S8_EEENS6_IJNS7_ILi64EEENS7_ILi128EEESB_EEENS_10bfloat16_tEfNS_4arch4Sm90ELb0ELb1ELb1ELb0ELb0ELb1ELb0ELb0ELi2ELi1ELi2ELi1ELb0EEENS1_24CollectiveEpilogueBwdGQAISC_fSF_Li256ELb0ELb0EEENS1_19SingleTileSchedulerILb0ELb0ELb0ELi128EEEEEEEEEvNT_6ParamsE)
        .other          _ZN7cutlass13device_kernelIN5flash11enable_sm90INS1_16FlashAttnBwdSm90INS1_25CollectiveMainloopBwdSm90ILi2ELi2ELi2EN4cute5tupleIJNS5_1CILi1EEES8_S8_EEENS6_IJNS7_ILi64EEENS7_ILi128EEESB_EEENS_10bfloat16_tEfNS_4arch4Sm90ELb0ELb1ELb1ELb0ELb0ELb1ELb0ELb0ELi2ELi1ELi2ELi1ELb0EEENS1_24CollectiveEpilogueBwdGQAISC_fSF_Li256ELb0ELb0EEENS1_19SingleTileSchedulerILb0ELb0ELb0ELi128EEEEEEEEEvNT_6ParamsE,@"STO_CUDA_ENTRY STV_DEFAULT"
_ZN7cutlass13device_kernelIN5flash11enable_sm90INS1_16FlashAttnBwdSm90INS1_25CollectiveMainloopBwdSm90ILi2ELi2ELi2EN4cute5tupleIJNS5_1CILi1EEES8_S8_EEENS6_IJNS7_ILi64EEENS7_ILi128EEESB_EEENS_10bfloat16_tEfNS_4arch4Sm90ELb0ELb1ELb1ELb0ELb0ELb1ELb0ELb0ELi2ELi1ELi2ELi1ELb0EEENS1_24CollectiveEpilogueBwdGQAISC_fSF_Li256ELb0ELb0EEENS1_19SingleTileSchedulerILb0ELb0ELb0ELi128EEEEEEEEEvNT_6ParamsE:
        /* <DEDUP_REMOVED lines=24> */
.L_x_1411:
[----:B------:R-:W-:Y:S05]  /*0180*/  BSYNC B0 ;  /* 0x0000000000007941 */ /* 0x000fea0003800000 */
.L_x_1410:
        /* <DEDUP_REMOVED lines=37> */
.L_x_1412:
        /* <DEDUP_REMOVED lines=22> */
.L_x_1413:
[----:B------:R-:W-:Y:S01]  /*0540*/  PLOP3.LUT P0, PT, PT, PT, UP0, 0x80, 0x0 ;  /* 0x000000000000781c */ /* 0x000fe20003f0f008 */
[----:B------:R-:W-:Y:S01]  /*0550*/  NOP ;  /* 0x0000000000007918 */ /* 0x000fe20000000000 */
[----:B------:R-:W-:Y:S01]  /*0560*/  BSSY B6, `(.L_x_1414) ;  /* 0x00007db000067945 */ /* 0x000fe20003800000 */
[----:B-12-4-:R-:W-:Y:S10]  /*0570*/  BAR.SYNC.DEFER_BLOCKING 0x0 ;  /* 0x0000000000007b1d */ /* 0x016ff40000010000 */
[----:B------:R-:W-:Y:S05]  /*0580*/  @!P0 BRA `(.L_x_1415) ;  /* 0x0000004c00cc8947 */ /* 0x000fea0003800000 */
.L_x_1416:
        /* <DEDUP_REMOVED lines=101> */
.L_x_1418:
        /* <DEDUP_REMOVED lines=31> */
.L_x_1421:
        /* <DEDUP_REMOVED lines=15> */
.L_x_1420:
        /* <DEDUP_REMOVED lines=22> */
.L_x_1423:
        /* <DEDUP_REMOVED lines=15> */
.L_x_1422:
        /* <DEDUP_REMOVED lines=8> */
.L_x_1495:
        /* <DEDUP_REMOVED lines=23> */
.L_x_1425:
        /* <DEDUP_REMOVED lines=98> */
.L_x_1437:
[----:B------:R-:W-:-:S05]  /*1920*/  IMAD.U32 R0, RZ, RZ, UR38 ;  /* 0x00000026ff007e24 */ /* 0x000fca000f8e00ff */
[----:B------:R-:W-:-:S04]  /*1930*/  LOP3.LUT R0, R0, 0x1, RZ, 0xfc, !PT ;  /* 0x0000000100007812 */ /* 0x000fc800078efcff */
[----:B------:R-:W-:-:S13]  /*1940*/  ISETP.NE.AND P6, PT, R0, 0x3, PT ;  /* 0x000000030000780c */ /* 0x000fda0003fc5270 */
[----:B-1----:R-:W-:Y:S05]  /*1950*/  @!P6 BRA `(.L_x_1427) ;  /* 0x000000000004e947 */ /* 0x002fea0003800000 */
[----:B------:R-:W-:Y:S01]  /*1960*/  BPT.TRAP 0x1 ;  /* 0x000000040000795c */ /* 0x000fe20000300000 */
.L_x_1427:
        /* <DEDUP_REMOVED lines=8> */
.L_x_1428:
[----:B---3--:R-:W-:Y:S05]  /*19f0*/  @P0 BRA `(.L_x_1429) ;  /* 0x0000000000080947 */ /* 0x008fea0003800000 */
[----:B------:R-:W3:Y:S02]  /*1a00*/  SYNCS.PHASECHK.TRANS64.TRYWAIT P0, [R0+URZ+0x30810], R191 ;  /* 0x030810bf000075a7 */ /* 0x000ee4000800017f */
[----:B---3--:R-:W-:Y:S05]  /*1a10*/  @!P0 BRA `(.L_x_1430) ;  /* 0x0000006800808947 */ /* 0x008fea0003800000 */
.L_x_1429:
        /* <DEDUP_REMOVED lines=84> */
.L_x_1431:
[----:B------:R1:W1:Y:S01]  /*1f60*/  SYNCS.PHASECHK.TRANS64.TRYWAIT P0, [R0+URZ+0x30830], R191 ;  /* 0x030830bf000075a7 */ /* 0x000262000800017f */
[----:B------:R-:W-:Y:S05]  /*1f70*/  @!P6 BRA `(.L_x_1432) ;  /* 0x000000000004e947 */ /* 0x000fea0003800000 */
[----:B------:R-:W-:Y:S01]  /*1f80*/  BPT.TRAP 0x1 ;  /* 0x000000040000795c */ /* 0x000fe20000300000 */
.L_x_1432:
        /* <DEDUP_REMOVED lines=52> */
.L_x_1433:
        /* <DEDUP_REMOVED lines=539> */
.L_x_1435:
        /* <DEDUP_REMOVED lines=49> */
.L_x_1436:
        /* <DEDUP_REMOVED lines=78> */
.L_x_1419:
[----:B------:R-:W-:Y:S05]  /*4c70*/  @P0 BRA `(.L_x_1417) ;  /* 0x0000003400a40947 */ /* 0x000fea0003800000 */
[----:B------:R-:W2:Y:S01]  /*4c80*/  S2R R4, SR_TID.X ;  /* 0x0000000000047919 */ /* 0x000ea20000002100 */
[----:B------:R-:W3:Y:S01]  /*4c90*/  S2UR UR6, SR_CgaCtaId ;  /* 0x00000000000679c3 */ /* 0x000ee20000008800 */
[----:B------:R-:W-:Y:S01]  /*4ca0*/  ULDC UR7, c[0x0][0x850] ;  /* 0x0002140000077ab9 */ /* 0x000fe20000000800 */
[----:B------:R-:W-:Y:S01]  /*4cb0*/  UMOV UR4, 0x400 ;  /* 0x0000040000047882 */ /* 0x000fe20000000000 */
[----:B------:R-:W-:Y:S01]  /*4cc0*/  UISETP.NE.AND UP0, UPT, UR7, 0x1, UPT ;  /* 0x000000010700788c */ /* 0x000fe2000bf05270 */
[----:B------:R-:W-:Y:S01]  /*4cd0*/  BSSY B0, `(.L_x_1438) ;  /* 0x0000056000007945 */ /* 0x000fe20003800000 */
[----:B------:R-:W-:Y:S01]  /*4ce0*/  ULDC.64 UR12, c[0x0][0x818] ;  /* 0x00020600000c7ab9 */ /* 0x000fe20000000a00 */
[----:B------:R-:W-:Y:S01]  /*4cf0*/  ULDC.64 UR14, c[0x0][0x820] ;  /* 0x00020800000e7ab9 */ /* 0x000fe20000000a00 */
[----:B------:R-:W-:Y:S01]  /*4d00*/  ULDC.64 UR16, c[0x0][0x848] ;  /* 0x0002120000107ab9 */ /* 0x000fe20000000a00 */
[----:B------:R-:W4:Y:S06]  /*4d10*/  S2UR UR5, SR_CTAID.Y ;  /* 0x00000000000579c3 */ /* 0x000f2c0000002600 */
[----:B------:R-:W-:-:S02]  /*4d20*/  @UP0 ULDC UR9, c[0x0][0x858] ;  /* 0x0002160000090ab9 */ /* 0x000fc40000000800 */
[----:B------:R-:W5:Y:S01]  /*4d30*/  S2UR UR8, SR_CTAID.X ;  /* 0x00000000000879c3 */ /* 0x000f620000002500 */
[----:B---3--:R-:W-:-:S07]  /*4d40*/  ULEA UR4, UR6, UR4, 0x18 ;  /* 0x0000000406047291 */ /* 0x008fce000f8ec03f */
[----:B------:R-:W3:Y:S01]  /*4d50*/  S2UR UR18, SR_CTAID.Z ;  /* 0x00000000001279c3 */ /* 0x000ee20000002700 */
[----:B------:R-:W-:Y:S01]  /*4d60*/  @UP0 ULDC UR6, c[0x0][0x854] ;  /* 0x0002150000060ab9 */ /* 0x000fe20000000800 */
[----:B--2---:R-:W-:Y:S01]  /*4d70*/  VIADD R5, R4, 0xffffff80 ;  /* 0xffffff8004057836 */ /* 0x004fe20000000000 */
[----:B----4-:R-:W-:-:S04]  /*4d80*/  UIMAD.WIDE.U32 UR6, UR5, UR6, URZ ;  /* 0x00000006050672a5 */ /* 0x010fc8000f8e003f */
[----:B------:R-:W-:Y:S01]  /*4d90*/  SHF.R.S32.HI R0, RZ, 0x1f, R5 ;  /* 0x0000001fff007819 */ /* 0x000fe20000011405 */
[----:B------:R-:W-:Y:S01]  /*4da0*/  @UP0 USHF.R.U32.HI UR5, URZ, UR9, UR7 ;  /* 0x000000093f050299 */ /* 0x000fe20008011607 */
[----:B------:R-:W-:Y:S01]  /*4db0*/  BAR.SYNC.DEFER_BLOCKING 0x1, 0x100 ;  /* 0x0044000000007b1d */ /* 0x000fe20000010000 */
[----:B------:R-:W-:Y:S01]  /*4dc0*/  ISETP.NE.AND P0, PT, R5, RZ, PT ;  /* 0x000000ff0500720c */ /* 0x000fe20003f05270 */
[----:B-----5:R-:W-:Y:S01]  /*4dd0*/  USHF.L.U32 UR8, UR8, 0xe, URZ ;  /* 0x0000000e08087899 */ /* 0x020fe2000800063f */
[----:B------:R-:W-:Y:S01]  /*4de0*/  LEA.HI R2, R0, R5, RZ, 0x7 ;  /* 0x0000000500027211 */ /* 0x000fe200078f38ff */
[----:B------:R-:W-:Y:S02]  /*4df0*/  USHF.R.S32.HI UR10, URZ, 0x1f, UR5 ;  /* 0x0000001f3f0a7899 */ /* 0x000fe40008011405 */
[----:B------:R-:W-:Y:S01]  /*4e00*/  USHF.R.S32.HI UR9, URZ, 0x1f, UR8 ;  /* 0x0000001f3f097899 */ /* 0x000fe20008011408 */
[C---:B------:R-:W-:Y:S01]  /*4e10*/  LOP3.LUT R0, R2.reuse, 0xfffff80, RZ, 0xc0, !PT ;  /* 0x0fffff8002007812 */ /* 0x040fe200078ec0ff */
[----:B------:R-:W-:Y:S01]  /*4e20*/  IMAD.SHL.U32 R2, R2, 0x40, RZ ;  /* 0x0000004002027824 */ /* 0x000fe200078e00ff */
[----:B------:R-:W-:-:S02]  /*4e30*/  UIMAD UR11, UR10, UR12, URZ ;  /* 0x0000000c0a0b72a4 */ /* 0x000fc4000f8e023f */
[----:B------:R-:W-:Y:S01]  /*4e40*/  UIMAD.WIDE.U32 UR6, UR5, UR12, UR8 ;  /* 0x0000000c050672a5 */ /* 0x000fe2000f8e0008 */
[----:B------:R-:W-:Y:S01]  /*4e50*/  IMAD.IADD R0, R5, 0x1, -R0 ;  /* 0x0000000105007824 */ /* 0x000fe200078e0a00 */
[----:B-1----:R-:W-:Y:S01]  /*4e60*/  LOP3.LUT R3, R2, 0x3fffe000, RZ, 0xc0, !PT ;  /* 0x3fffe00002037812 */ /* 0x002fe200078ec0ff */
[----:B------:R-:W-:-:S03]  /*4e70*/  UIMAD UR11, UR5, UR13, UR11 ;  /* 0x0000000d050b72a4 */ /* 0x000fc6000f8e020b */
[----:B------:R-:W-:Y:S01]  /*4e80*/  ULDC.64 UR12, c[0x0][0x840] ;  /* 0x00021000000c7ab9 */ /* 0x000fe20000000a00 */
[----:B------:R-:W-:Y:S01]  /*4e90*/  IMAD R0, R0, 0x4, R3 ;  /* 0x0000000400007824 */ /* 0x000fe200078e0203 */
[----:B------:R-:W-:Y:S02]  /*4ea0*/  UIMAD UR10, UR10, UR12, URZ ;  /* 0x0000000c0a0a72a4 */ /* 0x000fe4000f8e023f */
[----:B------:R-:W-:Y:S02]  /*4eb0*/  UIMAD.WIDE.U32 UR8, UR5, UR12, UR8 ;  /* 0x0000000c050872a5 */ /* 0x000fe4000f8e0008 */
[----:B------:R-:W-:Y:S01]  /*4ec0*/  LEA R0, R0, UR4, 0x2 ;  /* 0x0000000400007c11 */ /* 0x000fe2000f8e10ff */
[----:B------:R-:W-:Y:S02]  /*4ed0*/  UIMAD UR12, UR5, UR13, UR10 ;  /* 0x0000000d050c72a4 */ /* 0x000fe4000f8e020a */
[----:B---3--:R-:W-:Y:S02]  /*4ee0*/  USHF.R.S32.HI UR5, URZ, 0x1f, UR18 ;  /* 0x0000001f3f057899 */ /* 0x008fe40008011412 */
[----:B------:R1:W-:Y:S01]  /*4ef0*/  STS.128 [R0], R24 ;  /* 0x0000001800007388 */ /* 0x0003e20000000c00 */
[----:B------:R-:W-:-:S02]  /*4f00*/  UIADD3 UR7, UR7, UR11, URZ ;  /* 0x0000000b07077290 */ /* 0x000fc4000fffe03f */
[----:B------:R-:W-:Y:S01]  /*4f10*/  UIMAD UR10, UR5, UR14, URZ ;  /* 0x0000000e050a72a4 */ /* 0x000fe2000f8e023f */
[----:B------:R1:W-:Y:S01]  /*4f20*/  STS.128 [R0+0x800], R28 ;  /* 0x0008001c00007388 */ /* 0x0003e20000000c00 */
[----:B------:R-:W-:Y:S02]  /*4f30*/  UIMAD UR5, UR5, UR16, URZ ;  /* 0x00000010050572a4 */ /* 0x000fe4000f8e023f */
[----:B------:R-:W-:Y:S01]  /*4f40*/  UIADD3 UR9, UR9, UR12, URZ ;  /* 0x0000000c09097290 */ /* 0x000fe2000fffe03f */
[----:B------:R1:W-:Y:S01]  /*4f50*/  STS.128 [R0+0x1000], R32 ;  /* 0x0010002000007388 */ /* 0x0003e20000000c00 */
[----:B------:R-:W-:Y:S02]  /*4f60*/  UIMAD UR10, UR18, UR15, UR10 ;  /* 0x0000000f120a72a4 */ /* 0x000fe4000f8e020a */
[----:B------:R-:W-:Y:S01]  /*4f70*/  UIMAD.WIDE.U32 UR6, UR18, UR14, UR6 ;  /* 0x0000000e120672a5 */ /* 0x000fe2000f8e0006 */
[----:B------:R1:W-:Y:S01]  /*4f80*/  STS.128 [R0+0x1800], R36 ;  /* 0x0018002400007388 */ /* 0x0003e20000000c00 */
[----:B------:R-:W-:-:S02]  /*4f90*/  UIMAD UR5, UR18, UR17, UR5 ;  /* 0x00000011120572a4 */ /* 0x000fc4000f8e0205 */
[----:B------:R-:W-:Y:S01]  /*4fa0*/  UIMAD.WIDE.U32 UR8, UR18, UR16, UR8 ;  /* 0x00000010120872a5 */ /* 0x000fe2000f8e0008 */
[----:B------:R1:W-:Y:S01]  /*4fb0*/  STS.128 [R0+0x2000], R40 ;  /* 0x0020002800007388 */ /* 0x0003e20000000c00 */
[----:B------:R-:W-:Y:S01]  /*4fc0*/  ULDC.64 UR12, c[0x0][0x800] ;  /* 0x00020000000c7ab9 */ /* 0x000fe20000000a00 */
[----:B------:R-:W-:Y:S01]  /*4fd0*/  ULDC.64 UR14, c[0x0][0x828] ;  /* 0x00020a00000e7ab9 */ /* 0x000fe20000000a00 */
[----:B------:R-:W-:Y:S01]  /*4fe0*/  UIADD3 UR7, UR7, UR10, URZ ;  /* 0x0000000a07077290 */ /* 0x000fe2000fffe03f */
[----:B------:R1:W-:Y:S01]  /*4ff0*/  STS.128 [R0+0x2800], R44 ;  /* 0x0028002c00007388 */ /* 0x0003e20000000c00 */
[----:B------:R-:W-:Y:S02]  /*5000*/  ULEA UR12, UP0, UR6, UR12, 0x2 ;  /* 0x0000000c060c7291 */ /* 0x000fe4000f80103f */
[----:B------:R-:W-:Y:S01]  /*5010*/  UIADD3 UR5, UR9, UR5, URZ ;  /* 0x0000000509057290 */ /* 0x000fe2000fffe03f */
[----:B------:R1:W-:Y:S01]  /*5020*/  STS.128 [R0+0x3000], R48 ;  /* 0x0030003000007388 */ /* 0x0003e20000000c00 */
[----:B------:R-:W-:-:S02]  /*5030*/  ULEA UR14, UP1, UR8, UR14, 0x2 ;  /* 0x0000000e080e7291 */ /* 0x000fc4000f82103f */
[----:B------:R-:W-:Y:S01]  /*5040*/  ULEA.HI.X UR13, UR6, UR13, UR7, 0x2, UP0 ;  /* 0x0000000d060d7291 */ /* 0x000fe200080f1407 */
[----:B------:R1:W-:Y:S01]  /*5050*/  STS.128 [R0+0x3800], R52 ;  /* 0x0038003400007388 */ /* 0x0003e20000000c00 */
[----:B------:R-:W-:-:S03]  /*5060*/  ULEA.HI.X UR7, UR8, UR15, UR5, 0x2, UP1 ;  /* 0x0000000f08077291 */ /* 0x000fc600088f1405 */
        /* <DEDUP_REMOVED lines=14> */
[----:B--2---:R-:W-:Y:S06]  /*5150*/  BAR.SYNC.DEFER_BLOCKING 0x1, 0x100 ;  /* 0x0044000000007b1d */ /* 0x004fec0000010000 */
[----:B------:R-:W-:Y:S05]  /*5160*/  @P0 BRA `(.L_x_1439) ;  /* 0x0000000000300947 */ /* 0x000fea0003800000 */
[----:B------:R-:W-:Y:S01]  /*5170*/  PLOP3.LUT P0, PT, PT, PT, PT, 0x80, 0x0 ;  /* 0x000000000000781c */ /* 0x000fe20003f0f070 */
[----:B------:R-:W-:Y:S01]  /*5180*/  UMOV UR5, 0x1000 ;  /* 0x0000100000057882 */ /* 0x000fe20000000000 */
[----:B------:R-:W-:Y:S01]  /*5190*/  UMOV UR8, 0x0 ;  /* 0x0000000000087882 */ /* 0x000fe20000000000 */
[----:B------:R-:W-:Y:S01]  /*51a0*/  UMOV UR9, 0x14f00000 ;  /* 0x14f0000000097882 */ /* 0x000fe20000000000 */
[----:B------:R-:W-:-:S09]  /*51b0*/  UMOV UR6, UR14 ;  /* 0x0000000e00067c82 */ /* 0x000fd20008000000 */
.L_x_1440:
[----:B------:R-:W-:Y:S01]  /*51c0*/  @P0 ELECT P1, URZ, PT ;  /* 0x00000000003f082f */ /* 0x000fe20003820000 */
[----:B------:R2:W-:-:S12]  /*51d0*/  UBLKRED.G.S.ADD.F32.RN [UR6], [UR4], UR5, desc[UR8] ;  /* 0x00000806040073bb */ /* 0x0005d800080a1405 */
[----:B------:R-:W-:Y:S02]  /*51e0*/  @P1 PLOP3.LUT P0, PT, P1, PT, PT, 0x8, 0x0 ;  /* 0x000000000000181c */ /* 0x000fe40000f0e170 */
[----:B------:R-:W-:-:S11]  /*51f0*/  PLOP3.LUT P1, PT, PT, PT, PT, 0x8, 0x0 ;  /* 0x000000000000781c */ /* 0x000fd60003f2e170 */
[----:B--2---:R-:W-:Y:S05]  /*5200*/  @P0 BRA.U.ANY `(.L_x_1440) ;  /* 0xfffffffd00ec0947 */ /* 0x004fea000393ffff */
[----:B------:R0:W-:Y:S01]  /*5210*/  UTMACMDFLUSH ;  /* 0x00000000000079b7 */ /* 0x0001e20000000000 */
[----:B------:R-:W-:-:S04]  /*5220*/  DEPBAR.LE SB0, 0x0 ;  /* 0x000080000000791a */ /* 0x000fc80000000000 */
.L_x_1439:
[----:B------:R-:W-:Y:S05]  /*5230*/  BSYNC B0 ;  /* 0x0000000000007941 */ /* 0x000fea0003800000 */
.L_x_1438:
        /* <DEDUP_REMOVED lines=23> */
[----:B---3--:R-:W3:Y:S02]  /*53b0*/  FENCE.VIEW.ASYNC.S ;  /* 0x00000000000073c6 */ /* 0x008ee40000000000 */
[----:B---3--:R-:W-:Y:S06]  /*53c0*/  BAR.SYNC.DEFER_BLOCKING 0x1, 0x100 ;  /* 0x0044000000007b1d */ /* 0x008fec0000010000 */
[----:B------:R-:W-:Y:S05]  /*53d0*/  @P0 BRA `(.L_x_1417) ;  /* 0x0000002c00cc0947 */ /* 0x000fea0003800000 */
[----:B------:R-:W-:Y:S01]  /*53e0*/  PLOP3.LUT P0, PT, PT, PT, PT, 0x80, 0x0 ;  /* 0x000000000000781c */ /* 0x000fe20003f0f070 */
[----:B------:R-:W-:Y:S01]  /*53f0*/  UMOV UR5, 0x1000 ;  /* 0x0000100000057882 */ /* 0x000fe20000000000 */
[----:B------:R-:W-:Y:S01]  /*5400*/  UMOV UR8, 0x0 ;  /* 0x0000000000087882 */ /* 0x000fe20000000000 */
[----:B------:R-:W-:Y:S01]  /*5410*/  UMOV UR9, 0x14f00000 ;  /* 0x14f0000000097882 */ /* 0x000fe20000000000 */
[----:B------:R-:W-:Y:S01]  /*5420*/  UMOV UR6, UR12 ;  /* 0x0000000c00067c82 */ /* 0x000fe20008000000 */
[----:B------:R-:W-:-:S08]  /*5430*/  UMOV UR7, UR13 ;  /* 0x0000000d00077c82 */ /* 0x000fd00008000000 */
.L_x_1441:
[----:B------:R-:W-:Y:S01]  /*5440*/  @P0 ELECT P1, URZ, PT ;  /* 0x00000000003f082f */ /* 0x000fe20003820000 */
[----:B------:R3:W-:-:S12]  /*5450*/  UBLKRED.G.S.ADD.F32.RN [UR6], [UR4], UR5, desc[UR8] ;  /* 0x00000806040073bb */ /* 0x0007d800080a1405 */
[----:B------:R-:W-:Y:S02]  /*5460*/  @P1 PLOP3.LUT P0, PT, P1, PT, PT, 0x8, 0x0 ;  /* 0x000000000000181c */ /* 0x000fe40000f0e170 */
[----:B------:R-:W-:-:S11]  /*5470*/  PLOP3.LUT P1, PT, PT, PT, PT, 0x8, 0x0 ;  /* 0x000000000000781c */ /* 0x000fd60003f2e170 */
[----:B---3--:R-:W-:Y:S05]  /*5480*/  @P0 BRA.U.ANY `(.L_x_1441) ;  /* 0xfffffffd00ec0947 */ /* 0x008fea000393ffff */
[----:B------:R0:W-:Y:S01]  /*5490*/  UTMACMDFLUSH ;  /* 0x00000000000079b7 */ /* 0x0001e20000000000 */
[----:B------:R-:W-:-:S04]  /*54a0*/  DEPBAR.LE SB0, 0x0 ;  /* 0x000080000000791a */ /* 0x000fc80000000000 */
[----:B------:R-:W-:Y:S05]  /*54b0*/  BRA `(.L_x_1417) ;  /* 0x0000002c00947947 */ /* 0x000fea0003800000 */
.L_x_1415:
        /* <DEDUP_REMOVED lines=40> */
.L_x_1443:
[----:B------:R-:W-:Y:S02]  /*5740*/  UISETP.GT.AND UP0, UPT, UR8, UR5, UPT ;  /* 0x000000050800728c */ /* 0x000fe4000bf04270 */
[----:B------:R-:W-:Y:S02]  /*5750*/  USHF.R.S32.HI UR14, URZ, 0x1f, UR12 ;  /* 0x0000001f3f0e7899 */ /* 0x000fe4000801140c */
[----:B------:R-:W-:Y:S02]  /*5760*/  USHF.R.S32.HI UR4, URZ, 0x1f, UR13 ;  /* 0x0000001f3f047899 */ /* 0x000fe4000801140d */
[----:B------:R-:W-:-:S13]  /*5770*/  PLOP3.LUT P0, PT, PT, PT, UP0, 0x80, 0x0 ;  /* 0x000000000000781c */ /* 0x000fda0003f0f008 */
[----:B------:R-:W-:Y:S05]  /*5780*/  @!P0 BRA `(.L_x_1417) ;  /* 0x0000002800e08947 */ /* 0x000fea0003800000 */
[----:B------:R-:W-:Y:S01]  /*5790*/  ULDC.64 UR10, c[0x0][0x2d8] ;  /* 0x0000b600000a7ab9 */ /* 0x000fe20000000a00 */
[----:B------:R-:W-:Y:S01]  /*57a0*/  ELECT P0, URZ, PT ;  /* 0x00000000003f782f */ /* 0x000fe20003800000 */
[----:B------:R-:W-:Y:S02]  /*57b0*/  UIMAD UR9, UR4, UR10, URZ ;  /* 0x0000000a040972a4 */ /* 0x000fe4000f8e023f */
[----:B------:R-:W-:Y:S02]  /*57c0*/  UIADD3 UR4, -UR5, UR8, URZ ;  /* 0x0000000805047290 */ /* 0x000fe4000fffe13f */
[----:B------:R-:W-:Y:S02]  /*57d0*/  UIMAD.WIDE.U32 UR6, UR13, UR10, URZ ;  /* 0x0000000a0d0672a5 */ /* 0x000fe4000f8e003f */
[----:B------:R-:W-:Y:S02]  /*57e0*/  ULOP3.LUT UR4, UR4, 0x1, URZ, 0xc0, !UPT ;  /* 0x0000000104047892 */ /* 0x000fe4000f8ec03f */
[----:B------:R-:W-:-:S02]  /*57f0*/  UIMAD UR9, UR13, UR11, UR9 ;  /* 0x0000000b0d0972a4 */ /* 0x000fc4000f8e0209 */
[----:B------:R-:W-:Y:S01]  /*5800*/  UISETP.NE.U32.AND UP0, UPT, UR4, 0x1, UPT ;  /* 0x000000010400788c */ /* 0x000fe2000bf05070 */
[----:B------:R-:W-:Y:S01]  /*5810*/  ULDC.64 UR10, c[0x0][0x2e0] ;  /* 0x0000b800000a7ab9 */ /* 0x000fe20000000a00 */
[----:B------:R-:W-:Y:S02]  /*5820*/  UIADD3 UR7, UR7, UR9, URZ ;  /* 0x0000000907077290 */ /* 0x000fe4000fffe03f */
[----:B------:R-:W-:Y:S02]  /*5830*/  UIMAD UR9, UR14, UR10, URZ ;  /* 0x0000000a0e0972a4 */ /* 0x000fe4000f8e023f */
[----:B------:R-:W-:Y:S01]  /*5840*/  PLOP3.LUT P1, PT, PT, PT, UP0, 0x80, 0x0 ;  /* 0x000000000000781c */ /* 0x000fe20003f2f008 */
[----:B------:R-:W-:Y:S02]  /*5850*/  UIMAD.WIDE.U32 UR6, UR12, UR10, UR6 ;  /* 0x0000000a0c0672a5 */ /* 0x000fe4000f8e0006 */
[----:B------:R-:W-:-:S04]  /*5860*/  UIMAD UR9, UR12, UR11, UR9 ;  /* 0x0000000b0c0972a4 */ /* 0x000fc8000f8e0209 */
[----:B------:R-:W-:-:S06]  /*5870*/  UIADD3 UR9, UR7, UR9, URZ ;  /* 0x0000000907097290 */ /* 0x000fcc000fffe03f */
[----:B------:R-:W-:Y:S06]  /*5880*/  @P1 BRA `(.L_x_1444) ;  /* 0x0000000000bc1947 */ /* 0x000fec0003800000 */
        /* <DEDUP_REMOVED lines=18> */
.L_x_1446:
[----:B------:R-:W-:Y:S05]  /*59b0*/  BSYNC B0 ;  /* 0x0000000000007941 */ /* 0x000fea0003800000 */
.L_x_1445:
        /* <DEDUP_REMOVED lines=19> */
.L_x_1448:
[----:B------:R-:W-:Y:S05]  /*5af0*/  BSYNC B0 ;  /* 0x0000000000007941 */ /* 0x000fea0003800000 */
.L_x_1447:
[----:B------:R-:W-:Y:S06]  /*5b00*/  BAR.ARV 0xa, 0xa0 ;  /* 0x0282800000007b1d */ /* 0x000fec0000002000 */
[----:B------:R-:W-:Y:S04]  /*5b10*/  BSSY B0, `(.L_x_1449) ;  /* 0x0000003000007945 */ /* 0x000fe80003800000 */
[----:B------:R-:W-:Y:S05]  /*5b20*/  @!P0 BRA `(.L_x_1450) ;  /* 0x0000000000048947 */ /* 0x000fea0003800000 */
[----:B------:R-:W-:-:S04]  /*5b30*/  DEPBAR.LE SB0, 0x0 ;  /* 0x000080000000791a */ /* 0x000fc80000000000 */
.L_x_1450:
[----:B------:R-:W-:Y:S05]  /*5b40*/  BSYNC B0 ;  /* 0x0000000000007941 */ /* 0x000fea0003800000 */
.L_x_1449:
[----:B------:R-:W-:Y:S06]  /*5b50*/  BAR.ARV 0xb, 0xa0 ;  /* 0x02c2800000007b1d */ /* 0x000fec0000002000 */
[----:B------:R-:W-:Y:S01]  /*5b60*/  UIADD3 UR12, UR5, 0x1, URZ ;  /* 0x00000001050c7890 */ /* 0x000fe2000fffe03f */
[----:B------:R-:W-:Y:S11]  /*5b70*/  BRA `(.L_x_1451) ;  /* 0x0000000000047947 */ /* 0x000ff60003800000 */
.L_x_1444:
[----:B------:R-:W-:-:S05]  /*5b80*/  UMOV UR12, UR5 ;  /* 0x00000005000c7c82 */ /* 0x000fca0008000000 */
.L_x_1451:
        /* <DEDUP_REMOVED lines=17> */
.L_x_1464:
        /* <DEDUP_REMOVED lines=20> */
.L_x_1453:
[----:B------:R-:W-:Y:S05]  /*5de0*/  BSYNC B0 ;  /* 0x0000000000007941 */ /* 0x000fea0003800000 */
.L_x_1452:
        /* <DEDUP_REMOVED lines=13> */
.L_x_1455:
[----:B------:R-:W-:Y:S05]  /*5ec0*/  BSYNC B0 ;  /* 0x0000000000007941 */ /* 0x000fea0003800000 */
.L_x_1454:
[----:B------:R-:W-:Y:S06]  /*5ed0*/  BAR.ARV 0xa, 0xa0 ;  /* 0x0282800000007b1d */ /* 0x000fec0000002000 */
[----:B------:R-:W-:Y:S04]  /*5ee0*/  BSSY B0, `(.L_x_1456) ;  /* 0x0000003000007945 */ /* 0x000fe80003800000 */
[----:B------:R-:W-:Y:S05]  /*5ef0*/  @!P0 BRA `(.L_x_1457) ;  /* 0x0000000000048947 */ /* 0x000fea0003800000 */
[----:B------:R-:W-:-:S04]  /*5f00*/  DEPBAR.LE SB0, 0x0 ;  /* 0x000080000000791a */ /* 0x000fc80000000000 */
.L_x_1457:
[----:B------:R-:W-:Y:S05]  /*5f10*/  BSYNC B0 ;  /* 0x0000000000007941 */ /* 0x000fea0003800000 */
.L_x_1456:
        /* <DEDUP_REMOVED lines=13> */
.L_x_1459:
[----:B------:R-:W-:Y:S05]  /*5ff0*/  BSYNC B0 ;  /* 0x0000000000007941 */ /* 0x000fea0003800000 */
.L_x_1458:
        /* <DEDUP_REMOVED lines=13> */
.L_x_1461:
[----:B------:R-:W-:Y:S05]  /*60d0*/  BSYNC B0 ;  /* 0x0000000000007941 */ /* 0x000fea0003800000 */
.L_x_1460:
[----:B------:R-:W-:Y:S01]  /*60e0*/  UIADD3 UR12, UR12, 0x2, URZ ;  /* 0x000000020c0c7890 */ /* 0x000fe2000fffe03f */
[----:B------:R-:W-:Y:S06]  /*60f0*/  BAR.ARV 0xa, 0xa0 ;  /* 0x0282800000007b1d */ /* 0x000fec0000002000 */
[----:B------:R-:W-:Y:S01]  /*6100*/  UISETP.GE.AND UP0, UPT, UR12, UR8, UPT ;  /* 0x000000080c00728c */ /* 0x000fe2000bf06270 */
[----:B------:R-:W-:Y:S04]  /*6110*/  BSSY B0, `(.L_x_1462) ;  /* 0x0000003000007945 */ /* 0x000fe80003800000 */
[----:B------:R-:W-:Y:S06]  /*6120*/  @!P0 BRA `(.L_x_1463) ;  /* 0x0000000000048947 */ /* 0x000fec0003800000 */
[----:B------:R-:W-:-:S04]  /*6130*/  DEPBAR.LE SB0, 0x0 ;  /* 0x000080000000791a */ /* 0x000fc80000000000 */
.L_x_1463:
[----:B------:R-:W-:Y:S05]  /*6140*/  BSYNC B0 ;  /* 0x0000000000007941 */ /* 0x000fea0003800000 */
.L_x_1462:
[----:B------:R-:W-:Y:S06]  /*6150*/  BAR.ARV 0xb, 0xa0 ;  /* 0x02c2800000007b1d */ /* 0x000fec0000002000 */
[----:B------:R-:W-:Y:S01]  /*6160*/  PLOP3.LUT P1, PT, PT, PT, UP0, 0x80, 0x0 ;  /* 0x000000000000781c */ /* 0x000fe20003f2f008 */
[----:B------:R-:W-:Y:S02]  /*6170*/  UIADD3 UR20, UR20, 0x4000, URZ ;  /* 0x0000400014147890 */ /* 0x000fe4000fffe03f */
[----:B------:R-:W-:-:S10]  /*6180*/  UIADD3 UR4, UR4, 0x4000, URZ ;  /* 0x0000400004047890 */ /* 0x000fd4000fffe03f */
[----:B------:R-:W-:Y:S05]  /*6190*/  @!P1 BRA `(.L_x_1464) ;  /* 0xfffffff800c09947 */ /* 0x000fea000383ffff */
[----:B------:R-:W-:Y:S05]  /*61a0*/  BRA `(.L_x_1417) ;  /* 0x0000002000587947 */ /* 0x000fea0003800000 */
.L_x_1442:
        /* <DEDUP_REMOVED lines=33> */
.L_x_1466:
        /* <DEDUP_REMOVED lines=43> */
.L_x_1496:
        /* <DEDUP_REMOVED lines=15> */
.L_x_1469:
        /* <DEDUP_REMOVED lines=98> */
.L_x_1480:
[----:B--234-:R-:W-:-:S04]  /*6d80*/  SHF.L.U32 R21, R11, 0x1f, RZ ;  /* 0x0000001f0b157819 */ /* 0x01cfc800000006ff */
[----:B------:R-:W1:Y:S02]  /*6d90*/  SYNCS.PHASECHK.TRANS64.TRYWAIT P1, [R16+URZ+0x30840], R21 ;  /* 0x03084015100075a7 */ /* 0x000e64000802017f */
[----:B-1----:R-:W-:Y:S05]  /*6da0*/  @!P1 BRA `(.L_x_1472) ;  /* 0x0000001400d89947 */ /* 0x002fea0003800000 */
.L_x_1497:
[----:B------:R-:W-:Y:S05]  /*6db0*/  @P0 BRA `(.L_x_1473) ;  /* 0x0000000000140947 */ /* 0x000fea0003800000 */
[----:B------:R-:W-:Y:S01]  /*6dc0*/  ISETP.NE.AND P1, PT, R6, RZ, PT ;  /* 0x000000ff0600720c */ /* 0x000fe20003f25270 */
[----:B------:R-:W-:-:S04]  /*6dd0*/  IMAD.MOV.U32 R3, RZ, RZ, 0x4100 ;  /* 0x00004100ff037424 */ /* 0x000fc800078e00ff */
[----:B------:R3:W-:Y:S08]  /*6de0*/  SYNCS.ARRIVE.TRANS64 RZ, [R16+URZ+0x30830], R3 ;  /* 0x0308300310ff79a7 */ /* 0x0007f0000800003f */
[----:B------:R-:W-:Y:S05]  /*6df0*/  @!P1 BRA `(.L_x_1473) ;  /* 0x0000000000049947 */ /* 0x000fea0003800000 */
[----:B------:R-:W-:Y:S01]  /*6e00*/  BPT.TRAP 0x1 ;  /* 0x000000040000795c */ /* 0x000fe20000300000 */
.L_x_1473:
        /* <DEDUP_REMOVED lines=36> */
.L_x_1498:
[----:B------:R-:W-:Y:S05]  /*7050*/  @P0 BRA `(.L_x_1475) ;  /* 0x0000000000140947 */ /* 0x000fea0003800000 */
[----:B------:R-:W-:Y:S01]  /*7060*/  ISETP.NE.AND P1, PT, R6, RZ, PT ;  /* 0x000000ff0600720c */ /* 0x000fe20003f25270 */
[----:B------:R-:W-:-:S04]  /*7070*/  IMAD.MOV.U32 R2, RZ, RZ, 0x4100 ;  /* 0x00004100ff027424 */ /* 0x000fc800078e00ff */
[----:B------:R3:W-:Y:S08]  /*7080*/  SYNCS.ARRIVE.TRANS64 RZ, [R16+URZ+0x30818], R2 ;  /* 0x0308180210ff79a7 */ /* 0x0007f0000800003f */
[----:B------:R-:W-:Y:S05]  /*7090*/  @!P1 BRA `(.L_x_1475) ;  /* 0x0000000000049947 */ /* 0x000fea0003800000 */
[----:B------:R-:W-:Y:S01]  /*70a0*/  BPT.TRAP 0x1 ;  /* 0x000000040000795c */ /* 0x000fe20000300000 */
.L_x_1475:
        /* <DEDUP_REMOVED lines=36> */
.L_x_1499:
[----:B------:R-:W-:Y:S05]  /*72f0*/  @P0 BRA `(.L_x_1477) ;  /* 0x0000000000140947 */ /* 0x000fea0003800000 */
[----:B------:R-:W-:Y:S01]  /*7300*/  ISETP.NE.AND P1, PT, R6, RZ, PT ;  /* 0x000000ff0600720c */ /* 0x000fe20003f25270 */
[----:B-123--:R-:W-:-:S04]  /*7310*/  IMAD.MOV.U32 R21, RZ, RZ, 0x4100 ;  /* 0x00004100ff157424 */ /* 0x00efc800078e00ff */
[----:B------:R4:W-:Y:S08]  /*7320*/  SYNCS.ARRIVE.TRANS64 RZ, [R16+URZ+0x30838], R21 ;  /* 0x0308381510ff79a7 */ /* 0x0009f0000800003f */
[----:B------:R-:W-:Y:S05]  /*7330*/  @!P1 BRA `(.L_x_1477) ;  /* 0x0000000000049947 */ /* 0x000fea0003800000 */
[----:B------:R-:W-:Y:S01]  /*7340*/  BPT.TRAP 0x1 ;  /* 0x000000040000795c */ /* 0x000fe20000300000 */
.L_x_1477:
        /* <DEDUP_REMOVED lines=31> */
.L_x_1501:
[----:B------:R-:W-:Y:S05]  /*7540*/  @P0 BRA `(.L_x_1479) ;  /* 0x0000000000140947 */ /* 0x000fea0003800000 */
[----:B------:R-:W-:Y:S01]  /*7550*/  ISETP.NE.AND P1, PT, R6, RZ, PT ;  /* 0x000000ff0600720c */ /* 0x000fe20003f25270 */
[----:B------:R-:W-:-:S04]  /*7560*/  IMAD.MOV.U32 R5, RZ, RZ, 0x4100 ;  /* 0x00004100ff057424 */ /* 0x000fc800078e00ff */
[----:B------:R1:W-:Y:S08]  /*7570*/  SYNCS.ARRIVE.TRANS64 RZ, [R16+URZ+0x30810], R5 ;  /* 0x0308100510ff79a7 */ /* 0x0003f0000800003f */
[----:B------:R-:W-:Y:S05]  /*7580*/  @!P1 BRA `(.L_x_1479) ;  /* 0x0000000000049947 */ /* 0x000fea0003800000 */
[----:B------:R-:W-:Y:S01]  /*7590*/  BPT.TRAP 0x1 ;  /* 0x000000040000795c */ /* 0x000fe20000300000 */
.L_x_1479:
        /* <DEDUP_REMOVED lines=37> */
.L_x_1471:
[----:B------:R-:W3:Y:S02]  /*77f0*/  LDL.LU R4, [R1+0x4] ;  /* 0x0000040001047983 */ /* 0x000ee40000300800 */
[----:B---3--:R-:W-:Y:S02]  /*7800*/  ISETP.NE.AND P1, PT, R4, RZ, PT ;  /* 0x000000ff0400720c */ /* 0x008fe40003f25270 */
[----:B------:R1:W5:Y:S11]  /*7810*/  LDL R4, [R1] ;  /* 0x0000000001047983 */ /* 0x0003760000100800 */
[----:B-1----:R-:W-:Y:S05]  /*7820*/  @!P1 BRA `(.L_x_1470) ;  /* 0x0000000400489947 */ /* 0x002fea0003800000 */
[----:B------:R-:W-:-:S04]  /*7830*/  SHF.L.U32 R13, R11, 0x1f, RZ ;  /* 0x0000001f0b0d7819 */ /* 0x000fc800000006ff */
[----:B------:R-:W1:Y:S02]  /*7840*/  SYNCS.PHASECHK.TRANS64.TRYWAIT P1, [R16+URZ+0x30840], R13 ;  /* 0x0308400d100075a7 */ /* 0x000e64000802017f */
[----:B-1----:R-:W-:Y:S05]  /*7850*/  @!P1 BRA `(.L_x_1481) ;  /* 0x0000000c00809947 */ /* 0x002fea0003800000 */
.L_x_1502:
[----:B------:R-:W-:Y:S05]  /*7860*/  @P0 BRA `(.L_x_1482) ;  /* 0x0000000000140947 */ /* 0x000fea0003800000 */
[----:B------:R-:W-:Y:S01]  /*7870*/  ISETP.NE.AND P1, PT, R6, RZ, PT ;  /* 0x000000ff0600720c */ /* 0x000fe20003f25270 */
[----:B--2---:R-:W-:-:S04]  /*7880*/  IMAD.MOV.U32 R5, RZ, RZ, 0x4100 ;  /* 0x00004100ff057424 */ /* 0x004fc800078e00ff */
[----:B------:R3:W-:Y:S08]  /*7890*/  SYNCS.ARRIVE.TRANS64 RZ, [R16+URZ+0x30830], R5 ;  /* 0x0308300510ff79a7 */ /* 0x0007f0000800003f */
[----:B------:R-:W-:Y:S05]  /*78a0*/  @!P1 BRA `(.L_x_1482) ;  /* 0x0000000000049947 */ /* 0x000fea0003800000 */
[----:B------:R-:W-:Y:S01]  /*78b0*/  BPT.TRAP 0x1 ;  /* 0x000000040000795c */ /* 0x000fe20000300000 */
.L_x_1482:
        /* <DEDUP_REMOVED lines=33> */
.L_x_1503:
[----:B------:R-:W-:Y:S05]  /*7ad0*/  @P0 BRA `(.L_x_1484) ;  /* 0x0000000000140947 */ /* 0x000fea0003800000 */
[----:B------:R-:W-:Y:S01]  /*7ae0*/  ISETP.NE.AND P0, PT, R6, RZ, PT ;  /* 0x000000ff0600720c */ /* 0x000fe20003f05270 */
[----:B------:R-:W-:-:S04]  /*7af0*/  IMAD.MOV.U32 R5, RZ, RZ, 0x4100 ;  /* 0x00004100ff057424 */ /* 0x000fc800078e00ff */
[----:B------:R3:W-:Y:S08]  /*7b00*/  SYNCS.ARRIVE.TRANS64 RZ, [R16+URZ+0x30818], R5 ;  /* 0x0308180510ff79a7 */ /* 0x0007f0000800003f */
[----:B------:R-:W-:Y:S05]  /*7b10*/  @!P0 BRA `(.L_x_1484) ;  /* 0x0000000000048947 */ /* 0x000fea0003800000 */
[----:B------:R-:W-:Y:S01]  /*7b20*/  BPT.TRAP 0x1 ;  /* 0x000000040000795c */ /* 0x000fe20000300000 */
.L_x_1484:
        /* <DEDUP_REMOVED lines=34> */
.L_x_1470:
[----:B------:R-:W3:Y:S01]  /*7d50*/  S2R R0, SR_TID.X ;  /* 0x0000000000007919 */ /* 0x000ee20000002100 */
[----:B------:R-:W-:Y:S01]  /*7d60*/  IMAD R3, R19, 0x8, R16 ;  /* 0x0000000813037824 */ /* 0x000fe200078e0210 */
[----:B---3--:R-:W-:Y:S02]  /*7d70*/  LOP3.LUT R2, R0, 0x7f, RZ, 0xc0, !PT ;  /* 0x0000007f00027812 */ /* 0x008fe400078ec0ff */
[----:B------:R-:W-:Y:S02]  /*7d80*/  SHF.L.U32 R0, R11, 0x1f, RZ ;  /* 0x0000001f0b007819 */ /* 0x000fe400000006ff */
[----:B------:R-:W-:Y:S02]  /*7d90*/  ISETP.NE.AND P1, PT, R2, RZ, PT ;  /* 0x000000ff0200720c */ /* 0x000fe40003f25270 */
[----:B------:R-:W3:Y:S02]  /*7da0*/  SYNCS.PHASECHK.TRANS64.TRYWAIT P0, [R3+URZ+0x30840], R0 ;  /* 0x03084000030075a7 */ /* 0x000ee4000800017f */
[----:B---3--:R-:W-:Y:S09]  /*7db0*/  @!P0 BRA `(.L_x_1485) ;  /* 0x0000000800508947 */ /* 0x008ff20003800000 */
.L_x_1504:
[----:B------:R-:W-:Y:S05]  /*7dc0*/  @P1 BRA `(.L_x_1486) ;  /* 0x0000000000181947 */ /* 0x000fea0003800000 */
[----:B------:R-:W1:Y:S01]  /*7dd0*/  S2R R2, SR_TID.X ;  /* 0x0000000000027919 */ /* 0x000e620000002100 */
[----:B---3--:R-:W-:-:S04]  /*7de0*/  IMAD.MOV.U32 R0, RZ, RZ, 0x4100 ;  /* 0x00004100ff007424 */ /* 0x008fc800078e00ff */
[----:B------:R3:W-:Y:S01]  /*7df0*/  SYNCS.ARRIVE.TRANS64 RZ, [R3+URZ+0x30830], R0 ;  /* 0x0308300003ff79a7 */ /* 0x0007e2000800003f */
[----:B-1----:R-:W-:-:S13]  /*7e00*/  LOP3.LUT P0, RZ, R2, 0x1f, RZ, 0xc0, !PT ;  /* 0x0000001f02ff7812 */ /* 0x002fda000780c0ff */
[----:B---3--:R-:W-:Y:S05]  /*7e10*/  @!P0 BRA `(.L_x_1486) ;  /* 0x0000000000048947 */ /* 0x008fea0003800000 */
[----:B------:R-:W-:Y:S01]  /*7e20*/  BPT.TRAP 0x1 ;  /* 0x000000040000795c */ /* 0x000fe20000300000 */
.L_x_1486:
        /* <DEDUP_REMOVED lines=40> */
.L_x_1467:
[----:B------:R-:W-:Y:S05]  /*80b0*/  BSYNC B0 ;  /* 0x0000000000007941 */ /* 0x000fea0003800000 */
.L_x_1465:
[----:B------:R-:W-:-:S03]  /*80c0*/  UMOV UR7, 0xffffffff ;  /* 0xffffffff00077882 */ /* 0x000fc60000000000 */
[----:B------:R-:W-:Y:S05]  /*80d0*/  BRA.DIV UR7, `(.L_x_1487) ;  /* 0x00000006079c7947 */ /* 0x000fea000b800000 */
[----:B------:R-:W-:-:S13]  /*80e0*/  ELECT P6, URZ, PT ;  /* 0x00000000003f782f */ /* 0x000fda00038c0000 */
.L_x_1507:
[----:B------:R-:W-:Y:S05]  /*80f0*/  @!P6 BRA `(.L_x_1417) ;  /* 0x000000000084e947 */ /* 0x000fea0003800000 */
[----:B------:R-:W-:-:S06]  /*8100*/  ULOP3.LUT UR7, UR38, 0x2, URZ, 0xfc, !UPT ;  /* 0x0000000226077892 */ /* 0x000fcc000f8efc3f */
[----:B------:R-:W-:-:S05]  /*8110*/  IMAD.U32 R2, RZ, RZ, UR7 ;  /* 0x00000007ff027e24 */ /* 0x000fca000f8e00ff */
[----:B------:R-:W-:-:S13]  /*8120*/  ISETP.NE.AND P2, PT, R2, 0x3, PT ;  /* 0x000000030200780c */ /* 0x000fda0003f45270 */
[----:B------:R-:W-:Y:S05]  /*8130*/  @!P2 BRA `(.L_x_1488) ;  /* 0x000000000004a947 */ /* 0x000fea0003800000 */
[----:B------:R-:W-:Y:S01]  /*8140*/  BPT.TRAP 0x1 ;  /* 0x000000040000795c */ /* 0x000fe20000300000 */
.L_x_1488:
        /* <DEDUP_REMOVED lines=15> */
.L_x_1508:
[----:B------:R-:W2:Y:S02]  /*8240*/  SYNCS.PHASECHK.TRANS64.TRYWAIT P0, [R3+URZ], R2 ;  /* 0x00000002030075a7 */ /* 0x000ea4000800017f */
[----:B--2---:R-:W-:Y:S05]  /*8250*/  @!P0 BRA `(.L_x_1490) ;  /* 0x0000000400708947 */ /* 0x004fea0003800000 */
.L_x_1509:
[----:B------:R-:W-:Y:S05]  /*8260*/  @!P2 BRA `(.L_x_1491) ;  /* 0x000000000004a947 */ /* 0x000fea0003800000 */
[----:B------:R-:W-:Y:S01]  /*8270*/  BPT.TRAP 0x1 ;  /* 0x000000040000795c */ /* 0x000fe20000300000 */
.L_x_1491:
[----:B--2---:R-:W-:-:S04]  /*8280*/  VIADD R3, R7, 0x30840 ;  /* 0x0003084007037836 */ /* 0x004fc80000000000 */
[----:B------:R-:W-:-:S04]  /*8290*/  IMAD R0, R0, 0x8, R3 ;  /* 0x0000000800007824 */ /* 0x000fc800078e0203 */
[----:B------:R-:W2:Y:S02]  /*82a0*/  SYNCS.PHASECHK.TRANS64.TRYWAIT P0, [R0+URZ], R5 ;  /* 0x00000005000075a7 */ /* 0x000ea4000800017f */
[----:B--2---:R-:W-:Y:S05]  /*82b0*/  @!P0 BRA `(.L_x_1492) ;  /* 0x00000004006c8947 */ /* 0x004fea0003800000 */
.L_x_1510:
[----:B------:R-:W-:-:S07]  /*82c0*/  IMAD R3, R4, 0x8, R3 ;  /* 0x0000000804037824 */ /* 0x000fce00078e0203 */
.L_x_1493:
[----:B---3--:R3:W4:Y:S02]  /*82d0*/  SYNCS.PHASECHK.TRANS64.TRYWAIT P0, [R3+URZ], R2 ;  /* 0x00000002030075a7 */ /* 0x008724000800017f */
[----:B----4-:R-:W-:Y:S05]  /*82e0*/  @!P0 NANOSLEEP.SYNCS 0x989680 ;  /* 0x009896800000895d */ /* 0x010fea0003900000 */
[----:B------:R-:W4:Y:S02]  /*82f0*/  @!P0 SYNCS.PHASECHK.TRANS64 P0, [R3+URZ], R2 ;  /* 0x00000002030085a7 */ /* 0x000f24000800007f */
[----:B----4-:R-:W-:Y:S05]  /*8300*/  @!P0 BRA `(.L_x_1493) ;  /* 0xfffffffc00f08947 */ /* 0x010fea000383ffff */
.L_x_1417:
[----:B------:R-:W-:Y:S05]  /*8310*/  BSYNC B6 ;  /* 0x0000000000067941 */ /* 0x000fea0003800000 */
.L_x_1414:
[----:B------:R-:W-:Y:S05]  /*8320*/  EXIT ;  /* 0x000000000000794d */ /* 0x000fea0003800000 */
.L_x_1424:
[----:B------:R-:W-:Y:S02]  /*8330*/  IMAD.MOV.U32 R12, RZ, RZ, RZ ;  /* 0x000000ffff0c7224 */ /* 0x000fe400078e00ff */
[----:B------:R-:W-:Y:S02]  /*8340*/  IMAD.MOV.U32 R11, RZ, RZ, 0x1f ;  /* 0x0000001fff0b7424 */ /* 0x000fe400078e00ff */
[----:B------:R-:W-:-:S07]  /*8350*/  IMAD.MOV.U32 R15, RZ, RZ, -0x1 ;  /* 0xffffffffff0f7424 */ /* 0x000fce00078e00ff */
[----:B------:R-:W-:Y:S05]  /*8360*/  WARPSYNC.COLLECTIVE R15, `(.L_x_1494) ;  /* 0x000000000f087348 */ /* 0x000fea0003c00000 */
[----:B------:R1:W2:Y:S02]  /*8370*/  SHFL.IDX P6, R14, R13, R12, R11 ;  /* 0x0000000c0d0e7389 */ /* 0x0002a400000c000b */
[----:B-12---:R-:W-:Y:S01]  /*8380*/  ENDCOLLECTIVE ;  /* 0x000000000000791b */ /* 0x006fe20003800000 */
.L_x_1494:
[----:B------:R-:W-:Y:S05]  /*8390*/  BRA `(.L_x_1495) ;  /* 0xffffff8c007c7947 */ /* 0x000fea000383ffff */
.L_x_1426:
        /* <DEDUP_REMOVED lines=8> */
.L_x_1430:
[----:B---3--:R3:W4:Y:S02]  /*8420*/  SYNCS.PHASECHK.TRANS64.TRYWAIT P0, [R0+URZ+0x30810], R191 ;  /* 0x030810bf000075a7 */ /* 0x008724000800017f */
[----:B----4-:R-:W-:Y:S05]  /*8430*/  @!P0 NANOSLEEP.SYNCS 0x989680 ;  /* 0x009896800000895d */ /* 0x010fea0003900000 */
[----:B------:R-:W4:Y:S02]  /*8440*/  @!P0 SYNCS.PHASECHK.TRANS64 P0, [R0+URZ+0x30810], R191 ;  /* 0x030810bf000085a7 */ /* 0x000f24000800007f */
[----:B----4-:R-:W-:Y:S05]  /*8450*/  @!P0 BRA `(.L_x_1430) ;  /* 0xfffffffc00f08947 */ /* 0x010fea000383ffff */
[----:B------:R-:W-:Y:S05]  /*8460*/  BRA `(.L_x_1429) ;  /* 0xffffff94006c7947 */ /* 0x000fea000383ffff */
.L_x_1434:
[----:B--2---:R2:W1:Y:S02]  /*8470*/  SYNCS.PHASECHK.TRANS64.TRYWAIT P0, [R0+URZ+0x30830], R191 ;  /* 0x030830bf000075a7 */ /* 0x004464000800017f */
[----:B-1----:R-:W-:Y:S05]  /*8480*/  @!P0 NANOSLEEP.SYNCS 0x989680 ;  /* 0x009896800000895d */ /* 0x002fea0003900000 */
[----:B------:R-:W1:Y:S02]  /*8490*/  @!P0 SYNCS.PHASECHK.TRANS64 P0, [R0+URZ+0x30830], R191 ;  /* 0x030830bf000085a7 */ /* 0x000e64000800007f */
[----:B-1----:R-:W-:Y:S05]  /*84a0*/  @!P0 BRA `(.L_x_1434) ;  /* 0xfffffffc00f08947 */ /* 0x002fea000383ffff */
[----:B------:R-:W-:Y:S05]  /*84b0*/  BRA `(.L_x_1433) ;  /* 0xffffff9c00847947 */ /* 0x000fea000383ffff */
.L_x_1468:
[----:B-1----:R1:W2:Y:S02]  /*84c0*/  SYNCS.PHASECHK.TRANS64.TRYWAIT P0, [R16+URZ+0x30820], R3 ;  /* 0x03082003100075a7 */ /* 0x0022a4000800017f */
[----:B--2---:R-:W-:Y:S05]  /*84d0*/  @!P0 NANOSLEEP.SYNCS 0x989680 ;  /* 0x009896800000895d */ /* 0x004fea0003900000 */
[----:B------:R-:W2:Y:S02]  /*84e0*/  @!P0 SYNCS.PHASECHK.TRANS64 P0, [R16+URZ+0x30820], R3 ;  /* 0x03082003100085a7 */ /* 0x000ea4000800007f */
[----:B--2---:R-:W-:Y:S05]  /*84f0*/  @!P0 BRA `(.L_x_1468) ;  /* 0xfffffffc00f08947 */ /* 0x004fea000383ffff */
[----:B------:R-:W-:Y:S05]  /*8500*/  BRA `(.L_x_1496) ;  /* 0xffffffe000587947 */ /* 0x000fea000383ffff */
.L_x_1472:
[----:B-1----:R1:W3:Y:S02]  /*8510*/  SYNCS.PHASECHK.TRANS64.TRYWAIT P1, [R16+URZ+0x30840], R21 ;  /* 0x03084015100075a7 */ /* 0x0022e4000802017f */
[----:B---3--:R-:W-:Y:S05]  /*8520*/  @!P1 NANOSLEEP.SYNCS 0x989680 ;  /* 0x009896800000995d */ /* 0x008fea0003900000 */
[----:B------:R-:W3:Y:S02]  /*8530*/  @!P1 SYNCS.PHASECHK.TRANS64 P1, [R16+URZ+0x30840], R21 ;  /* 0x03084015100095a7 */ /* 0x000ee4000802007f */
[----:B---3--:R-:W-:Y:S05]  /*8540*/  @!P1 BRA `(.L_x_1472) ;  /* 0xfffffffc00f09947 */ /* 0x008fea000383ffff */
[----:B------:R-:W-:Y:S05]  /*8550*/  BRA `(.L_x_1497) ;  /* 0xffffffe800147947 */ /* 0x000fea000383ffff */
.L_x_1474:
[----:B--2---:R2:W3:Y:S02]  /*8560*/  SYNCS.PHASECHK.TRANS64.TRYWAIT P1, [R16+URZ+0x30828], R21 ;  /* 0x03082815100075a7 */ /* 0x0044e4000802017f */
[----:B---3--:R-:W-:Y:S05]  /*8570*/  @!P1 NANOSLEEP.SYNCS 0x989680 ;  /* 0x009896800000995d */ /* 0x008fea0003900000 */
[----:B------:R-:W3:Y:S02]  /*8580*/  @!P1 SYNCS.PHASECHK.TRANS64 P1, [R16+URZ+0x30828], R21 ;  /* 0x03082815100095a7 */ /* 0x000ee4000802007f */
[----:B---3--:R-:W-:Y:S05]  /*8590*/  @!P1 BRA `(.L_x_1474) ;  /* 0xfffffffc00f09947 */ /* 0x008fea000383ffff */
[----:B------:R-:W-:Y:S05]  /*85a0*/  BRA `(.L_x_1498) ;  /* 0xffffffe800a87947 */ /* 0x000fea000383ffff */
.L_x_1476:
[----:B---3--:R3:W4:Y:S02]  /*85b0*/  SYNCS.PHASECHK.TRANS64.TRYWAIT P1, [R16+URZ+0x30848], R21 ;  /* 0x03084815100075a7 */ /* 0x008724000802017f */
[----:B----4-:R-:W-:Y:S05]  /*85c0*/  @!P1 NANOSLEEP.SYNCS 0x989680 ;  /* 0x009896800000995d */ /* 0x010fea0003900000 */
[----:B------:R-:W4:Y:S02]  /*85d0*/  @!P1 SYNCS.PHASECHK.TRANS64 P1, [R16+URZ+0x30848], R21 ;  /* 0x03084815100095a7 */ /* 0x000f24000802007f */
[----:B----4-:R-:W-:Y:S05]  /*85e0*/  @!P1 BRA `(.L_x_1476) ;  /* 0xfffffffc00f09947 */ /* 0x010fea000383ffff */
[----:B------:R-:W-:Y:S05]  /*85f0*/  BRA `(.L_x_1499) ;  /* 0xffffffec003c7947 */ /* 0x000fea000383ffff */
.L_x_1478:
[----:B------:R-:W-:-:S07]  /*8600*/  SHF.L.U32 R5, R11, 0x1f, RZ ;  /* 0x0000001f0b057819 */ /* 0x000fce00000006ff */
.L_x_1500:
[----:B------:R1:W1:Y:S02]  /*8610*/  SYNCS.PHASECHK.TRANS64.TRYWAIT P1, [R16+URZ+0x30820], R5 ;  /* 0x03082005100075a7 */ /* 0x000264000802017f */
[----:B-1----:R-:W-:Y:S05]  /*8620*/  @!P1 NANOSLEEP.SYNCS 0x989680 ;  /* 0x009896800000995d */ /* 0x002fea0003900000 */
[----:B------:R-:W1:Y:S02]  /*8630*/  @!P1 SYNCS.PHASECHK.TRANS64 P1, [R16+URZ+0x30820], R5 ;  /* 0x03082005100095a7 */ /* 0x000e64000802007f */
[----:B-1----:R-:W-:Y:S05]  /*8640*/  @!P1 BRA `(.L_x_1500) ;  /* 0xfffffffc00f09947 */ /* 0x002fea000383ffff */
[----:B------:R-:W-:Y:S05]  /*8650*/  BRA `(.L_x_1501) ;  /* 0xffffffec00b87947 */ /* 0x000fea000383ffff */
.L_x_1481:
[----:B-1----:R1:W3:Y:S02]  /*8660*/  SYNCS.PHASECHK.TRANS64.TRYWAIT P1, [R16+URZ+0x30840], R13 ;  /* 0x0308400d100075a7 */ /* 0x0022e4000802017f */
[----:B---3--:R-:W-:Y:S05]  /*8670*/  @!P1 NANOSLEEP.SYNCS 0x989680 ;  /* 0x009896800000995d */ /* 0x008fea0003900000 */
[----:B------:R-:W3:Y:S02]  /*8680*/  @!P1 SYNCS.PHASECHK.TRANS64 P1, [R16+URZ+0x30840], R13 ;  /* 0x0308400d100095a7 */ /* 0x000ee4000802007f */
[----:B---3--:R-:W-:Y:S05]  /*8690*/  @!P1 BRA `(.L_x_1481) ;  /* 0xfffffffc00f09947 */ /* 0x008fea000383ffff */
[----:B------:R-:W-:Y:S05]  /*86a0*/  BRA `(.L_x_1502) ;  /* 0xfffffff0006c7947 */ /* 0x000fea000383ffff */
.L_x_1483:
[----:B--2---:R2:W3:Y:S02]  /*86b0*/  SYNCS.PHASECHK.TRANS64.TRYWAIT P1, [R16+URZ+0x30828], R13 ;  /* 0x0308280d100075a7 */ /* 0x0044e4000802017f */
[----:B---3--:R-:W-:Y:S05]  /*86c0*/  @!P1 NANOSLEEP.SYNCS 0x989680 ;  /* 0x009896800000995d */ /* 0x008fea0003900000 */
[----:B------:R-:W3:Y:S02]  /*86d0*/  @!P1 SYNCS.PHASECHK.TRANS64 P1, [R16+URZ+0x30828], R13 ;  /* 0x0308280d100095a7 */ /* 0x000ee4000802007f */
[----:B---3--:R-:W-:Y:S05]  /*86e0*/  @!P1 BRA `(.L_x_1483) ;  /* 0xfffffffc00f09947 */ /* 0x008fea000383ffff */
[----:B------:R-:W-:Y:S05]  /*86f0*/  BRA `(.L_x_1503) ;  /* 0xfffffff000f47947 */ /* 0x000fea000383ffff */
.L_x_1485:
[----:B---3--:R3:W1:Y:S02]  /*8700*/  SYNCS.PHASECHK.TRANS64.TRYWAIT P0, [R3+URZ+0x30840], R0 ;  /* 0x03084000030075a7 */ /* 0x008664000800017f */
[----:B-1----:R-:W-:Y:S05]  /*8710*/  @!P0 NANOSLEEP.SYNCS 0x989680 ;  /* 0x009896800000895d */ /* 0x002fea0003900000 */
[----:B------:R-:W1:Y:S02]  /*8720*/  @!P0 SYNCS.PHASECHK.TRANS64 P0, [R3+URZ+0x30840], R0 ;  /* 0x03084000030085a7 */ /* 0x000e64000800007f */
[----:B-1----:R-:W-:Y:S05]  /*8730*/  @!P0 BRA `(.L_x_1485) ;  /* 0xfffffffc00f08947 */ /* 0x002fea000383ffff */
[----:B------:R-:W-:Y:S05]  /*8740*/  BRA `(.L_x_1504) ;  /* 0xfffffff4009c7947 */ /* 0x000fea000383ffff */
.L_x_1487:
[----:B------:R-:W-:Y:S01]  /*8750*/  BSSY B0, `(.L_x_1505) ;  /* 0x0000006000007945 */ /* 0x000fe20003800000 */
[----:B------:R-:W-:-:S07]  /*8760*/  IMAD.MOV.U32 R15, RZ, RZ, -0x1 ;  /* 0xffffffffff0f7424 */ /* 0x000fce00078e00ff */
[----:B------:R-:W-:Y:S05]  /*8770*/  WARPSYNC.COLLECTIVE R15, `(.L_x_1506) ;  /* 0x000000000f0c7348 */ /* 0x000fea0003c00000 */
[----:B------:R-:W-:Y:S02]  /*8780*/  ELECT P6, UR62, PT ;  /* 0x00000000003e782f */ /* 0x000fe400038c0000 */
[----:B------:R-:W-:Y:S01]  /*8790*/  MOV R14, UR62 ;  /* 0x0000003e000e7c02 */ /* 0x000fe20008000f00 */
[----:B------:R-:W-:Y:S10]  /*87a0*/  ENDCOLLECTIVE ;  /* 0x000000000000791b */ /* 0x000ff40003800000 */
.L_x_1506:
[----:B------:R-:W-:Y:S05]  /*87b0*/  BSYNC B0 ;  /* 0x0000000000007941 */ /* 0x000fea0003800000 */
.L_x_1505:
[----:B------:R-:W-:Y:S05]  /*87c0*/  BRA `(.L_x_1507) ;  /* 0xfffffff800487947 */ /* 0x000fea000383ffff */
.L_x_1489:
[----:B-1----:R1:W2:Y:S02]  /*87d0*/  SYNCS.PHASECHK.TRANS64.TRYWAIT P0, [R6+URZ], R5 ;  /* 0x00000005060075a7 */ /* 0x0022a4000800017f */
[----:B--2---:R-:W-:Y:S05]  /*87e0*/  @!P0 NANOSLEEP.SYNCS 0x989680 ;  /* 0x009896800000895d */ /* 0x004fea0003900000 */
[----:B------:R-:W2:Y:S02]  /*87f0*/  @!P0 SYNCS.PHASECHK.TRANS64 P0, [R6+URZ], R5 ;  /* 0x00000005060085a7 */ /* 0x000ea4000800007f */
[----:B--2---:R-:W-:Y:S05]  /*8800*/  @!P0 BRA `(.L_x_1489) ;  /* 0xfffffffc00f08947 */ /* 0x004fea000383ffff */
[----:B------:R-:W-:Y:S05]  /*8810*/  BRA `(.L_x_1508) ;  /* 0xfffffff800887947 */ /* 0x000fea000383ffff */
.L_x_1490:
[----:B--2---:R2:W3:Y:S02]  /*8820*/  SYNCS.PHASECHK.TRANS64.TRYWAIT P0, [R3+URZ], R2 ;  /* 0x00000002030075a7 */ /* 0x0044e4000800017f */
[----:B---3--:R-:W-:Y:S05]  /*8830*/  @!P0 NANOSLEEP.SYNCS 0x989680 ;  /* 0x009896800000895d */ /* 0x008fea0003900000 */
[----:B------:R-:W3:Y:S02]  /*8840*/  @!P0 SYNCS.PHASECHK.TRANS64 P0, [R3+URZ], R2 ;  /* 0x00000002030085a7 */ /* 0x000ee4000800007f */
[----:B---3--:R-:W-:Y:S05]  /*8850*/  @!P0 BRA `(.L_x_1490) ;  /* 0xfffffffc00f08947 */ /* 0x008fea000383ffff */
[----:B------:R-:W-:Y:S05]  /*8860*/  BRA `(.L_x_1509) ;  /* 0xfffffff8007c7947 */ /* 0x000fea000383ffff */
.L_x_1492:
[----:B--2---:R2:W3:Y:S02]  /*8870*/  SYNCS.PHASECHK.TRANS64.TRYWAIT P0, [R0+URZ], R5 ;  /* 0x00000005000075a7 */ /* 0x0044e4000800017f */
[----:B---3--:R-:W-:Y:S05]  /*8880*/  @!P0 NANOSLEEP.SYNCS 0x989680 ;  /* 0x009896800000895d */ /* 0x008fea0003900000 */
[----:B------:R-:W3:Y:S02]  /*8890*/  @!P0 SYNCS.PHASECHK.TRANS64 P0, [R0+URZ], R5 ;  /* 0x00000005000085a7 */ /* 0x000ee4000800007f */
[----:B---3--:R-:W-:Y:S05]  /*88a0*/  @!P0 BRA `(.L_x_1492) ;  /* 0xfffffffc00f08947 */ /* 0x008fea000383ffff */
[----:B------:R-:W-:Y:S05]  /*88b0*/  BRA `(.L_x_1510) ;  /* 0xfffffff800807947 */ /* 0x000fea000383ffff */
.L_x_1511:
        /* <DEDUP_REMOVED lines=12> */
.L_x_7300:


//--------------------- .text._ZN7cutlass13device_kernelIN5flash11enable_sm90INS1_16FlashAttnBwdSm90INS1_25CollectiveMainloopBwdSm90ILi2ELi2ELi2EN4cute5tupleIJNS5_1CILi1EEES8_S8_EEENS6_IJNS7_ILi64EEENS7_ILi128EEESB_EEENS_10bfloat16_tEfNS_4arch4Sm90ELb0ELb1ELb1ELb0ELb1ELb1ELb0ELb0ELi2ELi1ELi2ELi1ELb0EEENS1_24CollectiveEpilogueBwdGQAISC_fSF_Li256ELb0ELb1EEENS1_19SingleTileSchedulerILb0ELb0ELb0ELi128EEEEEEEEEvNT_6ParamsE --------------------------
	.section	.text._ZN7cutlass13device_kernelIN5flash11enable_sm90INS1_16FlashAttnBwdSm90INS1_25CollectiveMainloopBwdSm90ILi2ELi2ELi2EN4cute5tupleIJNS5_1CILi1EEES8_S8_EEENS6_IJNS7_ILi64EEENS7_ILi128EEESB_EEENS_10bfloat16_tEfNS_4arch4Sm90ELb0ELb1ELb1ELb0ELb1ELb1ELb0ELb0ELi2ELi1ELi2ELi1ELb0EEENS1_24CollectiveEpilogueBwdGQAISC_fSF_Li256ELb0ELb1EEENS1_19SingleTileSchedulerILb0ELb0ELb0ELi128EEEEEEEEEvNT_6ParamsE,"ax",@progbits
	.align	128
.text._ZN7cutlass13device_kernelIN5flash11enable_sm90INS1_16FlashAttnBwdSm90INS1_25CollectiveMainloopBwdSm90ILi2ELi2ELi2EN4cute5tupleIJNS5_1CILi1EEES8_S8_EEENS6_IJNS7_ILi64EEENS7_ILi128EEESB_EEENS_10bfloat16_tEfNS_4arch4Sm90ELb0ELb1ELb1ELb0ELb1ELb1ELb0ELb0ELi2ELi1ELi2ELi1ELb0EEENS1_24CollectiveEpilogueBwdGQAISC_fSF_Li256ELb0ELb1EEENS1_19SingleTileSchedulerILb0ELb0ELb0ELi128EEEEEEEEEvNT_6ParamsE:
        .type           _ZN7cutlass13device_kernelIN5flash11enable_sm90INS1_16FlashAttnBwdSm90INS1_25CollectiveMainloopBwdSm90ILi2ELi2ELi2EN4cute5tupleIJNS5_1CILi1EEES8_S8_EEENS6_IJNS7_ILi64EEENS7_ILi128EEESB_EEENS_10bfloat16_tEfNS_4arch4Sm90ELb0ELb1ELb1ELb0ELb1ELb1ELb0ELb0ELi2ELi1ELi2ELi1ELb0EEENS1_24CollectiveEpilogueBwdGQAISC_fSF_Li256ELb0ELb1EEENS1_19SingleTileSchedulerILb0ELb0ELb0ELi128EEEEEEEEEvNT_6ParamsE,@function
        .size           _ZN7cutlass13device_kernelIN5flash11enable_sm90INS1_16FlashAttnBwdSm90INS1_25CollectiveMainloopBwdSm90ILi2ELi2ELi2EN4cute5tupleIJNS5_1CILi1EEES8_S8_EEENS6_IJNS7_ILi64EEENS7_ILi128EEESB_EEENS_10bfloat16_tEfNS_4arch4Sm90ELb0ELb1ELb1ELb0ELb1ELb1ELb0ELb0ELi2ELi1ELi2ELi1ELb0EEENS1_24CollectiveEpilogueBwdGQAISC_fSF_Li256ELb0ELb1EEENS1_19SingleTileSchedulerILb0ELb0ELb0ELi128EEEEEEEEEvNT_6ParamsE,(.L_x_7301 - _ZN7cutlass13device_kernelIN5flash11enable_sm90INS1_16FlashAttnBwdSm90INS1_25CollectiveMainloopBwdSm90ILi2ELi2ELi2EN4cute5tupleIJNS5_1CILi1EEES8_S8_EEENS6_IJNS7_ILi64EEENS7_ILi128EEESB_EEENS_10bfloat16_tEfNS_4arch4Sm90ELb0ELb1ELb1ELb0ELb1ELb1ELb0ELb0ELi2ELi1ELi2ELi1ELb0EEENS1_24CollectiveEpilogueBwdGQAISC_fSF_Li256ELb0ELb1EEENS1_19SingleTileSchedulerILb0ELb0ELb0ELi128EEEEEEEEEvNT_6ParamsE)
        .other          _ZN7cutlass13device_kernelIN5flash11enable_sm90INS1_16FlashAttnBwdSm90INS1_25CollectiveMainloopBwdSm90ILi2ELi2ELi2EN4cute5tupleIJNS5_1CILi1EEES8_S8_EEENS6_IJNS7_ILi64EEENS7_ILi128EEESB_EEENS_10bfloat16_tEfNS_4arch4Sm90ELb0ELb1ELb1ELb0ELb1ELb1ELb0ELb0ELi2ELi1ELi2ELi1ELb0EEENS1_24CollectiveEpilogueBwdGQAISC_fSF_Li256ELb0ELb1EEENS1_19SingleTileSchedulerILb0ELb0ELb0ELi128EEEEEEEEEvNT_6ParamsE,@"STO_CUDA_ENTRY STV_DEFAULT"
_ZN7cutlass13device_kernelIN5flash11enable_sm90INS1_16FlashAttnBwdSm90INS1_25CollectiveMainloopBwdSm90ILi2ELi2ELi2EN4cute5tupleIJNS5_1CILi1EEES8_S8_EEENS6_IJNS7_ILi64EEENS7_ILi128EEESB_EEENS_10bfloat16_tEfNS_4arch4Sm90ELb0ELb1ELb1ELb0ELb1ELb1ELb0ELb0ELi2ELi1ELi2ELi1ELb0EEENS1_24CollectiveEpilogueBwdGQAISC_fSF_Li256ELb0ELb1EEENS1_19SingleTileSchedulerILb0ELb0ELb0ELi128EEEEEEEEEvNT_6ParamsE:
        /* <DEDUP_REMOVED lines=24> */
.L_x_1513:
[----:B------:R-:W-:Y:S05]  /*0180*/  BSYNC B0 ;  /* 0x0000000000007941 */ /* 0x000fea0003800000 */
.L_x_1512:
        /* <DEDUP_REMOVED lines=37> */
.L_x_1514:
        /* <DEDUP_REMOVED lines=22> */
.L_x_1515:
[----:B------:R-:W-:Y:S01]  /*0540*/  PLOP3.LUT P0, PT, PT, PT, UP0, 0x80, 0x0 ;  /* 0x000000000000781c */ /* 0x000fe20003f0f008 */
[----:B------:R-:W-:Y:S01]  /*0550*/  NOP ;  /* 0x0000000000007918 */ /* 0x000fe20000000000 */
[----:B------:R-:W-:Y:S01]  /*0560*/  ULDC.64 UR46, c[0x0][0x208] ;  /* 0x00008200002e7ab9 */ /* 0x000fe20000000a00 */
[----:B------:R-:W-:Y:S01]  /*0570*/  BSSY B6, `(.L_x_1516) ;  /* 0x0000919000067945 */ /* 0x000fe20003800000 */
[----:B-12-4-:R-:W-:Y:S09]  /*0580*/  BAR.SYNC.DEFER_BLOCKING 0x0 ;  /* 0x0000000000007b1d */ /* 0x016ff20000010000 */
[----:B------:R-:W-:Y:S05]  /*0590*/  @!P0 BRA `(.L_x_1517) ;  /* 0x0000005400048947 */ /* 0x000fea0003800000 */
.L_x_1518:
        /* <DEDUP_REMOVED lines=101> */
.L_x_1520:
        /* <DEDUP_REMOVED lines=31> */
.L_x_1523:
        /* <DEDUP_REMOVED lines=15> */
.L_x_1522:
        /* <DEDUP_REMOVED lines=22> */
.L_x_1525:
        /* <DEDUP_REMOVED lines=15> */
.L_x_1524:
        /* <DEDUP_REMOVED lines=8> */
.L_x_1638:
        /* <DEDUP_REMOVED lines=23> */
.L_x_1527:
        /* <DEDUP_REMOVED lines=98> */
.L_x_1539:
[----:B------:R-:W-:-:S05]  /*1930*/  IMAD.U32 R0, RZ, RZ, UR38 ;  /* 0x00000026ff007e24 */ /* 0x000fca000f8e00ff */
[----:B------:R-:W-:-:S04]  /*1940*/  LOP3.LUT R0, R0, 0x1, RZ, 0xfc, !PT ;  /* 0x0000000100007812 */ /* 0x000fc800078efcff */
[----:B------:R-:W-:-:S13]  /*1950*/  ISETP.NE.AND P6, PT, R0, 0x3, PT ;  /* 0x000000030000780c */ /* 0x000fda0003fc5270 */
[----:B-1----:R-:W-:Y:S05]  /*1960*/  @!P6 BRA `(.L_x_1529) ;  /* 0x000000000004e947 */ /* 0x002fea0003800000 */
[----:B------:R-:W-:Y:S01]  /*1970*/  BPT.TRAP 0x1 ;  /* 0x000000040000795c */ /* 0x000fe20000300000 */
.L_x_1529:
        /* <DEDUP_REMOVED lines=8> */
.L_x_1530:
[----:B---3--:R-:W-:Y:S05]  /*1a00*/  @P0 BRA `(.L_x_1531) ;  /* 0x0000000000080947 */ /* 0x008fea0003800000 */
[----:B------:R-:W3:Y:S02]  /*1a10*/  SYNCS.PHASECHK.TRANS64.TRYWAIT P0, [R0+URZ+0x30810], R191 ;  /* 0x030810bf000075a7 */ /* 0x000ee4000800017f */
[----:B---3--:R-:W-:Y:S05]  /*1a20*/  @!P0 BRA `(.L_x_1532) ;  /* 0x0000007c00788947 */ /* 0x008fea0003800000 */
.L_x_1531:
        /* <DEDUP_REMOVED lines=84> */
.L_x_1533:
[----:B------:R1:W1:Y:S01]  /*1f70*/  SYNCS.PHASECHK.TRANS64.TRYWAIT P0, [R0+URZ+0x30830], R191 ;  /* 0x030830bf000075a7 */ /* 0x000262000800017f */
[----:B------:R-:W-:Y:S05]  /*1f80*/  @!P6 BRA `(.L_x_1534) ;  /* 0x000000000004e947 */ /* 0x000fea0003800000 */
[----:B------:R-:W-:Y:S01]  /*1f90*/  BPT.TRAP 0x1 ;  /* 0x000000040000795c */ /* 0x000fe20000300000 */
.L_x_1534:
        /* <DEDUP_REMOVED lines=52> */
.L_x_1535:
        /* <DEDUP_REMOVED lines=539> */
.L_x_1537:
        /* <DEDUP_REMOVED lines=49> */
.L_x_1538:
        /* <DEDUP_REMOVED lines=78> */
.L_x_1521:
[----:B------:R-:W-:Y:S05]  /*4c80*/  @P0 BRA `(.L_x_1519) ;  /* 0x00000048009c0947 */ /* 0x000fea0003800000 */
[----:B------:R-:W2:Y:S01]  /*4c90*/  S2R R4, SR_TID.X ;  /* 0x0000000000047919 */ /* 0x000ea20000002100 */
[----:B------:R-:W3:Y:S01]  /*4ca0*/  S2UR UR8, SR_CTAID.Y ;  /* 0x00000000000879c3 */ /* 0x000ee20000002600 */
[----:B------:R-:W-:Y:S01]  /*4cb0*/  ULDC UR9, c[0x0][0x850] ;  /* 0x0002140000097ab9 */ /* 0x000fe20000000800 */
[----:B------:R-:W-:Y:S01]  /*4cc0*/  ULDC.64 UR12, c[0x0][0x818] ;  /* 0x00020600000c7ab9 */ /* 0x000fe20000000a00 */
[----:B------:R-:W-:Y:S01]  /*4cd0*/  UISETP.NE.AND UP0, UPT, UR9, 0x1, UPT ;  /* 0x000000010900788c */ /* 0x000fe2000bf05270 */
[----:B------:R-:W-:Y:S01]  /*4ce0*/  BSSY B0, `(.L_x_1540) ;  /* 0x000005c000007945 */ /* 0x000fe20003800000 */
[----:B------:R-:W-:Y:S01]  /*4cf0*/  ULDC UR18, c[0x0][0x870] ;  /* 0x00021c0000127ab9 */ /* 0x000fe20000000800 */
[----:B------:R-:W-:Y:S01]  /*4d00*/  ULDC UR20, c[0x0][0x80c] ;  /* 0x0002030000147ab9 */ /* 0x000fe20000000800 */
[----:B------:R-:W-:Y:S01]  /*4d10*/  ULDC.64 UR16, c[0x0][0x840] ;  /* 0x0002100000107ab9 */ /* 0x000fe20000000a00 */
[----:B------:R-:W4:Y:S01]  /*4d20*/  S2UR UR15, SR_CTAID.X ;  /* 0x00000000000f79c3 */ /* 0x000f220000002500 */
[----:B------:R-:W-:-:S05]  /*4d30*/  ULDC.64 UR24, c[0x0][0x848] ;  /* 0x0002120000187ab9 */ /* 0x000fca0000000a00 */
[----:B------:R-:W-:Y:S01]  /*4d40*/  @UP0 ULDC UR4, c[0x0][0x854] ;  /* 0x0002150000040ab9 */ /* 0x000fe20000000800 */
[----:B------:R-:W-:Y:S01]  /*4d50*/  @UP0 ULDC UR7, c[0x0][0x858] ;  /* 0x0002160000070ab9 */ /* 0x000fe20000000800 */
[----:B------:R-:W5:Y:S08]  /*4d60*/  S2UR UR14, SR_CTAID.Z ;  /* 0x00000000000e79c3 */ /* 0x000f700000002700 */
[----:B------:R-:W1:Y:S01]  /*4d70*/  S2UR UR21, SR_CgaCtaId ;  /* 0x00000000001579c3 */ /* 0x000e620000008800 */
[----:B---3--:R-:W-:-:S02]  /*4d80*/  UIMAD.WIDE.U32 UR4, UR8, UR4, URZ ;  /* 0x00000004080472a5 */ /* 0x008fc4000f8e003f */
[----:B------:R-:W-:Y:S02]  /*4d90*/  UMOV UR11, UR8 ;  /* 0x00000008000b7c82 */ /* 0x000fe40008000000 */
[----:B------:R-:W-:Y:S01]  /*4da0*/  @UP0 USHF.R.U32.HI UR11, URZ, UR7, UR5 ;  /* 0x000000073f0b0299 */ /* 0x000fe20008011605 */
[C---:B--2---:R-:W-:Y:S01]  /*4db0*/  VIADD R5, R4.reuse, 0xffffff80 ;  /* 0xffffff8004057836 */ /* 0x044fe20000000000 */
[----:B----4-:R-:W-:Y:S01]  /*4dc0*/  UIMAD UR18, UR15, UR18, URZ ;  /* 0x000000120f1272a4 */ /* 0x010fe2000f8e023f */
[----:B------:R-:W-:Y:S01]  /*4dd0*/  BAR.SYNC.DEFER_BLOCKING 0x1, 0x100 ;  /* 0x0044000000007b1d */ /* 0x000fe20000010000 */
[----:B------:R-:W-:Y:S01]  /*4de0*/  USHF.R.S32.HI UR19, URZ, 0x1f, UR11 ;  /* 0x0000001f3f137899 */ /* 0x000fe2000801140b */
[----:B------:R-:W-:Y:S01]  /*4df0*/  ISETP.NE.AND P1, PT, R4, 0x80, PT ;  /* 0x000000800400780c */ /* 0x000fe20003f25270 */
[----:B------:R-:W-:Y:S01]  /*4e00*/  USHF.L.U32 UR6, UR15, 0xe, URZ ;  /* 0x0000000e0f067899 */ /* 0x000fe2000800063f */
[----:B------:R-:W-:Y:S01]  /*4e10*/  SHF.R.S32.HI R0, RZ, 0x1f, R5 ;  /* 0x0000001fff007819 */ /* 0x000fe20000011405 */
[----:B------:R-:W-:Y:S01]  /*4e20*/  UIMAD UR10, UR19, UR12, URZ ;  /* 0x0000000c130a72a4 */ /* 0x000fe2000f8e023f */
[----:B------:R-:W-:Y:S01]  /*4e30*/  ISETP.NE.AND P0, PT, R5, RZ, PT ;  /* 0x000000ff0500720c */ /* 0x000fe20003f05270 */
[----:B------:R-:W-:Y:S01]  /*4e40*/  UIMAD UR18, UR18, UR20, URZ ;  /* 0x00000014121272a4 */ /* 0x000fe2000f8e023f */
[----:B------:R-:W-:Y:S01]  /*4e50*/  LEA.HI R2, R0, R5, RZ, 0x7 ;  /* 0x0000000500027211 */ /* 0x000fe200078f38ff */
[----:B------:R-:W-:-:S02]  /*4e60*/  UIMAD UR22, UR11, UR13, UR10 ;  /* 0x0000000d0b1672a4 */ /* 0x000fc4000f8e020a */
[----:B-----5:R-:W-:Y:S01]  /*4e70*/  UIMAD UR15, UR14, UR20, URZ ;  /* 0x000000140e0f72a4 */ /* 0x020fe2000f8e023f */
[C---:B------:R-:W-:Y:S01]  /*4e80*/  LOP3.LUT R0, R2.reuse, 0xfffff80, RZ, 0xc0, !PT ;  /* 0x0fffff8002007812 */ /* 0x040fe200078ec0ff */
[----:B------:R-:W-:Y:S01]  /*4e90*/  IMAD.SHL.U32 R2, R2, 0x40, RZ ;  /* 0x0000004002027824 */ /* 0x000fe200078e00ff */
[----:B------:R-:W-:Y:S01]  /*4ea0*/  UMOV UR10, 0x400 ;  /* 0x00000400000a7882 */ /* 0x000fe20000000000 */
[----:B------:R-:W-:Y:S02]  /*4eb0*/  USHF.R.S32.HI UR7, URZ, 0x1f, UR6 ;  /* 0x0000001f3f077899 */ /* 0x000fe40008011406 */
[----:B------:R-:W-:Y:S01]  /*4ec0*/  IMAD.IADD R0, R5, 0x1, -R0 ;  /* 0x0000000105007824 */ /* 0x000fe200078e0a00 */
[----:B-1----:R-:W-:Y:S01]  /*4ed0*/  LOP3.LUT R3, R2, 0x3fffe000, RZ, 0xc0, !PT ;  /* 0x3fffe00002037812 */ /* 0x002fe200078ec0ff */
[----:B------:R-:W-:Y:S02]  /*4ee0*/  ULEA UR10, UR21, UR10, 0x18 ;  /* 0x0000000a150a7291 */ /* 0x000fe4000f8ec03f */
[----:B------:R-:W-:-:S02]  /*4ef0*/  USHF.R.S32.HI UR21, URZ, 0x1f, UR18 ;  /* 0x0000001f3f157899 */ /* 0x000fc40008011412 */
[----:B------:R-:W-:Y:S01]  /*4f00*/  USHF.R.S32.HI UR20, URZ, 0x1f, UR15 ;  /* 0x0000001f3f147899 */ /* 0x000fe2000801140f */
[----:B------:R-:W-:Y:S01]  /*4f10*/  IMAD R0, R0, 0x4, R3 ;  /* 0x0000000400007824 */ /* 0x000fe200078e0203 */
[----:B------:R-:W-:Y:S02]  /*4f20*/  UIADD3 UR18, UP0, UP1, UR18, UR15, UR11 ;  /* 0x0000000f12127290 */ /* 0x000fe4000f91e00b */
[----:B------:R-:W-:Y:S02]  /*4f30*/  UIMAD.WIDE.U32 UR4, UR11, UR12, UR6 ;  /* 0x0000000c0b0472a5 */ /* 0x000fe4000f8e0006 */
[----:B------:R-:W-:Y:S01]  /*4f40*/  UIMAD.WIDE.U32 UR6, UR11, UR16, UR6 ;  /* 0x000000100b0672a5 */ /* 0x000fe2000f8e0006 */
[----:B------:R-:W-:Y:S01]  /*4f50*/  LEA R0, R0, UR10, 0x2 ;  /* 0x0000000a00007c11 */ /* 0x000fe2000f8e10ff */
[----:B------:R-:W-:Y:S02]  /*4f60*/  UIMAD UR23, UR19, UR16, URZ ;  /* 0x00000010131772a4 */ /* 0x000fe4000f8e023f */
[----:B------:R-:W-:-:S02]  /*4f70*/  UIADD3.X UR16, UR21, UR20, UR19, UP0, UP1 ;  /* 0x0000001415107290 */ /* 0x000fc400087e2413 */
[----:B------:R-:W-:Y:S01]  /*4f80*/  USHF.L.U32 UR15, UR18, 0x2, URZ ;  /* 0x00000002120f7899 */ /* 0x000fe2000800063f */
[----:B------:R1:W-:Y:S01]  /*4f90*/  STS.128 [R0], R24 ;  /* 0x0000001800007388 */ /* 0x0003e20000000c00 */
[----:B------:R-:W-:Y:S01]  /*4fa0*/  ULDC.64 UR12, c[0x0][0x868] ;  /* 0x00021a00000c7ab9 */ /* 0x000fe20000000a00 */
[----:B------:R-:W-:Y:S02]  /*4fb0*/  USHF.L.U64.HI UR16, UR18, 0x2, UR16 ;  /* 0x0000000212107899 */ /* 0x000fe40008010210 */
[----:B------:R-:W-:Y:S01]  /*4fc0*/  UIADD3 UR18, UP0, UR15, UR12, URZ ;  /* 0x0000000c0f127290 */ /* 0x000fe2000ff1e03f */
[----:B------:R1:W-:Y:S01]  /*4fd0*/  STS.128 [R0+0x800], R28 ;  /* 0x0008001c00007388 */ /* 0x0003e20000000c00 */
[----:B------:R-:W-:Y:S02]  /*4fe0*/  USHF.R.S32.HI UR12, URZ, 0x1f, UR14 ;  /* 0x0000001f3f0c7899 */ /* 0x000fe4000801140e */
[----:B------:R-:W-:Y:S01]  /*4ff0*/  UIMAD UR17, UR11, UR17, UR23 ;  /* 0x000000110b1172a4 */ /* 0x000fe2000f8e0217 */
[----:B------:R1:W-:Y:S01]  /*5000*/  STS.128 [R0+0x1000], R32 ;  /* 0x0010002000007388 */ /* 0x0003e20000000c00 */
[----:B------:R-:W-:Y:S01]  /*5010*/  ULDC.64 UR20, c[0x0][0x820] ;  /* 0x0002080000147ab9 */ /* 0x000fe20000000a00 */
[----:B------:R-:W-:Y:S01]  /*5020*/  UIADD3.X UR19, UR16, UR13, URZ, UP0, !UPT ;  /* 0x0000000d10137290 */ /* 0x000fe200087fe43f */
[----:B------:R-:W-:Y:S01]  /*5030*/  IMAD.U32 R2, RZ, RZ, UR18 ;  /* 0x00000012ff027e24 */ /* 0x000fe2000f8e00ff */
[----:B------:R1:W-:Y:S01]  /*5040*/  STS.128 [R0+0x1800], R36 ;  /* 0x0018002400007388 */ /* 0x0003e20000000c00 */
[----:B------:R-:W-:-:S02]  /*5050*/  UIMAD UR13, UR12, UR20, URZ ;  /* 0x000000140c0d72a4 */ /* 0x000fc4000f8e023f */
[----:B------:R-:W-:Y:S01]  /*5060*/  UIADD3 UR5, UR5, UR22, URZ ;  /* 0x0000001605057290 */ /* 0x000fe2000fffe03f */
[----:B------:R1:W-:Y:S01]  /*5070*/  STS.128 [R0+0x2000], R40 ;  /* 0x0020002800007388 */ /* 0x0003e20000000c00 */
[----:B------:R-:W-:Y:S01]  /*5080*/  UIMAD UR12, UR12, UR24, URZ ;  /* 0x000000180c0c72a4 */ /* 0x000fe2000f8e023f */
[----:B------:R-:W-:Y:S01]  /*5090*/  IMAD.U32 R3, RZ, RZ, UR19 ;  /* 0x00000013ff037e24 */ /* 0x000fe2000f8e00ff */
        /* <DEDUP_REMOVED lines=10> */
[----:B------:R-:W-:Y:S01]  /*5140*/  UIADD3 UR14, -UR11, URZ, URZ ;  /* 0x0000003f0b0e7290 */ /* 0x000fe2000fffe13f */
[----:B------:R1:W-:Y:S01]  /*5150*/  STS.128 [R0+0x4000], R56 ;  /* 0x0040003800007388 */ /* 0x0003e20000000c00 */
[----:B------:R-:W-:Y:S02]  /*5160*/  UIADD3 UR11, UR5, UR13, URZ ;  /* 0x0000000d050b7290 */ /* 0x000fe4000fffe03f */
[----:B------:R-:W-:Y:S01]  /*5170*/  ULEA UR20, UP0, UR4, UR20, 0x2 ;  /* 0x0000001404147291 */ /* 0x000fe2000f80103f */
[----:B------:R1:W-:Y:S01]  /*5180*/  STS.128 [R0+0x4800], R60 ;  /* 0x0048003c00007388 */ /* 0x0003e20000000c00 */
[----:B------:R-:W-:-:S02]  /*5190*/  UIADD3 UR5, UR7, UR12, URZ ;  /* 0x0000000c07057290 */ /* 0x000fc4000fffe03f */
[----:B------:R-:W-:Y:S01]  /*51a0*/  ULEA UR22, UP1, UR6, UR22, 0x2 ;  /* 0x0000001606167291 */ /* 0x000fe2000f82103f */
[----:B------:R1:W-:Y:S01]  /*51b0*/  STS.128 [R0+0x5000], R64 ;  /* 0x0050004000007388 */ /* 0x0003e20000000c00 */
[----:B------:R-:W-:Y:S02]  /*51c0*/  ULEA.HI.X UR21, UR4, UR21, UR11, 0x2, UP0 ;  /* 0x0000001504157291 */ /* 0x000fe400080f140b */
[----:B------:R-:W-:Y:S01]  /*51d0*/  ULEA.HI.X UR5, UR6, UR23, UR5, 0x2, UP1 ;  /* 0x0000001706057291 */ /* 0x000fe200088f1405 */
[----:B------:R1:W-:Y:S01]  /*51e0*/  STS.128 [R0+0x5800], R68 ;  /* 0x0058004400007388 */ /* 0x0003e20000000c00 */
[----:B------:R-:W-:-:S03]  /*51f0*/  UIMAD UR14, UR9, UR14, UR8 ;  /* 0x0000000e090e72a4 */ /* 0x000fc6000f8e0208 */
[----:B------:R1:W-:Y:S04]  /*5200*/  STS.128 [R0+0x6000], R72 ;  /* 0x0060004800007388 */ /* 0x0003e80000000c00 */
[----:B------:R1:W-:Y:S04]  /*5210*/  STS.128 [R0+0x6800], R76 ;  /* 0x0068004c00007388 */ /* 0x0003e80000000c00 */
[----:B------:R1:W-:Y:S04]  /*5220*/  STS.128 [R0+0x7000], R80 ;  /* 0x0070005000007388 */ /* 0x0003e80000000c00 */
[----:B------:R1:W-:Y:S01]  /*5230*/  STS.128 [R0+0x7800], R84 ;  /* 0x0078005400007388 */ /* 0x0003e20000000c00 */
[----:B------:R-:W-:Y:S05]  /*5240*/  @P0 BRA `(.L_x_1541) ;  /* 0x0000000000140947 */ /* 0x000fea0003800000 */
.L_x_1542:
[----:B------:R-:W2:Y:S04]  /*5250*/  LDG.E.STRONG.GPU R4, desc[UR46][R2.64] ;  /* 0x0000002e02047981 */ /* 0x000ea8000c1ef900 */
[----:B--2---:R-:W-:Y:S01]  /*5260*/  CCTL.IVALL ;  /* 0x00000000ff00798f */ /* 0x004fe20002000000 */
[----:B------:R-:W-:Y:S05]  /*5270*/  YIELD ;  /* 0x0000000000007946 */ /* 0x000fea0003800000 */
[----:B------:R-:W-:-:S13]  /*5280*/  ISETP.NE.AND P0, PT, R4, UR14, PT ;  /* 0x0000000e04007c0c */ /* 0x000fda000bf05270 */
[----:B------:R-:W-:Y:S05]  /*5290*/  @P0 BRA `(.L_x_1542) ;  /* 0xfffffffc00ec0947 */ /* 0x000fea000383ffff */
.L_x_1541:
[----:B------:R-:W-:Y:S05]  /*52a0*/  BSYNC B0 ;  /* 0x0000000000007941 */ /* 0x000fea0003800000 */
.L_x_1540:
[----:B------:R-:W-:-:S03]  /*52b0*/  UMOV UR4, 0xffffffff ;  /* 0xffffffff00047882 */ /* 0x000fc60000000000 */
[----:B------:R-:W-:Y:S05]  /*52c0*/  BRA.DIV UR4, `(.L_x_1543) ;  /* 0x0000004604787947 */ /* 0x000fea000b800000 */
[----:B------:R-:W-:Y:S01]  /*52d0*/  NOP ;  /* 0x0000000000007918 */ /* 0x000fe20000000000 */
.L_x_1641:
        /* <DEDUP_REMOVED lines=10> */
[----:B------:R-:W-:Y:S01]  /*5380*/  PLOP3.LUT P0, PT, PT, PT, PT, 0x80, 0x0 ;  /* 0x000000000000781c */ /* 0x000fe20003f0f070 */
[----:B------:R-:W-:Y:S01]  /*5390*/  UMOV UR6, 0x1000 ;  /* 0x0000100000067882 */ /* 0x000fe20000000000 */
[----:B------:R-:W-:Y:S01]  /*53a0*/  UMOV UR8, 0x0 ;  /* 0x0000000000087882 */ /* 0x000fe20000000000 */
[----:B------:R-:W-:Y:S01]  /*53b0*/  UMOV UR9, 0x14f00000 ;  /* 0x14f0000000097882 */ /* 0x000fe20000000000 */
[----:B------:R-:W-:-:S09]  /*53c0*/  UMOV UR4, UR22 ;  /* 0x0000001600047c82 */ /* 0x000fd20008000000 */
.L_x_1546:
[----:B------:R-:W-:Y:S01]  /*53d0*/  @P0 ELECT P2, URZ, PT ;  /* 0x00000000003f082f */ /* 0x000fe20003840000 */
[----:B------:R2:W-:-:S12]  /*53e0*/  UBLKRED.G.S.ADD.F32.RN [UR4], [UR10], UR6, desc[UR8] ;  /* 0x000008040a0073bb */ /* 0x0005d800080a1406 */
[----:B------:R-:W-:Y:S02]  /*53f0*/  @P2 PLOP3.LUT P0, PT, P2, PT, PT, 0x8, 0x0 ;  /* 0x000000000000281c */ /* 0x000fe4000170e170 */
[----:B------:R-:W-:-:S11]  /*5400*/  PLOP3.LUT P2, PT, PT, PT, PT, 0x8, 0x0 ;  /* 0x000000000000781c */ /* 0x000fd60003f4e170 */
[----:B--2---:R-:W-:Y:S05]  /*5410*/  @P0 BRA.U.ANY `(.L_x_1546) ;  /* 0xfffffffd00ec0947 */ /* 0x004fea000393ffff */
[----:B------:R0:W-:Y:S01]  /*5420*/  UTMACMDFLUSH ;  /* 0x00000000000079b7 */ /* 0x0001e20000000000 */
[----:B------:R-:W-:-:S04]  /*5430*/  DEPBAR.LE SB0, 0x0 ;  /* 0x000080000000791a */ /* 0x000fc80000000000 */
.L_x_1545:
[----:B------:R-:W-:Y:S05]  /*5440*/  BSYNC B0 ;  /* 0x0000000000007941 */ /* 0x000fea0003800000 */
.L_x_1544:
        /* <DEDUP_REMOVED lines=12> */
[----:B------:R-:W-:-:S05]  /*5510*/  IMAD.MOV.U32 R5, RZ, RZ, 0x1 ;  /* 0x00000001ff057424 */ /* 0x000fca00078e00ff */
[----:B------:R2:W-:Y:S02]  /*5520*/  REDG.E.ADD.S32.STRONG.GPU desc[UR46][R2.64], R5 ;  /* 0x000000050200798e */ /* 0x0005e4000c10e3ae */
.L_x_1548:
[----:B------:R-:W-:Y:S05]  /*5530*/  BSYNC B0 ;  /* 0x0000000000007941 */ /* 0x000fea0003800000 */
.L_x_1547:
[----:B------:R-:W-:Y:S06]  /*5540*/  BAR.SYNC.DEFER_BLOCKING 0x1, 0x100 ;  /* 0x0044000000007b1d */ /* 0x000fec0000010000 */
[----:B------:R-:W-:Y:S01]  /*5550*/  ULDC.64 UR4, c[0x0][0x860] ;  /* 0x0002180000047ab9 */ /* 0x000fe20000000a00 */
[----:B------:R-:W-:Y:S01]  /*5560*/  BSSY B0, `(.L_x_1549) ;  /* 0x000001b000007945 */ /* 0x000fe20003800000 */
[----:B------:R-:W-:-:S04]  /*5570*/  UIADD3 UR15, UP0, UR15, UR4, URZ ;  /* 0x000000040f0f7290 */ /* 0x000fc8000ff1e03f */
[----:B------:R-:W-:Y:S02]  /*5580*/  UIADD3.X UR16, UR16, UR5, URZ, UP0, !UPT ;  /* 0x0000000510107290 */ /* 0x000fe400087fe43f */
[----:B--2---:R-:W-:-:S04]  /*5590*/  IMAD.U32 R2, RZ, RZ, UR15 ;  /* 0x0000000fff027e24 */ /* 0x004fc8000f8e00ff */
[----:B------:R-:W-:Y:S01]  /*55a0*/  IMAD.U32 R3, RZ, RZ, UR16 ;  /* 0x00000010ff037e24 */ /* 0x000fe2000f8e00ff */
        /* <DEDUP_REMOVED lines=17> */
.L_x_1551:
[----:B-12---:R-:W2:Y:S04]  /*56c0*/  LDG.E.STRONG.GPU R0, desc[UR46][R2.64] ;  /* 0x0000002e02007981 */ /* 0x006ea8000c1ef900 */
[----:B--2---:R-:W-:Y:S01]  /*56d0*/  CCTL.IVALL ;  /* 0x00000000ff00798f */ /* 0x004fe20002000000 */
[----:B------:R-:W-:Y:S05]  /*56e0*/  YIELD ;  /* 0x0000000000007946 */ /* 0x000fea0003800000 */
[----:B------:R-:W-:-:S13]  /*56f0*/  ISETP.NE.AND P0, PT, R0, UR14, PT ;  /* 0x0000000e00007c0c */ /* 0x000fda000bf05270 */
[----:B------:R-:W-:Y:S05]  /*5700*/  @P0 BRA `(.L_x_1551) ;  /* 0xfffffffc00ec0947 */ /* 0x000fea000383ffff */
.L_x_1550:
[----:B------:R-:W-:Y:S05]  /*5710*/  BSYNC B0 ;  /* 0x0000000000007941 */ /* 0x000fea0003800000 */
.L_x_1549:
[----:B------:R-:W-:-:S03]  /*5720*/  UMOV UR4, 0xffffffff ;  /* 0xffffffff00047882 */ /* 0x000fc60000000000 */
[----:B------:R-:W-:Y:S05]  /*5730*/  BRA.DIV UR4, `(.L_x_1552) ;  /* 0x0000004204787947 */ /* 0x000fea000b800000 */
[----:B------:R-:W-:Y:S01]  /*5740*/  NOP ;  /* 0x0000000000007918 */ /* 0x000fe20000000000 */
.L_x_1644:
[----:B------:R-:W-:Y:S01]  /*5750*/  @!PT LDS RZ, [RZ] ;  /* 0x00000000fffff984 */ /* 0x000fe20000000800 */
[----:B------:R-:W-:Y:S01]  /*5760*/  @!PT LDS RZ, [RZ] ;  /* 0x00000000fffff984 */ /* 0x000fe20000000800 */
[----:B------:R-:W-:Y:S01]  /*5770*/  @!PT LDS RZ, [RZ] ;  /* 0x00000000fffff984 */ /* 0x000fe20000000800 */
[----:B------:R-:W-:Y:S01]  /*5780*/  @!PT LDS RZ, [RZ] ;  /* 0x00000000fffff984 */ /* 0x000fe20000000800 */
[----:B------:R3:W-:Y:S06]  /*5790*/  MEMBAR.ALL.CTA ;  /* 0x0000000000007992 */ /* 0x0007ec0000008000 */
[----:B---3--:R-:W3:Y:S01]  /*57a0*/  FENCE.VIEW.ASYNC.S ;  /* 0x00000000000073c6 */ /* 0x008ee20000000000 */
[----:B------:R-:W-:Y:S05]  /*57b0*/  WARPSYNC.ALL ;  /* 0x0000000000007948 */ /* 0x000fea0003800000 */
[----:B------:R-:W-:Y:S01]  /*57c0*/  BSSY B0, `(.L_x_1553) ;  /* 0x0000010000007945 */ /* 0x000fe20003800000 */
        /* <DEDUP_REMOVED lines=8> */
.L_x_1555:
[----:B------:R-:W-:Y:S01]  /*5850*/  @P0 ELECT P2, URZ, PT ;  /* 0x00000000003f082f */ /* 0x000fe20003840000 */
[----:B------:R3:W-:-:S12]  /*5860*/  UBLKRED.G.S.ADD.F32.RN [UR4], [UR10], UR6, desc[UR8] ;  /* 0x000008040a0073bb */ /* 0x0007d800080a1406 */
[----:B------:R-:W-:Y:S02]  /*5870*/  @P2 PLOP3.LUT P0, PT, P2, PT, PT, 0x8, 0x0 ;  /* 0x000000000000281c */ /* 0x000fe4000170e170 */
[----:B------:R-:W-:-:S11]  /*5880*/  PLOP3.LUT P2, PT, PT, PT, PT, 0x8, 0x0 ;  /* 0x000000000000781c */ /* 0x000fd60003f4e170 */
[----:B---3--:R-:W-:Y:S05]  /*5890*/  @P0 BRA.U.ANY `(.L_x_1555) ;  /* 0xfffffffd00ec0947 */ /* 0x008fea000393ffff */
[----:B------:R0:W-:Y:S01]  /*58a0*/  UTMACMDFLUSH ;  /* 0x00000000000079b7 */ /* 0x0001e20000000000 */
[----:B------:R-:W-:-:S04]  /*58b0*/  DEPBAR.LE SB0, 0x0 ;  /* 0x000080000000791a */ /* 0x000fc80000000000 */
.L_x_1554:
[----:B------:R-:W-:Y:S05]  /*58c0*/  BSYNC B0 ;  /* 0x0000000000007941 */ /* 0x000fea0003800000 */
.L_x_1553:
        /* <DEDUP_REMOVED lines=11> */
[----:B012345:R-:W-:Y:S04]  /*5980*/  CCTL.IVALL ;  /* 0x00000000ff00798f */ /* 0x03ffe80002000000 */
[----:B------:R3:W-:Y:S01]  /*5990*/  REDG.E.ADD.S32.STRONG.GPU desc[UR46][R2.64], R5 ;  /* 0x000000050200798e */ /* 0x0007e2000c10e3ae */
[----:B------:R-:W-:Y:S05]  /*59a0*/  BRA `(.L_x_1519) ;  /* 0x0000003c00547947 */ /* 0x000fea0003800000 */
.L_x_1517:
        /* <DEDUP_REMOVED lines=33> */
.L_x_1557:
[----:B------:R-:W-:-:S05]  /*5bc0*/  UMOV UR11, UR5 ;  /* 0x00000005000b7c82 */ /* 0x000fca0008000000 */
.L_x_1558:
[----:B------:R-:W-:Y:S01]  /*5bd0*/  ULEA UR6, UR23, UR6, 0x7 ;  /* 0x0000000617067291 */ /* 0x000fe2000f8e383f */
[----:B------:R-:W-:Y:S01]  /*5be0*/  ULDC UR7, c[0x0][0x290] ;  /* 0x0000a40000077ab9 */ /* 0x000fe20000000800 */
[----:B------:R-:W-:Y:S01]  /*5bf0*/  ULDC UR8, c[0x0][0x74c] ;  /* 0x0001d30000087ab9 */ /* 0x000fe20000000800 */
[----:B------:R-:W-:Y:S01]  /*5c00*/  ULDC.64 UR12, c[0x0][0x2d8] ;  /* 0x0000b600000c7ab9 */ /* 0x000fe20000000a00 */
[----:B------:R-:W-:Y:S02]  /*5c10*/  UIADD3 UR7, -UR8, UR6, -UR7 ;  /* 0x0000000608077290 */ /* 0x000fe4000fffe907 */
[----:B------:R-:W-:Y:S02]  /*5c20*/  UIMAD UR6, UR4, UR12, URZ ;  /* 0x0000000c040672a4 */ /* 0x000fe4000f8e023f */
[----:B------:R-:W-:Y:S02]  /*5c30*/  USHF.R.S32.HI UR8, URZ, 0x1f, UR7 ;  /* 0x0000001f3f087899 */ /* 0x000fe40008011407 */
[----:B------:R-:W-:-:S02]  /*5c40*/  UIMAD UR6, UR17, UR13, UR6 ;  /* 0x0000000d110672a4 */ /* 0x000fc4000f8e0206 */
[----:B------:R-:W-:Y:S02]  /*5c50*/  ULEA.HI UR7, UR8, UR7, URZ, 0x6 ;  /* 0x0000000708077291 */ /* 0x000fe4000f8f303f */
[----:B------:R-:W-:Y:S02]  /*5c60*/  UIMAD.WIDE.U32 UR8, UR17, UR12, URZ ;  /* 0x0000000c110872a5 */ /* 0x000fe4000f8e003f */
[----:B------:R-:W-:Y:S02]  /*5c70*/  USHF.R.S32.HI UR10, URZ, 0x6, UR7 ;  /* 0x000000063f0a7899 */ /* 0x000fe40008011407 */
[----:B------:R-:W-:Y:S02]  /*5c80*/  UIADD3 UR9, UR9, UR6, URZ ;  /* 0x0000000609097290 */ /* 0x000fe4000fffe03f */
[----:B------:R-:W-:Y:S02]  /*5c90*/  UISETP.LT.AND UP0, UPT, URZ, UR10, UPT ;  /* 0x0000000a3f00728c */ /* 0x000fe4000bf01270 */
[----:B------:R-:W-:-:S02]  /*5ca0*/  USHF.R.S32.HI UR7, URZ, 0x1f, UR16 ;  /* 0x0000001f3f077899 */ /* 0x000fc40008011410 */
[----:B------:R-:W-:Y:S01]  /*5cb0*/  USEL UR6, URZ, UR10, !UP0 ;  /* 0x0000000a3f067287 */ /* 0x000fe2000c000000 */
[----:B------:R-:W-:Y:S01]  /*5cc0*/  ULDC.64 UR12, c[0x0][0x2e0] ;  /* 0x0000b800000c7ab9 */ /* 0x000fe20000000a00 */
[----:B------:R-:W-:Y:S02]  /*5cd0*/  ULDC UR15, c[0x0][0x288] ;  /* 0x0000a200000f7ab9 */ /* 0x000fe40000000800 */
[----:B------:R-:W-:Y:S02]  /*5ce0*/  UISETP.GT.AND UP0, UPT, UR11, UR6, UPT ;  /* 0x000000060b00728c */ /* 0x000fe4000bf04270 */
[----:B------:R-:W-:Y:S02]  /*5cf0*/  UIMAD UR7, UR7, UR12, URZ ;  /* 0x0000000c070772a4 */ /* 0x000fe4000f8e023f */
[----:B------:R-:W-:Y:S02]  /*5d00*/  UIMAD UR10, UR16, UR15, URZ ;  /* 0x0000000f100a72a4 */ /* 0x000fe4000f8e023f */
[----:B------:R-:W-:Y:S01]  /*5d10*/  PLOP3.LUT P1, PT, PT, PT, UP0, 0x80, 0x0 ;  /* 0x000000000000781c */ /* 0x000fe20003f2f008 */
[----:B------:R-:W-:-:S02]  /*5d20*/  UIMAD UR14, UR16, UR13, UR7 ;  /* 0x0000000d100e72a4 */ /* 0x000fc4000f8e0207 */
        /* <DEDUP_REMOVED lines=26> */
.L_x_1563:
[----:B------:R-:W2:Y:S04]  /*5ed0*/  LDG.E.STRONG.GPU R0, desc[UR46][R2.64] ;  /* 0x0000002e02007981 */ /* 0x000ea8000c1ef900 */
[----:B--2---:R-:W-:Y:S01]  /*5ee0*/  CCTL.IVALL ;  /* 0x00000000ff00798f */ /* 0x004fe20002000000 */
[----:B------:R-:W-:Y:S05]  /*5ef0*/  YIELD ;  /* 0x0000000000007946 */ /* 0x000fea0003800000 */
[----:B------:R-:W-:-:S13]  /*5f00*/  ISETP.NE.AND P1, PT, R0, UR23, PT ;  /* 0x0000001700007c0c */ /* 0x000fda000bf25270 */
[----:B------:R-:W-:Y:S05]  /*5f10*/  @P1 BRA `(.L_x_1563) ;  /* 0xfffffffc00ec1947 */ /* 0x000fea000383ffff */
.L_x_1562:
[----:B------:R-:W-:Y:S05]  /*5f20*/  BSYNC B0 ;  /* 0x0000000000007941 */ /* 0x000fea0003800000 */
.L_x_1561:
[----:B------:R-:W-:-:S03]  /*5f30*/  UMOV UR4, 0xffffffff ;  /* 0xffffffff00047882 */ /* 0x000fc60000000000 */
[----:B------:R-:W-:Y:S05]  /*5f40*/  BRA.DIV UR4, `(.L_x_1564) ;  /* 0x0000003a04907947 */ /* 0x000fea000b800000 */
[----:B------:R-:W-:Y:S01]  /*5f50*/  NOP ;  /* 0x0000000000007918 */ /* 0x000fe20000000000 */
.L_x_1647:
        /* <DEDUP_REMOVED lines=22> */
.L_x_1566:
[----:B------:R-:W-:Y:S05]  /*60c0*/  BSYNC B0 ;  /* 0x0000000000007941 */ /* 0x000fea0003800000 */
.L_x_1565:
        /* <DEDUP_REMOVED lines=20> */
.L_x_1568:
[----:B------:R-:W-:Y:S05]  /*6210*/  BSYNC B0 ;  /* 0x0000000000007941 */ /* 0x000fea0003800000 */
.L_x_1567:
[----:B------:R-:W-:Y:S06]  /*6220*/  BAR.ARV 0xa, 0xa0 ;  /* 0x0282800000007b1d */ /* 0x000fec0000002000 */
[----:B------:R-:W-:Y:S04]  /*6230*/  BSSY B0, `(.L_x_1569) ;  /* 0x0000003000007945 */ /* 0x000fe80003800000 */
[----:B------:R-:W-:Y:S05]  /*6240*/  @!P0 BRA `(.L_x_1570) ;  /* 0x0000000000048947 */ /* 0x000fea0003800000 */
[----:B------:R-:W-:-:S04]  /*6250*/  DEPBAR.LE SB0, 0x0 ;  /* 0x000080000000791a */ /* 0x000fc80000000000 */
.L_x_1570:
[----:B------:R-:W-:Y:S05]  /*6260*/  BSYNC B0 ;  /* 0x0000000000007941 */ /* 0x000fea0003800000 */
.L_x_1569:
        /* <DEDUP_REMOVED lines=19> */
.L_x_1572:
[----:B------:R-:W-:Y:S05]  /*63a0*/  BSYNC B0 ;  /* 0x0000000000007941 */ /* 0x000fea0003800000 */
.L_x_1571:
[----:B------:R-:W-:Y:S01]  /*63b0*/  UIADD3 UR18, UR6, 0x1, URZ ;  /* 0x0000000106127890 */ /* 0x000fe2000fffe03f */
[----:B------:R-:W-:Y:S11]  /*63c0*/  BRA `(.L_x_1573) ;  /* 0x0000000000047947 */ /* 0x000ff60003800000 */
.L_x_1560:
[----:B------:R-:W-:-:S05]  /*63d0*/  UMOV UR18, UR6 ;  /* 0x0000000600127c82 */ /* 0x000fca0008000000 */
.L_x_1573:
        /* <DEDUP_REMOVED lines=12> */
.L_x_1598:
        /* <DEDUP_REMOVED lines=11> */
.L_x_1576:
[----:B------:R-:W2:Y:S04]  /*6550*/  LDG.E.STRONG.GPU R0, desc[UR46][R2.64] ;  /* 0x0000002e02007981 */ /* 0x000ea8000c1ef900 */
[----:B--2---:R-:W-:Y:S01]  /*6560*/  CCTL.IVALL ;  /* 0x00000000ff00798f */ /* 0x004fe20002000000 */
[----:B------:R-:W-:Y:S05]  /*6570*/  YIELD ;  /* 0x0000000000007946 */ /* 0x000fea0003800000 */
[----:B------:R-:W-:-:S13]  /*6580*/  ISETP.NE.AND P1, PT, R0, UR23, PT ;  /* 0x0000001700007c0c */ /* 0x000fda000bf25270 */
[----:B------:R-:W-:Y:S05]  /*6590*/  @P1 BRA `(.L_x_1576) ;  /* 0xfffffffc00ec1947 */ /* 0x000fea000383ffff */
.L_x_1575:
[----:B------:R-:W-:Y:S05]  /*65a0*/  BSYNC B0 ;  /* 0x0000000000007941 */ /* 0x000fea0003800000 */
.L_x_1574:
[----:B------:R-:W-:-:S03]  /*65b0*/  UMOV UR16, 0xffffffff ;  /* 0xffffffff00107882 */ /* 0x000fc60000000000 */
[----:B------:R-:W-:Y:S05]  /*65c0*/  BRA.DIV UR16, `(.L_x_1577) ;  /* 0x00000036100c7947 */ /* 0x000fea000b800000 */
[----:B------:R-:W-:Y:S01]  /*65d0*/  NOP ;  /* 0x0000000000007918 */ /* 0x000fe20000000000 */
.L_x_1650:
        /* <DEDUP_REMOVED lines=19> */
.L_x_1579:
[----:B------:R-:W-:Y:S05]  /*6710*/  BSYNC B0 ;  /* 0x0000000000007941 */ /* 0x000fea0003800000 */
.L_x_1578:
        /* <DEDUP_REMOVED lines=15> */
.L_x_1581:
[----:B------:R-:W-:Y:S05]  /*6810*/  BSYNC B0 ;  /* 0x0000000000007941 */ /* 0x000fea0003800000 */
.L_x_1580:
[----:B------:R-:W-:Y:S06]  /*6820*/  BAR.ARV 0xa, 0xa0 ;  /* 0x0282800000007b1d */ /* 0x000fec0000002000 */
[----:B------:R-:W-:Y:S04]  /*6830*/  BSSY B0, `(.L_x_1582) ;  /* 0x0000003000007945 */ /* 0x000fe80003800000 */
[----:B------:R-:W-:Y:S05]  /*6840*/  @!P0 BRA `(.L_x_1583) ;  /* 0x0000000000048947 */ /* 0x000fea0003800000 */
[----:B------:R-:W-:-:S04]  /*6850*/  DEPBAR.LE SB0, 0x0 ;  /* 0x000080000000791a */ /* 0x000fc80000000000 */
.L_x_1583:
[----:B------:R-:W-:Y:S05]  /*6860*/  BSYNC B0 ;  /* 0x0000000000007941 */ /* 0x000fea0003800000 */
.L_x_1582:
        /* <DEDUP_REMOVED lines=19> */
.L_x_1585:
[----:B------:R-:W-:Y:S05]  /*69a0*/  BSYNC B0 ;  /* 0x0000000000007941 */ /* 0x000fea0003800000 */
.L_x_1584:
        /* <DEDUP_REMOVED lines=9> */
.L_x_1588:
[----:B------:R-:W2:Y:S04]  /*6a40*/  LDG.E.STRONG.GPU R0, desc[UR46][R2.64] ;  /* 0x0000002e02007981 */ /* 0x000ea8000c1ef900 */
[----:B--2---:R-:W-:Y:S01]  /*6a50*/  CCTL.IVALL ;  /* 0x00000000ff00798f */ /* 0x004fe20002000000 */
[----:B------:R-:W-:Y:S05]  /*6a60*/  YIELD ;  /* 0x0000000000007946 */ /* 0x000fea0003800000 */
[----:B------:R-:W-:-:S13]  /*6a70*/  ISETP.NE.AND P1, PT, R0, UR23, PT ;  /* 0x0000001700007c0c */ /* 0x000fda000bf25270 */
[----:B------:R-:W-:Y:S05]  /*6a80*/  @P1 BRA `(.L_x_1588) ;  /* 0xfffffffc00ec1947 */ /* 0x000fea000383ffff */
.L_x_1587:
[----:B------:R-:W-:Y:S05]  /*6a90*/  BSYNC B0 ;  /* 0x0000000000007941 */ /* 0x000fea0003800000 */
.L_x_1586:
[----:B------:R-:W-:-:S03]  /*6aa0*/  UMOV UR12, 0xffffffff ;  /* 0xffffffff000c7882 */ /* 0x000fc60000000000 */
[----:B------:R-:W-:Y:S05]  /*6ab0*/  BRA.DIV UR12, `(.L_x_1589) ;  /* 0x0000002e0cec7947 */ /* 0x000fea000b800000 */
[----:B------:R-:W-:Y:S01]  /*6ac0*/  NOP ;  /* 0x0000000000007918 */ /* 0x000fe20000000000 */
.L_x_1653:
        /* <DEDUP_REMOVED lines=15> */
.L_x_1591:
[----:B------:R-:W-:Y:S05]  /*6bc0*/  BSYNC B0 ;  /* 0x0000000000007941 */ /* 0x000fea0003800000 */
.L_x_1590:
        /* <DEDUP_REMOVED lines=15> */
.L_x_1593:
[----:B------:R-:W-:Y:S05]  /*6cc0*/  BSYNC B0 ;  /* 0x0000000000007941 */ /* 0x000fea0003800000 */
.L_x_1592:
[----:B------:R-:W-:Y:S06]  /*6cd0*/  BAR.ARV 0xa, 0xa0 ;  /* 0x0282800000007b1d */ /* 0x000fec0000002000 */
[----:B------:R-:W-:Y:S04]  /*6ce0*/  BSSY B0, `(.L_x_1594) ;  /* 0x0000003000007945 */ /* 0x000fe80003800000 */
[----:B------:R-:W-:Y:S05]  /*6cf0*/  @!P0 BRA `(.L_x_1595) ;  /* 0x0000000000048947 */ /* 0x000fea0003800000 */
[----:B------:R-:W-:-:S04]  /*6d00*/  DEPBAR.LE SB0, 0x0 ;  /* 0x000080000000791a */ /* 0x000fc80000000000 */
.L_x_1595:
[----:B------:R-:W-:Y:S05]  /*6d10*/  BSYNC B0 ;  /* 0x0000000000007941 */ /* 0x000fea0003800000 */
.L_x_1594:
        /* <DEDUP_REMOVED lines=19> */
.L_x_1597:
[----:B------:R-:W-:Y:S05]  /*6e50*/  BSYNC B0 ;  /* 0x0000000000007941 */ /* 0x000fea0003800000 */
.L_x_1596:
[----:B------:R-:W-:Y:S02]  /*6e60*/  UIADD3 UR6, UR6, 0x2, URZ ;  /* 0x0000000206067890 */ /* 0x000fe4000fffe03f */
[----:B------:R-:W-:Y:S02]  /*6e70*/  UIADD3 UR4, UR4, 0x4000, URZ ;  /* 0x0000400004047890 */ /* 0x000fe4000fffe03f */
[----:B------:R-:W-:-:S06]  /*6e80*/  UISETP.GE.AND UP0, UPT, UR6, UR11, UPT ;  /* 0x0000000b0600728c */ /* 0x000fcc000bf06270 */
[----:B------:R-:W-:-:S13]  /*6e90*/  PLOP3.LUT P1, PT, PT, PT, UP0, 0x80, 0x0 ;  /* 0x000000000000781c */ /* 0x000fda0003f2f008 */
[----:B------:R-:W-:Y:S05]  /*6ea0*/  @!P1 BRA `(.L_x_1598) ;  /* 0xfffffff4007c9947 */ /* 0x000fea000383ffff */
.L_x_1559:
        /* <DEDUP_REMOVED lines=41> */
.L_x_1601:
[----:B------:R-:W-:Y:S05]  /*7140*/  BSYNC B0 ;  /* 0x0000000000007941 */ /* 0x000fea0003800000 */
.L_x_1600:
[----:B------:R-:W-:Y:S05]  /*7150*/  BRA `(.L_x_1602) ;  /* 0x0000000000047947 */ /* 0x000fea0003800000 */
.L_x_1599:
[----:B------:R-:W-:-:S05]  /*7160*/  UMOV UR4, UR6 ;  /* 0x0000000600047c82 */ /* 0x000fca0008000000 */
.L_x_1602:
        /* <DEDUP_REMOVED lines=11> */
.L_x_1607:
        /* <DEDUP_REMOVED lines=24> */
.L_x_1604:
[----:B------:R-:W-:Y:S05]  /*73a0*/  BSYNC B0 ;  /* 0x0000000000007941 */ /* 0x000fea0003800000 */
.L_x_1603:
        /* <DEDUP_REMOVED lines=24> */
.L_x_1606:
[----:B------:R-:W-:Y:S05]  /*7530*/  BSYNC B0 ;  /* 0x0000000000007941 */ /* 0x000fea0003800000 */
.L_x_1605:
[----:B------:R-:W-:Y:S02]  /*7540*/  UIADD3 UR11, UR11, 0x2, URZ ;  /* 0x000000020b0b7890 */ /* 0x000fe4000fffe03f */
[----:B------:R-:W-:Y:S02]  /*7550*/  ULEA UR8, UR18, UR8, 0x1 ;  /* 0x0000000812087291 */ /* 0x000fe4000f8e083f */
[----:B------:R-:W-:Y:S02]  /*7560*/  ULEA UR9, UR18, UR9, 0x1 ;  /* 0x0000000912097291 */ /* 0x000fe4000f8e083f */
[----:B------:R-:W-:-:S13]  /*7570*/  ISETP.NE.AND P0, PT, RZ, UR11, PT ;  /* 0x0000000bff007c0c */ /* 0x000fda000bf05270 */
[----:B------:R-:W-:Y:S05]  /*7580*/  @!P0 BRA `(.L_x_1519) ;  /* 0x00000020005c8947 */ /* 0x000fea0003800000 */
[----:B------:R-:W-:Y:S05]  /*7590*/  BRA `(.L_x_1607) ;  /* 0xfffffffc00207947 */ /* 0x000fea000383ffff */
.L_x_1556:
        /* <DEDUP_REMOVED lines=33> */
.L_x_1609:
        /* <DEDUP_REMOVED lines=43> */
.L_x_1654:
        /* <DEDUP_REMOVED lines=15> */
.L_x_1612:
        /* <DEDUP_REMOVED lines=98> */
.L_x_1623:
[----:B--234-:R-:W-:-:S04]  /*8170*/  SHF.L.U32 R21, R11, 0x1f, RZ ;  /* 0x0000001f0b157819 */ /* 0x01cfc800000006ff */
[----:B------:R-:W1:Y:S02]  /*8180*/  SYNCS.PHASECHK.TRANS64.TRYWAIT P1, [R16+URZ+0x30840], R21 ;  /* 0x03084015100075a7 */ /* 0x000e64000802017f */
[----:B-1----:R-:W-:Y:S05]  /*8190*/  @!P1 BRA `(.L_x_1615) ;  /* 0x0000001800649947 */ /* 0x002fea0003800000 */
.L_x_1655:
[----:B------:R-:W-:Y:S05]  /*81a0*/  @P0 BRA `(.L_x_1616) ;  /* 0x0000000000140947 */ /* 0x000fea0003800000 */
[----:B------:R-:W-:Y:S01]  /*81b0*/  ISETP.NE.AND P1, PT, R6, RZ, PT ;  /* 0x000000ff0600720c */ /* 0x000fe20003f25270 */
[----:B------:R-:W-:-:S04]  /*81c0*/  IMAD.MOV.U32 R3, RZ, RZ, 0x4100 ;  /* 0x00004100ff037424 */ /* 0x000fc800078e00ff */
[----:B------:R3:W-:Y:S08]  /*81d0*/  SYNCS.ARRIVE.TRANS64 RZ, [R16+URZ+0x30830], R3 ;  /* 0x0308300310ff79a7 */ /* 0x0007f0000800003f */
[----:B------:R-:W-:Y:S05]  /*81e0*/  @!P1 BRA `(.L_x_1616) ;  /* 0x0000000000049947 */ /* 0x000fea0003800000 */
[----:B------:R-:W-:Y:S01]  /*81f0*/  BPT.TRAP 0x1 ;  /* 0x000000040000795c */ /* 0x000fe20000300000 */
.L_x_1616:
        /* <DEDUP_REMOVED lines=36> */
.L_x_1656:
[----:B------:R-:W-:Y:S05]  /*8440*/  @P0 BRA `(.L_x_1618) ;  /* 0x0000000000140947 */ /* 0x000fea0003800000 */
[----:B------:R-:W-:Y:S01]  /*8450*/  ISETP.NE.AND P1, PT, R6, RZ, PT ;  /* 0x000000ff0600720c */ /* 0x000fe20003f25270 */
[----:B------:R-:W-:-:S04]  /*8460*/  IMAD.MOV.U32 R2, RZ, RZ, 0x4100 ;  /* 0x00004100ff027424 */ /* 0x000fc800078e00ff */
[----:B------:R3:W-:Y:S08]  /*8470*/  SYNCS.ARRIVE.TRANS64 RZ, [R16+URZ+0x30818], R2 ;  /* 0x0308180210ff79a7 */ /* 0x0007f0000800003f */
[----:B------:R-:W-:Y:S05]  /*8480*/  @!P1 BRA `(.L_x_1618) ;  /* 0x0000000000049947 */ /* 0x000fea0003800000 */
[----:B------:R-:W-:Y:S01]  /*8490*/  BPT.TRAP 0x1 ;  /* 0x000000040000795c */ /* 0x000fe20000300000 */
.L_x_1618:
        /* <DEDUP_REMOVED lines=36> */
.L_x_1657:
[----:B------:R-:W-:Y:S05]  /*86e0*/  @P0 BRA `(.L_x_1620) ;  /* 0x0000000000140947 */ /* 0x000fea0003800000 */
[----:B------:R-:W-:Y:S01]  /*86f0*/  ISETP.NE.AND P1, PT, R6, RZ, PT ;  /* 0x000000ff0600720c */ /* 0x000fe20003f25270 */
[----:B-123--:R-:W-:-:S04]  /*8700*/  IMAD.MOV.U32 R21, RZ, RZ, 0x4100 ;  /* 0x00004100ff157424 */ /* 0x00efc800078e00ff */
[----:B------:R4:W-:Y:S08]  /*8710*/  SYNCS.ARRIVE.TRANS64 RZ, [R16+URZ+0x30838], R21 ;  /* 0x0308381510ff79a7 */ /* 0x0009f0000800003f */
[----:B------:R-:W-:Y:S05]  /*8720*/  @!P1 BRA `(.L_x_1620) ;  /* 0x0000000000049947 */ /* 0x000fea0003800000 */
[----:B------:R-:W-:Y:S01]  /*8730*/  BPT.TRAP 0x1 ;  /* 0x000000040000795c */ /* 0x000fe20000300000 */
.L_x_1620:
        /* <DEDUP_REMOVED lines=31> */
.L_x_1659:
[----:B------:R-:W-:Y:S05]  /*8930*/  @P0 BRA `(.L_x_1622) ;  /* 0x0000000000140947 */ /* 0x000fea0003800000 */
[----:B------:R-:W-:Y:S01]  /*8940*/  ISETP.NE.AND P1, PT, R6, RZ, PT ;  /* 0x000000ff0600720c */ /* 0x000fe20003f25270 */
[----:B------:R-:W-:-:S04]  /*8950*/  IMAD.MOV.U32 R5, RZ, RZ, 0x4100 ;  /* 0x00004100ff057424 */ /* 0x000fc800078e00ff */
[----:B------:R1:W-:Y:S08]  /*8960*/  SYNCS.ARRIVE.TRANS64 RZ, [R16+URZ+0x30810], R5 ;  /* 0x0308100510ff79a7 */ /* 0x0003f0000800003f */
[----:B------:R-:W-:Y:S05]  /*8970*/  @!P1 BRA `(.L_x_1622) ;  /* 0x0000000000049947 */ /* 0x000fea0003800000 */
[----:B------:R-:W-:Y:S01]  /*8980*/  BPT.TRAP 0x1 ;  /* 0x000000040000795c */ /* 0x000fe20000300000 */
.L_x_1622:
        /* <DEDUP_REMOVED lines=37> */
.L_x_1614:
[----:B------:R-:W3:Y:S02]  /*8be0*/  LDL.LU R4, [R1+0x4] ;  /* 0x0000040001047983 */ /* 0x000ee40000300800 */
[----:B---3--:R-:W-:Y:S02]  /*8bf0*/  ISETP.NE.AND P1, PT, R4, RZ, PT ;  /* 0x000000ff0400720c */ /* 0x008fe40003f25270 */
[----:B------:R1:W5:Y:S11]  /*8c00*/  LDL R4, [R1] ;  /* 0x0000000001047983 */ /* 0x0003760000100800 */
[----:B-1----:R-:W-:Y:S05]  /*8c10*/  @!P1 BRA `(.L_x_1613) ;  /* 0x0000000400489947 */ /* 0x002fea0003800000 */
[----:B------:R-:W-:-:S04]  /*8c20*/  SHF.L.U32 R13, R11, 0x1f, RZ ;  /* 0x0000001f0b0d7819 */ /* 0x000fc800000006ff */
[----:B------:R-:W1:Y:S02]  /*8c30*/  SYNCS.PHASECHK.TRANS64.TRYWAIT P1, [R16+URZ+0x30840], R13 ;  /* 0x0308400d100075a7 */ /* 0x000e64000802017f */
[----:B-1----:R-:W-:Y:S05]  /*8c40*/  @!P1 BRA `(.L_x_1624) ;  /* 0x00000010000c9947 */ /* 0x002fea0003800000 */
.L_x_1660:
[----:B------:R-:W-:Y:S05]  /*8c50*/  @P0 BRA `(.L_x_1625) ;  /* 0x0000000000140947 */ /* 0x000fea0003800000 */
[----:B------:R-:W-:Y:S01]  /*8c60*/  ISETP.NE.AND P1, PT, R6, RZ, PT ;  /* 0x000000ff0600720c */ /* 0x000fe20003f25270 */
[----:B--2---:R-:W-:-:S04]  /*8c70*/  IMAD.MOV.U32 R5, RZ, RZ, 0x4100 ;  /* 0x00004100ff057424 */ /* 0x004fc800078e00ff */
[----:B------:R3:W-:Y:S08]  /*8c80*/  SYNCS.ARRIVE.TRANS64 RZ, [R16+URZ+0x30830], R5 ;  /* 0x0308300510ff79a7 */ /* 0x0007f0000800003f */
[----:B------:R-:W-:Y:S05]  /*8c90*/  @!P1 BRA `(.L_x_1625) ;  /* 0x0000000000049947 */ /* 0x000fea0003800000 */
[----:B------:R-:W-:Y:S01]  /*8ca0*/  BPT.TRAP 0x1 ;  /* 0x000000040000795c */ /* 0x000fe20000300000 */
.L_x_1625:
        /* <DEDUP_REMOVED lines=33> */
.L_x_1661:
[----:B------:R-:W-:Y:S05]  /*8ec0*/  @P0 BRA `(.L_x_1627) ;  /* 0x0000000000140947 */ /* 0x000fea0003800000 */
[----:B------:R-:W-:Y:S01]  /*8ed0*/  ISETP.NE.AND P0, PT, R6, RZ, PT ;  /* 0x000000ff0600720c */ /* 0x000fe20003f05270 */
[----:B------:R-:W-:-:S04]  /*8ee0*/  IMAD.MOV.U32 R5, RZ, RZ, 0x4100 ;  /* 0x00004100ff057424 */ /* 0x000fc800078e00ff */
[----:B------:R3:W-:Y:S08]  /*8ef0*/  SYNCS.ARRIVE.TRANS64 RZ, [R16+URZ+0x30818], R5 ;  /* 0x0308180510ff79a7 */ /* 0x0007f0000800003f */
[----:B------:R-:W-:Y:S05]  /*8f00*/  @!P0 BRA `(.L_x_1627) ;  /* 0x0000000000048947 */ /* 0x000fea0003800000 */
[----:B------:R-:W-:Y:S01]  /*8f10*/  BPT.TRAP 0x1 ;  /* 0x000000040000795c */ /* 0x000fe20000300000 */
.L_x_1627:
        /* <DEDUP_REMOVED lines=34> */
.L_x_1613:
[----:B------:R-:W3:Y:S01]  /*9140*/  S2R R0, SR_TID.X ;  /* 0x0000000000007919 */ /* 0x000ee20000002100 */
[----:B------:R-:W-:Y:S01]  /*9150*/  IMAD R3, R19, 0x8, R16 ;  /* 0x0000000813037824 */ /* 0x000fe200078e0210 */
[----:B---3--:R-:W-:Y:S02]  /*9160*/  LOP3.LUT R2, R0, 0x7f, RZ, 0xc0, !PT ;  /* 0x0000007f00027812 */ /* 0x008fe400078ec0ff */
[----:B------:R-:W-:Y:S02]  /*9170*/  SHF.L.U32 R0, R11, 0x1f, RZ ;  /* 0x0000001f0b007819 */ /* 0x000fe400000006ff */
[----:B------:R-:W-:Y:S02]  /*9180*/  ISETP.NE.AND P1, PT, R2, RZ, PT ;  /* 0x000000ff0200720c */ /* 0x000fe40003f25270 */
[----:B------:R-:W3:Y:S02]  /*9190*/  SYNCS.PHASECHK.TRANS64.TRYWAIT P0, [R3+URZ+0x30840], R0 ;  /* 0x03084000030075a7 */ /* 0x000ee4000800017f */
[----:B---3--:R-:W-:Y:S09]  /*91a0*/  @!P0 BRA `(.L_x_1628) ;  /* 0x0000000800dc8947 */ /* 0x008ff20003800000 */
.L_x_1662:
[----:B------:R-:W-:Y:S05]  /*91b0*/  @P1 BRA `(.L_x_1629) ;  /* 0x0000000000181947 */ /* 0x000fea0003800000 */
[----:B------:R-:W1:Y:S01]  /*91c0*/  S2R R2, SR_TID.X ;  /* 0x0000000000027919 */ /* 0x000e620000002100 */
[----:B---3--:R-:W-:-:S04]  /*91d0*/  IMAD.MOV.U32 R0, RZ, RZ, 0x4100 ;  /* 0x00004100ff007424 */ /* 0x008fc800078e00ff */
[----:B------:R3:W-:Y:S01]  /*91e0*/  SYNCS.ARRIVE.TRANS64 RZ, [R3+URZ+0x30830], R0 ;  /* 0x0308300003ff79a7 */ /* 0x0007e2000800003f */
[----:B-1----:R-:W-:-:S13]  /*91f0*/  LOP3.LUT P0, RZ, R2, 0x1f, RZ, 0xc0, !PT ;  /* 0x0000001f02ff7812 */ /* 0x002fda000780c0ff */
[----:B---3--:R-:W-:Y:S05]  /*9200*/  @!P0 BRA `(.L_x_1629) ;  /* 0x0000000000048947 */ /* 0x008fea0003800000 */
[----:B------:R-:W-:Y:S01]  /*9210*/  BPT.TRAP 0x1 ;  /* 0x000000040000795c */ /* 0x000fe20000300000 */
.L_x_1629:
        /* <DEDUP_REMOVED lines=40> */
.L_x_1610:
[----:B------:R-:W-:Y:S05]  /*94a0*/  BSYNC B0 ;  /* 0x0000000000007941 */ /* 0x000fea0003800000 */
.L_x_1608:
[----:B------:R-:W-:-:S03]  /*94b0*/  UMOV UR7, 0xffffffff ;  /* 0xffffffff00077882 */ /* 0x000fc60000000000 */
[----:B------:R-:W-:Y:S05]  /*94c0*/  BRA.DIV UR7, `(.L_x_1630) ;  /* 0x0000000a07287947 */ /* 0x000fea000b800000 */
[----:B------:R-:W-:-:S13]  /*94d0*/  ELECT P6, URZ, PT ;  /* 0x00000000003f782f */ /* 0x000fda00038c0000 */
.L_x_1665:
[----:B------:R-:W-:Y:S05]  /*94e0*/  @!P6 BRA `(.L_x_1519) ;  /* 0x000000000084e947 */ /* 0x000fea0003800000 */
[----:B------:R-:W-:-:S06]  /*94f0*/  ULOP3.LUT UR7, UR38, 0x2, URZ, 0xfc, !UPT ;  /* 0x0000000226077892 */ /* 0x000fcc000f8efc3f */
[----:B------:R-:W-:-:S05]  /*9500*/  IMAD.U32 R2, RZ, RZ, UR7 ;  /* 0x00000007ff027e24 */ /* 0x000fca000f8e00ff */
[----:B------:R-:W-:-:S13]  /*9510*/  ISETP.NE.AND P2, PT, R2, 0x3, PT ;  /* 0x000000030200780c */ /* 0x000fda0003f45270 */
[----:B------:R-:W-:Y:S05]  /*9520*/  @!P2 BRA `(.L_x_1631) ;  /* 0x000000000004a947 */ /* 0x000fea0003800000 */
[----:B------:R-:W-:Y:S01]  /*9530*/  BPT.TRAP 0x1 ;  /* 0x000000040000795c */ /* 0x000fe20000300000 */
.L_x_1631:
        /* <DEDUP_REMOVED lines=15> */
.L_x_1666:
[----:B------:R-:W2:Y:S02]  /*9630*/  SYNCS.PHASECHK.TRANS64.TRYWAIT P0, [R3+URZ], R2 ;  /* 0x00000002030075a7 */ /* 0x000ea4000800017f */
[----:B--2---:R-:W-:Y:S05]  /*9640*/  @!P0 BRA `(.L_x_1633) ;  /* 0x0000000400fc8947 */ /* 0x004fea0003800000 */
.L_x_1667:
[----:B------:R-:W-:Y:S05]  /*9650*/  @!P2 BRA `(.L_x_1634) ;  /* 0x000000000004a947 */ /* 0x000fea0003800000 */
[----:B------:R-:W-:Y:S01]  /*9660*/  BPT.TRAP 0x1 ;  /* 0x000000040000795c */ /* 0x000fe20000300000 */
.L_x_1634:
[----:B--2---:R-:W-:-:S04]  /*9670*/  VIADD R3, R7, 0x30840 ;  /* 0x0003084007037836 */ /* 0x004fc80000000000 */
[----:B------:R-:W-:-:S04]  /*9680*/  IMAD R0, R0, 0x8, R3 ;  /* 0x0000000800007824 */ /* 0x000fc800078e0203 */
[----:B------:R-:W2:Y:S02]  /*9690*/  SYNCS.PHASECHK.TRANS64.TRYWAIT P0, [R0+URZ], R5 ;  /* 0x00000005000075a7 */ /* 0x000ea4000800017f */
[----:B--2---:R-:W-:Y:S05]  /*96a0*/  @!P0 BRA `(.L_x_1635) ;  /* 0x0000000400f88947 */ /* 0x004fea0003800000 */
.L_x_1668:
[----:B------:R-:W-:-:S07]  /*96b0*/  IMAD R3, R4, 0x8, R3 ;  /* 0x0000000804037824 */ /* 0x000fce00078e0203 */
.L_x_1636:
[----:B---3--:R3:W4:Y:S02]  /*96c0*/  SYNCS.PHASECHK.TRANS64.TRYWAIT P0, [R3+URZ], R2 ;  /* 0x00000002030075a7 */ /* 0x008724000800017f */
[----:B----4-:R-:W-:Y:S05]  /*96d0*/  @!P0 NANOSLEEP.SYNCS 0x989680 ;  /* 0x009896800000895d */ /* 0x010fea0003900000 */
[----:B------:R-:W4:Y:S02]  /*96e0*/  @!P0 SYNCS.PHASECHK.TRANS64 P0, [R3+URZ], R2 ;  /* 0x00000002030085a7 */ /* 0x000f24000800007f */
[----:B----4-:R-:W-:Y:S05]  /*96f0*/  @!P0 BRA `(.L_x_1636) ;  /* 0xfffffffc00f08947 */ /* 0x010fea000383ffff */
.L_x_1519:
[----:B------:R-:W-:Y:S05]  /*9700*/  BSYNC B6 ;  /* 0x0000000000067941 */ /* 0x000fea0003800000 */
.L_x_1516:
[----:B------:R-:W-:Y:S05]  /*9710*/  EXIT ;  /* 0x000000000000794d */ /* 0x000fea0003800000 */
.L_x_1526:
[----:B------:R-:W-:Y:S02]  /*9720*/  IMAD.MOV.U32 R12, RZ, RZ, RZ ;  /* 0x000000ffff0c7224 */ /* 0x000fe400078e00ff */
[----:B------:R-:W-:Y:S02]  /*9730*/  IMAD.MOV.U32 R11, RZ, RZ, 0x1f ;  /* 0x0000001fff0b7424 */ /* 0x000fe400078e00ff */
[----:B------:R-:W-:-:S07]  /*9740*/  IMAD.MOV.U32 R15, RZ, RZ, -0x1 ;  /* 0xffffffffff0f7424 */ /* 0x000fce00078e00ff */
[----:B------:R-:W-:Y:S05]  /*9750*/  WARPSYNC.COLLECTIVE R15, `(.L_x_1637) ;  /* 0x000000000f087348 */ /* 0x000fea0003c00000 */
[----:B------:R1:W2:Y:S02]  /*9760*/  SHFL.IDX P6, R14, R13, R12, R11 ;  /* 0x0000000c0d0e7389 */ /* 0x0002a400000c000b */
[----:B-12---:R-:W-:Y:S01]  /*9770*/  ENDCOLLECTIVE ;  /* 0x000000000000791b */ /* 0x006fe20003800000 */
.L_x_1637:
[----:B------:R-:W-:Y:S05]  /*9780*/  BRA `(.L_x_1638) ;  /* 0xffffff7800847947 */ /* 0x000fea000383ffff */
.L_x_1528:
        /* <DEDUP_REMOVED lines=8> */
.L_x_1532:
[----:B---3--:R3:W4:Y:S02]  /*9810*/  SYNCS.PHASECHK.TRANS64.TRYWAIT P0, [R0+URZ+0x30810], R191 ;  /* 0x030810bf000075a7 */ /* 0x008724000800017f */
[----:B----4-:R-:W-:Y:S05]  /*9820*/  @!P0 NANOSLEEP.SYNCS 0x989680 ;  /* 0x009896800000895d */ /* 0x010fea0003900000 */
[----:B------:R-:W4:Y:S02]  /*9830*/  @!P0 SYNCS.PHASECHK.TRANS64 P0, [R0+URZ+0x30810], R191 ;  /* 0x030810bf000085a7 */ /* 0x000f24000800007f */
[----:B----4-:R-:W-:Y:S05]  /*9840*/  @!P0 BRA `(.L_x_1532) ;  /* 0xfffffffc00f08947 */ /* 0x010fea000383ffff */
[----:B------:R-:W-:Y:S05]  /*9850*/  BRA `(.L_x_1531) ;  /* 0xffffff8000747947 */ /* 0x000fea000383ffff */
.L_x_1536:
[----:B--2---:R2:W1:Y:S02]  /*9860*/  SYNCS.PHASECHK.TRANS64.TRYWAIT P0, [R0+URZ+0x30830], R191 ;  /* 0x030830bf000075a7 */ /* 0x004464000800017f */
[----:B-1----:R-:W-:Y:S05]  /*9870*/  @!P0 NANOSLEEP.SYNCS 0x989680 ;  /* 0x009896800000895d */ /* 0x002fea0003900000 */
[----:B------:R-:W1:Y:S02]  /*9880*/  @!P0 SYNCS.PHASECHK.TRANS64 P0, [R0+URZ+0x30830], R191 ;  /* 0x030830bf000085a7 */ /* 0x000e64000800007f */
[----:B-1----:R-:W-:Y:S05]  /*9890*/  @!P0 BRA `(.L_x_1536) ;  /* 0xfffffffc00f08947 */ /* 0x002fea000383ffff */
[----:B------:R-:W-:Y:S05]  /*98a0*/  BRA `(.L_x_1535) ;  /* 0xffffff88008c7947 */ /* 0x000fea000383ffff */
.L_x_1543:
[----:B------:R-:W-:Y:S01]  /*98b0*/  BSSY B0, `(.L_x_1639) ;  /* 0x0000005000007945 */ /* 0x000fe20003800000 */
[----:B------:R-:W-:-:S07]  /*98c0*/  IMAD.MOV.U32 R15, RZ, RZ, -0x1 ;  /* 0xffffffffff0f7424 */ /* 0x000fce00078e00ff */
[----:B-1----:R-:W-:Y:S05]  /*98d0*/  WARPSYNC.COLLECTIVE R15, `(.L_x_1640) ;  /* 0x000000000f087348 */ /* 0x002fea0003c00000 */
[----:B------:R-:W-:Y:S01]  /*98e0*/  NOP ;  /* 0x0000000000007918 */ /* 0x000fe20000000000 */
[----:B-1----:R-:W-:Y:S01]  /*98f0*/  ENDCOLLECTIVE ;  /* 0x000000000000791b */ /* 0x002fe20003800000 */
.L_x_1640:
[----:B------:R-:W-:Y:S05]  /*9900*/  BSYNC B0 ;  /* 0x0000000000007941 */ /* 0x000fea0003800000 */
.L_x_1639:
[----:B------:R-:W-:Y:S05]  /*9910*/  BRA `(.L_x_1641) ;  /* 0xffffffb800707947 */ /* 0x000fea000383ffff */
.L_x_1552:
[----:B------:R-:W-:Y:S01]  /*9920*/  BSSY B0, `(.L_x_1642) ;  /* 0x0000005000007945 */ /* 0x000fe20003800000 */
[----:B------:R-:W-:-:S07]  /*9930*/  IMAD.MOV.U32 R15, RZ, RZ, -0x1 ;  /* 0xffffffffff0f7424 */ /* 0x000fce00078e00ff */
[----:B-12---:R-:W-:Y:S05]  /*9940*/  WARPSYNC.COLLECTIVE R15, `(.L_x_1643) ;  /* 0x000000000f087348 */ /* 0x006fea0003c00000 */
[----:B------:R-:W-:Y:S01]  /*9950*/  NOP ;  /* 0x0000000000007918 */ /* 0x000fe20000000000 */
[----:B-12---:R-:W-:Y:S01]  /*9960*/  ENDCOLLECTIVE ;  /* 0x000000000000791b */ /* 0x006fe20003800000 */
.L_x_1643:
[----:B------:R-:W-:Y:S05]  /*9970*/  BSYNC B0 ;  /* 0x0000000000007941 */ /* 0x000fea0003800000 */
.L_x_1642:
[----:B------:R-:W-:Y:S05]  /*9980*/  BRA `(.L_x_1644) ;  /* 0xffffffbc00707947 */ /* 0x000fea000383ffff */
.L_x_1564:
[----:B------:R-:W-:Y:S01]  /*9990*/  BSSY B0, `(.L_x_1645) ;  /* 0x0000005000007945 */ /* 0x000fe20003800000 */
[----:B------:R-:W-:-:S07]  /*99a0*/  IMAD.MOV.U32 R15, RZ, RZ, -0x1 ;  /* 0xffffffffff0f7424 */ /* 0x000fce00078e00ff */
[----:B------:R-:W-:Y:S05]  /*99b0*/  WARPSYNC.COLLECTIVE R15, `(.L_x_1646) ;  /* 0x000000000f087348 */ /* 0x000fea0003c00000 */
[----:B------:R-:W-:Y:S01]  /*99c0*/  NOP ;  /* 0x0000000000007918 */ /* 0x000fe20000000000 */
[----:B------:R-:W-:Y:S01]  /*99d0*/  ENDCOLLECTIVE ;  /* 0x000000000000791b */ /* 0x000fe20003800000 */
.L_x_1646:
[----:B------:R-:W-:Y:S05]  /*99e0*/  BSYNC B0 ;  /* 0x0000000000007941 */ /* 0x000fea0003800000 */
.L_x_1645:
[----:B------:R-:W-:Y:S05]  /*99f0*/  BRA `(.L_x_1647) ;  /* 0xffffffc400587947 */ /* 0x000fea000383ffff */
.L_x_1577:
[----:B------:R-:W-:Y:S01]  /*9a00*/  BSSY B0, `(.L_x_1648) ;  /* 0x0000005000007945 */ /* 0x000fe20003800000 */
[----:B------:R-:W-:-:S07]  /*9a10*/  IMAD.MOV.U32 R15, RZ, RZ, -0x1 ;  /* 0xffffffffff0f7424 */ /* 0x000fce00078e00ff */
[----:B------:R-:W-:Y:S05]  /*9a20*/  WARPSYNC.COLLECTIVE R15, `(.L_x_1649) ;  /* 0x000000000f087348 */ /* 0x000fea0003c00000 */
[----:B------:R-:W-:Y:S01]  /*9a30*/  NOP ;  /* 0x0000000000007918 */ /* 0x000fe20000000000 */
[----:B------:R-:W-:Y:S01]  /*9a40*/  ENDCOLLECTIVE ;  /* 0x000000000000791b */ /* 0x000fe20003800000 */
.L_x_1649:
[----:B------:R-:W-:Y:S05]  /*9a50*/  BSYNC B0 ;  /* 0x0000000000007941 */ /* 0x000fea0003800000 */
.L_x_1648:
[----:B------:R-:W-:Y:S05]  /*9a60*/  BRA `(.L_x_1650) ;  /* 0xffffffc800dc7947 */ /* 0x000fea000383ffff */
.L_x_1589:
[----:B------:R-:W-:Y:S01]  /*9a70*/  BSSY B0, `(.L_x_1651) ;  /* 0x0000005000007945 */ /* 0x000fe20003800000 */
[----:B------:R-:W-:-:S07]  /*9a80*/  IMAD.MOV.U32 R15, RZ, RZ, -0x1 ;  /* 0xffffffffff0f7424 */ /* 0x000fce00078e00ff */
[----:B------:R-:W-:Y:S05]  /*9a90*/  WARPSYNC.COLLECTIVE R15, `(.L_x_1652) ;  /* 0x000000000f087348 */ /* 0x000fea0003c00000 */
[----:B------:R-:W-:Y:S01]  /*9aa0*/  NOP ;  /* 0x0000000000007918 */ /* 0x000fe20000000000 */
[----:B------:R-:W-:Y:S01]  /*9ab0*/  ENDCOLLECTIVE ;  /* 0x000000000000791b */ /* 0x000fe20003800000 */
.L_x_1652:
[----:B------:R-:W-:Y:S05]  /*9ac0*/  BSYNC B0 ;  /* 0x0000000000007941 */ /* 0x000fea0003800000 */
.L_x_1651:
[----:B------:R-:W-:Y:S05]  /*9ad0*/  BRA `(.L_x_1653) ;  /* 0xffffffcc00fc7947 */ /* 0x000fea000383ffff */
.L_x_1611:
[----:B-1----:R1:W2:Y:S02]  /*9ae0*/  SYNCS.PHASECHK.TRANS64.TRYWAIT P0, [R16+URZ+0x30820], R3 ;  /* 0x03082003100075a7 */ /* 0x0022a4000800017f */
[----:B--2---:R-:W-:Y:S05]  /*9af0*/  @!P0 NANOSLEEP.SYNCS 0x989680 ;  /* 0x009896800000895d */ /* 0x004fea0003900000 */
[----:B------:R-:W2:Y:S02]  /*9b00*/  @!P0 SYNCS.PHASECHK.TRANS64 P0, [R16+URZ+0x30820], R3 ;  /* 0x03082003100085a7 */ /* 0x000ea4000800007f */
[----:B--2---:R-:W-:Y:S05]  /*9b10*/  @!P0 BRA `(.L_x_1611) ;  /* 0xfffffffc00f08947 */ /* 0x004fea000383ffff */
[----:B------:R-:W-:Y:S05]  /*9b20*/  BRA `(.L_x_1654) ;  /* 0xffffffdc00cc7947 */ /* 0x000fea000383ffff */
.L_x_1615:
[----:B-1----:R1:W3:Y:S02]  /*9b30*/  SYNCS.PHASECHK.TRANS64.TRYWAIT P1, [R16+URZ+0x30840], R21 ;  /* 0x03084015100075a7 */ /* 0x0022e4000802017f */
[----:B---3--:R-:W-:Y:S05]  /*9b40*/  @!P1 NANOSLEEP.SYNCS 0x989680 ;  /* 0x009896800000995d */ /* 0x008fea0003900000 */
[----:B------:R-:W3:Y:S02]  /*9b50*/  @!P1 SYNCS.PHASECHK.TRANS64 P1, [R16+URZ+0x30840], R21 ;  /* 0x03084015100095a7 */ /* 0x000ee4000802007f */
[----:B---3--:R-:W-:Y:S05]  /*9b60*/  @!P1 BRA `(.L_x_1615) ;  /* 0xfffffffc00f09947 */ /* 0x008fea000383ffff */
[----:B------:R-:W-:Y:S05]  /*9b70*/  BRA `(.L_x_1655) ;  /* 0xffffffe400887947 */ /* 0x000fea000383ffff */
.L_x_1617:
[----:B--2---:R2:W3:Y:S02]  /*9b80*/  SYNCS.PHASECHK.TRANS64.TRYWAIT P1, [R16+URZ+0x30828], R21 ;  /* 0x03082815100075a7 */ /* 0x0044e4000802017f */
[----:B---3--:R-:W-:Y:S05]  /*9b90*/  @!P1 NANOSLEEP.SYNCS 0x989680 ;  /* 0x009896800000995d */ /* 0x008fea0003900000 */
[----:B------:R-:W3:Y:S02]  /*9ba0*/  @!P1 SYNCS.PHASECHK.TRANS64 P1, [R16+URZ+0x30828], R21 ;  /* 0x03082815100095a7 */ /* 0x000ee4000802007f */
[----:B---3--:R-:W-:Y:S05]  /*9bb0*/  @!P1 BRA `(.L_x_1617) ;  /* 0xfffffffc00f09947 */ /* 0x008fea000383ffff */
[----:B------:R-:W-:Y:S05]  /*9bc0*/  BRA `(.L_x_1656) ;  /* 0xffffffe8001c7947 */ /* 0x000fea000383ffff */
.L_x_1619:
[----:B---3--:R3:W4:Y:S02]  /*9bd0*/  SYNCS.PHASECHK.TRANS64.TRYWAIT P1, [R16+URZ+0x30848], R21 ;  /* 0x03084815100075a7 */ /* 0x008724000802017f */
[----:B----4-:R-:W-:Y:S05]  /*9be0*/  @!P1 NANOSLEEP.SYNCS 0x989680 ;  /* 0x009896800000995d */ /* 0x010fea0003900000 */
[----:B------:R-:W4:Y:S02]  /*9bf0*/  @!P1 SYNCS.PHASECHK.TRANS64 P1, [R16+URZ+0x30848], R21 ;  /* 0x03084815100095a7 */ /* 0x000f24000802007f */
[----:B----4-:R-:W-:Y:S05]  /*9c00*/  @!P1 BRA `(.L_x_1619) ;  /* 0xfffffffc00f09947 */ /* 0x010fea000383ffff */
[----:B------:R-:W-:Y:S05]  /*9c10*/  BRA `(.L_x_1657) ;  /* 0xffffffe800b07947 */ /* 0x000fea000383ffff */
.L_x_1621:
[----:B------:R-:W-:-:S07]  /*9c20*/  SHF.L.U32 R5, R11, 0x1f, RZ ;  /* 0x0000001f0b057819 */ /* 0x000fce00000006ff */
.L_x_1658:
[----:B------:R1:W1:Y:S02]  /*9c30*/  SYNCS.PHASECHK.TRANS64.TRYWAIT P1, [R16+URZ+0x30820], R5 ;  /* 0x03082005100075a7 */ /* 0x000264000802017f */
[----:B-1----:R-:W-:Y:S05]  /*9c40*/  @!P1 NANOSLEEP.SYNCS 0x989680 ;  /* 0x009896800000995d */ /* 0x002fea0003900000 */
[----:B------:R-:W1:Y:S02]  /*9c50*/  @!P1 SYNCS.PHASECHK.TRANS64 P1, [R16+URZ+0x30820], R5 ;  /* 0x03082005100095a7 */ /* 0x000e64000802007f */
[----:B-1----:R-:W-:Y:S05]  /*9c60*/  @!P1 BRA `(.L_x_1658) ;  /* 0xfffffffc00f09947 */ /* 0x002fea000383ffff */
[----:B------:R-:W-:Y:S05]  /*9c70*/  BRA `(.L_x_1659) ;  /* 0xffffffec002c7947 */ /* 0x000fea000383ffff */
.L_x_1624:
[----:B-1----:R1:W3:Y:S02]  /*9c80*/  SYNCS.PHASECHK.TRANS64.TRYWAIT P1, [R16+URZ+0x30840], R13 ;  /* 0x0308400d100075a7 */ /* 0x0022e4000802017f */
[----:B---3--:R-:W-:Y:S05]  /*9c90*/  @!P1 NANOSLEEP.SYNCS 0x989680 ;  /* 0x009896800000995d */ /* 0x008fea0003900000 */
[----:B------:R-:W3:Y:S02]  /*9ca0*/  @!P1 SYNCS.PHASECHK.TRANS64 P1, [R16+URZ+0x30840], R13 ;  /* 0x0308400d100095a7 */ /* 0x000ee4000802007f */
[----:B---3--:R-:W-:Y:S05]  /*9cb0*/  @!P1 BRA `(.L_x_1624) ;  /* 0xfffffffc00f09947 */ /* 0x008fea000383ffff */
[----:B------:R-:W-:Y:S05]  /*9cc0*/  BRA `(.L_x_1660) ;  /* 0xffffffec00e07947 */ /* 0x000fea000383ffff */
.L_x_1626:
[----:B--2---:R2:W3:Y:S02]  /*9cd0*/  SYNCS.PHASECHK.TRANS64.TRYWAIT P1, [R16+URZ+0x30828], R13 ;  /* 0x0308280d100075a7 */ /* 0x0044e4000802017f */
[----:B---3--:R-:W-:Y:S05]  /*9ce0*/  @!P1 NANOSLEEP.SYNCS 0x989680 ;  /* 0x009896800000995d */ /* 0x008fea0003900000 */
[----:B------:R-:W3:Y:S02]  /*9cf0*/  @!P1 SYNCS.PHASECHK.TRANS64 P1, [R16+URZ+0x30828], R13 ;  /* 0x0308280d100095a7 */ /* 0x000ee4000802007f */
[----:B---3--:R-:W-:Y:S05]  /*9d00*/  @!P1 BRA `(.L_x_1626) ;  /* 0xfffffffc00f09947 */ /* 0x008fea000383ffff */
[----:B------:R-:W-:Y:S05]  /*9d10*/  BRA `(.L_x_1661) ;  /* 0xfffffff000687947 */ /* 0x000fea000383ffff */
.L_x_1628:
[----:B---3--:R3:W1:Y:S02]  /*9d20*/  SYNCS.PHASECHK.TRANS64.TRYWAIT P0, [R3+URZ+0x30840], R0 ;  /* 0x03084000030075a7 */ /* 0x008664000800017f */
[----:B-1----:R-:W-:Y:S05]  /*9d30*/  @!P0 NANOSLEEP.SYNCS 0x989680 ;  /* 0x009896800000895d */ /* 0x002fea0003900000 */
[----:B------:R-:W1:Y:S02]  /*9d40*/  @!P0 SYNCS.PHASECHK.TRANS64 P0, [R3+URZ+0x30840], R0 ;  /* 0x03084000030085a7 */ /* 0x000e64000800007f */
[----:B-1----:R-:W-:Y:S05]  /*9d50*/  @!P0 BRA `(.L_x_1628) ;  /* 0xfffffffc00f08947 */ /* 0x002fea000383ffff */
[----:B------:R-:W-:Y:S05]  /*9d60*/  BRA `(.L_x_1662) ;  /* 0xfffffff400107947 */ /* 0x000fea000383ffff */
.L_x_1630:
[----:B------:R-:W-:Y:S01]  /*9d70*/  BSSY B0, `(.L_x_1663) ;  /* 0x0000006000007945 */ /* 0x000fe20003800000 */
[----:B------:R-:W-:-:S07]  /*9d80*/  IMAD.MOV.U32 R15, RZ, RZ, -0x1 ;  /* 0xffffffffff0f7424 */ /* 0x000fce00078e00ff */
[----:B------:R-:W-:Y:S05]  /*9d90*/  WARPSYNC.COLLECTIVE R15, `(.L_x_1664) ;  /* 0x000000000f0c7348 */ /* 0x000fea0003c00000 */
[----:B------:R-:W-:Y:S02]  /*9da0*/  ELECT P6, UR62, PT ;  /* 0x00000000003e782f */ /* 0x000fe400038c0000 */
[----:B------:R-:W-:Y:S01]  /*9db0*/  MOV R14, UR62 ;  /* 0x0000003e000e7c02 */ /* 0x000fe20008000f00 */
[----:B------:R-:W-:Y:S10]  /*9dc0*/  ENDCOLLECTIVE ;  /* 0x000000000000791b */ /* 0x000ff40003800000 */
.L_x_1664:
[----:B------:R-:W-:Y:S05]  /*9dd0*/  BSYNC B0 ;  /* 0x0000000000007941 */ /* 0x000fea0003800000 */
.L_x_1663:
[----:B------:R-:W-:Y:S05]  /*9de0*/  BRA `(.L_x_1665) ;  /* 0xfffffff400bc7947 */ /* 0x000fea000383ffff */
.L_x_1632:
[----:B-1----:R1:W2:Y:S02]  /*9df0*/  SYNCS.PHASECHK.TRANS64.TRYWAIT P0, [R6+URZ], R5 ;  /* 0x00000005060075a7 */ /* 0x0022a4000800017f */
[----:B--2---:R-:W-:Y:S05]  /*9e00*/  @!P0 NANOSLEEP.SYNCS 0x989680 ;  /* 0x009896800000895d */ /* 0x004fea0003900000 */
[----:B------:R-:W2:Y:S02]  /*9e10*/  @!P0 SYNCS.PHASECHK.TRANS64 P0, [R6+URZ], R5 ;  /* 0x00000005060085a7 */ /* 0x000ea4000800007f */
[----:B--2---:R-:W-:Y:S05]  /*9e20*/  @!P0 BRA `(.L_x_1632) ;  /* 0xfffffffc00f08947 */ /* 0x004fea000383ffff */
[----:B------:R-:W-:Y:S05]  /*9e30*/  BRA `(.L_x_1666) ;  /* 0xfffffff400fc7947 */ /* 0x000fea000383ffff */
.L_x_1633:
[----:B--2---:R2:W3:Y:S02]  /*9e40*/  SYNCS.PHASECHK.TRANS64.TRYWAIT P0, [R3+URZ], R2 ;  /* 0x00000002030075a7 */ /* 0x0044e4000800017f */
[----:B---3--:R-:W-:Y:S05]  /*9e50*/  @!P0 NANOSLEEP.SYNCS 0x989680 ;  /* 0x009896800000895d */ /* 0x008fea0003900000 */
[----:B------:R-:W3:Y:S02]  /*9e60*/  @!P0 SYNCS.PHASECHK.TRANS64 P0, [R3+URZ], R2 ;  /* 0x00000002030085a7 */ /* 0x000ee4000800007f */
[----:B---3--:R-:W-:Y:S05]  /*9e70*/  @!P0 BRA `(.L_x_1633) ;  /* 0xfffffffc00f08947 */ /* 0x008fea000383ffff */
[----:B------:R-:W-:Y:S05]  /*9e80*/  BRA `(.L_x_1667) ;  /* 0xfffffff400f07947 */ /* 0x000fea000383ffff */
.L_x_1635:
[----:B--2---:R2:W3:Y:S02]  /*9e90*/  SYNCS.PHASECHK.TRANS64.TRYWAIT P0, [R0+URZ], R5 ;  /* 0x00000005000075a7 */ /* 0x0044e4000800017f */
[----:B---3--:R-:W-:Y:S05]  /*9ea0*/  @!P0 NANOSLEEP.SYNCS 0x989680 ;  /* 0x009896800000895d */ /* 0x008fea0003900000 */
[----:B------:R-:W3:Y:S02]  /*9eb0*/  @!P0 SYNCS.PHASECHK.TRANS64 P0, [R0+URZ], R5 ;  /* 0x00000005000085a7 */ /* 0x000ee4000800007f */
[----:B---3--:R-:W-:Y:S05]  /*9ec0*/  @!P0 BRA `(.L_x_1635) ;  /* 0xfffffffc00f08947 */ /* 0x008fea000383ffff */
[----:B------:R-:W-:Y:S05]  /*9ed0*/  BRA `(.L_x_1668) ;  /* 0xfffffff400f47947 */ /* 0x000fea000383ffff */
.L_x_1669:
        /* <DEDUP_REMOVED lines=10> */
.L_x_7301:


//--------------------- .text._ZN7cutlass13device_kernelIN5flash11enable_sm90INS1_16FlashAttnBwdSm90INS1_25CollectiveMainloopBwdSm90ILi2ELi2ELi2EN4cute5tupleIJNS5_1CILi1EEES8_S8_EEENS6_IJNS7_ILi64EEENS7_ILi128EEESB_EEENS_10bfloat16_tEfNS_4arch4Sm90ELb0ELb1ELb1ELb1ELb0ELb1ELb0ELb0ELi2ELi1ELi2ELi1ELb0EEENS1_21CollectiveEpilogueBwdISC_SD_SF_Li256ELb1ELb0ELi1EEENS1_19SingleTileSchedulerILb1ELb0ELb0ELi128EEEEEEEEEvNT_6ParamsE --------------------------
	.section	.text._ZN7cutlass13device_kernelIN5flash11enable_sm90INS1_16FlashAttnBwdSm90INS1_25CollectiveMainloopBwdSm90ILi2ELi2ELi2EN4cute5tupleIJNS5_1CILi1EEES8_S8_EEENS6_IJNS7_ILi64EEENS7_ILi128EEESB_EEENS_10bfloat16_tEfNS_4arch4Sm90ELb0ELb1ELb1ELb1ELb0ELb1ELb0ELb0ELi2ELi1ELi2ELi1ELb0EEENS1_21CollectiveEpilogueBwdISC_SD_SF_Li256ELb1ELb0ELi1EEENS1_19SingleTileSchedulerILb1ELb0ELb0ELi128EEEEEEEEEvNT_6ParamsE,"ax",@progbits
	.align	128
.text._ZN7cutlass13device_kernelIN5flash11enable_sm90INS1_16FlashAttnBwdSm90INS1_25CollectiveMainloopBwdSm90ILi2ELi2ELi2EN4cute5tupleIJNS5_1CILi1EEES8_S8_EEENS6_IJNS7_ILi64EEENS7_ILi128EEESB_EEENS_10bfloat16_tEfNS_4arch4Sm90ELb0ELb1ELb1ELb1ELb0ELb1ELb0ELb0ELi2ELi1ELi2ELi1ELb0EEENS1_21CollectiveEpilogueBwdISC_SD_SF_Li256ELb1ELb0ELi1EEENS1_19SingleTileSchedulerILb1ELb0ELb0ELi128EEEEEEEEEvNT_6ParamsE:
        .type           _ZN7cutlass13device_kernelIN5flash11enable_sm90INS1_16FlashAttnBwdSm90INS1_25CollectiveMainloopBwdSm90ILi2ELi2ELi2EN4cute5tupleIJNS5_1CILi1EEES8_S8_EEENS6_IJNS7_ILi64EEENS7_ILi128EEESB_EEENS_10bfloat16_tEfNS_4arch4Sm90ELb0ELb1ELb1ELb1ELb0ELb1ELb0ELb0ELi2ELi1ELi2ELi1ELb0EEENS1_21CollectiveEpilogueBwdISC_SD_SF_Li256ELb1ELb0ELi1EEENS1_19SingleTileSchedulerILb1ELb0ELb0ELi128EEEEEEEEEvNT_6ParamsE,@function
        .size           _ZN7cutlass13device_kernelIN5flash11enable_sm90INS1_16FlashAttnBwdSm90INS1_25CollectiveMainloopBwdSm90ILi2ELi2ELi2EN4cute5tupleIJNS5_1CILi1EEES8_S8_EEENS6_IJNS7_ILi64EEENS7_ILi128EEESB_EEENS_10bfloat16_tEfNS_4arch4Sm90ELb0ELb1ELb1ELb1ELb0ELb1ELb0ELb0ELi2ELi1ELi2ELi1ELb0EEENS1_21CollectiveEpilogueBwdISC_SD_SF_Li256ELb1ELb0ELi1EEENS1_19SingleTileSchedulerILb1ELb0ELb0ELi128EEEEEEEEEvNT_6ParamsE,(.L_x_7302 - _ZN7cutlass13device_kernelIN5flash11enable_sm90INS1_16FlashAttnBwdSm90INS1_25CollectiveMainloopBwdSm90ILi2ELi2ELi2EN4cute5tupleIJNS5_1CILi1EEES8_S8_EEENS6_IJNS7_ILi64EEENS7_ILi128EEESB_EEENS_10bfloat16_tEfNS_4arch4Sm90ELb0ELb1ELb1ELb1ELb0ELb1ELb0ELb0ELi2ELi1ELi2ELi1ELb0EEENS1_21CollectiveEpilogueBwdISC_SD_SF_Li256ELb1ELb0ELi1EEENS1_19SingleTileSchedulerILb1ELb0ELb0ELi128EEEEEEEEEvNT_6ParamsE)
        .other          _ZN7cutlass13device_kernelIN5flash11enable_sm90INS1_16FlashAttnBwdSm90INS1_25CollectiveMainloopBwdSm90ILi2ELi2ELi2EN4cute5tupleIJNS5_1CILi1EEES8_S8_EEENS6_IJNS7_ILi64EEENS7_ILi128EEESB_EEENS_10bfloat16_tEfNS_4arch4Sm90ELb0ELb1ELb1ELb1ELb0ELb1ELb0ELb0ELi2ELi1ELi2ELi1ELb0EEENS1_21CollectiveEpilogueBwdISC_SD_SF_Li256ELb1ELb0ELi1EEENS1_19SingleTileSchedulerILb1ELb0ELb0ELi128EEEEEEEEEvNT_6ParamsE,@"STO_CUDA_ENTRY STV_DEFAULT"
_ZN7cutlass13device_kernelIN5flash11enable_sm90INS1_16FlashAttnBwdSm90INS1_25CollectiveMainloopBwdSm90ILi2ELi2ELi2EN4cute5tupleIJNS5_1CILi1EEES8_S8_EEENS6_IJNS7_ILi64EEENS7_ILi128EEESB_EEENS_10bfloat16_tEfNS_4arch4Sm90ELb0ELb1ELb1ELb1ELb0ELb1ELb0ELb0ELi2ELi1ELi2ELi1ELb0EEENS1_21CollectiveEpilogueBwdISC_SD_SF_Li256ELb1ELb0ELi1EEENS1_19SingleTileSchedulerILb1ELb0ELb0ELi128EEEEEEEEEvNT_6ParamsE:
        /* <DEDUP_REMOVED lines=24> */
.L_x_1671:
[----:B------:R-:W-:Y:S05]  /*0180*/  BSYNC B0 ;  /* 0x0000000000007941 */ /* 0x000fea0003800000 */
.L_x_1670:
        /* <DEDUP_REMOVED lines=37> */
.L_x_1672:
        /* <DEDUP_REMOVED lines=22> */
.L_x_1673:
[----:B------:R-:W-:Y:S01]  /*0540*/  PLOP3.LUT P0, PT, PT, PT, UP0, 0x80, 0x0 ;  /* 0x000000000000781c */ /* 0x000fe20003f0f008 */
[----:B------:R-:W-:Y:S01]  /*0550*/  NOP ;  /* 0x0000000000007918 */ /* 0x000fe20000000000 */
[----:B------:R-:W-:Y:S01]  /*0560*/  ULDC.64 UR46, c[0x0][0x208] ;  /* 0x00008200002e7ab9 */ /* 0x000fe20000000a00 */
[----:B------:R-:W-:Y:S01]  /*0570*/  BSSY B6, `(.L_x_1674) ;  /* 0x0000bd4000067945 */ /* 0x000fe20003800000 */
[----:B-12-4-:R-:W-:Y:S09]  /*0580*/  BAR.SYNC.DEFER_BLOCKING 0x0 ;  /* 0x0000000000007b1d */ /* 0x016ff20000010000 */
[----:B------:R-:W-:Y:S05]  /*0590*/  @!P0 BRA `(.L_x_1675) ;  /* 0x00000080006c8947 */ /* 0x000fea0003800000 */
.L_x_1676:
[----:B------:R-:W-:-:S08]  /*05a0*/  NOP ;  /* 0x0000000000007918 */ /* 0x000fd00000000000 */
[----:B------:R-:W1:Y:S02]  /*05b0*/  USETMAXREG.TRY_ALLOC.CTAPOOL UP0, 0xf0 ;  /* 0x000000f0000079c8 */ /* 0x000e640008000600 */
[----:B-1----:R-:W-:-:S13]  /*05c0*/  PLOP3.LUT P0, PT, PT, PT, UP0, 0x80, 0x0 ;  /* 0x000000000000781c */ /* 0x002fda0003f0f008 */
[----:B------:R-:W-:Y:S05]  /*05d0*/  @!P0 BRA `(.L_x_1676) ;  /* 0xfffffffc00f08947 */ /* 0x000fea000383ffff */
[----:B------:R-:W-:Y:S01]  /*05e0*/  LOP3.LUT R0, R0, 0x3, RZ, 0xc0, !PT ;  /* 0x0000000300007812 */ /* 0x000fe200078ec0ff */
[----:B------:R-:W1:Y:S01]  /*05f0*/  S2R R2, SR_TID.X ;  /* 0x0000000000027919 */ /* 0x000e620000002100 */
[----:B------:R-:W-:Y:S01]  /*0600*/  ULDC.64 UR4, c[0x0][0x8d8] ;  /* 0x0002360000047ab9 */ /* 0x000fe20000000a00 */
[----:B------:R-:W2:Y:S03]  /*0610*/  S2UR UR6, SR_CTAID.X ;  /* 0x00000000000679c3 */ /* 0x000ea60000002500 */
[----:B------:R-:W3:Y:S05]  /*0620*/  SHFL.IDX PT, R0, R0, RZ, 0x1f ;  /* 0x00001fff00007589 */ /* 0x000eea00000e0000 */
[----:B------:R-:W4:Y:S01]  /*0630*/  S2UR UR36, SR_CTAID.Z ;  /* 0x00000000002479c3 */ /* 0x000f220000002700 */
[----:B---3--:R-:W-:-:S02]  /*0640*/  ISETP.NE.AND P0, PT, R0, RZ, PT ;  /* 0x000000ff0000720c */ /* 0x008fc40003f05270 */
[----:B-1----:R-:W-:-:S11]  /*0650*/  SHF.R.U32.HI R2, RZ, 0x7, R2 ;  /* 0x00000007ff027819 */ /* 0x002fd60000011602 */
[----:B------:R-:W-:-:S05]  /*0660*/  @!P0 VIADD R2, R2, 0x9 ;  /* 0x0000000902028836 */ /* 0x000fca0000000000 */
[----:B------:R1:W-:Y:S06]  /*0670*/  @!P0 BAR.ARV R2, 0xa0 ;  /* 0x000280020000851d */ /* 0x0003ec0000002000 */
[----:B------:R-:W-:-:S04]  /*0680*/  ISETP.NE.U32.AND P0, PT, RZ, UR4, PT ;  /* 0x00000004ff007c0c */ /* 0x000fc8000bf05070 */
[----:B------:R-:W-:-:S13]  /*0690*/  ISETP.NE.AND.EX P0, PT, RZ, UR5, PT, P0 ;  /* 0x00000005ff007c0c */ /* 0x000fda000bf05300 */
[----:B-12-4-:R-:W-:Y:S05]  /*06a0*/  @!P0 BRA `(.L_x_1677) ;  /* 0x00000000001c8947 */ /* 0x016fea0003800000 */
[----:B------:R-:W-:Y:S02]  /*06b0*/  ULDC.64 UR4, c[0x0][0x8d8] ;  /* 0x0002360000047ab9 */ /* 0x000fe40000000a00 */
[----:B------:R-:W-:-:S06]  /*06c0*/  UIMAD.WIDE UR4, UR36, 0x4, UR4 ;  /* 0x00000004240478a5 */ /* 0x000fcc000f8e0204 */
[----:B------:R-:W-:Y:S02]  /*06d0*/  IMAD.U32 R2, RZ, RZ, UR4 ;  /* 0x00000004ff027e24 */ /* 0x000fe4000f8e00ff */
[----:B------:R-:W-:-:S05]  /*06e0*/  IMAD.U32 R3, RZ, RZ, UR5 ;  /* 0x00000005ff037e24 */ /* 0x000fca000f8e00ff */
[----:B------:R-:W2:Y:S02]  /*06f0*/  LDG.E R2, desc[UR46][R2.64] ;  /* 0x0000002e02027981 */ /* 0x000ea4000c1e1900 */
[----:B--2---:R-:W-:Y:S01]  /*0700*/  R2UR UR4, R2 ;  /* 0x00000000020472ca */ /* 0x004fe200000e0000 */
[----:B------:R-:W-:-:S14]  /*0710*/  BRA `(.L_x_1678) ;  /* 0x00000000003c7947 */ /* 0x000fdc0003800000 */
.L_x_1677:
[----:B------:R-:W-:Y:S02]  /*0720*/  ULDC.64 UR4, c[0x0][0x8d0] ;  /* 0x0002340000047ab9 */ /* 0x000fe40000000a00 */
[----:B------:R-:W-:-:S04]  /*0730*/  ISETP.NE.U32.AND P0, PT, RZ, UR4, PT ;  /* 0x00000004ff007c0c */ /* 0x000fc8000bf05070 */
[----:B------:R-:W-:-:S13]  /*0740*/  ISETP.NE.AND.EX P0, PT, RZ, UR5, PT, P0 ;  /* 0x00000005ff007c0c */ /* 0x000fda000bf05300 */
[----:B------:R-:W-:Y:S05]  /*0750*/  @!P0 BRA `(.L_x_1679) ;  /* 0x0000000000288947 */ /* 0x000fea0003800000 */
[----:B------:R-:W-:Y:S02]  /*0760*/  ULDC.64 UR4, c[0x0][0x8d0] ;  /* 0x0002340000047ab9 */ /* 0x000fe40000000a00 */
[----:B------:R-:W-:-:S06]  /*0770*/  UIMAD.WIDE UR4, UR36, 0x4, UR4 ;  /* 0x00000004240478a5 */ /* 0x000fcc000f8e0204 */
[----:B------:R-:W-:Y:S02]  /*0780*/  IMAD.U32 R2, RZ, RZ, UR4 ;  /* 0x00000004ff027e24 */ /* 0x000fe4000f8e00ff */
[----:B------:R-:W-:-:S05]  /*0790*/  IMAD.U32 R3, RZ, RZ, UR5 ;  /* 0x00000005ff037e24 */ /* 0x000fca000f8e00ff */
[----:B------:R-:W2:Y:S04]  /*07a0*/  LDG.E R4, desc[UR46][R2.64] ;  /* 0x0000002e02047981 */ /* 0x000ea8000c1e1900 */
[----:B------:R-:W3:Y:S01]  /*07b0*/  LDG.E R0, desc[UR46][R2.64+0x4] ;  /* 0x0000042e02007981 */ /* 0x000ee2000c1e1900 */
[----:B--2---:R-:W-:Y:S02]  /*07c0*/  R2UR UR4, R4 ;  /* 0x00000000040472ca */ /* 0x004fe400000e0000 */
[----:B---3--:R-:W-:-:S13]  /*07d0*/  R2UR UR5, R0 ;  /* 0x00000000000572ca */ /* 0x008fda00000e0000 */
[----:B------:R-:W-:Y:S01]  /*07e0*/  UIADD3 UR4, -UR4, UR5, URZ ;  /* 0x0000000504047290 */ /* 0x000fe2000fffe13f */
[----:B------:R-:W-:Y:S11]  /*07f0*/  BRA `(.L_x_1678) ;  /* 0x0000000000047947 */ /* 0x000ff60003800000 */
.L_x_1679:
[----:B------:R-:W-:-:S05]  /*0800*/  ULDC UR4, c[0x0][0x8bc] ;  /* 0x00022f0000047ab9 */ /* 0x000fca0000000800 */
.L_x_1678:
[----:B------:R-:W-:-:S04]  /*0810*/  USHF.L.U32 UR42, UR6, 0x7, URZ ;  /* 0x00000007062a7899 */ /* 0x000fc8000800063f */
[----:B------:R-:W-:-:S04]  /*0820*/  UISETP.GE.AND UP0, UPT, UR42, UR4, UPT ;  /* 0x000000042a00728c */ /* 0x000fc8000bf06270 */
[----:B------:R-:W-:-:S06]  /*0830*/  USEL UR36, UR36, 0xffffffff, !UP0 ;  /* 0xffffffff24247887 */ /* 0x000fcc000c000000 */
[----:B------:R-:W-:-:S13]  /*0840*/  ISETP.LE.AND P0, PT, RZ, UR36, PT ;  /* 0x00000024ff007c0c */ /* 0x000fda000bf03270 */
[----:B------:R-:W-:Y:S05]  /*0850*/  @!P0 BRA `(.L_x_1680) ;  /* 0x000000b800948947 */ /* 0x000fea0003800000 */
[----:B------:R-:W-:Y:S01]  /*0860*/  ULDC.64 UR4, c[0x0][0x780] ;  /* 0x0001e00000047ab9 */ /* 0x000fe20000000a00 */
[----:B------:R-:W-:Y:S01]  /*0870*/  ULDC UR37, c[0x0][0x290] ;  /* 0x0000a40000257ab9 */ /* 0x000fe20000000800 */
[----:B------:R-:W-:-:S04]  /*0880*/  ISETP.NE.U32.AND P0, PT, RZ, UR4, PT ;  /* 0x00000004ff007c0c */ /* 0x000fc8000bf05070 */
[----:B------:R-:W-:-:S13]  /*0890*/  ISETP.NE.AND.EX P0, PT, RZ, UR5, PT, P0 ;  /* 0x00000005ff007c0c */ /* 0x000fda000bf05300 */
[----:B------:R-:W-:Y:S05]  /*08a0*/  @!P0 BRA `(.L_x_1681) ;  /* 0x00000000001c8947 */ /* 0x000fea0003800000 */
[----:B------:R-:W-:Y:S02]  /*08b0*/  ULDC.64 UR4, c[0x0][0x780] ;  /* 0x0001e00000047ab9 */ /* 0x000fe40000000a00 */
[----:B------:R-:W-:-:S06]  /*08c0*/  UIMAD.WIDE UR4, UR36, 0x4, UR4 ;  /* 0x00000004240478a5 */ /* 0x000fcc000f8e0204 */
[----:B------:R-:W-:Y:S02]  /*08d0*/  IMAD.U32 R2, RZ, RZ, UR4 ;  /* 0x00000004ff027e24 */ /* 0x000fe4000f8e00ff */
[----:B------:R-:W-:-:S05]  /*08e0*/  IMAD.U32 R3, RZ, RZ, UR5 ;  /* 0x00000005ff037e24 */ /* 0x000fca000f8e00ff */
[----:B------:R-:W2:Y:S02]  /*08f0*/  LDG.E R2, desc[UR46][R2.64] ;  /* 0x0000002e02027981 */ /* 0x000ea4000c1e1900 */
[----:B--2---:R-:W-:Y:S01]  /*0900*/  R2UR UR39, R2 ;  /* 0x00000000022772ca */ /* 0x004fe200000e0000 */
[----:B------:R-:W-:-:S14]  /*0910*/  BRA `(.L_x_1682) ;  /* 0x0000000000387947 */ /* 0x000fdc0003800000 */
.L_x_1681:
        /* <DEDUP_REMOVED lines=13> */
[----:B------:R-:W-:-:S12]  /*09f0*/  UIADD3 UR39, -UR39, UR4, URZ ;  /* 0x0000000427277290 */ /* 0x000fd8000fffe13f */
.L_x_1682:
        /* <DEDUP_REMOVED lines=11> */
.L_x_1683:
        /* <DEDUP_REMOVED lines=13> */
.L_x_1684:
[----:B------:R-:W-:Y:S01]  /*0b80*/  UIADD3 UR5, UR42, UR39, -UR37 ;  /* 0x000000272a057290 */ /* 0x000fe2000fffe825 */
[----:B------:R-:W-:Y:S01]  /*0b90*/  ISETP.LE.AND P1, PT, RZ, UR6, PT ;  /* 0x00000006ff007c0c */ /* 0x000fe2000bf23270 */
[----:B------:R-:W-:Y:S01]  /*0ba0*/  ULDC UR6, c[0x0][0x74c] ;  /* 0x0001d30000067ab9 */ /* 0x000fe20000000800 */
[----:B------:R-:W-:Y:S01]  /*0bb0*/  UIADD3 UR4, UR39, 0x3f, URZ ;  /* 0x0000003f27047890 */ /* 0x000fe2000fffe03f */
[----:B------:R-:W-:Y:S01]  /*0bc0*/  PLOP3.LUT P0, PT, PT, PT, PT, 0x80, 0x0 ;  /* 0x000000000000781c */ /* 0x000fe20003f0f070 */
[----:B------:R-:W-:Y:S01]  /*0bd0*/  UIADD3 UR5, UR5, -UR6, URZ ;  /* 0x8000000605057290 */ /* 0x000fe2000fffe03f */
[----:B------:R-:W-:Y:S02]  /*0be0*/  CS2R R86, SRZ ;  /* 0x0000000000567805 */ /* 0x000fe4000001ff00 */
[----:B------:R-:W-:Y:S02]  /*0bf0*/  CS2R R84, SRZ ;  /* 0x0000000000547805 */ /* 0x000fe4000001ff00 */
[----:B------:R-:W-:Y:S01]  /*0c00*/  CS2R R82, SRZ ;  /* 0x0000000000527805 */ /* 0x000fe2000001ff00 */
[----:B------:R-:W-:Y:S01]  /*0c10*/  USHF.R.S32.HI UR6, URZ, 0x1f, UR5 ;  /* 0x0000001f3f067899 */ /* 0x000fe20008011405 */
[----:B------:R-:W-:-:S02]  /*0c20*/  CS2R R80, SRZ ;  /* 0x0000000000507805 */ /* 0x000fc4000001ff00 */
[----:B------:R-:W-:Y:S02]  /*0c30*/  CS2R R78, SRZ ;  /* 0x00000000004e7805 */ /* 0x000fe4000001ff00 */
[----:B------:R-:W-:Y:S01]  /*0c40*/  CS2R R76, SRZ ;  /* 0x00000000004c7805 */ /* 0x000fe2000001ff00 */
[----:B------:R-:W-:Y:S01]  /*0c50*/  ULEA.HI UR6, UR6, UR5, URZ, 0x6 ;  /* 0x0000000506067291 */ /* 0x000fe2000f8f303f */
[----:B------:R-:W-:Y:S01]  /*0c60*/  CS2R R74, SRZ ;  /* 0x00000000004a7805 */ /* 0x000fe2000001ff00 */
[----:B------:R-:W-:Y:S01]  /*0c70*/  USHF.R.S32.HI UR5, URZ, 0x1f, UR4 ;  /* 0x0000001f3f057899 */ /* 0x000fe20008011404 */
[----:B------:R-:W-:Y:S01]  /*0c80*/  CS2R R72, SRZ ;  /* 0x0000000000487805 */ /* 0x000fe2000001ff00 */
[----:B------:R-:W-:Y:S01]  /*0c90*/  USHF.R.S32.HI UR6, URZ, 0x6, UR6 ;  /* 0x000000063f067899 */ /* 0x000fe20008011406 */
[----:B------:R-:W-:Y:S01]  /*0ca0*/  CS2R R70, SRZ ;  /* 0x0000000000467805 */ /* 0x000fe2000001ff00 */
[----:B------:R-:W-:Y:S01]  /*0cb0*/  ULEA.HI UR5, UR5, UR4, URZ, 0x6 ;  /* 0x0000000405057291 */ /* 0x000fe2000f8f303f */
[----:B------:R-:W-:Y:S01]  /*0cc0*/  CS2R R68, SRZ ;  /* 0x0000000000447805 */ /* 0x000fe2000001ff00 */
[----:B------:R-:W-:Y:S01]  /*0cd0*/  UISETP.LT.AND UP0, UPT, URZ, UR6, UPT ;  /* 0x000000063f00728c */ /* 0x000fe2000bf01270 */
[----:B------:R-:W-:Y:S01]  /*0ce0*/  CS2R R66, SRZ ;  /* 0x0000000000427805 */ /* 0x000fe2000001ff00 */
[----:B------:R-:W-:Y:S01]  /*0cf0*/  USHF.R.S32.HI UR40, URZ, 0x6, UR5 ;  /* 0x000000063f287899 */ /* 0x000fe20008011405 */
[----:B------:R-:W-:Y:S01]  /*0d00*/  CS2R R64, SRZ ;  /* 0x0000000000407805 */ /* 0x000fe2000001ff00 */
[----:B------:R-:W-:Y:S01]  /*0d10*/  USEL UR41, URZ, UR6, !UP0 ;  /* 0x000000063f297287 */ /* 0x000fe2000c000000 */
        /* <DEDUP_REMOVED lines=13> */
[----:B------:R-:W-:-:S02]  /*0df0*/  CS2R R10, SRZ ;  /* 0x00000000000a7805 */ /* 0x000fc4000001ff00 */
[----:B------:R-:W-:Y:S02]  /*0e00*/  CS2R R36, SRZ ;  /* 0x0000000000247805 */ /* 0x000fe4000001ff00 */
[----:B------:R-:W-:Y:S02]  /*0e10*/  CS2R R8, SRZ ;  /* 0x0000000000087805 */ /* 0x000fe4000001ff00 */
[----:B------:R-:W-:Y:S02]  /*0e20*/  CS2R R32, SRZ ;  /* 0x0000000000207805 */ /* 0x000fe4000001ff00 */
[----:B------:R-:W-:Y:S01]  /*0e30*/  CS2R R6, SRZ ;  /* 0x0000000000067805 */ /* 0x000fe2000001ff00 */
[----:B------:R-:W-:Y:S01]  /*0e40*/  IMAD.MOV.U32 R29, RZ, RZ, RZ ;  /* 0x000000ffff1d7224 */ /* 0x000fe200078e00ff */
[----:B------:R-:W-:Y:S01]  /*0e50*/  CS2R R4, SRZ ;  /* 0x0000000000047805 */ /* 0x000fe2000001ff00 */
[----:B------:R-:W-:Y:S01]  /*0e60*/  IMAD.MOV.U32 R2, RZ, RZ, RZ ;  /* 0x000000ffff027224 */ /* 0x000fe200078e00ff */
        /* <DEDUP_REMOVED lines=27> */
[----:B------:R-:W-:Y:S01]  /*1020*/  IMAD.MOV.U32 R99, RZ, RZ, RZ ;  /* 0x000000ffff637224 */ /* 0x000fe200078e00ff */
[----:B------:R-:W-:Y:S06]  /*1030*/  @!P1 BRA `(.L_x_1685) ;  /* 0x0000000000209947 */ /* 0x000fec0003800000 */
[----:B------:R-:W-:Y:S01]  /*1040*/  UIADD3 UR4, -UR37, 0xbf, UR39 ;  /* 0x000000bf25047890 */ /* 0x000fe2000fffe127 */
[----:B------:R-:W-:-:S03]  /*1050*/  ULDC UR5, c[0x0][0x748] ;  /* 0x0001d20000057ab9 */ /* 0x000fc60000000800 */
[----:B------:R-:W-:-:S04]  /*1060*/  UIADD3 UR4, UR4, UR5, UR42 ;  /* 0x0000000504047290 */ /* 0x000fc8000fffe02a */
[----:B------:R-:W-:-:S04]  /*1070*/  USHF.R.S32.HI UR5, URZ, 0x1f, UR4 ;  /* 0x0000001f3f057899 */ /* 0x000fc80008011404 */
[----:B------:R-:W-:-:S04]  /*1080*/  ULEA.HI UR5, UR5, UR4, URZ, 0x6 ;  /* 0x0000000405057291 */ /* 0x000fc8000f8f303f */
[----:B------:R-:W-:-:S04]  /*1090*/  USHF.R.S32.HI UR5, URZ, 0x6, UR5 ;  /* 0x000000063f057899 */ /* 0x000fc80008011405 */
[----:B------:R-:W-:-:S04]  /*10a0*/  UISETP.LT.AND UP0, UPT, UR40, UR5, UPT ;  /* 0x000000052800728c */ /* 0x000fc8000bf01270 */
[----:B------:R-:W-:-:S12]  /*10b0*/  USEL UR40, UR40, UR5, UP0 ;  /* 0x0000000528287287 */ /* 0x000fd80008000000 */
.L_x_1685:
        /* <DEDUP_REMOVED lines=11> */
[----:B------:R-:W-:Y:S02]  /*1170*/  ULDC UR44, c[0x0][0x744] ;  /* 0x0001d100002c7ab9 */ /* 0x000fe40000000800 */
        /* <DEDUP_REMOVED lines=18> */
.L_x_1688:
        /* <DEDUP_REMOVED lines=15> */
.L_x_1687:
        /* <DEDUP_REMOVED lines=22> */
.L_x_1690:
        /* <DEDUP_REMOVED lines=15> */
.L_x_1689:
        /* <DEDUP_REMOVED lines=8> */
.L_x_1833:
        /* <DEDUP_REMOVED lines=23> */
.L_x_1692:
[----:B------:R-:W3:Y:S01]  /*17d0*/  S2R R14, SR_CgaCtaId ;  /* 0x00000000000e7919 */ /* 0x000ee20000008800 */
[----:B------:R-:W-:Y:S02]  /*17e0*/  LEA.HI R5, R5, R4, RZ, 0x3 ;  /* 0x0000000405057211 */ /* 0x000fe400078f18ff */
[----:B------:R-:W-:Y:S02]  /*17f0*/  CS2R R86, SRZ ;  /* 0x0000000000567805 */ /* 0x000fe4000001ff00 */
[----:B--2---:R-:W-:Y:S02]  /*1800*/  LOP3.LUT R8, R3, 0x30, R6, 0xf8, !PT ;  /* 0x0000003003087812 */ /* 0x004fe400078ef806 */
[----:B------:R-:W-:Y:S02]  /*1810*/  CS2R R84, SRZ ;  /* 0x0000000000547805 */ /* 0x000fe4000001ff00 */
[----:B------:R-:W-:Y:S02]  /*1820*/  LOP3.LUT R5, R5, 0xfffffff8, RZ, 0xc0, !PT ;  /* 0xfffffff805057812 */ /* 0x000fe400078ec0ff */
[----:B------:R-:W-:-:S02]  /*1830*/  CS2R R82, SRZ ;  /* 0x0000000000527805 */ /* 0x000fc4000001ff00 */
[----:B------:R-:W-:Y:S02]  /*1840*/  LOP3.LUT R11, R11, 0x7ffffe, RZ, 0xc0, !PT ;  /* 0x007ffffe0b0b7812 */ /* 0x000fe400078ec0ff */
[----:B------:R-:W-:Y:S02]  /*1850*/  CS2R R80, SRZ ;  /* 0x0000000000507805 */ /* 0x000fe4000001ff00 */
        /* <DEDUP_REMOVED lines=9> */
[--C-:B------:R-:W-:Y:S01]  /*18f0*/  IMAD R11, R11, 0x200, R2.reuse ;  /* 0x000002000b0b7824 */ /* 0x100fe200078e0202 */
[----:B------:R-:W-:Y:S01]  /*1900*/  LOP3.LUT R8, R9, R8, RZ, 0x3c, !PT ;  /* 0x0000000809087212 */ /* 0x000fe200078e3cff */
[----:B------:R-:W-:Y:S01]  /*1910*/  IMAD R2, R7, 0x4, R2 ;  /* 0x0000000407027824 */ /* 0x000fe200078e0202 */
[----:B------:R-:W-:Y:S01]  /*1920*/  SHF.R.S32.HI R4, RZ, 0x5, R4 ;  /* 0x00000005ff047819 */ /* 0x000fe20000011404 */
[----:B------:R-:W-:Y:S01]  /*1930*/  IMAD.IADD R3, R13, 0x1, -R6 ;  /* 0x000000010d037824 */ /* 0x000fe200078e0a06 */
[----:B------:R-:W-:Y:S01]  /*1940*/  MOV R12, 0x400 ;  /* 0x00000400000c7802 */ /* 0x000fe20000000f00 */
[----:B------:R-:W-:Y:S01]  /*1950*/  IMAD.IADD R6, R8, 0x1, R11 ;  /* 0x0000000108067824 */ /* 0x000fe200078e020b */
[----:B------:R-:W-:Y:S01]  /*1960*/  LOP3.LUT R0, R0, 0x7ffffffc, RZ, 0xc0, !PT ;  /* 0x7ffffffc00007812 */ /* 0x000fe200078ec0ff */
[----:B------:R-:W-:Y:S01]  /*1970*/  IMAD R4, R4, 0x10, R5 ;  /* 0x0000001004047824 */ /* 0x000fe200078e0205 */
[----:B------:R-:W-:-:S02]  /*1980*/  CS2R R76, SRZ ;  /* 0x00000000004c7805 */ /* 0x000fc4000001ff00 */
[----:B------:R-:W-:Y:S01]  /*1990*/  CS2R R74, SRZ ;  /* 0x00000000004a7805 */ /* 0x000fe2000001ff00 */
[----:B------:R2:W-:Y:S01]  /*19a0*/  STL [R1+0x4], R6 ;  /* 0x0000040601007387 */ /* 0x0005e20000100800 */
[----:B------:R-:W-:Y:S01]  /*19b0*/  IMAD R229, R3, 0x40, R4 ;  /* 0x0000004003e57824 */ /* 0x000fe200078e0204 */
[----:B------:R-:W-:Y:S02]  /*19c0*/  CS2R R4, SRZ ;  /* 0x0000000000047805 */ /* 0x000fe4000001ff00 */
[----:B---3--:R-:W-:Y:S01]  /*19d0*/  LEA R12, R14, R12, 0x18 ;  /* 0x0000000c0e0c7211 */ /* 0x008fe200078ec0ff */
[----:B------:R-:W-:Y:S01]  /*19e0*/  IMAD.IADD R0, R7, 0x1, -R0 ;  /* 0x0000000107007824 */ /* 0x000fe200078e0a00 */
[----:B------:R-:W-:Y:S02]  /*19f0*/  CS2R R72, SRZ ;  /* 0x0000000000487805 */ /* 0x000fe4000001ff00 */
[----:B------:R-:W-:Y:S02]  /*1a00*/  CS2R R70, SRZ ;  /* 0x0000000000467805 */ /* 0x000fe4000001ff00 */
[----:B------:R-:W-:Y:S01]  /*1a10*/  CS2R R68, SRZ ;  /* 0x0000000000447805 */ /* 0x000fe2000001ff00 */
[----:B------:R-:W-:Y:S01]  /*1a20*/  IMAD R3, R2, 0x4, R12 ;  /* 0x0000000402037824 */ /* 0x000fe200078e020c */
[----:B------:R-:W-:Y:S01]  /*1a30*/  CS2R R66, SRZ ;  /* 0x0000000000427805 */ /* 0x000fe2000001ff00 */
[----:B--2---:R-:W-:Y:S01]  /*1a40*/  IMAD.U32 R6, RZ, RZ, UR42 ;  /* 0x0000002aff067e24 */ /* 0x004fe2000f8e00ff */
[----:B------:R-:W-:-:S02]  /*1a50*/  CS2R R64, SRZ ;  /* 0x0000000000407805 */ /* 0x000fc4000001ff00 */
[----:B------:R-:W-:Y:S02]  /*1a60*/  CS2R R62, SRZ ;  /* 0x00000000003e7805 */ /* 0x000fe4000001ff00 */
[----:B------:R-:W-:Y:S02]  /*1a70*/  CS2R R60, SRZ ;  /* 0x00000000003c7805 */ /* 0x000fe4000001ff00 */
[----:B------:R-:W-:Y:S02]  /*1a80*/  CS2R R58, SRZ ;  /* 0x00000000003a7805 */ /* 0x000fe4000001ff00 */
[----:B------:R-:W-:Y:S02]  /*1a90*/  IADD3 R2, -R229, UR37, -R6 ;  /* 0x00000025e5027c10 */ /* 0x000fe4000fffe906 */
        /* <DEDUP_REMOVED lines=49> */
[----:B------:R-:W-:Y:S01]  /*1db0*/  IMAD.SHL.U32 R230, R0, 0x2, RZ ;  /* 0x0000000200e67824 */ /* 0x000fe200078e00ff */
[----:B------:R-:W-:-:S07]  /*1dc0*/  IADD3 R229, RZ, -UR42, -R229 ;  /* 0x8000002affe57c10 */ /* 0x000fce000fffe8e5 */
.L_x_1704:
[----:B------:R-:W-:-:S05]  /*1dd0*/  IMAD.U32 R0, RZ, RZ, UR38 ;  /* 0x00000026ff007e24 */ /* 0x000fca000f8e00ff */
[----:B------:R-:W-:-:S04]  /*1de0*/  LOP3.LUT R0, R0, 0x1, RZ, 0xfc, !PT ;  /* 0x0000000100007812 */ /* 0x000fc800078efcff */
[----:B------:R-:W-:-:S13]  /*1df0*/  ISETP.NE.AND P6, PT, R0, 0x3, PT ;  /* 0x000000030000780c */ /* 0x000fda0003fc5270 */
[----:B-1----:R-:W-:Y:S05]  /*1e00*/  @!P6 BRA `(.L_x_1694) ;  /* 0x000000000004e947 */ /* 0x002fea0003800000 */
[----:B------:R-:W-:Y:S01]  /*1e10*/  BPT.TRAP 0x1 ;  /* 0x000000040000795c */ /* 0x000fe20000300000 */
.L_x_1694:
        /* <DEDUP_REMOVED lines=8> */
.L_x_1695:
[----:B---3--:R-:W-:Y:S05]  /*1ea0*/  @P0 BRA `(.L_x_1696) ;  /* 0x0000000000080947 */ /* 0x008fea0003800000 */
[----:B------:R-:W3:Y:S02]  /*1eb0*/  SYNCS.PHASECHK.TRANS64.TRYWAIT P0, [R0+URZ+0x30810], R191 ;  /* 0x030810bf000075a7 */ /* 0x000ee4000800017f */
[----:B---3--:R-:W-:Y:S05]  /*1ec0*/  @!P0 BRA `(.L_x_1697) ;  /* 0x000000a4003c8947 */ /* 0x008fea0003800000 */
.L_x_1696:
        /* <DEDUP_REMOVED lines=84> */
.L_x_1698:
[----:B------:R1:W1:Y:S01]  /*2410*/  SYNCS.PHASECHK.TRANS64.TRYWAIT P0, [R0+URZ+0x30830], R191 ;  /* 0x030830bf000075a7 */ /* 0x000262000800017f */
[----:B------:R-:W-:Y:S05]  /*2420*/  @!P6 BRA `(.L_x_1699) ;  /* 0x000000000004e947 */ /* 0x000fea0003800000 */
[----:B------:R-:W-:Y:S01]  /*2430*/  BPT.TRAP 0x1 ;  /* 0x000000040000795c */ /* 0x000fe20000300000 */
.L_x_1699:
        /* <DEDUP_REMOVED lines=52> */
.L_x_1700:
        /* <DEDUP_REMOVED lines=539> */
.L_x_1702:
        /* <DEDUP_REMOVED lines=49> */
.L_x_1703:
        /* <DEDUP_REMOVED lines=78> */
.L_x_1686:
[----:B------:R-:W-:Y:S05]  /*5120*/  @P0 BRA `(.L_x_1705) ;  /* 0x0000001c00d80947 */ /* 0x000fea0003800000 */
[----:B------:R-:W1:Y:S01]  /*5130*/  S2R R0, SR_TID.X ;  /* 0x0000000000007919 */ /* 0x000e620000002100 */
[----:B------:R-:W2:Y:S01]  /*5140*/  S2UR UR5, SR_CgaCtaId ;  /* 0x00000000000579c3 */ /* 0x000ea20000008800 */
[----:B------:R-:W-:Y:S01]  /*5150*/  UMOV UR4, 0x400 ;  /* 0x0000040000047882 */ /* 0x000fe20000000000 */
[----:B------:R-:W-:-:S06]  /*5160*/  F2FP.BF16.F32.PACK_AB R88, R89, R88 ;  /* 0x000000585958723e */ /* 0x000fcc00000010ff */
[----:B------:R-:W-:Y:S01]  /*5170*/  BAR.SYNC.DEFER_BLOCKING 0x1, 0x100 ;  /* 0x0044000000007b1d */ /* 0x000fe20000010000 */
        /* <DEDUP_REMOVED lines=10> */
[----:B--2---:R-:W-:Y:S01]  /*5220*/  ULEA UR6, UR5, UR4, 0x18 ;  /* 0x0000000405067291 */ /* 0x004fe2000f8ec03f */
[----:B------:R-:W-:Y:S02]  /*5230*/  F2FP.BF16.F32.PACK_AB R106, R109, R108 ;  /* 0x0000006c6d6a723e */ /* 0x000fe400000010ff */
[----:B------:R-:W-:Y:S01]  /*5240*/  F2FP.BF16.F32.PACK_AB R107, R111, R110 ;  /* 0x0000006e6f6b723e */ /* 0x000fe200000010ff */
[----:B------:R-:W-:Y:S01]  /*5250*/  ULDC.64 UR4, c[0x0][0x870] ;  /* 0x00021c0000047ab9 */ /* 0x000fe20000000a00 */
[----:B------:R-:W-:Y:S01]  /*5260*/  F2FP.BF16.F32.PACK_AB R113, R115, R114 ;  /* 0x000000727371723e */ /* 0x000fe200000010ff */
[----:B------:R-:W-:Y:S01]  /*5270*/  UISETP.NE.U32.AND UP0, UPT, UR4, URZ, UPT ;  /* 0x0000003f0400728c */ /* 0x000fe2000bf05070 */
[----:B-1----:R-:W-:Y:S01]  /*5280*/  VIADD R20, R0, 0xffffff80 ;  /* 0xffffff8000147836 */ /* 0x002fe20000000000 */
[----:B------:R-:W-:-:S02]  /*5290*/  F2FP.BF16.F32.PACK_AB R120, R121, R120 ;  /* 0x000000787978723e */ /* 0x000fc400000010ff */
[----:B------:R-:W-:Y:S01]  /*52a0*/  F2FP.BF16.F32.PACK_AB R114, R117, R116 ;  /* 0x000000747572723e */ /* 0x000fe200000010ff */
[----:B------:R-:W-:Y:S01]  /*52b0*/  UISETP.NE.AND.EX UP0, UPT, UR5, URZ, UPT, UP0 ;  /* 0x0000003f0500728c */ /* 0x000fe2000bf05300 */
[----:B------:R-:W-:Y:S02]  /*52c0*/  SHF.R.S32.HI R19, RZ, 0x1f, R20 ;  /* 0x0000001fff137819 */ /* 0x000fe40000011414 */
[----:B------:R-:W-:Y:S01]  /*52d0*/  F2FP.BF16.F32.PACK_AB R115, R119, R118 ;  /* 0x000000767773723e */ /* 0x000fe200000010ff */
[----:B------:R-:W-:Y:S01]  /*52e0*/  ULDC.64 UR4, c[0x0][0x870] ;  /* 0x00021c0000047ab9 */ /* 0x000fe20000000a00 */
[CC--:B------:R-:W-:Y:S01]  /*52f0*/  LEA.HI R15, R19.reuse, R20.reuse, RZ, 0x4 ;  /* 0x00000014130f7211 */ /* 0x0c0fe200078f20ff */
[----:B------:R-:W-:Y:S01]  /*5300*/  UIMAD.WIDE UR4, UR36, 0x4, UR4 ;  /* 0x00000004240478a5 */ /* 0x000fe2000f8e0204 */
[----:B------:R-:W-:Y:S02]  /*5310*/  LEA.HI R17, R19, R20, RZ, 0x5 ;  /* 0x0000001413117211 */ /* 0x000fe400078f28ff */
[----:B------:R-:W-:-:S02]  /*5320*/  LOP3.LUT R3, R15, 0xfffffff0, RZ, 0xc0, !PT ;  /* 0xfffffff00f037812 */ /* 0x000fc400078ec0ff */
[----:B------:R-:W-:Y:S01]  /*5330*/  F2FP.BF16.F32.PACK_AB R121, R123, R122 ;  /* 0x0000007a7b79723e */ /* 0x000fe200000010ff */
[----:B------:R-:W-:Y:S01]  /*5340*/  IMAD.SHL.U32 R17, R17, 0x20, RZ ;  /* 0x0000002011117824 */ /* 0x000fe200078e00ff */
[----:B------:R-:W-:Y:S01]  /*5350*/  F2FP.BF16.F32.PACK_AB R128, R129, R128 ;  /* 0x000000808180723e */ /* 0x000fe200000010ff */
[----:B------:R-:W-:Y:S01]  /*5360*/  IMAD.IADD R3, R20, 0x1, -R3 ;  /* 0x0000000114037824 */ /* 0x000fe200078e0a03 */
[----:B------:R-:W-:Y:S02]  /*5370*/  F2FP.BF16.F32.PACK_AB R122, R125, R124 ;  /* 0x0000007c7d7a723e */ /* 0x000fe400000010ff */
[----:B------:R-:W-:Y:S01]  /*5380*/  LOP3.LUT R18, R17, 0x7ffffc00, RZ, 0xc0, !PT ;  /* 0x7ffffc0011127812 */ /* 0x000fe200078ec0ff */
[----:B------:R-:W-:Y:S01]  /*5390*/  IMAD.MOV.U32 R17, RZ, RZ, 0x40 ;  /* 0x00000040ff117424 */ /* 0x000fe200078e00ff */
[----:B------:R-:W-:Y:S02]  /*53a0*/  SHF.R.S32.HI R0, RZ, 0x1f, R3 ;  /* 0x0000001fff007819 */ /* 0x000fe40000011403 */
[----:B------:R-:W-:-:S02]  /*53b0*/  F2FP.BF16.F32.PACK_AB R123, R127, R126 ;  /* 0x0000007e7f7b723e */ /* 0x000fc400000010ff */
[----:B------:R-:W-:Y:S02]  /*53c0*/  LEA.HI R13, R0, R3, RZ, 0x3 ;  /* 0x00000003000d7211 */ /* 0x000fe400078f18ff */
[----:B------:R-:W-:Y:S02]  /*53d0*/  F2FP.BF16.F32.PACK_AB R129, R131, R130 ;  /* 0x000000828381723e */ /* 0x000fe400000010ff */
[----:B------:R-:W-:Y:S02]  /*53e0*/  LOP3.LUT R0, R13, 0xfffffff8, RZ, 0xc0, !PT ;  /* 0xfffffff80d007812 */ /* 0x000fe400078ec0ff */
[----:B------:R-:W-:Y:S02]  /*53f0*/  SHF.R.S32.HI R13, RZ, 0x3, R13 ;  /* 0x00000003ff0d7819 */ /* 0x000fe4000001140d */
[----:B------:R-:W-:Y:S01]  /*5400*/  F2FP.BF16.F32.PACK_AB R136, R137, R136 ;  /* 0x000000888988723e */ /* 0x000fe200000010ff */
[----:B------:R-:W-:Y:S01]  /*5410*/  IMAD.IADD R14, R3, 0x1, -R0 ;  /* 0x00000001030e7824 */ /* 0x000fe200078e0a00 */
[----:B------:R-:W-:Y:S01]  /*5420*/  SHF.R.S32.HI R0, RZ, 0x4, R15 ;  /* 0x00000004ff007819 */ /* 0x000fe2000001140f */
[----:B------:R-:W-:Y:S01]  /*5430*/  IMAD R18, R13, 0x200, R18 ;  /* 0x000002000d127824 */ /* 0x000fe200078e0212 */
[----:B------:R-:W-:Y:S01]  /*5440*/  F2FP.BF16.F32.PACK_AB R130, R133, R132 ;  /* 0x000000848582723e */ /* 0x000fe200000010ff */
[C---:B------:R-:W-:Y:S01]  /*5450*/  IMAD.SHL.U32 R15, R14.reuse, 0x40, RZ ;  /* 0x000000400e0f7824 */ /* 0x040fe200078e00ff */
[----:B------:R-:W-:Y:S01]  /*5460*/  R2P PR, R14, 0x6 ;  /* 0x000000060e007804 */ /* 0x000fe20000000000 */
[----:B------:R-:W-:Y:S01]  /*5470*/  IMAD.SHL.U32 R16, R0, 0x8, RZ ;  /* 0x0000000800107824 */ /* 0x000fe200078e00ff */
[----:B------:R-:W-:-:S02]  /*5480*/  F2FP.BF16.F32.PACK_AB R131, R135, R134 ;  /* 0x000000868783723e */ /* 0x000fc400000010ff */
[----:B------:R-:W-:Y:S02]  /*5490*/  LOP3.LUT R15, R15, 0x1c0, RZ, 0xc0, !PT ;  /* 0x000001c00f0f7812 */ /* 0x000fe400078ec0ff */
[----:B------:R-:W-:Y:S02]  /*54a0*/  SEL R17, R17, 0xffffffc0, !P2 ;  /* 0xffffffc011117807 */ /* 0x000fe40005000000 */
[----:B------:R-:W-:Y:S02]  /*54b0*/  LOP3.LUT R16, R15, 0x8, R16, 0xf8, !PT ;  /* 0x000000080f107812 */ /* 0x000fe400078ef810 */
[----:B------:R-:W-:Y:S02]  /*54c0*/  SHF.R.U32.HI R15, RZ, 0x3, R15 ;  /* 0x00000003ff0f7819 */ /* 0x000fe4000001160f */
[----:B------:R-:W-:Y:S02]  /*54d0*/  F2FP.BF16.F32.PACK_AB R137, R139, R138 ;  /* 0x0000008a8b89723e */ /* 0x000fe400000010ff */
[----:B------:R-:W-:Y:S01]  /*54e0*/  LOP3.LUT R15, R16, R15, RZ, 0x3c, !PT ;  /* 0x0000000f100f7212 */ /* 0x000fe200078e3cff */
[----:B------:R-:W-:Y:S01]  /*54f0*/  IMAD.MOV.U32 R16, RZ, RZ, 0x20 ;  /* 0x00000020ff107424 */ /* 0x000fe200078e00ff */
[----:B------:R-:W-:-:S02]  /*5500*/  F2FP.BF16.F32.PACK_AB R144, R145, R144 ;  /* 0x000000909190723e */ /* 0x000fc400000010ff */
[----:B------:R-:W-:Y:S01]  /*5510*/  F2FP.BF16.F32.PACK_AB R138, R141, R140 ;  /* 0x0000008c8d8a723e */ /* 0x000fe200000010ff */
[----:B------:R-:W-:Y:S01]  /*5520*/  IMAD.IADD R15, R15, 0x1, R18 ;  /* 0x000000010f0f7824 */ /* 0x000fe200078e0212 */
[----:B------:R-:W-:Y:S02]  /*5530*/  SEL R16, R16, 0xffffffe0, !P1 ;  /* 0xffffffe010107807 */ /* 0x000fe40004800000 */
[----:B------:R-:W-:Y:S02]  /*5540*/  F2FP.BF16.F32.PACK_AB R139, R143, R142 ;  /* 0x0000008e8f8b723e */ /* 0x000fe400000010ff */
[----:B------:R-:W-:Y:S02]  /*5550*/  LEA R15, R15, UR6, 0x1 ;  /* 0x000000060f0f7c11 */ /* 0x000fe4000f8e08ff */
[----:B------:R-:W-:Y:S02]  /*5560*/  F2FP.BF16.F32.PACK_AB R145, R147, R146 ;  /* 0x000000929391723e */ /* 0x000fe400000010ff */
[--C-:B------:R-:W-:Y:S01]  /*5570*/  IADD3 R16, R16, 0x8000, R15.reuse ;  /* 0x0000800010107810 */ /* 0x100fe20007ffe00f */
[----:B------:R-:W-:Y:S01]  /*5580*/  STSM.16.M88.4 [R15+0x8000], R88 ;  /* 0x008000580f007844 */ /* 0x000fe20000000200 */
[----:B------:R-:W-:-:S02]  /*5590*/  IADD3 R18, R17, 0x8000, R15 ;  /* 0x0000800011127810 */ /* 0x000fc40007ffe00f */
[----:B------:R-:W-:Y:S01]  /*55a0*/  F2FP.BF16.F32.PACK_AB R146, R149, R148 ;  /* 0x000000949592723e */ /* 0x000fe200000010ff */
[----:B------:R-:W-:Y:S01]  /*55b0*/  IMAD.IADD R17, R16, 0x1, R17 ;  /* 0x0000000110117824 */ /* 0x000fe200078e0211 */
[----:B------:R-:W-:Y:S01]  /*55c0*/  STSM.16.M88.4 [R16], R96 ;  /* 0x0000006010007844 */ /* 0x000fe20000000200 */
[----:B------:R-:W-:Y:S02]  /*55d0*/  F2FP.BF16.F32.PACK_AB R147, R151, R150 ;  /* 0x000000969793723e */ /* 0x000fe400000010ff */
[----:B------:R-:W-:Y:S01]  /*55e0*/  F2FP.BF16.F32.PACK_AB R4, R25, R4 ;  /* 0x000000041904723e */ /* 0x000fe200000010ff */
[----:B------:R-:W-:Y:S01]  /*55f0*/  STSM.16.M88.4 [R18], R104 ;  /* 0x0000006812007844 */ /* 0x000fe20000000200 */
[----:B------:R-:W-:Y:S02]  /*5600*/  F2FP.BF16.F32.PACK_AB R5, R2, R5 ;  /* 0x000000050205723e */ /* 0x000fe400000010ff */
[----:B------:R-:W-:Y:S01]  /*5610*/  F2FP.BF16.F32.PACK_AB R6, R29, R6 ;  /* 0x000000061d06723e */ /* 0x000fe200000010ff */
[----:B------:R-:W-:Y:S01]  /*5620*/  STSM.16.M88.4 [R17], R112 ;  /* 0x0000007011007844 */ /* 0x000fe20000000200 */
[----:B------:R-:W-:-:S02]  /*5630*/  F2FP.BF16.F32.PACK_AB R7, R8, R7 ;  /* 0x000000070807723e */ /* 0x000fc400000010ff */
[----:B------:R-:W-:Y:S01]  /*5640*/  F2FP.BF16.F32.PACK_AB R9, R10, R9 ;  /* 0x000000090a09723e */ /* 0x000fe200000010ff */
[----:B------:R-:W-:Y:S01]  /*5650*/  STSM.16.M88.4 [R15+0xc000], R120 ;  /* 0x00c000780f007844 */ /* 0x000fe20000000200 */
        /* <DEDUP_REMOVED lines=20> */
[----:B------:R-:W-:Y:S01]  /*57a0*/  ULDC UR7, c[0x0][0x808] ;  /* 0x0002020000077ab9 */ /* 0x000fe20000000800 */
[----:B------:R-:W-:Y:S01]  /*57b0*/  F2FP.BF16.F32.PACK_AB R51, R55, R54 ;  /* 0x000000363733723e */ /* 0x000fe200000010ff */
[----:B------:R-:W4:Y:S01]  /*57c0*/  S2UR UR9, SR_CTAID.Y ;  /* 0x00000000000979c3 */ /* 0x000f220000002600 */
[----:B------:R-:W-:Y:S01]  /*57d0*/  F2FP.BF16.F32.PACK_AB R57, R59, R58 ;  /* 0x0000003a3b39723e */ /* 0x000fe200000010ff */
[----:B-1----:R-:W-:Y:S01]  /*57e0*/  IMAD.U32 R4, RZ, RZ, UR4 ;  /* 0x00000004ff047e24 */ /* 0x002fe2000f8e00ff */
[----:B------:R-:W-:Y:S01]  /*57f0*/  F2FP.BF16.F32.PACK_AB R58, R61, R60 ;  /* 0x0000003c3d3a723e */ /* 0x000fe200000010ff */
[----:B------:R3:W-:Y:S01]  /*5800*/  STSM.16.M88.4 [R17+-0x8000], R48 ;  /* 0xff80003011007844 */ /* 0x0007e20000000200 */
[----:B------:R-:W-:Y:S01]  /*5810*/  F2FP.BF16.F32.PACK_AB R59, R63, R62 ;  /* 0x0000003e3f3b723e */ /* 0x000fe200000010ff */
[----:B------:R-:W-:Y:S01]  /*5820*/  IMAD.U32 R5, RZ, RZ, UR5 ;  /* 0x00000005ff057e24 */ /* 0x000fe2000f8e00ff */
[----:B------:R-:W-:Y:S01]  /*5830*/  F2FP.BF16.F32.PACK_AB R65, R67, R66 ;  /* 0x000000424341723e */ /* 0x000fe200000010ff */
[----:B------:R-:W-:Y:S01]  /*5840*/  ULDC.64 UR4, c[0x0][0x878] ;  /* 0x00021e0000047ab9 */ /* 0x000fe20000000a00 */
[----:B------:R-:W-:Y:S01]  /*5850*/  F2FP.BF16.F32.PACK_AB R66, R69, R68 ;  /* 0x000000444542723e */ /* 0x000fe200000010ff */
[----:B------:R3:W-:Y:S01]  /*5860*/  STSM.16.M88.4 [R15+0x4000], R56 ;  /* 0x004000380f007844 */ /* 0x0007e20000000200 */
[----:B------:R-:W-:Y:S01]  /*5870*/  F2FP.BF16.F32.PACK_AB R67, R71, R70 ;  /* 0x000000464743723e */ /* 0x000fe200000010ff */
[----:B------:R-:W1:Y:S01]  /*5880*/  LDC.64 R36, c[0x0][0x850] ;  /* 0x00021400ff247b82 */ /* 0x000e620000000a00 */
[----:B------:R-:W-:-:S02]  /*5890*/  F2FP.BF16.F32.PACK_AB R73, R75, R74 ;  /* 0x0000004a4b49723e */ /* 0x000fc400000010ff */
[----:B------:R-:W-:Y:S01]  /*58a0*/  F2FP.BF16.F32.PACK_AB R74, R77, R76 ;  /* 0x0000004c4d4a723e */ /* 0x000fe200000010ff */
[----:B------:R3:W-:Y:S01]  /*58b0*/  STSM.16.M88.4 [R16+-0x4000], R64 ;  /* 0xffc0004010007844 */ /* 0x0007e20000000200 */
[----:B------:R-:W-:Y:S02]  /*58c0*/  F2FP.BF16.F32.PACK_AB R75, R79, R78 ;  /* 0x0000004e4f4b723e */ /* 0x000fe400000010ff */
[----:B------:R-:W-:Y:S02]  /*58d0*/  F2FP.BF16.F32.PACK_AB R81, R83, R82 ;  /* 0x000000525351723e */ /* 0x000fe400000010ff */
[----:B------:R-:W-:Y:S01]  /*58e0*/  F2FP.BF16.F32.PACK_AB R82, R85, R84 ;  /* 0x000000545552723e */ /* 0x000fe200000010ff */
[----:B------:R3:W-:Y:S01]  /*58f0*/  STSM.16.M88.4 [R18+-0x4000], R72 ;  /* 0xffc0004812007844 */ /* 0x0007e20000000200 */
[----:B------:R-:W-:Y:S02]  /*5900*/  F2FP.BF16.F32.PACK_AB R83, R87, R86 ;  /* 0x000000565753723e */ /* 0x000fe400000010ff */
[----:B------:R-:W-:-:S03]  /*5910*/  PLOP3.LUT P0, PT, PT, PT, UP0, 0x80, 0x0 ;  /* 0x000000000000781c */ /* 0x000fc60003f0f008 */
[----:B------:R3:W-:Y:S01]  /*5920*/  STSM.16.M88.4 [R17+-0x4000], R80 ;  /* 0xffc0005011007844 */ /* 0x0007e20000000200 */
[----:B------:R-:W-:Y:S01]  /*5930*/  BAR.SYNC.DEFER_BLOCKING 0x1, 0x100 ;  /* 0x0044000000007b1d */ /* 0x000fe20000010000 */
[----:B------:R-:W-:-:S04]  /*5940*/  UISETP.NE.U32.AND UP1, UPT, UR4, URZ, UPT ;  /* 0x0000003f0400728c */ /* 0x000fc8000bf25070 */
[----:B------:R-:W-:-:S04]  /*5950*/  UISETP.NE.AND.EX UP1, UPT, UR5, URZ, UPT, UP1 ;  /* 0x0000003f0500728c */ /* 0x000fc8000bf25310 */
[----:B--2---:R-:W2:Y:S07]  /*5960*/  @P0 LDG.E R8, desc[UR46][R4.64] ;  /* 0x0000002e04080981 */ /* 0x004eae000c1e1900 */
[----:B------:R-:W-:Y:S01]  /*5970*/  @UP1 ULDC.64 UR4, c[0x0][0x878] ;  /* 0x00021e0000041ab9 */ /* 0x000fe20000000a00 */
[----:B------:R-:W-:Y:S01]  /*5980*/  PLOP3.LUT P1, PT, PT, PT, UP1, 0x80, 0x0 ;  /* 0x000000000000781c */ /* 0x000fe20003f2f018 */
[----:B------:R-:W-:Y:S01]  /*5990*/  @UP1 UIMAD.WIDE UR4, UR36, 0x4, UR4 ;  /* 0x00000004240418a5 */ /* 0x000fe2000f8e0204 */
[----:B------:R-:W-:-:S05]  /*59a0*/  IMAD.U32 R2, RZ, RZ, UR7 ;  /* 0x00000007ff027e24 */ /* 0x000fca000f8e00ff */
[----:B------:R-:W-:Y:S02]  /*59b0*/  IMAD.U32 R6, RZ, RZ, UR4 ;  /* 0x00000004ff067e24 */ /* 0x000fe4000f8e00ff */
[----:B------:R-:W-:-:S05]  /*59c0*/  IMAD.U32 R7, RZ, RZ, UR5 ;  /* 0x00000005ff077e24 */ /* 0x000fca000f8e00ff */
[----:B------:R3:W5:Y:S01]  /*59d0*/  @P1 LDG.E R2, desc[UR46][R6.64] ;  /* 0x0000002e06021981 */ /* 0x000762000c1e1900 */
[----:B------:R-:W-:Y:S01]  /*59e0*/  LEA.HI R10, R19, R20, RZ, 0x7 ;  /* 0x00000014130a7211 */ /* 0x000fe200078f38ff */
[----:B------:R-:W-:Y:S01]  /*59f0*/  IMAD.SHL.U32 R14, R14, 0x8, RZ ;  /* 0x000000080e0e7824 */ /* 0x000fe200078e00ff */
[----:B------:R-:W-:Y:S01]  /*5a00*/  UMOV UR4, URZ ;  /* 0x0000003f00047c82 */ /* 0x000fe20008000000 */
[----:B------:R-:W1:Y:S01]  /*5a10*/  S2R R39, SR_CTAID.X ;  /* 0x0000000000277919 */ /* 0x000e620000002500 */
[----:B------:R-:W-:Y:S01]  /*5a20*/  UMOV UR5, URZ ;  /* 0x0000003f00057c82 */ /* 0x000fe20008000000 */
[----:B------:R-:W-:Y:S01]  /*5a30*/  IMAD.SHL.U32 R10, R10, 0x4, RZ ;  /* 0x000000040a0a7824 */ /* 0x000fe200078e00ff */
[----:B----4-:R-:W-:-:S04]  /*5a40*/  USHF.R.S32.HI UR10, URZ, 0x1f, UR9 ;  /* 0x0000001f3f0a7899 */ /* 0x010fc80008011409 */
[----:B------:R-:W-:-:S05]  /*5a50*/  LOP3.LUT R10, R10, 0x7ffffe00, RZ, 0xc0, !PT ;  /* 0x7ffffe000a0a7812 */ /* 0x000fca00078ec0ff */
[----:B------:R-:W-:Y:S01]  /*5a60*/  IMAD R10, R13, 0x2000, R10 ;  /* 0x000020000d0a7824 */ /* 0x000fe200078e020a */
[----:B--2---:R-:W-:Y:S01]  /*5a70*/  @P0 R2UR UR7, R8 ;  /* 0x00000000080702ca */ /* 0x004fe200000e0000 */
[----:B------:R-:W-:-:S05]  /*5a80*/  IMAD.SHL.U32 R8, R0, 0x40, RZ ;  /* 0x0000004000087824 */ /* 0x000fca00078e00ff */
[----:B------:R-:W-:-:S04]  /*5a90*/  LOP3.LUT R9, R8, 0x1c0, RZ, 0xc0, !PT ;  /* 0x000001c008097812 */ /* 0x000fc800078ec0ff */
[----:B------:R-:W-:Y:S02]  /*5aa0*/  LOP3.LUT R14, R9, 0x38, R14, 0xf8, !PT ;  /* 0x00000038090e7812 */ /* 0x000fe400078ef80e */
[----:B------:R-:W-:Y:S01]  /*5ab0*/  SHF.R.U32.HI R9, RZ, 0x3, R9 ;  /* 0x00000003ff097819 */ /* 0x000fe20000011609 */
[----:B------:R-:W-:Y:S02]  /*5ac0*/  @UP0 USHF.R.S32.HI UR8, URZ, 0x1f, UR7 ;  /* 0x0000001f3f080899 */ /* 0x000fe40008011407 */
[----:B------:R-:W-:Y:S01]  /*5ad0*/  @UP0 UMOV UR4, UR7 ;  /* 0x0000000700040c82 */ /* 0x000fe20008000000 */
[----:B------:R-:W-:-:S04]  /*5ae0*/  LOP3.LUT R9, R14, R9, RZ, 0x3c, !PT ;  /* 0x000000090e097212 */ /* 0x000fc800078e3cff */
[----:B------:R-:W-:Y:S01]  /*5af0*/  @UP0 UMOV UR5, UR8 ;  /* 0x0000000800050c82 */ /* 0x000fe20008000000 */
[----:B------:R-:W-:Y:S01]  /*5b00*/  IMAD.IADD R9, R10, 0x1, R9 ;  /* 0x000000010a097824 */ /* 0x000fe200078e0209 */
[----:B-1-3--:R-:W-:Y:S06]  /*5b10*/  @P1 BRA `(.L_x_1706) ;  /* 0x0000000000101947 */ /* 0x00afec0003800000 */
[----:B------:R-:W-:Y:S05]  /*5b20*/  @!P0 BRA `(.L_x_1706) ;  /* 0x00000000000c8947 */ /* 0x000fea0003800000 */
[----:B------:R-:W2:Y:S04]  /*5b30*/  LDG.E R7, desc[UR46][R4.64] ;  /* 0x0000002e04077981 */ /* 0x000ea8000c1e1900 */
[----:B-----5:R-:W2:Y:S02]  /*5b40*/  LDG.E R2, desc[UR46][R4.64+0x4] ;  /* 0x0000042e04027981 */ /* 0x020ea4000c1e1900 */
[----:B--2---:R-:W-:-:S07]  /*5b50*/  IMAD.IADD R2, R2, 0x1, -R7 ;  /* 0x0000000102027824 */ /* 0x004fce00078e0a07 */
.L_x_1706:
[----:B------:R-:W-:Y:S01]  /*5b60*/  LEA R46, R9, UR6, 0x1 ;  /* 0x00000006092e7c11 */ /* 0x000fe2000f8e08ff */
[----:B------:R-:W-:Y:S01]  /*5b70*/  IMAD R30, R36, UR10, RZ ;  /* 0x0000000a241e7c24 */ /* 0x000fe2000f8e02ff */
[----:B------:R-:W-:Y:S01]  /*5b80*/  USHF.R.S32.HI UR6, URZ, 0x1f, UR36 ;  /* 0x0000001f3f067899 */ /* 0x000fe20008011424 */
[----:B-----5:R-:W-:Y:S01]  /*5b90*/  IMAD R2, R39, -0x80, R2 ;  /* 0xffffff8027027824 */ /* 0x020fe200078e0202 */
[----:B------:R-:W1:Y:S01]  /*5ba0*/  LDC.64 R48, c[0x0][0x820] ;  /* 0x00020800ff307b82 */ /* 0x000e620000000a00 */
[----:B------:R2:W3:Y:S01]  /*5bb0*/  LDS.128 R32, [R46+0x8800] ;  /* 0x008800002e207984 */ /* 0x0004e20000000c00 */
[----:B------:R-:W-:Y:S01]  /*5bc0*/  IMAD.SHL.U32 R28, R3, 0x8, RZ ;  /* 0x00000008031c7824 */ /* 0x000fe200078e00ff */
[----:B------:R-:W-:Y:S01]  /*5bd0*/  ULDC UR11, c[0x0][0x83c] ;  /* 0x00020f00000b7ab9 */ /* 0x000fe20000000800 */
[----:B------:R-:W-:Y:S01]  /*5be0*/  IMAD R37, R37, UR9, R30 ;  /* 0x0000000925257c24 */ /* 0x000fe2000f8e021e */
[----:B------:R2:W4:Y:S01]  /*5bf0*/  LDS.128 R24, [R46+0x1000] ;  /* 0x001000002e187984 */ /* 0x0005220000000c00 */
[----:B------:R-:W-:Y:S01]  /*5c00*/  VIADD R30, R0, 0x10 ;  /* 0x00000010001e7836 */ /* 0x000fe20000000000 */
[----:B------:R-:W-:Y:S01]  /*5c10*/  VIMNMX R47, R2, 0x80, PT ;  /* 0x00000080022f7848 */ /* 0x000fe20003fe0100 */
[----:B------:R-:W-:Y:S01]  /*5c20*/  VIADD R31, R0, 0x20 ;  /* 0x00000020001f7836 */ /* 0x000fe20000000000 */
[----:B------:R2:W1:Y:S01]  /*5c30*/  LDS.128 R20, [R46+0x1800] ;  /* 0x001800002e147984 */ /* 0x0004620000000c00 */
[--C-:B------:R-:W-:Y:S01]  /*5c40*/  SHF.R.S32.HI R29, RZ, 0x1f, R28.reuse ;  /* 0x0000001fff1d7819 */ /* 0x100fe2000001141c */
[----:B------:R-:W-:Y:S01]  /*5c50*/  USEL UR8, UR6, URZ, !UP0 ;  /* 0x0000003f06087287 */ /* 0x000fe2000c000000 */
[-C--:B------:R-:W-:Y:S01]  /*5c60*/  ISETP.GE.AND P6, PT, R30, R47.reuse, PT ;  /* 0x0000002f1e00720c */ /* 0x080fe20003fc6270 */
[----:B------:R2:W1:Y:S01]  /*5c70*/  LDS.128 R16, [R46+0x2000] ;  /* 0x002000002e107984 */ /* 0x0004620000000c00 */
[C---:B------:R-:W-:Y:S01]  /*5c80*/  VIADD R30, R0.reuse, 0x40 ;  /* 0x00000040001e7836 */ /* 0x040fe20000000000 */
[-C--:B------:R-:W-:Y:S01]  /*5c90*/  ISETP.GE.AND P2, PT, R0, R47.reuse, PT ;  /* 0x0000002f0000720c */ /* 0x080fe20003f46270 */
[----:B------:R-:W-:Y:S01]  /*5ca0*/  IMAD.WIDE.U32 R2, R36, UR9, R28 ;  /* 0x0000000924027c25 */ /* 0x000fe2000f8e001c */
[----:B------:R2:W1:Y:S01]  /*5cb0*/  LDS.128 R12, [R46+0x2800] ;  /* 0x002800002e0c7984 */ /* 0x0004620000000c00 */
[----:B------:R-:W-:Y:S01]  /*5cc0*/  ULDC.64 UR6, c[0x0][0x858] ;  /* 0x0002160000067ab9 */ /* 0x000fe20000000a00 */
[-C--:B------:R-:W-:Y:S01]  /*5cd0*/  ISETP.GE.AND P1, PT, R30, R47.reuse, PT ;  /* 0x0000002f1e00720c */ /* 0x080fe20003f26270 */
[----:B------:R-:W-:Y:S01]  /*5ce0*/  IMAD.MOV.U32 R30, RZ, RZ, R2 ;  /* 0x000000ffff1e7224 */ /* 0x000fe200078e0002 */
[----:B------:R2:W1:Y:S01]  /*5cf0*/  LDS.128 R8, [R46+0x3000] ;  /* 0x003000002e087984 */ /* 0x0004620000000c00 */
[----:B------:R-:W-:Y:S01]  /*5d00*/  ISETP.GE.OR P4, PT, R28, UR11, P2 ;  /* 0x0000000b1c007c0c */ /* 0x000fe20009786670 */
[----:B------:R-:W-:Y:S01]  /*5d10*/  USEL UR36, UR36, URZ, !UP0 ;  /* 0x0000003f24247287 */ /* 0x000fe2000c000000 */
[C---:B------:R-:W-:Y:S01]  /*5d20*/  IADD3 R2, P3, R0.reuse, UR4, RZ ;  /* 0x0000000400027c10 */ /* 0x040fe2000ff7e0ff */
[----:B------:R2:W1:Y:S01]  /*5d30*/  LDS.128 R4, [R46+0x3800] ;  /* 0x003800002e047984 */ /* 0x0004620000000c00 */
[----:B------:R-:W-:Y:S01]  /*5d40*/  UIMAD UR4, UR8, UR6, URZ ;  /* 0x00000006080472a4 */ /* 0x000fe2000f8e023f */
[----:B------:R-:W-:Y:S01]  /*5d50*/  ISETP.GE.AND P0, PT, R31, R47, PT ;  /* 0x0000002f1f00720c */ /* 0x000fe20003f06270 */
[----:B------:R-:W-:Y:S01]  /*5d60*/  IMAD.IADD R31, R3, 0x1, R37 ;  /* 0x00000001031f7824 */ /* 0x000fe200078e0225 */
[C---:B------:R-:W-:Y:S01]  /*5d70*/  LEA.HI.X.SX32 R3, R0.reuse, UR5, 0x1, P3 ;  /* 0x0000000500037c11 */ /* 0x040fe200098f0eff */
[----:B------:R-:W-:Y:S01]  /*5d80*/  IMAD.U32 R45, RZ, RZ, UR6 ;  /* 0x00000006ff2d7e24 */ /* 0x000fe2000f8e00ff */
[----:B------:R-:W-:Y:S01]  /*5d90*/  UIMAD UR4, UR36, UR7, UR4 ;  /* 0x00000007240472a4 */ /* 0x000fe2000f8e0204 */
[----:B------:R-:W-:Y:S01]  /*5da0*/  VIADD R36, R0, 0x30 ;  /* 0x0000003000247836 */ /* 0x000fe20000000000 */
[----:B------:R-:W-:Y:S01]  /*5db0*/  BSSY B0, `(.L_x_1707) ;  /* 0x0000014000007945 */ /* 0x000fe20003800000 */
[----:B------:R-:W-:Y:S01]  /*5dc0*/  IMAD.WIDE.U32 R44, R45, UR36, R30 ;  /* 0x000000242d2c7c25 */ /* 0x000fe2000f8e001e */
[----:B------:R-:W-:-:S02]  /*5dd0*/  P2R R50, PR, RZ, 0x40 ;  /* 0x00000040ff327803 */ /* 0x000fc40000000000 */
[----:B------:R-:W-:Y:S01]  /*5de0*/  ISETP.GE.AND P5, PT, R36, R47, PT ;  /* 0x0000002f2400720c */ /* 0x000fe20003fa6270 */
[----:B------:R-:W-:Y:S01]  /*5df0*/  VIADD R41, R45, UR4 ;  /* 0x000000042d297c36 */ /* 0x000fe20008000000 */
[----:B------:R-:W-:Y:S01]  /*5e00*/  ISETP.GE.OR P3, PT, R28, UR11, P6 ;  /* 0x0000000b1c007c0c */ /* 0x000fe2000b766670 */
[----:B------:R-:W-:Y:S01]  /*5e10*/  IMAD.WIDE R2, R39, 0x80, R2 ;  /* 0x0000008027027825 */ /* 0x000fe200078e0202 */
[----:B------:R-:W-:Y:S01]  /*5e20*/  P2R R51, PR, RZ, 0x20 ;  /* 0x00000020ff337803 */ /* 0x000fe20000000000 */
[----:B--23--:R-:W-:Y:S10]  /*5e30*/  @P4 BRA `(.L_x_1708) ;  /* 0x00000000002c4947 */ /* 0x00cff40003800000 */
        /* <DEDUP_REMOVED lines=11> */
.L_x_1708:
[----:B------:R-:W-:Y:S05]  /*5ef0*/  BSYNC B0 ;  /* 0x0000000000007941 */ /* 0x000fea0003800000 */
.L_x_1707:
        /* <DEDUP_REMOVED lines=15> */
.L_x_1710:
[----:B------:R-:W-:Y:S05]  /*5ff0*/  BSYNC B0 ;  /* 0x0000000000007941 */ /* 0x000fea0003800000 */
.L_x_1709:
        /* <DEDUP_REMOVED lines=18> */
.L_x_1712:
[----:B------:R-:W-:Y:S05]  /*6120*/  BSYNC B0 ;  /* 0x0000000000007941 */ /* 0x000fea0003800000 */
.L_x_1711:
        /* <DEDUP_REMOVED lines=17> */
.L_x_1714:
[----:B------:R-:W-:Y:S05]  /*6240*/  BSYNC B0 ;  /* 0x0000000000007941 */ /* 0x000fea0003800000 */
.L_x_1713:
        /* <DEDUP_REMOVED lines=18> */
.L_x_1716:
[----:B------:R-:W-:Y:S05]  /*6370*/  BSYNC B0 ;  /* 0x0000000000007941 */ /* 0x000fea0003800000 */
.L_x_1715:
        /* <DEDUP_REMOVED lines=18> */
.L_x_1718:
[----:B------:R-:W-:Y:S05]  /*64a0*/  BSYNC B0 ;  /* 0x0000000000007941 */ /* 0x000fea0003800000 */
.L_x_1717:
[----:B--23--:R2:W3:Y:S01]  /*64b0*/  LDS.128 R32, [R46+0xb000] ;  /* 0x00b000002e207984 */ /* 0x00c4e20000000c00 */
[----:B------:R-:W-:Y:S01]  /*64c0*/  ISETP.GE.AND P4, PT, R38, R47, PT ;  /* 0x0000002f2600720c */ /* 0x000fe20003f86270 */
[----:B------:R-:W-:Y:S01]  /*64d0*/  BSSY B0, `(.L_x_1719) ;  /* 0x0000011000007945 */ /* 0x000fe20003800000 */
[----:B------:R-:W-:Y:S02]  /*64e0*/  IMAD R38, R48, UR10, RZ ;  /* 0x0000000a30267c24 */ /* 0x000fe4000f8e02ff */
        /* <DEDUP_REMOVED lines=15> */
.L_x_1720:
[----:B------:R-:W-:Y:S05]  /*65e0*/  BSYNC B0 ;  /* 0x0000000000007941 */ /* 0x000fea0003800000 */
.L_x_1719:
        /* <DEDUP_REMOVED lines=21> */
.L_x_1722:
[----:B------:R-:W-:Y:S05]  /*6740*/  BSYNC B0 ;  /* 0x0000000000007941 */ /* 0x000fea0003800000 */
.L_x_1721:
[----:B------:R-:W-:Y:S01]  /*6750*/  P2R R0, PR, RZ, 0x20 ;  /* 0x00000020ff007803 */ /* 0x000fe20000000000 */
[----:B------:R-:W-:Y:S01]  /*6760*/  ULDC UR5, c[0x0][0x80c] ;  /* 0x0002030000057ab9 */ /* 0x000fe20000000800 */
[----:B------:R-:W-:Y:S01]  /*6770*/  ISETP.NE.AND P5, PT, R50, RZ, PT ;  /* 0x000000ff3200720c */ /* 0x000fe20003fa5270 */
[----:B------:R-:W-:Y:S01]  /*6780*/  ULDC.64 UR6, c[0x0][0x828] ;  /* 0x00020a0000067ab9 */ /* 0x000fe20000000a00 */
[----:B------:R-:W-:Y:S01]  /*6790*/  ISETP.NE.AND P6, PT, R51, RZ, PT ;  /* 0x000000ff3300720c */ /* 0x000fe20003fc5270 */
[----:B------:R-:W-:Y:S01]  /*67a0*/  IMAD.U32 R29, RZ, RZ, UR6 ;  /* 0x00000006ff1d7e24 */ /* 0x000fe2000f8e00ff */
[C---:B------:R-:W-:Y:S01]  /*67b0*/  ISETP.GE.OR P5, PT, R28.reuse, UR5, P5 ;  /* 0x000000051c007c0c */ /* 0x040fe2000afa6670 */
[----:B------:R-:W-:Y:S01]  /*67c0*/  IMAD.IADD R39, R39, 0x1, R43 ;  /* 0x0000000127277824 */ /* 0x000fe200078e022b */
[----:B------:R-:W-:Y:S01]  /*67d0*/  ISETP.GE.OR P2, PT, R28, UR5, P2 ;  /* 0x000000051c007c0c */ /* 0x000fe20009746670 */
[----:B------:R-:W-:Y:S01]  /*67e0*/  UIMAD UR4, UR8, UR6, URZ ;  /* 0x00000006080472a4 */ /* 0x000fe2000f8e023f */
[----:B------:R-:W-:Y:S01]  /*67f0*/  P2R R40, PR, RZ, 0x20 ;  /* 0x00000020ff287803 */ /* 0x000fe20000000000 */
[----:B------:R-:W-:Y:S01]  /*6800*/  IMAD.WIDE.U32 R38, R29, UR36, R38 ;  /* 0x000000241d267c25 */ /* 0x000fe2000f8e0026 */
[----:B------:R-:W-:Y:S01]  /*6810*/  ISETP.NE.AND P5, PT, R0, RZ, PT ;  /* 0x000000ff0000720c */ /* 0x000fe20003fa5270 */
[----:B------:R-:W-:Y:S01]  /*6820*/  UIMAD UR4, UR36, UR7, UR4 ;  /* 0x00000007240472a4 */ /* 0x000fe2000f8e0204 */
[C---:B------:R-:W-:Y:S01]  /*6830*/  ISETP.GE.OR P0, PT, R28.reuse, UR5, P0 ;  /* 0x000000051c007c0c */ /* 0x040fe20008706670 */
[----:B------:R-:W-:Y:S01]  /*6840*/  BSSY B0, `(.L_x_1723) ;  /* 0x0000013000007945 */ /* 0x000fe20003800000 */
[----:B------:R-:W-:-:S02]  /*6850*/  ISETP.GE.OR P6, PT, R28, UR5, P6 ;  /* 0x000000051c007c0c */ /* 0x000fc4000b7c6670 */
[C---:B------:R-:W-:Y:S01]  /*6860*/  ISETP.GE.OR P1, PT, R28.reuse, UR5, P1 ;  /* 0x000000051c007c0c */ /* 0x040fe20008f26670 */
[----:B--23--:R-:W-:Y:S01]  /*6870*/  VIADD R35, R39, UR4 ;  /* 0x0000000427237c36 */ /* 0x00cfe20008000000 */
[C---:B------:R-:W-:Y:S02]  /*6880*/  ISETP.GE.OR P3, PT, R28.reuse, UR5, P3 ;  /* 0x000000051c007c0c */ /* 0x040fe40009f66670 */
[C---:B------:R-:W-:Y:S02]  /*6890*/  ISETP.GE.OR P4, PT, R28.reuse, UR5, P4 ;  /* 0x000000051c007c0c */ /* 0x040fe4000a786670 */
        /* <DEDUP_REMOVED lines=13> */
.L_x_1724:
[----:B------:R-:W-:Y:S05]  /*6970*/  BSYNC B0 ;  /* 0x0000000000007941 */ /* 0x000fea0003800000 */
.L_x_1723:
[----:B---3--:R3:W1:Y:S01]  /*6980*/  LDS.128 R28, [R46+0x800] ;  /* 0x000800002e1c7984 */ /* 0x0086620000000c00 */
        /* <DEDUP_REMOVED lines=15> */
[----:B-1----:R1:W-:Y:S02]  /*6a80*/  STG.E.128 desc[UR46][R36.64], R28 ;  /* 0x0000001c24007986 */ /* 0x0023e4000c101d2e */
.L_x_1726:
[----:B------:R-:W-:Y:S05]  /*6a90*/  BSYNC B0 ;  /* 0x0000000000007941 */ /* 0x000fea0003800000 */
.L_x_1725:
        /* <DEDUP_REMOVED lines=15> */
.L_x_1728:
[----:B------:R-:W-:Y:S05]  /*6b90*/  BSYNC B0 ;  /* 0x0000000000007941 */ /* 0x000fea0003800000 */
.L_x_1727:
[----:B------:R-:W-:Y:S04]  /*6ba0*/  BSSY B0, `(.L_x_1729) ;  /* 0x000000f000007945 */ /* 0x000fe80003800000 */
[----:B------:R-:W-:Y:S05]  /*6bb0*/  @P6 BRA `(.L_x_1730) ;  /* 0x0000000000346947 */ /* 0x000fea0003800000 */
        /* <DEDUP_REMOVED lines=13> */
.L_x_1730:
[----:B------:R-:W-:Y:S05]  /*6c90*/  BSYNC B0 ;  /* 0x0000000000007941 */ /* 0x000fea0003800000 */
.L_x_1729:
        /* <DEDUP_REMOVED lines=15> */
.L_x_1732:
[----:B------:R-:W-:Y:S05]  /*6d90*/  BSYNC B0 ;  /* 0x0000000000007941 */ /* 0x000fea0003800000 */
.L_x_1731:
        /* <DEDUP_REMOVED lines=15> */
.L_x_1734:
[----:B------:R-:W-:Y:S05]  /*6e90*/  BSYNC B0 ;  /* 0x0000000000007941 */ /* 0x000fea0003800000 */
.L_x_1733:
        /* <DEDUP_REMOVED lines=15> */
.L_x_1736:
[----:B------:R-:W-:Y:S05]  /*6f90*/  BSYNC B0 ;  /* 0x0000000000007941 */ /* 0x000fea0003800000 */
.L_x_1735:
[----:B------:R-:W-:Y:S05]  /*6fa0*/  @P5 BRA `(.L_x_1680) ;  /* 0x0000005000c05947 */ /* 0x000fea0003800000 */
[----:B-1----:R-:W-:Y:S01]  /*6fb0*/  IADD3 R9, P0, R2, 0x70, RZ ;  /* 0x0000007002097810 */ /* 0x002fe20007f1e0ff */
        /* <DEDUP_REMOVED lines=13> */
.L_x_1705:
[----:B------:R-:W-:Y:S01]  /*7090*/  ULDC.64 UR4, c[0x0][0x870] ;  /* 0x00021c0000047ab9 */ /* 0x000fe20000000a00 */
[----:B------:R-:W1:Y:S01]  /*70a0*/  S2R R6, SR_TID.X ;  /* 0x0000000000067919 */ /* 0x000e620000002100 */
[----:B------:R-:W-:Y:S01]  /*70b0*/  UISETP.NE.U32.AND UP0, UPT, UR4, URZ, UPT ;  /* 0x0000003f0400728c */ /* 0x000fe2000bf05070 */
[----:B------:R-:W2:Y:S03]  /*70c0*/  S2UR UR10, SR_CTAID.Y ;  /* 0x00000000000a79c3 */ /* 0x000ea60000002600 */
[----:B------:R-:W-:-:S03]  /*70d0*/  UISETP.NE.AND.EX UP0, UPT, UR5, URZ, UPT, UP0 ;  /* 0x0000003f0500728c */ /* 0x000fc6000bf05300 */
[----:B------:R-:W-:Y:S02]  /*70e0*/  ULDC.64 UR4, c[0x0][0x870] ;  /* 0x00021c0000047ab9 */ /* 0x000fe40000000a00 */
[----:B------:R-:W-:Y:S01]  /*70f0*/  UIMAD.WIDE UR4, UR36, 0x4, UR4 ;  /* 0x00000004240478a5 */ /* 0x000fe2000f8e0204 */
[----:B------:R-:W-:Y:S01]  /*7100*/  PLOP3.LUT P0, PT, PT, PT, UP0, 0x80, 0x0 ;  /* 0x000000000000781c */ /* 0x000fe20003f0f008 */
[----:B------:R-:W-:Y:S01]  /*7110*/  ULDC UR6, c[0x0][0x808] ;  /* 0x0002020000067ab9 */ /* 0x000fe20000000800 */
[----:B------:R-:W3:Y:S03]  /*7120*/  LDC.64 R10, c[0x0][0x820] ;  /* 0x00020800ff0a7b82 */ /* 0x000ee60000000a00 */
[----:B------:R-:W-:Y:S02]  /*7130*/  IMAD.U32 R2, RZ, RZ, UR4 ;  /* 0x00000004ff027e24 */ /* 0x000fe4000f8e00ff */
[----:B------:R-:W-:Y:S01]  /*7140*/  IMAD.U32 R3, RZ, RZ, UR5 ;  /* 0x00000005ff037e24 */ /* 0x000fe2000f8e00ff */
[----:B------:R-:W-:-:S05]  /*7150*/  ULDC.64 UR4, c[0x0][0x878] ;  /* 0x00021e0000047ab9 */ /* 0x000fca0000000a00 */
[----:B------:R-:W4:Y:S01]  /*7160*/  @P0 LDG.E R8, desc[UR46][R2.64] ;  /* 0x0000002e02080981 */ /* 0x000f22000c1e1900 */
[----:B------:R-:W-:Y:S01]  /*7170*/  UISETP.NE.U32.AND UP1, UPT, UR4, URZ, UPT ;  /* 0x0000003f0400728c */ /* 0x000fe2000bf25070 */
[----:B------:R-:W-:-:S03]  /*7180*/  IMAD.U32 R0, RZ, RZ, UR6 ;  /* 0x00000006ff007e24 */ /* 0x000fc6000f8e00ff */
[----:B------:R-:W-:Y:S01]  /*7190*/  UISETP.NE.AND.EX UP1, UPT, UR5, URZ, UPT, UP1 ;  /* 0x0000003f0500728c */ /* 0x000fe2000bf25310 */
[----:B-1----:R-:W-:Y:S01]  /*71a0*/  VIADD R7, R6, 0xffffff80 ;  /* 0xffffff8006077836 */ /* 0x002fe20000000000 */
[----:B------:R-:W1:Y:S04]  /*71b0*/  S2R R9, SR_CTAID.X ;  /* 0x0000000000097919 */ /* 0x000e680000002500 */
[----:B------:R-:W-:Y:S02]  /*71c0*/  PLOP3.LUT P1, PT, PT, PT, UP1, 0x80, 0x0 ;  /* 0x000000000000781c */ /* 0x000fe40003f2f018 */
[----:B------:R-:W-:-:S03]  /*71d0*/  SHF.R.S32.HI R6, RZ, 0x1f, R7 ;  /* 0x0000001fff067819 */ /* 0x000fc60000011407 */
[----:B------:R-:W-:Y:S02]  /*71e0*/  @UP1 ULDC.64 UR4, c[0x0][0x878] ;  /* 0x00021e0000041ab9 */ /* 0x000fe40000000a00 */
[----:B------:R-:W-:-:S06]  /*71f0*/  @UP1 UIMAD.WIDE UR4, UR36, 0x4, UR4 ;  /* 0x00000004240418a5 */ /* 0x000fcc000f8e0204 */
[----:B------:R-:W-:Y:S02]  /*7200*/  IMAD.U32 R4, RZ, RZ, UR4 ;  /* 0x00000004ff047e24 */ /* 0x000fe4000f8e00ff */
[----:B------:R-:W-:Y:S01]  /*7210*/  IMAD.U32 R5, RZ, RZ, UR5 ;  /* 0x00000005ff057e24 */ /* 0x000fe2000f8e00ff */
[----:B--2---:R-:W-:Y:S01]  /*7220*/  USHF.R.S32.HI UR11, URZ, 0x1f, UR10 ;  /* 0x0000001f3f0b7899 */ /* 0x004fe2000801140a */
[----:B------:R-:W-:-:S03]  /*7230*/  UMOV UR4, URZ ;  /* 0x0000003f00047c82 */ /* 0x000fc60008000000 */
[----:B------:R2:W5:Y:S01]  /*7240*/  @P1 LDG.E R0, desc[UR46][R4.64] ;  /* 0x0000002e04001981 */ /* 0x000562000c1e1900 */
[----:B------:R-:W-:Y:S01]  /*7250*/  UMOV UR5, URZ ;  /* 0x0000003f00057c82 */ /* 0x000fe20008000000 */
[----:B----4-:R-:W-:Y:S02]  /*7260*/  @P0 R2UR UR6, R8 ;  /* 0x00000000080602ca */ /* 0x010fe400000e0000 */
[----:B------:R-:W-:-:S04]  /*7270*/  LEA.HI R8, R6, R7, RZ, 0x4 ;  /* 0x0000000706087211 */ /* 0x000fc800078f20ff */
[----:B------:R-:W-:Y:S02]  /*7280*/  LOP3.LUT R6, R8, 0x1ffffff0, RZ, 0xc0, !PT ;  /* 0x1ffffff008067812 */ /* 0x000fe400078ec0ff */
[----:B------:R-:W-:-:S03]  /*7290*/  SHF.R.S32.HI R17, RZ, 0x4, R8 ;  /* 0x00000004ff117819 */ /* 0x000fc60000011408 */
[----:B------:R-:W-:Y:S02]  /*72a0*/  IMAD.IADD R6, R7, 0x1, -R6 ;  /* 0x0000000107067824 */ /* 0x000fe400078e0a06 */
[----:B------:R-:W-:Y:S02]  /*72b0*/  @UP0 USHF.R.S32.HI UR7, URZ, 0x1f, UR6 ;  /* 0x0000001f3f070899 */ /* 0x000fe40008011406 */
[----:B--2---:R-:W-:Y:S01]  /*72c0*/  IMAD.SHL.U32 R4, R6, 0x8, RZ ;  /* 0x0000000806047824 */ /* 0x004fe200078e00ff */
[----:B------:R-:W-:Y:S01]  /*72d0*/  @UP0 UMOV UR4, UR6 ;  /* 0x0000000600040c82 */ /* 0x000fe20008000000 */
[----:B---3--:R-:W-:-:S03]  /*72e0*/  IMAD R6, R10, UR11, RZ ;  /* 0x0000000b0a067c24 */ /* 0x008fc6000f8e02ff */
[----:B------:R-:W-:Y:S01]  /*72f0*/  @UP0 UMOV UR5, UR7 ;  /* 0x0000000700050c82 */ /* 0x000fe20008000000 */
[----:B------:R-:W-:Y:S01]  /*7300*/  SHF.R.S32.HI R5, RZ, 0x1f, R4 ;  /* 0x0000001fff057819 */ /* 0x000fe20000011404 */
[----:B-1----:R-:W-:Y:S06]  /*7310*/  @P1 BRA `(.L_x_1737) ;  /* 0x0000000000101947 */ /* 0x002fec0003800000 */
[----:B------:R-:W-:Y:S05]  /*7320*/  @!P0 BRA `(.L_x_1737) ;  /* 0x00000000000c8947 */ /* 0x000fea0003800000 */
[----:B------:R-:W2:Y:S04]  /*7330*/  LDG.E R7, desc[UR46][R2.64] ;  /* 0x0000002e02077981 */ /* 0x000ea8000c1e1900 */
[----:B-----5:R-:W2:Y:S02]  /*7340*/  LDG.E R0, desc[UR46][R2.64+0x4] ;  /* 0x0000042e02007981 */ /* 0x020ea4000c1e1900 */
[----:B--2---:R-:W-:-:S07]  /*7350*/  IMAD.IADD R0, R0, 0x1, -R7 ;  /* 0x0000000100007824 */ /* 0x004fce00078e0a07 */
.L_x_1737:
[----:B-----5:R-:W-:Y:S01]  /*7360*/  IMAD R12, R9, -0x80, R0 ;  /* 0xffffff80090c7824 */ /* 0x020fe200078e0200 */
[----:B------:R-:W-:Y:S01]  /*7370*/  USHF.R.S32.HI UR6, URZ, 0x1f, UR36 ;  /* 0x0000001f3f067899 */ /* 0x000fe20008011424 */
[C---:B------:R-:W-:Y:S01]  /*7380*/  VIADD R19, R17.reuse, 0x40 ;  /* 0x0000004011137836 */ /* 0x040fe20000000000 */
[----:B------:R-:W-:Y:S01]  /*7390*/  ULDC UR7, c[0x0][0x80c] ;  /* 0x0002030000077ab9 */ /* 0x000fe20000000800 */
[----:B------:R-:W-:Y:S01]  /*73a0*/  IMAD.WIDE.U32 R2, R10, UR10, R4 ;  /* 0x0000000a0a027c25 */ /* 0x000fe2000f8e0004 */
[-C--:B------:R-:W-:Y:S01]  /*73b0*/  ISETP.GE.AND P5, PT, R17, R12.reuse, PT ;  /* 0x0000000c1100720c */ /* 0x080fe20003fa6270 */
[----:B------:R-:W-:Y:S01]  /*73c0*/  USEL UR6, UR6, URZ, !UP0 ;  /* 0x0000003f06067287 */ /* 0x000fe2000c000000 */
[-C--:B------:R-:W-:Y:S01]  /*73d0*/  ISETP.GE.AND P2, PT, R19, R12.reuse, PT ;  /* 0x0000000c1300720c */ /* 0x080fe20003f46270 */
[C---:B------:R-:W-:Y:S01]  /*73e0*/  VIADD R7, R17.reuse, 0x10 ;  /* 0x0000001011077836 */ /* 0x040fe20000000000 */
[----:B------:R-:W1:Y:S01]  /*73f0*/  LDC.64 R18, c[0x0][0x850] ;  /* 0x00021400ff127b82 */ /* 0x000e620000000a00 */
[----:B------:R-:W-:Y:S01]  /*7400*/  VIADD R15, R17, 0x30 ;  /* 0x00000030110f7836 */ /* 0x000fe20000000000 */
[----:B------:R-:W-:Y:S01]  /*7410*/  ULDC.64 UR8, c[0x0][0x828] ;  /* 0x00020a0000087ab9 */ /* 0x000fe20000000a00 */
[----:B------:R-:W-:Y:S01]  /*7420*/  IMAD R11, R11, UR10, R6 ;  /* 0x0000000a0b0b7c24 */ /* 0x000fe2000f8e0206 */
[----:B------:R-:W-:Y:S01]  /*7430*/  ISETP.GE.OR P4, PT, R4, UR7, P5 ;  /* 0x0000000704007c0c */ /* 0x000fe2000af86670 */
[----:B------:R-:W-:Y:S01]  /*7440*/  IMAD.MOV.U32 R6, RZ, RZ, R2 ;  /* 0x000000ffff067224 */ /* 0x000fe200078e0002 */
[----:B------:R-:W-:Y:S01]  /*7450*/  IADD3 R2, P3, R17, UR4, RZ ;  /* 0x0000000411027c10 */ /* 0x000fe2000ff7e0ff */
[----:B------:R-:W-:Y:S01]  /*7460*/  USEL UR36, UR36, URZ, !UP0 ;  /* 0x0000003f24247287 */ /* 0x000fe2000c000000 */
[-C--:B------:R-:W-:Y:S01]  /*7470*/  ISETP.GE.AND P6, PT, R7, R12.reuse, PT ;  /* 0x0000000c0700720c */ /* 0x080fe20003fc6270 */
        /* <DEDUP_REMOVED lines=11> */
[----:B------:R-:W-:Y:S01]  /*7530*/  IMAD.WIDE R2, R9, 0x80, R2 ;  /* 0x0000008009027825 */ /* 0x000fe200078e0202 */
[----:B------:R-:W-:-:S03]  /*7540*/  ISETP.GE.OR P3, PT, R4, UR7, P6 ;  /* 0x0000000704007c0c */ /* 0x000fc6000b766670 */
[----:B------:R-:W-:Y:S01]  /*7550*/  VIADD R9, R15, UR4 ;  /* 0x000000040f097c36 */ /* 0x000fe20008000000 */
[----:B------:R-:W-:Y:S09]  /*7560*/  @P4 BRA `(.L_x_1739) ;  /* 0x0000000000284947 */ /* 0x000ff20003800000 */
        /* <DEDUP_REMOVED lines=10> */
.L_x_1739:
[----:B------:R-:W-:Y:S05]  /*7610*/  BSYNC B0 ;  /* 0x0000000000007941 */ /* 0x000fea0003800000 */
.L_x_1738:
[----:B------:R-:W-:Y:S01]  /*7620*/  BSSY B0, `(.L_x_1740) ;  /* 0x0000010000007945 */ /* 0x000fe20003800000 */
[----:B------:R-:W-:-:S03]  /*7630*/  ISETP.GE.OR P4, PT, R4, UR7, P0 ;  /* 0x0000000704007c0c */ /* 0x000fc60008786670 */
[----:B------:R-:W-:Y:S10]  /*7640*/  @P3 BRA `(.L_x_1741) ;  /* 0x0000000000343947 */ /* 0x000ff40003800000 */
        /* <DEDUP_REMOVED lines=13> */
.L_x_1741:
[----:B------:R-:W-:Y:S05]  /*7720*/  BSYNC B0 ;  /* 0x0000000000007941 */ /* 0x000fea0003800000 */
.L_x_1740:
[----:B------:R-:W-:Y:S01]  /*7730*/  BSSY B0, `(.L_x_1742) ;  /* 0x0000010000007945 */ /* 0x000fe20003800000 */
[----:B------:R-:W-:-:S03]  /*7740*/  ISETP.GE.OR P3, PT, R4, UR7, P1 ;  /* 0x0000000704007c0c */ /* 0x000fc60008f66670 */
[----:B------:R-:W-:Y:S10]  /*7750*/  @P4 BRA `(.L_x_1743) ;  /* 0x0000000000344947 */ /* 0x000ff40003800000 */
        /* <DEDUP_REMOVED lines=13> */
.L_x_1743:
[----:B------:R-:W-:Y:S05]  /*7830*/  BSYNC B0 ;  /* 0x0000000000007941 */ /* 0x000fea0003800000 */
.L_x_1742:
[----:B------:R-:W-:Y:S01]  /*7840*/  BSSY B0, `(.L_x_1744) ;  /* 0x0000011000007945 */ /* 0x000fe20003800000 */
[----:B------:R-:W-:Y:S01]  /*7850*/  ISETP.GE.OR P4, PT, R4, UR7, P2 ;  /* 0x0000000704007c0c */ /* 0x000fe20009786670 */
[----:B------:R-:W-:Y:S02]  /*7860*/  VIADD R13, R17, 0x50 ;  /* 0x00000050110d7836 */ /* 0x000fe40000000000 */
[----:B------:R-:W-:Y:S10]  /*7870*/  @P3 BRA `(.L_x_1745) ;  /* 0x0000000000343947 */ /* 0x000ff40003800000 */
        /* <DEDUP_REMOVED lines=13> */
.L_x_1745:
[----:B------:R-:W-:Y:S05]  /*7950*/  BSYNC B0 ;  /* 0x0000000000007941 */ /* 0x000fea0003800000 */
.L_x_1744:
[----:B------:R-:W-:Y:S01]  /*7960*/  BSSY B0, `(.L_x_1746) ;  /* 0x0000010000007945 */ /* 0x000fe20003800000 */
[----:B------:R-:W-:-:S03]  /*7970*/  ISETP.GE.AND P3, PT, R13, R12, PT ;  /* 0x0000000c0d00720c */ /* 0x000fc60003f66270 */
        /* <DEDUP_REMOVED lines=14> */
.L_x_1747:
[----:B------:R-:W-:Y:S05]  /*7a60*/  BSYNC B0 ;  /* 0x0000000000007941 */ /* 0x000fea0003800000 */
.L_x_1746:
[----:B------:R-:W-:Y:S01]  /*7a70*/  ISETP.GE.OR P4, PT, R4, UR7, P3 ;  /* 0x0000000704007c0c */ /* 0x000fe20009f86670 */
[C---:B-1----:R-:W-:Y:S01]  /*7a80*/  IMAD R0, R18.reuse, UR11, RZ ;  /* 0x0000000b12007c24 */ /* 0x042fe2000f8e02ff */
[----:B------:R-:W-:Y:S01]  /*7a90*/  BSSY B0, `(.L_x_1748) ;  /* 0x0000012000007945 */ /* 0x000fe20003800000 */
[----:B--234-:R-:W-:-:S04]  /*7aa0*/  IMAD.WIDE.U32 R10, R18, UR10, R4 ;  /* 0x0000000a120a7c25 */ /* 0x01cfc8000f8e0004 */
[----:B------:R-:W-:Y:S02]  /*7ab0*/  IMAD R21, R19, UR10, R0 ;  /* 0x0000000a13157c24 */ /* 0x000fe4000f8e0200 */
[----:B------:R-:W-:-:S04]  /*7ac0*/  VIADD R19, R17, 0x60 ;  /* 0x0000006011137836 */ /* 0x000fc80000000000 */
        /* <DEDUP_REMOVED lines=14> */
.L_x_1749:
[----:B------:R-:W-:Y:S05]  /*7bb0*/  BSYNC B0 ;  /* 0x0000000000007941 */ /* 0x000fea0003800000 */
.L_x_1748:
[----:B------:R-:W-:Y:S01]  /*7bc0*/  ISETP.GE.AND P4, PT, R19, R12, PT ;  /* 0x0000000c1300720c */ /* 0x000fe20003f86270 */
[----:B------:R-:W-:Y:S01]  /*7bd0*/  ULDC UR12, c[0x0][0x83c] ;  /* 0x00020f00000c7ab9 */ /* 0x000fe20000000800 */
[----:B------:R-:W-:Y:S01]  /*7be0*/  BSSY B0, `(.L_x_1750) ;  /* 0x0000014000007945 */ /* 0x000fe20003800000 */
[C---:B------:R-:W-:Y:S01]  /*7bf0*/  ISETP.GE.OR P6, PT, R4.reuse, UR12, P5 ;  /* 0x0000000c04007c0c */ /* 0x040fe2000afc6670 */
[----:B------:R-:W-:Y:S01]  /*7c00*/  VIADD R19, R17, 0x70 ;  /* 0x0000007011137836 */ /* 0x000fe20000000000 */
[----:B------:R-:W-:Y:S01]  /*7c10*/  ISETP.GE.OR P5, PT, R4, UR7, P4 ;  /* 0x0000000704007c0c */ /* 0x000fe2000a7a6670 */
[----:B------:R-:W-:Y:S01]  /*7c20*/  IMAD.IADD R13, R21, 0x1, R11 ;  /* 0x00000001150d7824 */ /* 0x000fe200078e020b */
[----:B------:R-:W-:-:S11]  /*7c30*/  P2R R16, PR, RZ, 0x40 ;  /* 0x00000040ff107803 */ /* 0x000fd60000000000 */
        /* <DEDUP_REMOVED lines=10> */
[----:B-1----:R-:W-:Y:S01]  /*7ce0*/  LEA R22, P5, R6, UR4, 0x1 ;  /* 0x0000000406167c11 */ /* 0x002fe2000f8a08ff */
[----:B------:R-:W-:-:S05]  /*7cf0*/  IMAD.IADD R7, R7, 0x1, R17 ;  /* 0x0000000107077824 */ /* 0x000fca00078e0211 */
[----:B------:R-:W-:-:S05]  /*7d00*/  LEA.HI.X R23, R6, UR5, R7, 0x1, P5 ;  /* 0x0000000506177c11 */ /* 0x000fca000a8f0c07 */
[----:B------:R2:W-:Y:S02]  /*7d10*/  STG.E.128 desc[UR46][R22.64], RZ ;  /* 0x000000ff16007986 */ /* 0x0005e4000c101d2e */
.L_x_1751:
[----:B------:R-:W-:Y:S05]  /*7d20*/  BSYNC B0 ;  /* 0x0000000000007941 */ /* 0x000fea0003800000 */
.L_x_1750:
        /* <DEDUP_REMOVED lines=17> */
.L_x_1753:
[----:B------:R-:W-:Y:S05]  /*7e40*/  BSYNC B0 ;  /* 0x0000000000007941 */ /* 0x000fea0003800000 */
.L_x_1752:
[----:B------:R-:W-:Y:S01]  /*7e50*/  ISETP.NE.AND P6, PT, R16, RZ, PT ;  /* 0x000000ff1000720c */ /* 0x000fe20003fc5270 */
[----:B------:R-:W-:Y:S01]  /*7e60*/  ULDC.64 UR8, c[0x0][0x858] ;  /* 0x0002160000087ab9 */ /* 0x000fe20000000a00 */
[----:B------:R-:W-:Y:S01]  /*7e70*/  P2R R0, PR, RZ, 0x20 ;  /* 0x00000020ff007803 */ /* 0x000fe20000000000 */
[----:B------:R-:W-:Y:S01]  /*7e80*/  UIMAD UR4, UR6, UR8, URZ ;  /* 0x00000008060472a4 */ /* 0x000fe2000f8e023f */
[----:B------:R-:W-:Y:S01]  /*7e90*/  ISETP.NE.AND P5, PT, R20, RZ, PT ;  /* 0x000000ff1400720c */ /* 0x000fe20003fa5270 */
[----:B------:R-:W-:Y:S01]  /*7ea0*/  IMAD.U32 R5, RZ, RZ, UR8 ;  /* 0x00000008ff057e24 */ /* 0x000fe2000f8e00ff */
[----:B------:R-:W-:Y:S01]  /*7eb0*/  BSSY B0, `(.L_x_1754) ;  /* 0x0000019000007945 */ /* 0x000fe20003800000 */
[----:B------:R-:W-:Y:S01]  /*7ec0*/  IMAD.MOV.U32 R12, RZ, RZ, R10 ;  /* 0x000000ffff0c7224 */ /* 0x000fe200078e000a */
[C---:B------:R-:W-:Y:S01]  /*7ed0*/  ISETP.GE.OR P5, PT, R4.reuse, UR12, P5 ;  /* 0x0000000c04007c0c */ /* 0x040fe2000afa6670 */
[----:B------:R-:W-:Y:S01]  /*7ee0*/  UIMAD UR4, UR36, UR9, UR4 ;  /* 0x00000009240472a4 */ /* 0x000fe2000f8e0204 */
[----:B------:R-:W-:Y:S01]  /*7ef0*/  ISETP.GE.OR P0, PT, R4, UR12, P0 ;  /* 0x0000000c04007c0c */ /* 0x000fe20008706670 */
[----:B------:R-:W-:Y:S01]  /*7f00*/  IMAD.WIDE.U32 R12, R5, UR36, R12 ;  /* 0x00000024050c7c25 */ /* 0x000fe2000f8e000c */
[----:B---3--:R-:W-:-:S02]  /*7f10*/  P2R R8, PR, RZ, 0x20 ;  /* 0x00000020ff087803 */ /* 0x008fc40000000000 */
[----:B------:R-:W-:Y:S01]  /*7f20*/  ISETP.NE.AND P5, PT, R0, RZ, PT ;  /* 0x000000ff0000720c */ /* 0x000fe20003fa5270 */
[----:B------:R-:W-:Y:S01]  /*7f30*/  VIADD R7, R13, UR4 ;  /* 0x000000040d077c36 */ /* 0x000fe20008000000 */
[C---:B------:R-:W-:Y:S02]  /*7f40*/  ISETP.GE.OR P1, PT, R4.reuse, UR12, P1 ;  /* 0x0000000c04007c0c */ /* 0x040fe40008f26670 */
[C---:B------:R-:W-:Y:S02]  /*7f50*/  ISETP.GE.OR P2, PT, R4.reuse, UR12, P2 ;  /* 0x0000000c04007c0c */ /* 0x040fe40009746670 */
[C---:B------:R-:W-:Y:S02]  /*7f60*/  ISETP.GE.OR P3, PT, R4.reuse, UR12, P3 ;  /* 0x0000000c04007c0c */ /* 0x040fe40009f66670 */
[C---:B------:R-:W-:Y:S02]  /*7f70*/  ISETP.GE.OR P4, PT, R4.reuse, UR12, P4 ;  /* 0x0000000c04007c0c */ /* 0x040fe4000a786670 */
        /* <DEDUP_REMOVED lines=12> */
.L_x_1755:
[----:B------:R-:W-:Y:S05]  /*8040*/  BSYNC B0 ;  /* 0x0000000000007941 */ /* 0x000fea0003800000 */
.L_x_1754:
        /* <DEDUP_REMOVED lines=16> */
.L_x_1757:
[----:B------:R-:W-:Y:S05]  /*8150*/  BSYNC B0 ;  /* 0x0000000000007941 */ /* 0x000fea0003800000 */
.L_x_1756:
        /* <DEDUP_REMOVED lines=15> */
.L_x_1759:
[----:B------:R-:W-:Y:S05]  /*8250*/  BSYNC B0 ;  /* 0x0000000000007941 */ /* 0x000fea0003800000 */
.L_x_1758:
        /* <DEDUP_REMOVED lines=15> */
.L_x_1761:
[----:B------:R-:W-:Y:S05]  /*8350*/  BSYNC B0 ;  /* 0x0000000000007941 */ /* 0x000fea0003800000 */
.L_x_1760:
        /* <DEDUP_REMOVED lines=15> */
.L_x_1763:
[----:B------:R-:W-:Y:S05]  /*8450*/  BSYNC B0 ;  /* 0x0000000000007941 */ /* 0x000fea0003800000 */
.L_x_1762:
        /* <DEDUP_REMOVED lines=15> */
.L_x_1765:
[----:B------:R-:W-:Y:S05]  /*8550*/  BSYNC B0 ;  /* 0x0000000000007941 */ /* 0x000fea0003800000 */
.L_x_1764:
        /* <DEDUP_REMOVED lines=15> */
.L_x_1767:
[----:B------:R-:W-:Y:S05]  /*8650*/  BSYNC B0 ;  /* 0x0000000000007941 */ /* 0x000fea0003800000 */
.L_x_1766:
        /* <DEDUP_REMOVED lines=15> */
.L_x_1675:
[----:B------:R-:W-:-:S08]  /*8750*/  NOP ;  /* 0x0000000000007918 */ /* 0x000fd00000000000 */
[----:B------:R-:W1:-:S00]  /*8760*/  USETMAXREG.DEALLOC.CTAPOOL 0x18 ;  /* 0x00000018000079c8 */ /* 0x000e4000080e0500 */
        /* <DEDUP_REMOVED lines=19> */
.L_x_1769:
        /* <DEDUP_REMOVED lines=13> */
.L_x_1771:
[----:B------:R-:W-:-:S05]  /*8970*/  ULDC UR4, c[0x0][0x8bc] ;  /* 0x00022f0000047ab9 */ /* 0x000fca0000000800 */
.L_x_1770:
[----:B-1----:R-:W-:-:S04]  /*8980*/  USHF.L.U32 UR11, UR14, 0x7, URZ ;  /* 0x000000070e0b7899 */ /* 0x002fc8000800063f */
[----:B------:R-:W-:-:S04]  /*8990*/  UISETP.GE.AND UP0, UPT, UR11, UR4, UPT ;  /* 0x000000040b00728c */ /* 0x000fc8000bf06270 */
[----:B--2---:R-:W-:-:S06]  /*89a0*/  USEL UR12, UR12, 0xffffffff, !UP0 ;  /* 0xffffffff0c0c7887 */ /* 0x004fcc000c000000 */
[----:B------:R-:W-:-:S13]  /*89b0*/  ISETP.LE.AND P0, PT, RZ, UR12, PT ;  /* 0x0000000cff007c0c */ /* 0x000fda000bf03270 */
[----:B------:R-:W-:Y:S05]  /*89c0*/  @!P0 BRA `(.L_x_1680) ;  /* 0x0000003800388947 */ /* 0x000fea0003800000 */
[----:B------:R-:W-:Y:S01]  /*89d0*/  ULDC.64 UR4, c[0x0][0x770] ;  /* 0x0001dc0000047ab9 */ /* 0x000fe20000000a00 */
[----:B------:R-:W1:Y:S01]  /*89e0*/  S2UR UR13, SR_CTAID.Y ;  /* 0x00000000000d79c3 */ /* 0x000e620000002600 */
[----:B------:R-:W-:Y:S01]  /*89f0*/  UISETP.NE.U32.AND UP0, UPT, UR4, URZ, UPT ;  /* 0x0000003f0400728c */ /* 0x000fe2000bf05070 */
[----:B------:R-:W-:-:S03]  /*8a00*/  ULDC.64 UR8, c[0x0][0x788] ;  /* 0x0001e20000087ab9 */ /* 0x000fc60000000a00 */
        /* <DEDUP_REMOVED lines=8> */
[----:B------:R-:W-:-:S04]  /*8a90*/  UISETP.NE.U32.AND UP1, UPT, UR4, URZ, UPT ;  /* 0x0000003f0400728c */ /* 0x000fc8000bf25070 */
[----:B------:R-:W-:-:S06]  /*8aa0*/  UISETP.NE.AND.EX UP1, UPT, UR5, URZ, UPT, UP1 ;  /* 0x0000003f0500728c */ /* 0x000fcc000bf25310 */
[----:B------:R-:W-:-:S05]  /*8ab0*/  PLOP3.LUT P2, PT, PT, PT, UP1, 0x80, 0x0 ;  /* 0x000000000000781c */ /* 0x000fca0003f4f018 */
[----:B------:R-:W-:Y:S02]  /*8ac0*/  @UP1 ULDC.64 UR4, c[0x0][0x780] ;  /* 0x0001e00000041ab9 */ /* 0x000fe40000000a00 */
[----:B------:R-:W-:-:S06]  /*8ad0*/  @UP1 UIMAD.WIDE UR4, UR12, 0x4, UR4 ;  /* 0x000000040c0418a5 */ /* 0x000fcc000f8e0204 */
[----:B------:R-:W-:Y:S02]  /*8ae0*/  IMAD.U32 R4, RZ, RZ, UR4 ;  /* 0x00000004ff047e24 */ /* 0x000fe4000f8e00ff */
[----:B------:R-:W-:-:S05]  /*8af0*/  IMAD.U32 R5, RZ, RZ, UR5 ;  /* 0x00000005ff057e24 */ /* 0x000fca000f8e00ff */
[----:B------:R-:W3:Y:S01]  /*8b00*/  @P2 LDG.E R4, desc[UR46][R4.64] ;  /* 0x0000002e04042981 */ /* 0x000ee2000c1e1900 */
[----:B------:R-:W-:Y:S01]  /*8b10*/  PLOP3.LUT P0, PT, PT, PT, UP0, 0x80, 0x0 ;  /* 0x000000000000781c */ /* 0x000fe20003f0f008 */
[----:B-1----:R-:W-:-:S12]  /*8b20*/  USHF.R.S32.HI UR16, URZ, 0x1f, UR13 ;  /* 0x0000001f3f107899 */ /* 0x002fd8000801140d */
[----:B--2---:R-:W-:Y:S02]  /*8b30*/  @P0 R2UR UR4, R0 ;  /* 0x00000000000402ca */ /* 0x004fe400000e0000 */
[----:B------:R-:W-:Y:S01]  /*8b40*/  ISETP.NE.U32.AND P0, PT, RZ, UR8, PT ;  /* 0x00000008ff007c0c */ /* 0x000fe2000bf05070 */
[----:B------:R-:W-:-:S03]  /*8b50*/  ULDC UR8, c[0x0][0x280] ;  /* 0x0000a00000087ab9 */ /* 0x000fc60000000800 */
[----:B------:R-:W-:-:S07]  /*8b60*/  ISETP.NE.AND.EX P0, PT, RZ, UR9, PT, P0 ;  /* 0x00000009ff007c0c */ /* 0x000fce000bf05300 */
[----:B------:R-:W-:-:S04]  /*8b70*/  @UP0 ULEA UR4, UR12, UR4, 0x6 ;  /* 0x000000040c040291 */ /* 0x000fc8000f8e303f */
[----:B------:R-:W-:-:S04]  /*8b80*/  @UP0 USHF.R.S32.HI UR5, URZ, 0x1f, UR4 ;  /* 0x0000001f3f050899 */ /* 0x000fc80008011404 */
[----:B------:R-:W-:-:S04]  /*8b90*/  @UP0 ULEA.HI UR5, UR5, UR4, URZ, 0x6 ;  /* 0x0000000405050291 */ /* 0x000fc8000f8f303f */
[----:B------:R-:W-:-:S04]  /*8ba0*/  @UP0 USHF.L.U32 UR5, UR5, 0x7, URZ ;  /* 0x0000000705050899 */ /* 0x000fc8000800063f */
[----:B------:R-:W-:Y:S01]  /*8bb0*/  @UP0 ULOP3.LUT UR7, UR5, 0xffffe000, URZ, 0xc0, !UPT ;  /* 0xffffe00005070892 */ /* 0x000fe2000f8ec03f */
[----:B---3--:R-:W-:-:S03]  /*8bc0*/  @P2 R2UR UR8, R4 ;  /* 0x00000000040822ca */ /* 0x008fc600000e0000 */
[----:B------:R-:W-:Y:S01]  /*8bd0*/  @UP0 USHF.R.S32.HI UR9, URZ, 0x1f, UR7 ;  /* 0x0000001f3f090899 */ /* 0x000fe20008011407 */
[----:B------:R-:W-:Y:S11]  /*8be0*/  @P2 BRA `(.L_x_1772) ;  /* 0x0000000000142947 */ /* 0x000ff60003800000 */
[----:B------:R-:W-:Y:S05]  /*8bf0*/  @!P1 BRA `(.L_x_1772) ;  /* 0x0000000000109947 */ /* 0x000fea0003800000 */
[----:B------:R-:W2:Y:S04]  /*8c00*/  LDG.E R5, desc[UR46][R2.64] ;  /* 0x0000002e02057981 */ /* 0x000ea8000c1e1900 */
[----:B------:R-:W2:Y:S02]  /*8c10*/  LDG.E R0, desc[UR46][R2.64+0x4] ;  /* 0x0000042e02007981 */ /* 0x000ea4000c1e1900 */
[----:B--2---:R-:W-:-:S05]  /*8c20*/  IMAD.IADD R0, R0, 0x1, -R5 ;  /* 0x0000000100007824 */ /* 0x004fca00078e0a05 */
[----:B------:R-:W-:-:S15]  /*8c30*/  R2UR UR8, R0 ;  /* 0x00000000000872ca */ /* 0x000fde00000e0000 */
.L_x_1772:
[----:B------:R-:W-:Y:S01]  /*8c40*/  UMOV UR4, URZ ;  /* 0x0000003f00047c82 */ /* 0x000fe20008000000 */
[----:B------:R-:W-:Y:S01]  /*8c50*/  UMOV UR5, URZ ;  /* 0x0000003f00057c82 */ /* 0x000fe20008000000 */
[----:B------:R-:W-:Y:S01]  /*8c60*/  ULDC UR6, c[0x0][0x290] ;  /* 0x0000a40000067ab9 */ /* 0x000fe20000000800 */
[----:B------:R-:W-:Y:S01]  /*8c70*/  @UP0 UMOV UR4, UR7 ;  /* 0x0000000700040c82 */ /* 0x000fe20008000000 */
[----:B------:R-:W-:Y:S01]  /*8c80*/  @UP0 UMOV UR5, UR9 ;  /* 0x0000000900050c82 */ /* 0x000fe20008000000 */
        /* <DEDUP_REMOVED lines=8> */
.L_x_1773:
        /* <DEDUP_REMOVED lines=9> */
[----:B------:R-:W2:Y:S02]  /*8da0*/  LDG.E R5, desc[UR46][R2.64+0x4] ;  /* 0x0000042e02057981 */ /* 0x000ea4000c1e1900 */
[----:B--2---:R-:W-:-:S05]  /*8db0*/  IMAD.IADD R0, R5, 0x1, -R0 ;  /* 0x0000000105007824 */ /* 0x004fca00078e0a00 */
[----:B------:R-:W-:-:S15]  /*8dc0*/  R2UR UR6, R0 ;  /* 0x00000000000672ca */ /* 0x000fde00000e0000 */
.L_x_1774:
[----:B------:R-:W-:Y:S01]  /*8dd0*/  UIADD3 UR7, -UR6, UR8, UR11 ;  /* 0x0000000806077290 */ /* 0x000fe2000fffe10b */
[----:B------:R-:W-:Y:S01]  /*8de0*/  ISETP.LE.AND P0, PT, RZ, UR14, PT ;  /* 0x0000000eff007c0c */ /* 0x000fe2000bf03270 */
[----:B------:R-:W-:Y:S02]  /*8df0*/  ULDC UR9, c[0x0][0x74c] ;  /* 0x0001d30000097ab9 */ /* 0x000fe40000000800 */
[----:B------:R-:W-:Y:S02]  /*8e00*/  UIADD3 UR9, UR7, -UR9, URZ ;  /* 0x8000000907097290 */ /* 0x000fe4000fffe03f */
[----:B------:R-:W-:Y:S02]  /*8e10*/  UIADD3 UR7, UR8, 0x3f, URZ ;  /* 0x0000003f08077890 */ /* 0x000fe4000fffe03f */
[----:B------:R-:W-:-:S04]  /*8e20*/  USHF.R.S32.HI UR10, URZ, 0x1f, UR9 ;  /* 0x0000001f3f0a7899 */ /* 0x000fc80008011409 */
[----:B------:R-:W-:Y:S02]  /*8e30*/  ULEA.HI UR10, UR10, UR9, URZ, 0x6 ;  /* 0x000000090a0a7291 */ /* 0x000fe4000f8f303f */
[----:B------:R-:W-:Y:S02]  /*8e40*/  USHF.R.S32.HI UR9, URZ, 0x1f, UR7 ;  /* 0x0000001f3f097899 */ /* 0x000fe40008011407 */
[----:B------:R-:W-:Y:S02]  /*8e50*/  USHF.R.S32.HI UR10, URZ, 0x6, UR10 ;  /* 0x000000063f0a7899 */ /* 0x000fe4000801140a */
[----:B------:R-:W-:Y:S02]  /*8e60*/  ULEA.HI UR9, UR9, UR7, URZ, 0x6 ;  /* 0x0000000709097291 */ /* 0x000fe4000f8f303f */
[----:B------:R-:W-:Y:S02]  /*8e70*/  UISETP.LT.AND UP1, UPT, URZ, UR10, UPT ;  /* 0x0000000a3f00728c */ /* 0x000fe4000bf21270 */
[----:B------:R-:W-:-:S02]  /*8e80*/  USHF.R.S32.HI UR9, URZ, 0x6, UR9 ;  /* 0x000000063f097899 */ /* 0x000fc40008011409 */
[----:B------:R-:W-:-:S04]  /*8e90*/  USEL UR7, URZ, UR10, !UP1 ;  /* 0x0000000a3f077287 */ /* 0x000fc8000c800000 */
[----:B------:R-:W-:Y:S01]  /*8ea0*/  IMAD.U32 R2, RZ, RZ, UR9 ;  /* 0x00000009ff027e24 */ /* 0x000fe2000f8e00ff */
[----:B------:R-:W-:Y:S07]  /*8eb0*/  @!P0 BRA `(.L_x_1775) ;  /* 0x00000000001c8947 */ /* 0x000fee0003800000 */
[----:B------:R-:W-:Y:S01]  /*8ec0*/  UIADD3 UR8, UR11, 0xbf, UR8 ;  /* 0x000000bf0b087890 */ /* 0x000fe2000fffe008 */
[----:B------:R-:W-:-:S03]  /*8ed0*/  ULDC UR9, c[0x0][0x748] ;  /* 0x0001d20000097ab9 */ /* 0x000fc60000000800 */
[----:B------:R-:W-:-:S04]  /*8ee0*/  UIADD3 UR8, UR8, UR9, -UR6 ;  /* 0x0000000908087290 */ /* 0x000fc8000fffe806 */
[----:B------:R-:W-:-:S04]  /*8ef0*/  USHF.R.S32.HI UR6, URZ, 0x1f, UR8 ;  /* 0x0000001f3f067899 */ /* 0x000fc80008011408 */
[----:B------:R-:W-:-:S04]  /*8f00*/  ULEA.HI UR6, UR6, UR8, URZ, 0x6 ;  /* 0x0000000806067291 */ /* 0x000fc8000f8f303f */
[----:B------:R-:W-:-:S06]  /*8f10*/  USHF.R.S32.HI UR6, URZ, 0x6, UR6 ;  /* 0x000000063f067899 */ /* 0x000fcc0008011406 */
[----:B------:R-:W-:-:S07]  /*8f20*/  VIMNMX R2, R2, UR6, PT ;  /* 0x0000000602027c48 */ /* 0x000fce000bfe0100 */
.L_x_1775:
[----:B------:R-:W-:-:S13]  /*8f30*/  ISETP.GT.AND P0, PT, R2, UR7, PT ;  /* 0x0000000702007c0c */ /* 0x000fda000bf04270 */
[----:B------:R-:W-:Y:S05]  /*8f40*/  @!P0 BRA `(.L_x_1680) ;  /* 0x0000003000d88947 */ /* 0x000fea0003800000 */
[----:B------:R-:W-:Y:S01]  /*8f50*/  ULDC.64 UR14, c[0x0][0x2d8] ;  /* 0x0000b600000e7ab9 */ /* 0x000fe20000000a00 */
[----:B------:R-:W-:Y:S01]  /*8f60*/  VIADD R0, R2, -UR7 ;  /* 0x8000000702007c36 */ /* 0x000fe20008000000 */
[----:B------:R-:W-:Y:S02]  /*8f70*/  UIMAD UR10, UR16, UR14, URZ ;  /* 0x0000000e100a72a4 */ /* 0x000fe4000f8e023f */
[----:B------:R-:W-:Y:S02]  /*8f80*/  UIMAD.WIDE.U32 UR8, UR13, UR14, URZ ;  /* 0x0000000e0d0872a5 */ /* 0x000fe4000f8e003f */
[----:B------:R-:W-:Y:S01]  /*8f90*/  USHF.R.S32.HI UR6, URZ, 0x1f, UR12 ;  /* 0x0000001f3f067899 */ /* 0x000fe2000801140c */
[----:B------:R-:W-:Y:S01]  /*8fa0*/  LOP3.LUT R0, R0, 0x1, RZ, 0xc0, !PT ;  /* 0x0000000100007812 */ /* 0x000fe200078ec0ff */
[----:B------:R-:W-:Y:S02]  /*8fb0*/  UIMAD UR13, UR13, UR15, UR10 ;  /* 0x0000000f0d0d72a4 */ /* 0x000fe4000f8e020a */
[----:B------:R-:W-:Y:S01]  /*8fc0*/  UIADD3 UR10, UP1, UR4, UR8, URZ ;  /* 0x00000008040a7290 */ /* 0x000fe2000ff3e03f */
[----:B------:R-:W-:Y:S01]  /*8fd0*/  ISETP.NE.U32.AND P1, PT, R0, 0x1, PT ;  /* 0x000000010000780c */ /* 0x000fe20003f25070 */
[----:B------:R-:W-:-:S02]  /*8fe0*/  UIADD3 UR13, UR9, UR13, URZ ;  /* 0x0000000d090d7290 */ /* 0x000fc4000fffe03f */
[----:B------:R-:W-:Y:S01]  /*8ff0*/  USEL UR6, UR6, URZ, !UP0 ;  /* 0x0000003f06067287 */ /* 0x000fe2000c000000 */
[----:B------:R-:W-:Y:S01]  /*9000*/  ULDC.64 UR26, c[0x0][0x2e0] ;  /* 0x0000b800001a7ab9 */ /* 0x000fe20000000a00 */
[----:B------:R-:W-:Y:S02]  /*9010*/  USEL UR12, UR12, URZ, !UP0 ;  /* 0x0000003f0c0c7287 */ /* 0x000fe4000c000000 */
[----:B------:R-:W-:Y:S02]  /*9020*/  UIADD3.X UR11, UR5, UR13, URZ, UP1, !UPT ;  /* 0x0000000d050b7290 */ /* 0x000fe40008ffe43f */
[----:B------:R-:W-:Y:S02]  /*9030*/  UIMAD UR14, UR6, UR26, URZ ;  /* 0x0000001a060e72a4 */ /* 0x000fe4000f8e023f */
[----:B------:R-:W-:Y:S02]  /*9040*/  UIMAD.WIDE.U32 UR10, UR12, UR26, UR10 ;  /* 0x0000001a0c0a72a5 */ /* 0x000fe4000f8e000a */
[----:B------:R-:W-:Y:S01]  /*9050*/  UIMAD UR14, UR12, UR27, UR14 ;  /* 0x0000001b0c0e72a4 */ /* 0x000fe2000f8e020e */
[----:B------:R-:W-:-:S03]  /*9060*/  ELECT P0, URZ, PT ;  /* 0x00000000003f782f */ /* 0x000fc60003800000 */
        /* <DEDUP_REMOVED lines=20> */
.L_x_1778:
[----:B------:R-:W-:Y:S05]  /*91b0*/  BSYNC B0 ;  /* 0x0000000000007941 */ /* 0x000fea0003800000 */
.L_x_1777:
        /* <DEDUP_REMOVED lines=19> */
.L_x_1780:
[----:B------:R-:W-:Y:S05]  /*92f0*/  BSYNC B0 ;  /* 0x0000000000007941 */ /* 0x000fea0003800000 */
.L_x_1779:
[----:B------:R-:W-:Y:S06]  /*9300*/  BAR.ARV 0xa, 0xa0 ;  /* 0x0282800000007b1d */ /* 0x000fec0000002000 */
[----:B------:R-:W-:Y:S04]  /*9310*/  BSSY B0, `(.L_x_1781) ;  /* 0x0000003000007945 */ /* 0x000fe80003800000 */
[----:B------:R-:W-:Y:S05]  /*9320*/  @!P0 BRA `(.L_x_1782) ;  /* 0x0000000000048947 */ /* 0x000fea0003800000 */
[----:B------:R-:W-:-:S04]  /*9330*/  DEPBAR.LE SB0, 0x0 ;  /* 0x000080000000791a */ /* 0x000fc80000000000 */
.L_x_1782:
[----:B------:R-:W-:Y:S05]  /*9340*/  BSYNC B0 ;  /* 0x0000000000007941 */ /* 0x000fea0003800000 */
.L_x_1781:
[----:B------:R-:W-:Y:S06]  /*9350*/  BAR.ARV 0xb, 0xa0 ;  /* 0x02c2800000007b1d */ /* 0x000fec0000002000 */
[----:B------:R-:W-:Y:S01]  /*9360*/  UIADD3 UR15, UR7, 0x1, URZ ;  /* 0x00000001070f7890 */ /* 0x000fe2000fffe03f */
[----:B------:R-:W-:Y:S11]  /*9370*/  BRA `(.L_x_1783) ;  /* 0x0000000000047947 */ /* 0x000ff60003800000 */
.L_x_1776:
[----:B------:R-:W-:-:S05]  /*9380*/  UMOV UR15, UR7 ;  /* 0x00000007000f7c82 */ /* 0x000fca0008000000 */
.L_x_1783:
[----:B------:R-:W-:-:S06]  /*9390*/  UIADD3 UR6, UR7, 0x1, URZ ;  /* 0x0000000107067890 */ /* 0x000fcc000fffe03f */
[----:B------:R-:W-:-:S13]  /*93a0*/  ISETP.NE.AND P1, PT, R2, UR6, PT ;  /* 0x0000000602007c0c */ /* 0x000fda000bf25270 */
[----:B------:R-:W-:Y:S05]  /*93b0*/  @!P1 BRA `(.L_x_1680) ;  /* 0x0000002c00bc9947 */ /* 0x000fea0003800000 */
[----:B------:R-:W-:Y:S01]  /*93c0*/  UMOV UR16, UR8 ;  /* 0x0000000800107c82 */ /* 0x000fe20008000000 */
[----:B------:R-:W-:Y:S01]  /*93d0*/  UMOV UR17, UR13 ;  /* 0x0000000d00117c82 */ /* 0x000fe20008000000 */
[----:B------:R-:W-:Y:S01]  /*93e0*/  ULDC.64 UR18, c[0x0][0x2c0] ;  /* 0x0000b00000127ab9 */ /* 0x000fe20000000a00 */
[----:B------:R-:W-:Y:S01]  /*93f0*/  UIMAD.WIDE.U32 UR16, UR12, UR26, UR16 ;  /* 0x0000001a0c1072a5 */ /* 0x000fe2000f8e0010 */
[----:B------:R-:W-:Y:S01]  /*9400*/  UMOV UR6, URZ ;  /* 0x0000003f00067c82 */ /* 0x000fe20008000000 */
[----:B------:R-:W-:Y:S02]  /*9410*/  ULDC.64 UR30, c[0x0][0x2c0] ;  /* 0x0000b000001e7ab9 */ /* 0x000fe40000000a00 */
[----:B------:R-:W-:-:S04]  /*9420*/  UIADD3 UR25, UP0, UR4, UR16, URZ ;  /* 0x0000001004197290 */ /* 0x000fc8000ff1e03f */
[----:B------:R-:W-:Y:S02]  /*9430*/  UIADD3.X UR16, UR5, UR14, UR17, UP0, !UPT ;  /* 0x0000000e05107290 */ /* 0x000fe400087fe411 */
[----:B------:R-:W-:Y:S02]  /*9440*/  ULEA UR24, UP0, UR25, UR18, 0x2 ;  /* 0x0000001219187291 */ /* 0x000fe4000f80103f */
[----:B------:R-:W-:Y:S02]  /*9450*/  USHF.L.U32 UR18, UR15, 0xd, URZ ;  /* 0x0000000d0f127899 */ /* 0x000fe4000800063f */
        /* <DEDUP_REMOVED lines=8> */
.L_x_1796:
        /* <DEDUP_REMOVED lines=11> */
[----:B------:R-:W-:Y:S02]  /*9590*/  ULEA.HI.X.SX32 UR39, UR19, UR27, 0x1, UP0 ;  /* 0x0000001b13277291 */ /* 0x000fe400080f0e3f */
[----:B------:R-:W-:Y:S01]  /*95a0*/  ULEA UR36, UP0, UR37, UR30, 0x2 ;  /* 0x0000001e25247291 */ /* 0x000fe2000f80103f */
[----:B------:R-:W-:-:S03]  /*95b0*/  UMOV UR41, 0x14f00000 ;  /* 0x14f0000000297882 */ /* 0x000fc60000000000 */
[----:B------:R-:W-:Y:S02]  /*95c0*/  ULEA.HI.X UR37, UR37, UR31, UR39, 0x2, UP0 ;  /* 0x0000001f25257291 */ /* 0x000fe400080f1427 */
[----:B-1----:R-:W-:-:S03]  /*95d0*/  ULEA UR28, UR29, UR28, 0x18 ;  /* 0x0000001c1d1c7291 */ /* 0x002fc6000f8ec03f */
[----:B------:R-:W-:Y:S01]  /*95e0*/  UMOV UR29, 0x400 ;  /* 0x00000400001d7882 */ /* 0x000fe20000000000 */
[----:B------:R-:W-:-:S09]  /*95f0*/  UIADD3 UR28, UR28, 0x10000, URZ ;  /* 0x000100001c1c7890 */ /* 0x000fd2000fffe03f */
[----:B------:R1:W-:Y:S02]  /*9600*/  UBLKRED.G.S.ADD.F32.RN [UR36], [UR28], UR29, desc[UR40] ;  /* 0x000028241c0073bb */ /* 0x0003e400080a141d */
[----:B-1----:R0:W-:Y:S02]  /*9610*/  UTMACMDFLUSH ;  /* 0x00000000000079b7 */ /* 0x0021e40000000000 */
.L_x_1785:
[----:B------:R-:W-:Y:S05]  /*9620*/  BSYNC B0 ;  /* 0x0000000000007941 */ /* 0x000fea0003800000 */
.L_x_1784:
        /* <DEDUP_REMOVED lines=13> */
.L_x_1787:
[----:B------:R-:W-:Y:S05]  /*9700*/  BSYNC B0 ;  /* 0x0000000000007941 */ /* 0x000fea0003800000 */
.L_x_1786:
[----:B------:R-:W-:Y:S06]  /*9710*/  BAR.ARV 0xa, 0xa0 ;  /* 0x0282800000007b1d */ /* 0x000fec0000002000 */
[----:B------:R-:W-:Y:S04]  /*9720*/  BSSY B0, `(.L_x_1788) ;  /* 0x0000003000007945 */ /* 0x000fe80003800000 */
[----:B------:R-:W-:Y:S05]  /*9730*/  @!P0 BRA `(.L_x_1789) ;  /* 0x0000000000048947 */ /* 0x000fea0003800000 */
[----:B------:R-:W-:-:S04]  /*9740*/  DEPBAR.LE SB0, 0x0 ;  /* 0x000080000000791a */ /* 0x000fc80000000000 */
.L_x_1789:
[----:B------:R-:W-:Y:S05]  /*9750*/  BSYNC B0 ;  /* 0x0000000000007941 */ /* 0x000fea0003800000 */
.L_x_1788:
        /* <DEDUP_REMOVED lines=13> */
.L_x_1791:
[----:B------:R-:W-:Y:S05]  /*9830*/  BSYNC B0 ;  /* 0x0000000000007941 */ /* 0x000fea0003800000 */
.L_x_1790:
        /* <DEDUP_REMOVED lines=13> */
.L_x_1793:
[----:B------:R-:W-:Y:S05]  /*9910*/  BSYNC B0 ;  /* 0x0000000000007941 */ /* 0x000fea0003800000 */
.L_x_1792:
[----:B------:R-:W-:Y:S01]  /*9920*/  UIADD3 UR15, UR15, 0x2, URZ ;  /* 0x000000020f0f7890 */ /* 0x000fe2000fffe03f */
[----:B------:R-:W-:Y:S06]  /*9930*/  BAR.ARV 0xa, 0xa0 ;  /* 0x0282800000007b1d */ /* 0x000fec0000002000 */
[----:B------:R-:W-:Y:S01]  /*9940*/  BSSY B0, `(.L_x_1794) ;  /* 0x0000004000007945 */ /* 0x000fe20003800000 */
[----:B------:R-:W-:-:S03]  /*9950*/  ISETP.LE.AND P1, PT, R2, UR15, PT ;  /* 0x0000000f02007c0c */ /* 0x000fc6000bf23270 */
[----:B------:R-:W-:Y:S10]  /*9960*/  @!P0 BRA `(.L_x_1795) ;  /* 0x0000000000048947 */ /* 0x000ff40003800000 */
[----:B------:R-:W-:-:S04]  /*9970*/  DEPBAR.LE SB0, 0x0 ;  /* 0x000080000000791a */ /* 0x000fc80000000000 */
.L_x_1795:
[----:B------:R-:W-:Y:S05]  /*9980*/  BSYNC B0 ;  /* 0x0000000000007941 */ /* 0x000fea0003800000 */
.L_x_1794:
[----:B------:R-:W-:Y:S06]  /*9990*/  BAR.ARV 0xb, 0xa0 ;  /* 0x02c2800000007b1d */ /* 0x000fec0000002000 */
[----:B------:R-:W-:Y:S02]  /*99a0*/  UIADD3 UR19, UR19, 0x4000, URZ ;  /* 0x0000400013137890 */ /* 0x000fe4000fffe03f */
[----:B------:R-:W-:Y:S01]  /*99b0*/  UIADD3 UR6, UR6, 0x4000, URZ ;  /* 0x0000400006067890 */ /* 0x000fe2000fffe03f */
[----:B------:R-:W-:Y:S11]  /*99c0*/  @!P1 BRA `(.L_x_1796) ;  /* 0xfffffff800c49947 */ /* 0x000ff6000383ffff */
[----:B------:R-:W-:Y:S05]  /*99d0*/  BRA `(.L_x_1680) ;  /* 0x0000002800347947 */ /* 0x000fea0003800000 */
.L_x_1768:
[----:B------:R-:W-:Y:S01]  /*99e0*/  ULDC.64 UR4, c[0x0][0x8d8] ;  /* 0x0002360000047ab9 */ /* 0x000fe20000000a00 */
[----:B------:R-:W1:Y:S01]  /*99f0*/  S2UR UR21, SR_CTAID.X ;  /* 0x00000000001579c3 */ /* 0x000e620000002500 */
[----:B------:R-:W-:-:S04]  /*9a00*/  ISETP.NE.U32.AND P0, PT, RZ, UR4, PT ;  /* 0x00000004ff007c0c */ /* 0x000fc8000bf05070 */
[----:B------:R-:W-:-:S03]  /*9a10*/  ISETP.NE.AND.EX P0, PT, RZ, UR5, PT, P0 ;  /* 0x00000005ff007c0c */ /* 0x000fc6000bf05300 */
[----:B------:R-:W2:Y:S08]  /*9a20*/  S2UR UR13, SR_CTAID.Z ;  /* 0x00000000000d79c3 */ /* 0x000eb00000002700 */
[----:B------:R-:W3:Y:S02]  /*9a30*/  S2UR UR20, SR_CTAID.Y ;  /* 0x00000000001479c3 */ /* 0x000ee40000002600 */
        /* <DEDUP_REMOVED lines=8> */
.L_x_1797:
        /* <DEDUP_REMOVED lines=9> */
[----:B------:R-:W4:Y:S01]  /*9b50*/  LDG.E R4, desc[UR46][R2.64+0x4] ;  /* 0x0000042e02047981 */ /* 0x000f22000c1e1900 */
[----:B--2---:R-:W-:Y:S02]  /*9b60*/  R2UR UR4, R0 ;  /* 0x00000000000472ca */ /* 0x004fe400000e0000 */
[----:B----4-:R-:W-:-:S13]  /*9b70*/  R2UR UR5, R4 ;  /* 0x00000000040572ca */ /* 0x010fda00000e0000 */
[----:B------:R-:W-:Y:S01]  /*9b80*/  UIADD3 UR4, -UR4, UR5, URZ ;  /* 0x0000000504047290 */ /* 0x000fe2000fffe13f */
[----:B------:R-:W-:Y:S11]  /*9b90*/  BRA `(.L_x_1798) ;  /* 0x0000000000047947 */ /* 0x000ff60003800000 */
.L_x_1799:
[----:B------:R-:W-:-:S05]  /*9ba0*/  ULDC UR4, c[0x0][0x8bc] ;  /* 0x00022f0000047ab9 */ /* 0x000fca0000000800 */
.L_x_1798:
[----:B-1----:R-:W-:Y:S01]  /*9bb0*/  USHF.L.U32 UR8, UR21, 0x7, URZ ;  /* 0x0000000715087899 */ /* 0x002fe2000800063f */
[----:B------:R-:W-:Y:S02]  /*9bc0*/  IMAD.MOV.U32 R10, RZ, RZ, 0x1 ;  /* 0x00000001ff0a7424 */ /* 0x000fe400078e00ff */
[----:B------:R-:W-:Y:S01]  /*9bd0*/  IMAD.MOV.U32 R0, RZ, RZ, RZ ;  /* 0x000000ffff007224 */ /* 0x000fe200078e00ff */
[----:B------:R-:W-:-:S04]  /*9be0*/  UISETP.GE.AND UP0, UPT, UR8, UR4, UPT ;  /* 0x000000040800728c */ /* 0x000fc8000bf06270 */
[----:B--2---:R-:W-:-:S06]  /*9bf0*/  USEL UR13, UR13, 0xffffffff, !UP0 ;  /* 0xffffffff0d0d7887 */ /* 0x004fcc000c000000 */
[----:B------:R-:W-:-:S13]  /*9c00*/  ISETP.LE.AND P0, PT, RZ, UR13, PT ;  /* 0x0000000dff007c0c */ /* 0x000fda000bf03270 */
[----:B------:R-:W-:Y:S05]  /*9c10*/  @!P0 BRA `(.L_x_1800) ;  /* 0x0000002400108947 */ /* 0x000fea0003800000 */
[----:B------:R-:W-:Y:S01]  /*9c20*/  ULDC.64 UR18, c[0x0][0x770] ;  /* 0x0001dc0000127ab9 */ /* 0x000fe20000000a00 */
[----:B------:R-:W-:Y:S01]  /*9c30*/  ULDC.64 UR14, c[0x0][0x770] ;  /* 0x0001dc00000e7ab9 */ /* 0x000fe20000000a00 */
[----:B------:R-:W-:Y:S02]  /*9c40*/  UISETP.NE.U32.AND UP1, UPT, UR18, URZ, UPT ;  /* 0x0000003f1200728c */ /* 0x000fe4000bf25070 */
[----:B------:R-:W-:Y:S02]  /*9c50*/  UIMAD.WIDE UR14, UR13, 0x4, UR14 ;  /* 0x000000040d0e78a5 */ /* 0x000fe4000f8e020e */
[----:B------:R-:W-:Y:S01]  /*9c60*/  UISETP.NE.AND.EX UP1, UPT, UR19, URZ, UPT, UP1 ;  /* 0x0000003f1300728c */ /* 0x000fe2000bf25310 */
[----:B------:R-:W-:Y:S01]  /*9c70*/  ULDC.64 UR4, c[0x0][0x778] ;  /* 0x0001de0000047ab9 */ /* 0x000fe20000000a00 */
[----:B------:R-:W-:Y:S02]  /*9c80*/  ULDC.64 UR6, c[0x0][0x780] ;  /* 0x0001e00000067ab9 */ /* 0x000fe40000000a00 */
[----:B------:R-:W-:Y:S01]  /*9c90*/  IMAD.U32 R2, RZ, RZ, UR14 ;  /* 0x0000000eff027e24 */ /* 0x000fe2000f8e00ff */
[----:B------:R-:W-:Y:S01]  /*9ca0*/  ULDC.64 UR16, c[0x0][0x778] ;  /* 0x0001de0000107ab9 */ /* 0x000fe20000000a00 */
[----:B------:R-:W-:Y:S01]  /*9cb0*/  PLOP3.LUT P1, PT, PT, PT, UP1, 0x80, 0x0 ;  /* 0x000000000000781c */ /* 0x000fe20003f2f018 */
[----:B------:R-:W-:Y:S01]  /*9cc0*/  IMAD.U32 R3, RZ, RZ, UR15 ;  /* 0x0000000fff037e24 */ /* 0x000fe2000f8e00ff */
[----:B------:R-:W-:-:S02]  /*9cd0*/  UISETP.NE.U32.AND UP0, UPT, UR4, URZ, UPT ;  /* 0x0000003f0400728c */ /* 0x000fc4000bf05070 */
[----:B------:R-:W-:Y:S02]  /*9ce0*/  UISETP.NE.U32.AND UP2, UPT, UR6, URZ, UPT ;  /* 0x0000003f0600728c */ /* 0x000fe4000bf45070 */
[----:B------:R-:W-:Y:S02]  /*9cf0*/  UISETP.NE.AND.EX UP0, UPT, UR5, URZ, UPT, UP0 ;  /* 0x0000003f0500728c */ /* 0x000fe4000bf05300 */
[----:B------:R-:W-:Y:S01]  /*9d00*/  UISETP.NE.AND.EX UP2, UPT, UR7, URZ, UPT, UP2 ;  /* 0x0000003f0700728c */ /* 0x000fe2000bf45320 */
[----:B------:R-:W-:-:S04]  /*9d10*/  ULDC.64 UR22, c[0x0][0x788] ;  /* 0x0001e20000167ab9 */ /* 0x000fc80000000a00 */
[----:B------:R-:W2:Y:S01]  /*9d20*/  @P1 LDG.E R6, desc[UR46][R2.64] ;  /* 0x0000002e02061981 */ /* 0x000ea2000c1e1900 */
[----:B------:R-:W-:Y:S01]  /*9d30*/  PLOP3.LUT P2, PT, PT, PT, UP0, 0x80, 0x0 ;  /* 0x000000000000781c */ /* 0x000fe20003f4f008 */
[----:B------:R-:W-:Y:S01]  /*9d40*/  UIMAD.WIDE UR16, UR13, 0x4, UR16 ;  /* 0x000000040d1078a5 */ /* 0x000fe2000f8e0210 */
[----:B------:R-:W-:Y:S01]  /*9d50*/  PLOP3.LUT P3, PT, PT, PT, UP2, 0x80, 0x0 ;  /* 0x000000000000781c */ /* 0x000fe20003f6f028 */
[----:B------:R1:W4:Y:S02]  /*9d60*/  @P1 LDG.E R0, desc[UR46][R2.64] ;  /* 0x0000002e02001981 */ /* 0x000324000c1e1900 */
[----:B------:R-:W-:Y:S02]  /*9d70*/  @UP2 ULDC.64 UR4, c[0x0][0x780] ;  /* 0x0001e00000042ab9 */ /* 0x000fe40000000a00 */
[----:B------:R-:W-:Y:S01]  /*9d80*/  @UP2 UIMAD.WIDE UR4, UR13, 0x4, UR4 ;  /* 0x000000040d0428a5 */ /* 0x000fe2000f8e0204 */
[----:B-1----:R-:W-:Y:S02]  /*9d90*/  IMAD.U32 R2, RZ, RZ, UR16 ;  /* 0x00000010ff027e24 */ /* 0x002fe4000f8e00ff */
[----:B------:R-:W-:-:S05]  /*9da0*/  IMAD.U32 R3, RZ, RZ, UR17 ;  /* 0x00000011ff037e24 */ /* 0x000fca000f8e00ff */
[----:B------:R1:W5:Y:S02]  /*9db0*/  @P2 LDG.E R4, desc[UR46][R2.64] ;  /* 0x0000002e02042981 */ /* 0x000364000c1e1900 */
[----:B-1----:R-:W-:Y:S02]  /*9dc0*/  IMAD.U32 R2, RZ, RZ, UR4 ;  /* 0x00000004ff027e24 */ /* 0x002fe4000f8e00ff */
[----:B------:R-:W-:-:S05]  /*9dd0*/  IMAD.U32 R3, RZ, RZ, UR5 ;  /* 0x00000005ff037e24 */ /* 0x000fca000f8e00ff */
[----:B------:R-:W3:Y:S01]  /*9de0*/  @P3 LDG.E R5, desc[UR46][R2.64] ;  /* 0x0000002e02053981 */ /* 0x000ee2000c1e1900 */
[----:B------:R-:W-:Y:S01]  /*9df0*/  ISETP.NE.U32.AND P0, PT, RZ, UR22, PT ;  /* 0x00000016ff007c0c */ /* 0x000fe2000bf05070 */
[----:B------:R-:W-:Y:S01]  /*9e00*/  UMOV UR7, URZ ;  /* 0x0000003f00077c82 */ /* 0x000fe20008000000 */
[----:B------:R-:W-:Y:S01]  /*9e10*/  UMOV UR11, URZ ;  /* 0x0000003f000b7c82 */ /* 0x000fe20008000000 */
[----:B------:R-:W-:Y:S01]  /*9e20*/  ULDC UR9, c[0x0][0x280] ;  /* 0x0000a00000097ab9 */ /* 0x000fe20000000800 */
[----:B------:R-:W-:Y:S02]  /*9e30*/  ISETP.NE.AND.EX P0, PT, RZ, UR23, PT, P0 ;  /* 0x00000017ff007c0c */ /* 0x000fe4000bf05300 */
[----:B--2---:R-:W-:Y:S02]  /*9e40*/  @P1 R2UR UR4, R6 ;  /* 0x00000000060412ca */ /* 0x004fe400000e0000 */
[----:B----4-:R-:W-:-:S11]  /*9e50*/  @P1 R2UR UR7, R0 ;  /* 0x00000000000712ca */ /* 0x010fd600000e0000 */
[----:B------:R-:W-:-:S04]  /*9e60*/  @UP1 ULEA UR4, UR13, UR4, 0x6 ;  /* 0x000000040d041291 */ /* 0x000fc8000f8e303f */
[----:B------:R-:W-:-:S04]  /*9e70*/  @UP1 USHF.R.S32.HI UR5, URZ, 0x1f, UR4 ;  /* 0x0000001f3f051899 */ /* 0x000fc80008011404 */
[----:B------:R-:W-:Y:S01]  /*9e80*/  @UP1 ULEA.HI UR5, UR5, UR4, URZ, 0x6 ;  /* 0x0000000405051291 */ /* 0x000fe2000f8f303f */
[----:B-----5:R-:W-:-:S03]  /*9e90*/  @P2 R2UR UR11, R4 ;  /* 0x00000000040b22ca */ /* 0x020fc600000e0000 */
[----:B------:R-:W-:-:S04]  /*9ea0*/  @UP1 ULOP3.LUT UR6, UR5, 0xffffffc0, URZ, 0xc0, !UPT ;  /* 0xffffffc005061892 */ /* 0x000fc8000f8ec03f */
[----:B------:R-:W-:Y:S01]  /*9eb0*/  @UP1 USHF.R.S32.HI UR12, URZ, 0x1f, UR6 ;  /* 0x0000001f3f0c1899 */ /* 0x000fe20008011406 */
[----:B---3--:R-:W-:Y:S01]  /*9ec0*/  @P3 R2UR UR9, R5 ;  /* 0x00000000050932ca */ /* 0x008fe200000e0000 */
[----:B------:R-:W-:-:S14]  /*9ed0*/  @P3 BRA `(.L_x_1801) ;  /* 0x0000000000203947 */ /* 0x000fdc0003800000 */
[----:B------:R-:W-:Y:S05]  /*9ee0*/  @!P1 BRA `(.L_x_1801) ;  /* 0x00000000001c9947 */ /* 0x000fea0003800000 */
[----:B------:R-:W-:Y:S02]  /*9ef0*/  IMAD.U32 R2, RZ, RZ, UR14 ;  /* 0x0000000eff027e24 */ /* 0x000fe4000f8e00ff */
[----:B------:R-:W-:-:S05]  /*9f00*/  IMAD.U32 R3, RZ, RZ, UR15 ;  /* 0x0000000fff037e24 */ /* 0x000fca000f8e00ff */
[----:B------:R-:W2:Y:S04]  /*9f10*/  LDG.E R0, desc[UR46][R2.64] ;  /* 0x0000002e02007981 */ /* 0x000ea8000c1e1900 */
[----:B------:R-:W3:Y:S01]  /*9f20*/  LDG.E R4, desc[UR46][R2.64+0x4] ;  /* 0x0000042e02047981 */ /* 0x000ee2000c1e1900 */
[----:B--2---:R-:W-:Y:S02]  /*9f30*/  R2UR UR4, R0 ;  /* 0x00000000000472ca */ /* 0x004fe400000e0000 */
[----:B---3--:R-:W-:-:S13]  /*9f40*/  R2UR UR9, R4 ;  /* 0x00000000040972ca */ /* 0x008fda00000e0000 */
[----:B------:R-:W-:-:S12]  /*9f50*/  UIADD3 UR9, -UR4, UR9, URZ ;  /* 0x0000000904097290 */ /* 0x000fd8000fffe13f */
.L_x_1801:
        /* <DEDUP_REMOVED lines=13> */
.L_x_1802:
        /* <DEDUP_REMOVED lines=8> */
.L_x_1803:
        /* <DEDUP_REMOVED lines=9> */
[----:B------:R-:W-:-:S04]  /*a140*/  ULEA.HI UR6, UR12, UR6, URZ, 0x6 ;  /* 0x000000060c067291 */ /* 0x000fc8000f8f303f */
[----:B------:R-:W-:Y:S01]  /*a150*/  VIMNMX R4, RZ, UR14, !PT ;  /* 0x0000000eff047c48 */ /* 0x000fe2000ffe0100 */
[----:B------:R-:W-:Y:S01]  /*a160*/  USHF.R.S32.HI UR6, URZ, 0x6, UR6 ;  /* 0x000000063f067899 */ /* 0x000fe20008011406 */
[----:B------:R-:W-:Y:S11]  /*a170*/  @!P0 BRA `(.L_x_1804) ;  /* 0x0000000000208947 */ /* 0x000ff60003800000 */
[----:B------:R-:W-:Y:S01]  /*a180*/  UIADD3 UR9, UR8, 0xbf, UR9 ;  /* 0x000000bf08097890 */ /* 0x000fe2000fffe009 */
[----:B------:R-:W-:-:S03]  /*a190*/  ULDC UR12, c[0x0][0x748] ;  /* 0x0001d200000c7ab9 */ /* 0x000fc60000000800 */
[----:B------:R-:W-:-:S04]  /*a1a0*/  UIADD3 UR9, UR9, UR12, -UR10 ;  /* 0x0000000c09097290 */ /* 0x000fc8000fffe80a */
[----:B------:R-:W-:-:S04]  /*a1b0*/  USHF.R.S32.HI UR10, URZ, 0x1f, UR9 ;  /* 0x0000001f3f0a7899 */ /* 0x000fc80008011409 */
[----:B------:R-:W-:-:S04]  /*a1c0*/  ULEA.HI UR10, UR10, UR9, URZ, 0x6 ;  /* 0x000000090a0a7291 */ /* 0x000fc8000f8f303f */
[----:B------:R-:W-:-:S04]  /*a1d0*/  USHF.R.S32.HI UR10, URZ, 0x6, UR10 ;  /* 0x000000063f0a7899 */ /* 0x000fc8000801140a */
[----:B------:R-:W-:-:S04]  /*a1e0*/  UISETP.LT.AND UP1, UPT, UR6, UR10, UPT ;  /* 0x0000000a0600728c */ /* 0x000fc8000bf21270 */
[----:B------:R-:W-:-:S12]  /*a1f0*/  USEL UR6, UR6, UR10, UP1 ;  /* 0x0000000a06067287 */ /* 0x000fd80008800000 */
.L_x_1804:
[----:B------:R-:W-:Y:S01]  /*a200*/  ISETP.LT.AND P0, PT, R4, UR6, PT ;  /* 0x0000000604007c0c */ /* 0x000fe2000bf01270 */
[----:B------:R-:W-:-:S12]  /*a210*/  IMAD.MOV.U32 R0, RZ, RZ, RZ ;  /* 0x000000ffff007224 */ /* 0x000fd800078e00ff */
[----:B------:R-:W-:Y:S05]  /*a220*/  @!P0 BRA `(.L_x_1800) ;  /* 0x0000001c008c8947 */ /* 0x000fea0003800000 */
[----:B------:R-:W-:Y:S01]  /*a230*/  USHF.R.S32.HI UR10, URZ, 0x1f, UR20 ;  /* 0x0000001f3f0a7899 */ /* 0x000fe20008011414 */
[----:B------:R-:W-:Y:S01]  /*a240*/  BSSY B0, `(.L_x_1800) ;  /* 0x00001e1000007945 */ /* 0x000fe20003800000 */
[----:B------:R-:W-:Y:S01]  /*a250*/  ULDC.64 UR16, c[0x0][0x718] ;  /* 0x0001c60000107ab9 */ /* 0x000fe20000000a00 */
[----:B------:R-:W-:Y:S01]  /*a260*/  UISETP.NE.U32.AND UP1, UPT, UR18, URZ, UPT ;  /* 0x0000003f1200728c */ /* 0x000fe2000bf25070 */
[----:B------:R-:W-:Y:S01]  /*a270*/  IMAD.MOV.U32 R0, RZ, RZ, RZ ;  /* 0x000000ffff007224 */ /* 0x000fe200078e00ff */
[----:B------:R-:W-:Y:S01]  /*a280*/  UIMAD UR9, UR10, UR16, URZ ;  /* 0x000000100a0972a4 */ /* 0x000fe2000f8e023f */
[----:B------:R-:W-:Y:S01]  /*a290*/  ULDC UR12, c[0x0][0x2e8] ;  /* 0x0000ba00000c7ab9 */ /* 0x000fe20000000800 */
[----:B------:R-:W-:Y:S01]  /*a2a0*/  UMOV UR14, UR4 ;  /* 0x00000004000e7c82 */ /* 0x000fe20008000000 */
[----:B------:R-:W-:Y:S01]  /*a2b0*/  UMOV UR15, UR5 ;  /* 0x00000005000f7c82 */ /* 0x000fe20008000000 */
[----:B------:R-:W-:Y:S02]  /*a2c0*/  UIMAD UR22, UR20, UR17, UR9 ;  /* 0x00000011141672a4 */ /* 0x000fe4000f8e0209 */
[----:B------:R-:W-:-:S02]  /*a2d0*/  UISETP.NE.AND.EX UP1, UPT, UR19, URZ, UPT, UP1 ;  /* 0x0000003f1300728c */ /* 0x000fc4000bf25310 */
[----:B------:R-:W-:Y:S02]  /*a2e0*/  USHF.R.S32.HI UR9, URZ, 0x1f, UR13 ;  /* 0x0000001f3f097899 */ /* 0x000fe4000801140d */
[----:B------:R-:W-:Y:S02]  /*a2f0*/  UISETP.NE.AND UP2, UPT, UR12, 0x1, UPT ;  /* 0x000000010c00788c */ /* 0x000fe4000bf45270 */
[----:B------:R-:W-:Y:S01]  /*a300*/  UIMAD.WIDE.U32 UR4, UR20, UR16, UR14 ;  /* 0x00000010140472a5 */ /* 0x000fe2000f8e000e */
[----:B------:R-:W-:Y:S01]  /*a310*/  ULDC.64 UR18, c[0x0][0x730] ;  /* 0x0001cc0000127ab9 */ /* 0x000fe20000000a00 */
[----:B------:R-:W-:Y:S02]  /*a320*/  USEL UR9, UR9, URZ, !UP1 ;  /* 0x0000003f09097287 */ /* 0x000fe4000c800000 */
[----:B------:R-:W-:Y:S01]  /*a330*/  UIMAD UR10, UR10, UR18, URZ ;  /* 0x000000120a0a72a4 */ /* 0x000fe2000f8e023f */
[----:B------:R-:W-:Y:S01]  /*a340*/  ELECT P0, URZ, PT ;  /* 0x00000000003f782f */ /* 0x000fe20003800000 */
[----:B------:R-:W-:Y:S01]  /*a350*/  ULDC.64 UR16, c[0x0][0x720] ;  /* 0x0001c80000107ab9 */ /* 0x000fe20000000a00 */
[----:B------:R-:W-:-:S02]  /*a360*/  USEL UR21, UR13, URZ, !UP1 ;  /* 0x0000003f0d157287 */ /* 0x000fc4000c800000 */
[----:B------:R-:W-:Y:S02]  /*a370*/  UIADD3 UR23, UR5, UR22, URZ ;  /* 0x0000001605177290 */ /* 0x000fe4000fffe03f */
[----:B------:R-:W-:Y:S01]  /*a380*/  UIMAD UR5, UR9, UR16, URZ ;  /* 0x00000010090572a4 */ /* 0x000fe2000f8e023f */
[----:B------:R-:W-:Y:S01]  /*a390*/  UMOV UR22, UR4 ;  /* 0x0000000400167c82 */ /* 0x000fe20008000000 */
[----:B------:R-:W-:Y:S02]  /*a3a0*/  UIMAD.WIDE.U32 UR14, UR20, UR18, UR14 ;  /* 0x00000012140e72a5 */ /* 0x000fe4000f8e000e */
[----:B------:R-:W-:Y:S02]  /*a3b0*/  UIMAD UR10, UR20, UR19, UR10 ;  /* 0x00000013140a72a4 */ /* 0x000fe4000f8e020a */
[----:B------:R-:W-:Y:S01]  /*a3c0*/  UIMAD.WIDE.U32 UR22, UR16, UR21, UR22 ;  /* 0x00000015101672a5 */ /* 0x000fe2000f8e0016 */
[----:B------:R-:W-:Y:S02]  /*a3d0*/  ULDC.64 UR18, c[0x0][0x738] ;  /* 0x0001ce0000127ab9 */ /* 0x000fe40000000a00 */
[----:B------:R-:W-:Y:S01]  /*a3e0*/  @UP2 ULDC UR16, c[0x0][0x2ec] ;  /* 0x0000bb0000102ab9 */ /* 0x000fe20000000800 */
[----:B------:R-:W-:-:S02]  /*a3f0*/  UIMAD UR5, UR17, UR21, UR5 ;  /* 0x00000015110572a4 */ /* 0x000fc4000f8e0205 */
[----:B------:R-:W-:Y:S02]  /*a400*/  UIADD3 UR15, UR15, UR10, URZ ;  /* 0x0000000a0f0f7290 */ /* 0x000fe4000fffe03f */
[----:B------:R-:W-:Y:S02]  /*a410*/  UIMAD UR9, UR9, UR18, URZ ;  /* 0x00000012090972a4 */ /* 0x000fe4000f8e023f */
[----:B------:R-:W-:Y:S02]  /*a420*/  UIMAD.WIDE.U32 UR16, UR20, UR16, URZ ;  /* 0x00000010141072a5 */ /* 0x000fe4000f8e003f */
[----:B------:R-:W-:Y:S01]  /*a430*/  UIADD3 UR11, UR8, UR11, URZ ;  /* 0x0000000b080b7290 */ /* 0x000fe2000fffe03f */
[----:B------:R-:W-:Y:S02]  /*a440*/  UMOV UR12, UR20 ;  /* 0x00000014000c7c82 */ /* 0x000fe40008000000 */
[----:B------:R-:W-:Y:S01]  /*a450*/  @UP2 ULDC UR8, c[0x0][0x2f0] ;  /* 0x0000bc0000082ab9 */ /* 0x000fe20000000800 */
[----:B------:R-:W-:-:S02]  /*a460*/  UIMAD UR4, UR19, UR21, UR9 ;  /* 0x00000015130472a4 */ /* 0x000fc4000f8e0209 */
[----:B------:R-:W-:Y:S02]  /*a470*/  UIMAD.WIDE.U32 UR14, UR18, UR21, UR14 ;  /* 0x00000015120e72a5 */ /* 0x000fe4000f8e000e */
[----:B------:R-:W-:Y:S02]  /*a480*/  USEL UR13, UR13, URZ, !UP0 ;  /* 0x0000003f0d0d7287 */ /* 0x000fe4000c000000 */
        /* <DEDUP_REMOVED lines=9> */
.L_x_1834:
        /* <DEDUP_REMOVED lines=15> */
.L_x_1807:
[----:B------:R-:W-:Y:S01]  /*a610*/  R2UR UR19, R4 ;  /* 0x00000000041372ca */ /* 0x000fe200000e0000 */
[----:B------:R-:W2:Y:S01]  /*a620*/  LDC.64 R12, c[0x0][0x198] ;  /* 0x00006600ff0c7b82 */ /* 0x000ea20000000a00 */
        /* <DEDUP_REMOVED lines=9> */
[----:B------:R-:W-:Y:S01]  /*a6c0*/  UMOV UR10, 0x10 ;  /* 0x00000010000a7882 */ /* 0x000fe20000000000 */
[----:B------:R-:W-:Y:S01]  /*a6d0*/  UMOV UR50, 0x0 ;  /* 0x0000000000327882 */ /* 0x000fe20000000000 */
[----:B------:R-:W-:Y:S01]  /*a6e0*/  USHF.L.U32 UR19, UR19, 0x6, URZ ;  /* 0x0000000613137899 */ /* 0x000fe2000800063f */
[----:B------:R-:W-:Y:S01]  /*a6f0*/  IMAD.MOV.U32 R16, RZ, RZ, RZ ;  /* 0x000000ffff107224 */ /* 0x000fe200078e00ff */
[----:B------:R-:W-:Y:S01]  /*a700*/  UMOV UR51, 0x10000000 ;  /* 0x1000000000337882 */ /* 0x000fe20000000000 */
[----:B------:R-:W-:Y:S01]  /*a710*/  UMOV UR42, 0x40 ;  /* 0x00000040002a7882 */ /* 0x000fe20000000000 */
[----:B------:R-:W-:-:S02]  /*a720*/  UIADD3 UR8, UP0, UR19, UR22, URZ ;  /* 0x0000001613087290 */ /* 0x000fc4000ff1e03f */
[----:B------:R-:W-:Y:S01]  /*a730*/  IMAD.U32 R3, RZ, RZ, UR19 ;  /* 0x00000013ff037e24 */ /* 0x000fe2000f8e00ff */
[----:B------:R-:W-:Y:S01]  /*a740*/  UIADD3 UR19, UR19, UR7, URZ ;  /* 0x0000000713137290 */ /* 0x000fe2000fffe03f */
[----:B------:R-:W-:Y:S02]  /*a750*/  UMOV UR43, UR11 ;  /* 0x0000000b002b7c82 */ /* 0x000fe40008000000 */
[----:B------:R-:W-:Y:S01]  /*a760*/  PLOP3.LUT P1, PT, PT, PT, UP0, 0x80, 0x0 ;  /* 0x000000000000781c */ /* 0x000fe20003f2f008 */
[----:B-1----:R-:W-:Y:S01]  /*a770*/  IMAD.U32 R0, RZ, RZ, UR8 ;  /* 0x00000008ff007e24 */ /* 0x002fe2000f8e00ff */
[----:B------:R-:W-:Y:S01]  /*a780*/  R2UR UR8, R15 ;  /* 0x000000000f0872ca */ /* 0x000fe200000e0000 */
[----:B--2---:R-:W-:Y:S01]  /*a790*/  IMAD.MOV.U32 R7, RZ, RZ, R12 ;  /* 0x000000ffff077224 */ /* 0x004fe200078e000c */
[----:B------:R-:W-:Y:S01]  /*a7a0*/  LEA.HI.X.SX32 R3, R3, R14, 0x1, P1 ;  /* 0x0000000e03037211 */ /* 0x000fe200008f0eff */
[----:B------:R-:W-:Y:S01]  /*a7b0*/  IMAD.MOV.U32 R6, RZ, RZ, R13 ;  /* 0x000000ffff067224 */ /* 0x000fe200078e000d */
[C---:B------:R-:W-:Y:S01]  /*a7c0*/  LEA R2, P1, R0.reuse, R9, 0x2 ;  /* 0x0000000900027211 */ /* 0x040fe200078210ff */
[----:B------:R-:W-:Y:S01]  /*a7d0*/  UMOV UR27, UR19 ;  /* 0x00000013001b7c82 */ /* 0x000fe20008000000 */
[----:B------:R-:W-:Y:S01]  /*a7e0*/  UMOV UR44, UR12 ;  /* 0x0000000c002c7c82 */ /* 0x000fe20008000000 */
[----:B------:R-:W-:Y:S01]  /*a7f0*/  UMOV UR45, UR13 ;  /* 0x0000000d002d7c82 */ /* 0x000fe20008000000 */
[----:B------:R-:W-:-:S02]  /*a800*/  LEA.HI.X R0, R0, R8, R3, 0x2, P1 ;  /* 0x0000000800007211 */ /* 0x000fc400008f1403 */
[----:B------:R-:W-:Y:S02]  /*a810*/  R2UR UR32, R2 ;  /* 0x00000000022072ca */ /* 0x000fe400000e0000 */
[----:B------:R-:W-:Y:S01]  /*a820*/  R2UR UR33, R0 ;  /* 0x00000000002172ca */ /* 0x000fe200000e0000 */
[----:B------:R-:W-:Y:S01]  /*a830*/  UIADD3 UR16, UR8, 0x18000, URZ ;  /* 0x0001800008107890 */ /* 0x000fe2000fffe03f */
[C---:B------:R-:W-:Y:S01]  /*a840*/  IADD3 R0, P1, R7.reuse, 0x2f0, RZ ;  /* 0x000002f007007810 */ /* 0x040fe20007f3e0ff */
[----:B------:R-:W-:Y:S02]  /*a850*/  UIADD3 UR17, UR8, 0x30810, URZ ;  /* 0x0003081008117890 */ /* 0x000fe4000fffe03f */
[----:B------:R-:W-:Y:S01]  /*a860*/  UIADD3 UR24, UR8, 0x1a000, URZ ;  /* 0x0001a00008187890 */ /* 0x000fe2000fffe03f */
[----:B------:R-:W-:Y:S01]  /*a870*/  R2UR UR30, R0 ;  /* 0x00000000001e72ca */ /* 0x000fe200000e0000 */
[----:B------:R-:W-:Y:S01]  /*a880*/  UIADD3 UR52, UR8, 0x28000, URZ ;  /* 0x0002800008347890 */ /* 0x000fe2000fffe03f */
[----:B------:R-:W-:Y:S01]  /*a890*/  IADD3 R0, P2, R7, 0x3f0, RZ ;  /* 0x000003f007007810 */ /* 0x000fe20007f5e0ff */
[----:B------:R-:W-:Y:S01]  /*a8a0*/  UIADD3 UR9, UR8, 0x30800, URZ ;  /* 0x0003080008097890 */ /* 0x000fe2000fffe03f */
[----:B------:R-:W-:-:S02]  /*a8b0*/  UMOV UR25, UR17 ;  /* 0x0000001100197c82 */ /* 0x000fc40008000000 */
[----:B------:R-:W-:Y:S01]  /*a8c0*/  R2UR UR48, R0 ;  /* 0x00000000003072ca */ /* 0x000fe200000e0000 */
[--C-:B------:R-:W-:Y:S01]  /*a8d0*/  IMAD.X R0, RZ, RZ, R6.reuse, P1 ;  /* 0x000000ffff007224 */ /* 0x100fe200008e0606 */
[----:B------:R-:W-:Y:S01]  /*a8e0*/  IADD3 R2, P1, R7, 0xf0, RZ ;  /* 0x000000f007027810 */ /* 0x000fe20007f3e0ff */
[----:B------:R-:W-:Y:S01]  /*a8f0*/  UMOV UR53, UR17 ;  /* 0x0000001100357c82 */ /* 0x000fe20008000000 */
[----:B------:R-:W-:Y:S02]  /*a900*/  UIADD3 UR40, UR8, 0x4000, URZ ;  /* 0x0000400008287890 */ /* 0x000fe4000fffe03f */
[----:B------:R-:W-:Y:S01]  /*a910*/  R2UR UR34, R2 ;  /* 0x00000000022272ca */ /* 0x000fe200000e0000 */
[--C-:B------:R-:W-:Y:S01]  /*a920*/  IMAD.X R3, RZ, RZ, R6.reuse, P1 ;  /* 0x000000ffff037224 */ /* 0x100fe200008e0606 */
[----:B------:R-:W-:Y:S01]  /*a930*/  R2UR UR31, R0 ;  /* 0x00000000001f72ca */ /* 0x000fe200000e0000 */
[----:B------:R-:W-:Y:S01]  /*a940*/  IMAD.X R0, RZ, RZ, R6, P2 ;  /* 0x000000ffff007224 */ /* 0x000fe200010e0606 */
[----:B------:R-:W-:-:S02]  /*a950*/  UMOV UR41, UR9 ;  /* 0x0000000900297c82 */ /* 0x000fc40008000000 */
[----:B------:R-:W-:Y:S02]  /*a960*/  R2UR UR35, R3 ;  /* 0x00000000032372ca */ /* 0x000fe400000e0000 */
[----:B------:R-:W-:Y:S01]  /*a970*/  R2UR UR49, R0 ;  /* 0x00000000003172ca */ /* 0x000fe200000e0000 */
[----:B------:R-:W-:-:S10]  /*a980*/  IMAD.MOV.U32 R0, RZ, RZ, 0x10000 ;  /* 0x00010000ff007424 */ /* 0x000fd400078e00ff */
[----:B------:R-:W-:Y:S01]  /*a990*/  UTMALDG.4D [UR16], [UR34], desc[UR36] ;  /* 0x00002410220075b4 */ /* 0x000fe20008019000 */
[----:B------:R-:W-:Y:S01]  /*a9a0*/  UTMALDG.4D [UR24], [UR34], desc[UR36] ;  /* 0x00002418220075b4 */ /* 0x000fe20008019000 */
[----:B------:R1:W-:Y:S01]  /*a9b0*/  UBLKCP.S.G [UR52], [UR32], UR10 ;  /* 0x00000034200073ba */ /* 0x0003e2000800020a */
[----:B------:R2:W-:Y:S02]  /*a9c0*/  SYNCS.ARRIVE.TRANS64 RZ, [R15+URZ+0x30800], R0 ;  /* 0x030800000fff79a7 */ /* 0x0005e4000800003f */
[----:B--2---:R-:W-:-:S04]  /*a9d0*/  IMAD.U32 R0, RZ, RZ, UR6 ;  /* 0x00000006ff007e24 */ /* 0x004fc8000f8e00ff */
[----:B------:R-:W-:Y:S01]  /*a9e0*/  VIADD R5, R0, 0xffffffff ;  /* 0xffffffff00057836 */ /* 0x000fe20000000000 */
[----:B-1----:R-:W-:Y:S02]  /*a9f0*/  UIADD3 UR32, UR8, 0x8000, URZ ;  /* 0x0000800008207890 */ /* 0x002fe4000fffe03f */
[----:B------:R-:W-:Y:S02]  /*aa00*/  UIADD3 UR24, UR8, 0xc000, URZ ;  /* 0x0000c00008187890 */ /* 0x000fe4000fffe03f */
[----:B------:R1:W-:Y:S01]  /*aa10*/  STL [R1], R5 ;  /* 0x0000000501007387 */ /* 0x0003e20000100800 */
[----:B------:R-:W-:Y:S01]  /*aa20*/  ISETP.GE.AND P1, PT, R4, R5, PT ;  /* 0x000000050400720c */ /* 0x000fe20003f26270 */
[----:B------:R-:W-:Y:S01]  /*aa30*/  UMOV UR10, UR18 ;  /* 0x00000012000a7c82 */ /* 0x000fe20008000000 */
[----:B------:R-:W-:Y:S01]  /*aa40*/  UMOV UR35, UR11 ;  /* 0x0000000b00237c82 */ /* 0x000fe20008000000 */
[----:B------:R-:W-:Y:S01]  /*aa50*/  UMOV UR36, UR12 ;  /* 0x0000000c00247c82 */ /* 0x000fe20008000000 */
[----:B------:R-:W-:Y:S01]  /*aa60*/  UMOV UR37, UR13 ;  /* 0x0000000d00257c82 */ /* 0x000fe20008000000 */
[----:B------:R1:W-:Y:S01]  /*aa70*/  UTMALDG.4D [UR8], [UR30], desc[UR50] ;  /* 0x000032081e0075b4 */ /* 0x0003e20008019000 */
[----:B------:R-:W-:Y:S01]  /*aa80*/  UMOV UR34, UR18 ;  /* 0x0000001200227c82 */ /* 0x000fe20008000000 */
[----:B------:R-:W-:Y:S01]  /*aa90*/  UMOV UR33, UR9 ;  /* 0x0000000900217c82 */ /* 0x000fe20008000000 */
[----:B------:R-:W-:Y:S01]  /*aaa0*/  UMOV UR27, UR11 ;  /* 0x0000000b001b7c82 */ /* 0x000fe20008000000 */
[----:B------:R-:W-:Y:S01]  /*aab0*/  UMOV UR28, UR12 ;  /* 0x0000000c001c7c82 */ /* 0x000fe20008000000 */
[----:B------:R-:W-:Y:S01]  /*aac0*/  UMOV UR29, UR13 ;  /* 0x0000000d001d7c82 */ /* 0x000fe20008000000 */
[----:B------:R-:W-:Y:S01]  /*aad0*/  UMOV UR25, UR9 ;  /* 0x0000000900197c82 */ /* 0x000fe20008000000 */
[----:B------:R1:W-:Y:S01]  /*aae0*/  UTMALDG.4D [UR40], [UR30], desc[UR50] ;  /* 0x000032281e0075b4 */ /* 0x0003e20008019000 */
[----:B------:R1:W-:Y:S01]  /*aaf0*/  UTMALDG.4D [UR32], [UR48], desc[UR50] ;  /* 0x00003220300075b4 */ /* 0x0003e20008019000 */
[----:B------:R1:W-:Y:S02]  /*ab00*/  UTMALDG.4D [UR24], [UR48], desc[UR50] ;  /* 0x00003218300075b4 */ /* 0x0003e40008019000 */
[----:B-1----:R-:W-:Y:S05]  /*ab10*/  @P1 BRA `(.L_x_1808) ;  /* 0x0000001000701947 */ /* 0x002fea0003800000 */
[----:B------:R-:W-:Y:S01]  /*ab20*/  R2UR UR8, R4 ;  /* 0x00000000040872ca */ /* 0x000fe200000e0000 */
[----:B------:R-:W-:Y:S01]  /*ab30*/  UIADD3 UR9, UR6, -0x2, URZ ;  /* 0xfffffffe06097890 */ /* 0x000fe2000fffe03f */
[----:B------:R-:W-:-:S05]  /*ab40*/  IMAD.MOV.U32 R10, RZ, RZ, 0x1 ;  /* 0x00000001ff0a7424 */ /* 0x000fca00078e00ff */
[----:B------:R-:W-:-:S06]  /*ab50*/  ISETP.NE.AND P1, PT, R4, UR9, PT ;  /* 0x0000000904007c0c */ /* 0x000fcc000bf25270 */
[----:B------:R-:W-:-:S04]  /*ab60*/  ULOP3.LUT UR8, URZ, UR8, URZ, 0x33, !UPT ;  /* 0x000000083f087292 */ /* 0x000fc8000f8e333f */
[----:B------:R-:W-:-:S06]  /*ab70*/  UIADD3 UR8, UR8, UR6, URZ ;  /* 0x0000000608087290 */ /* 0x000fcc000fffe03f */
[----:B------:R-:W-:-:S05]  /*ab80*/  IMAD.U32 R0, RZ, RZ, UR8 ;  /* 0x00000008ff007e24 */ /* 0x000fca000f8e00ff */
[----:B------:R-:W-:Y:S01]  /*ab90*/  LOP3.LUT R5, R0, 0x1, RZ, 0xc0, !PT ;  /* 0x0000000100057812 */ /* 0x000fe200078ec0ff */
[----:B------:R-:W-:-:S04]  /*aba0*/  IMAD.MOV.U32 R0, RZ, RZ, R4 ;  /* 0x000000ffff007224 */ /* 0x000fc800078e0004 */
[----:B------:R1:W-:Y:S01]  /*abb0*/  STL [R1+0x4], R5 ;  /* 0x0000040501007387 */ /* 0x0003e20000100800 */
[----:B------:R-:W-:Y:S05]  /*abc0*/  @!P1 BRA `(.L_x_1809) ;  /* 0x0000000800d89947 */ /* 0x000fea0003800000 */
[----:B------:R-:W-:Y:S01]  /*abd0*/  R2UR UR9, R5 ;  /* 0x00000000050972ca */ /* 0x000fe200000e0000 */
[----:B------:R-:W-:Y:S02]  /*abe0*/  IMAD.MOV.U32 R0, RZ, RZ, R4 ;  /* 0x000000ffff007224 */ /* 0x000fe400078e0004 */
[----:B------:R-:W-:-:S10]  /*abf0*/  IMAD.MOV.U32 R10, RZ, RZ, 0x1 ;  /* 0x00000001ff0a7424 */ /* 0x000fd400078e00ff */
[----:B------:R-:W-:-:S06]  /*ac00*/  UIADD3 UR8, UR8, -UR9, URZ ;  /* 0x8000000908087290 */ /* 0x000fcc000fffe03f */
[----:B------:R-:W-:-:S07]  /*ac10*/  IMAD.U32 R17, RZ, RZ, UR8 ;  /* 0x00000008ff117e24 */ /* 0x000fce000f8e00ff */
.L_x_1818:
[----:B-123--:R-:W-:-:S04]  /*ac20*/  SHF.L.U32 R18, R10, 0x1f, RZ ;  /* 0x0000001f0a127819 */ /* 0x00efc800000006ff */
[----:B------:R-:W2:Y:S02]  /*ac30*/  SYNCS.PHASECHK.TRANS64.TRYWAIT P1, [R15+URZ+0x30840], R18 ;  /* 0x030840120f0075a7 */ /* 0x000ea4000802017f */
[----:B--2---:R-:W-:Y:S05]  /*ac40*/  @!P1 BRA `(.L_x_1810) ;  /* 0x0000001800189947 */ /* 0x004fea0003800000 */
.L_x_1835:
[----:B------:R-:W-:Y:S05]  /*ac50*/  @P0 BRA `(.L_x_1811) ;  /* 0x00000000001c0947 */ /* 0x000fea0003800000 */
[----:B------:R-:W3:Y:S02]  /*ac60*/  S2R R2, SR_TID.X ;  /* 0x0000000000027919 */ /* 0x000ee40000002100 */
[----:B---3--:R-:W-:Y:S01]  /*ac70*/  LOP3.LUT R3, R2, 0x1f, RZ, 0xc0, !PT ;  /* 0x0000001f02037812 */ /* 0x008fe200078ec0ff */
[----:B------:R-:W-:-:S03]  /*ac80*/  IMAD.MOV.U32 R2, RZ, RZ, 0x4100 ;  /* 0x00004100ff027424 */ /* 0x000fc600078e00ff */
[----:B------:R-:W-:Y:S01]  /*ac90*/  ISETP.NE.AND P1, PT, R3, RZ, PT ;  /* 0x000000ff0300720c */ /* 0x000fe20003f25270 */
[----:B------:R3:W-:-:S12]  /*aca0*/  SYNCS.ARRIVE.TRANS64 RZ, [R15+URZ+0x30830], R2 ;  /* 0x030830020fff79a7 */ /* 0x0007d8000800003f */
[----:B---3--:R-:W-:Y:S05]  /*acb0*/  @!P1 BRA `(.L_x_1811) ;  /* 0x0000000000049947 */ /* 0x008fea0003800000 */
[----:B------:R-:W-:Y:S01]  /*acc0*/  BPT.TRAP 0x1 ;  /* 0x000000040000795c */ /* 0x000fe20000300000 */
.L_x_1811:
        /* <DEDUP_REMOVED lines=8> */
[----:B-1----:R-:W1:Y:S01]  /*ad50*/  LDC.64 R4, c[0x0][0x198] ;  /* 0x00006600ff047b82 */ /* 0x002e620000000a00 */
        /* <DEDUP_REMOVED lines=9> */
[----:B---3--:R-:W-:Y:S01]  /*adf0*/  LEA R3, P2, R2, R12, 0x2 ;  /* 0x0000000c02037211 */ /* 0x008fe200078410ff */
[----:B------:R-:W-:Y:S01]  /*ae00*/  UMOV UR25, UR17 ;  /* 0x0000001100197c82 */ /* 0x000fe20008000000 */
[----:B------:R-:W-:-:S02]  /*ae10*/  UMOV UR33, UR17 ;  /* 0x0000001100217c82 */ /* 0x000fc40008000000 */
[----:B------:R-:W-:Y:S02]  /*ae20*/  R2UR UR34, R3 ;  /* 0x00000000032272ca */ /* 0x000fe400000e0000 */
[----:B------:R-:W-:Y:S01]  /*ae30*/  LEA.HI.X.SX32 R3, R19, R11, 0x1, P1 ;  /* 0x0000000b13037211 */ /* 0x000fe200008f0eff */
[----:B------:R-:W-:Y:S01]  /*ae40*/  UMOV UR27, UR19 ;  /* 0x00000013001b7c82 */ /* 0x000fe20008000000 */
[----:B-1----:R-:W-:Y:S02]  /*ae50*/  IMAD.MOV.U32 R7, RZ, RZ, R4 ;  /* 0x000000ffff077224 */ /* 0x002fe400078e0004 */
        /* <DEDUP_REMOVED lines=11> */
[----:B-1-3--:R-:W-:Y:S05]  /*af10*/  @!P1 BRA `(.L_x_1812) ;  /* 0x0000001400789947 */ /* 0x00afea0003800000 */
.L_x_1836:
        /* <DEDUP_REMOVED lines=8> */
.L_x_1813:
[----:B------:R-:W-:Y:S01]  /*afa0*/  VIADD R19, R19, 0x40 ;  /* 0x0000004013137836 */ /* 0x000fe20000000000 */
[----:B------:R-:W-:Y:S01]  /*afb0*/  ULDC.64 UR8, c[0x0][0x700] ;  /* 0x0001c00000087ab9 */ /* 0x000fe20000000a00 */
[----:B------:R-:W-:Y:S01]  /*afc0*/  R2UR UR32, R15 ;  /* 0x000000000f2072ca */ /* 0x000fe200000e0000 */
[----:B------:R-:W-:Y:S01]  /*afd0*/  IMAD.U32 R9, RZ, RZ, UR8 ;  /* 0x00000008ff097e24 */ /* 0x000fe2000f8e00ff */
[----:B------:R-:W-:Y:S01]  /*afe0*/  UMOV UR30, 0x0 ;  /* 0x00000000001e7882 */ /* 0x000fe20000000000 */
[C---:B------:R-:W-:Y:S01]  /*aff0*/  IADD3 R2, P1, R19.reuse, UR22, RZ ;  /* 0x0000001613027c10 */ /* 0x040fe2000ff3e0ff */
[----:B------:R-:W-:Y:S01]  /*b000*/  IMAD.U32 R8, RZ, RZ, UR9 ;  /* 0x00000009ff087e24 */ /* 0x000fe2000f8e00ff */
[----:B------:R-:W-:Y:S01]  /*b010*/  SHF.R.S32.HI R20, RZ, 0x1f, R19 ;  /* 0x0000001fff147819 */ /* 0x000fe20000011413 */
[----:B------:R-:W-:Y:S01]  /*b020*/  VIADD R21, R19, UR7 ;  /* 0x0000000713157c36 */ /* 0x000fe20008000000 */
[----:B------:R-:W-:Y:S01]  /*b030*/  LEA R3, P2, R2, R9, 0x2 ;  /* 0x0000000902037211 */ /* 0x000fe200078410ff */
[----:B------:R-:W-:Y:S01]  /*b040*/  UMOV UR31, 0x14f00000 ;  /* 0x14f00000001f7882 */ /* 0x000fe20000000000 */
[----:B------:R-:W-:Y:S01]  /*b050*/  UMOV UR26, URZ ;  /* 0x0000003f001a7c82 */ /* 0x000fe20008000000 */
[----:B------:R-:W-:Y:S01]  /*b060*/  UMOV UR28, UR20 ;  /* 0x00000014001c7c82 */ /* 0x000fe20008000000 */
[----:B------:R-:W-:Y:S01]  /*b070*/  R2UR UR34, R3 ;  /* 0x00000000032272ca */ /* 0x000fe200000e0000 */
[----:B------:R-:W-:Y:S01]  /*b080*/  IMAD.X R3, R20, 0x1, R14, P1 ;  /* 0x0000000114037824 */ /* 0x000fe200008e060e */
[----:B------:R-:W-:Y:S01]  /*b090*/  R2UR UR27, R21 ;  /* 0x00000000151b72ca */ /* 0x000fe200000e0000 */
[----:B------:R-:W-:-:S02]  /*b0a0*/  UIADD3 UR24, UR32, 0x1c000, URZ ;  /* 0x0001c00020187890 */ /* 0x000fc4000fffe03f */
[----:B------:R-:W-:Y:S01]  /*b0b0*/  UIADD3 UR25, UR32, 0x30818, URZ ;  /* 0x0003081820197890 */ /* 0x000fe2000fffe03f */
        /* <DEDUP_REMOVED lines=19> */
.L_x_1837:
[----:B------:R-:W-:Y:S05]  /*b1f0*/  @P0 BRA `(.L_x_1815) ;  /* 0x00000000001c0947 */ /* 0x000fea0003800000 */
[----:B-123--:R-:W-:-:S04]  /*b200*/  IMAD.MOV.U32 R18, RZ, RZ, 0x4100 ;  /* 0x00004100ff127424 */ /* 0x00efc800078e00ff */
[----:B------:R1:W-:Y:S02]  /*b210*/  SYNCS.ARRIVE.TRANS64 RZ, [R15+URZ+0x30838], R18 ;  /* 0x030838120fff79a7 */ /* 0x0003e4000800003f */
[----:B-1----:R-:W1:Y:S02]  /*b220*/  S2R R18, SR_TID.X ;  /* 0x0000000000127919 */ /* 0x002e640000002100 */
[----:B-1----:R-:W-:-:S04]  /*b230*/  LOP3.LUT R18, R18, 0x1f, RZ, 0xc0, !PT ;  /* 0x0000001f12127812 */ /* 0x002fc800078ec0ff */
[----:B------:R-:W-:-:S13]  /*b240*/  ISETP.NE.AND P1, PT, R18, RZ, PT ;  /* 0x000000ff1200720c */ /* 0x000fda0003f25270 */
[----:B------:R-:W-:Y:S05]  /*b250*/  @!P1 BRA `(.L_x_1815) ;  /* 0x0000000000049947 */ /* 0x000fea0003800000 */
[----:B------:R-:W-:Y:S01]  /*b260*/  BPT.TRAP 0x1 ;  /* 0x000000040000795c */ /* 0x000fe20000300000 */
.L_x_1815:
[----:B------:R-:W-:Y:S01]  /*b270*/  IADD3 R19, P1, R19, UR14, RZ ;  /* 0x0000000e13137c10 */ /* 0x000fe2000ff3e0ff */
[----:B------:R-:W-:Y:S01]  /*b280*/  UMOV UR30, 0x0 ;  /* 0x00000000001e7882 */ /* 0x000fe20000000000 */
[----:B------:R-:W-:Y:S01]  /*b290*/  R2UR UR32, R15 ;  /* 0x000000000f2072ca */ /* 0x000fe200000e0000 */
[----:B------:R-:W-:Y:S01]  /*b2a0*/  UMOV UR31, 0x14f00000 ;  /* 0x14f00000001f7882 */ /* 0x000fe20000000000 */
[----:B------:R-:W-:Y:S01]  /*b2b0*/  R2UR UR27, R21 ;  /* 0x00000000151b72ca */ /* 0x000fe200000e0000 */
[----:B------:R-:W-:Y:S01]  /*b2c0*/  IMAD.X R20, R20, 0x1, R11, P1 ;  /* 0x0000000114147824 */ /* 0x000fe200008e060b */
[C---:B------:R-:W-:Y:S01]  /*b2d0*/  LEA R12, P1, R19.reuse, R12, 0x2 ;  /* 0x0000000c130c7211 */ /* 0x040fe200078210ff */
        /* <DEDUP_REMOVED lines=22> */
[----:B------:R-:W5:Y:S02]  /*b440*/  SYNCS.PHASECHK.TRANS64.TRYWAIT P1, [R15+URZ+0x30820], R4 ;  /* 0x030820040f0075a7 */ /* 0x000f64000802017f */
[----:B----45:R-:W-:Y:S05]  /*b450*/  @!P1 BRA `(.L_x_1816) ;  /* 0x0000001000509947 */ /* 0x030fea0003800000 */
.L_x_1839:
[----:B------:R-:W-:Y:S05]  /*b460*/  @P0 BRA `(.L_x_1817) ;  /* 0x00000000001c0947 */ /* 0x000fea0003800000 */
[----:B------:R-:W5:Y:S01]  /*b470*/  S2R R5, SR_TID.X ;  /* 0x0000000000057919 */ /* 0x000f620000002100 */
[----:B----4-:R-:W-:-:S04]  /*b480*/  IMAD.MOV.U32 R4, RZ, RZ, 0x4100 ;  /* 0x00004100ff047424 */ /* 0x010fc800078e00ff */
[----:B------:R4:W-:Y:S01]  /*b490*/  SYNCS.ARRIVE.TRANS64 RZ, [R15+URZ+0x30810], R4 ;  /* 0x030810040fff79a7 */ /* 0x0009e2000800003f */
[----:B-----5:R-:W-:-:S04]  /*b4a0*/  LOP3.LUT R5, R5, 0x1f, RZ, 0xc0, !PT ;  /* 0x0000001f05057812 */ /* 0x020fc800078ec0ff */
[----:B------:R-:W-:-:S13]  /*b4b0*/  ISETP.NE.AND P1, PT, R5, RZ, PT ;  /* 0x000000ff0500720c */ /* 0x000fda0003f25270 */
[----:B----4-:R-:W-:Y:S05]  /*b4c0*/  @!P1 BRA `(.L_x_1817) ;  /* 0x0000000000049947 */ /* 0x010fea0003800000 */
[----:B------:R-:W-:Y:S01]  /*b4d0*/  BPT.TRAP 0x1 ;  /* 0x000000040000795c */ /* 0x000fe20000300000 */
.L_x_1817:
        /* <DEDUP_REMOVED lines=11> */
[----:B------:R-:W-:Y:S02]  /*b590*/  UIADD3 UR10, UR10, 0x2, URZ ;  /* 0x000000020a0a7890 */ /* 0x000fe4000fffe03f */
[----:B------:R-:W-:Y:S02]  /*b5a0*/  UIADD3 UR24, UR32, 0x18000, URZ ;  /* 0x0001800020187890 */ /* 0x000fe4000fffe03f */
[----:B------:R-:W-:Y:S02]  /*b5b0*/  USHF.L.U32 UR27, UR10, 0x6, URZ ;  /* 0x000000060a1b7899 */ /* 0x000fe4000800063f */
[----:B------:R-:W-:Y:S02]  /*b5c0*/  UIADD3 UR25, UR32, 0x30810, URZ ;  /* 0x0003081020197890 */ /* 0x000fe4000fffe03f */
[----:B------:R-:W-:Y:S02]  /*b5d0*/  UIADD3 UR8, UP0, UR27, UR22, URZ ;  /* 0x000000161b087290 */ /* 0x000fe4000ff1e03f */
[----:B------:R-:W-:Y:S01]  /*b5e0*/  IMAD.U32 R5, RZ, RZ, UR27 ;  /* 0x0000001bff057e24 */ /* 0x000fe2000f8e00ff */
[----:B------:R-:W-:-:S02]  /*b5f0*/  UIADD3 UR27, UR27, UR7, URZ ;  /* 0x000000071b1b7290 */ /* 0x000fc4000fffe03f */
[----:B------:R-:W-:Y:S01]  /*b600*/  UIADD3 UR16, UR32, 0x1a000, URZ ;  /* 0x0001a00020107890 */ /* 0x000fe2000fffe03f */
[----:B------:R-:W-:Y:S01]  /*b610*/  IMAD.U32 R0, RZ, RZ, UR8 ;  /* 0x00000008ff007e24 */ /* 0x000fe2000f8e00ff */
[----:B------:R-:W-:Y:S01]  /*b620*/  PLOP3.LUT P2, PT, PT, PT, UP0, 0x80, 0x0 ;  /* 0x000000000000781c */ /* 0x000fe20003f4f008 */
[----:B------:R-:W-:Y:S01]  /*b630*/  UIADD3 UR32, UR32, 0x28000, URZ ;  /* 0x0002800020207890 */ /* 0x000fe2000fffe03f */
[----:B------:R-:W-:Y:S01]  /*b640*/  R2UR UR8, R2 ;  /* 0x00000000020872ca */ /* 0x000fe200000e0000 */
[----:B------:R-:W-:Y:S01]  /*b650*/  UMOV UR17, UR25 ;  /* 0x0000001900117c82 */ /* 0x000fe20008000000 */
[----:B----4-:R-:W-:Y:S01]  /*b660*/  LEA R4, P1, R0, R9, 0x2 ;  /* 0x0000000900047211 */ /* 0x010fe200078210ff */
[----:B------:R-:W-:Y:S01]  /*b670*/  UMOV UR19, UR27 ;  /* 0x0000001b00137c82 */ /* 0x000fe20008000000 */
[----:B------:R-:W-:Y:S01]  /*b680*/  LEA.HI.X.SX32 R5, R5, R14, 0x1, P2 ;  /* 0x0000000e05057211 */ /* 0x000fe200010f0eff */
[----:B------:R-:W-:Y:S01]  /*b690*/  UMOV UR33, UR25 ;  /* 0x0000001900217c82 */ /* 0x000fe20008000000 */
[----:B------:R-:W-:-:S02]  /*b6a0*/  R2UR UR36, R4 ;  /* 0x00000000042472ca */ /* 0x000fc400000e0000 */
[----:B------:R-:W-:Y:S02]  /*b6b0*/  LEA.HI.X R0, R0, R8, R5, 0x2, P1 ;  /* 0x0000000800007211 */ /* 0x000fe400008f1405 */
[----:B------:R-:W-:Y:S02]  /*b6c0*/  ISETP.NE.AND P1, PT, R17, RZ, PT ;  /* 0x000000ff1100720c */ /* 0x000fe40003f25270 */
[----:B------:R-:W-:Y:S01]  /*b6d0*/  R2UR UR37, R0 ;  /* 0x00000000002572ca */ /* 0x000fe200000e0000 */
[----:B------:R4:W-:Y:S01]  /*b6e0*/  UTMALDG.4D [UR24], [UR8], desc[UR30] ;  /* 0x00001e18080075b4 */ /* 0x0009e20008019000 */
[----:B------:R-:W-:Y:S01]  /*b6f0*/  IMAD.U32 R0, RZ, RZ, UR10 ;  /* 0x0000000aff007e24 */ /* 0x000fe2000f8e00ff */
[----:B------:R4:W-:Y:S10]  /*b700*/  UTMALDG.4D [UR16], [UR8], desc[UR30] ;  /* 0x00001e10080075b4 */ /* 0x0009f40008019000 */
[----:B------:R4:W-:Y:S02]  /*b710*/  UBLKCP.S.G [UR32], [UR36], UR34 ;  /* 0x00000020240073ba */ /* 0x0009e40008000222 */
[----:B----4-:R-:W-:Y:S05]  /*b720*/  @P1 BRA `(.L_x_1818) ;  /* 0xfffffff4003c1947 */ /* 0x010fea000383ffff */
.L_x_1809:
[----:B------:R-:W4:Y:S02]  /*b730*/  LDL.LU R4, [R1+0x4] ;  /* 0x0000040001047983 */ /* 0x000f240000300800 */
[----:B----4-:R-:W-:Y:S02]  /*b740*/  ISETP.NE.AND P1, PT, R4, RZ, PT ;  /* 0x000000ff0400720c */ /* 0x010fe40003f25270 */
[----:B------:R4:W5:Y:S11]  /*b750*/  LDL R4, [R1] ;  /* 0x0000000001047983 */ /* 0x0009760000100800 */
[----:B----4-:R-:W-:Y:S05]  /*b760*/  @!P1 BRA `(.L_x_1808) ;  /* 0x00000004005c9947 */ /* 0x010fea0003800000 */
[----:B------:R-:W-:-:S04]  /*b770*/  SHF.L.U32 R12, R10, 0x1f, RZ ;  /* 0x0000001f0a0c7819 */ /* 0x000fc800000006ff */
[----:B------:R-:W4:Y:S02]  /*b780*/  SYNCS.PHASECHK.TRANS64.TRYWAIT P1, [R15+URZ+0x30840], R12 ;  /* 0x0308400c0f0075a7 */ /* 0x000f24000802017f */
[----:B----4-:R-:W-:Y:S05]  /*b790*/  @!P1 BRA `(.L_x_1819) ;  /* 0x0000000c00989947 */ /* 0x010fea0003800000 */
.L_x_1840:
[----:B------:R-:W-:Y:S05]  /*b7a0*/  @P0 BRA `(.L_x_1820) ;  /* 0x00000000001c0947 */ /* 0x000fea0003800000 */
[----:B-----5:R-:W1:Y:S02]  /*b7b0*/  S2R R4, SR_TID.X ;  /* 0x0000000000047919 */ /* 0x020e640000002100 */
[----:B-1----:R-:W-:Y:S01]  /*b7c0*/  LOP3.LUT R5, R4, 0x1f, RZ, 0xc0, !PT ;  /* 0x0000001f04057812 */ /* 0x002fe200078ec0ff */
[----:B------:R-:W-:-:S03]  /*b7d0*/  IMAD.MOV.U32 R4, RZ, RZ, 0x4100 ;  /* 0x00004100ff047424 */ /* 0x000fc600078e00ff */
[----:B------:R-:W-:Y:S01]  /*b7e0*/  ISETP.NE.AND P1, PT, R5, RZ, PT ;  /* 0x000000ff0500720c */ /* 0x000fe20003f25270 */
[----:B------:R1:W-:-:S12]  /*b7f0*/  SYNCS.ARRIVE.TRANS64 RZ, [R15+URZ+0x30830], R4 ;  /* 0x030830040fff79a7 */ /* 0x0003d8000800003f */
[----:B-1----:R-:W-:Y:S05]  /*b800*/  @!P1 BRA `(.L_x_1820) ;  /* 0x0000000000049947 */ /* 0x002fea0003800000 */
[----:B------:R-:W-:Y:S01]  /*b810*/  BPT.TRAP 0x1 ;  /* 0x000000040000795c */ /* 0x000fe20000300000 */
.L_x_1820:
[----:B-1---5:R-:W1:Y:S01]  /*b820*/  LDC.64 R4, c[0x0][0x728] ;  /* 0x0001ca00ff047b82 */ /* 0x022e620000000a00 */
        /* <DEDUP_REMOVED lines=16> */
[----:B-1----:R-:W-:Y:S01]  /*b930*/  LEA R4, P2, R13, R4, 0x2 ;  /* 0x000000040d047211 */ /* 0x002fe200078410ff */
        /* <DEDUP_REMOVED lines=16> */
.L_x_1841:
[----:B------:R-:W-:Y:S05]  /*ba40*/  @P0 BRA `(.L_x_1822) ;  /* 0x00000000001c0947 */ /* 0x000fea0003800000 */
[----:B------:R-:W2:Y:S02]  /*ba50*/  S2R R4, SR_TID.X ;  /* 0x0000000000047919 */ /* 0x000ea40000002100 */
[----:B--2---:R-:W-:Y:S01]  /*ba60*/  LOP3.LUT R5, R4, 0x1f, RZ, 0xc0, !PT ;  /* 0x0000001f04057812 */ /* 0x004fe200078ec0ff */
[----:B------:R-:W-:-:S03]  /*ba70*/  IMAD.MOV.U32 R4, RZ, RZ, 0x4100 ;  /* 0x00004100ff047424 */ /* 0x000fc600078e00ff */
[----:B------:R-:W-:Y:S01]  /*ba80*/  ISETP.NE.AND P0, PT, R5, RZ, PT ;  /* 0x000000ff0500720c */ /* 0x000fe20003f05270 */
[----:B------:R2:W-:-:S12]  /*ba90*/  SYNCS.ARRIVE.TRANS64 RZ, [R15+URZ+0x30818], R4 ;  /* 0x030818040fff79a7 */ /* 0x0005d8000800003f */
[----:B--2---:R-:W-:Y:S05]  /*baa0*/  @!P0 BRA `(.L_x_1822) ;  /* 0x0000000000048947 */ /* 0x004fea0003800000 */
[----:B------:R-:W-:Y:S01]  /*bab0*/  BPT.TRAP 0x1 ;  /* 0x000000040000795c */ /* 0x000fe20000300000 */
.L_x_1822:
[----:B------:R2:W5:Y:S01]  /*bac0*/  LDL.LU R4, [R1] ;  /* 0x0000000001047983 */ /* 0x0005620000300800 */
[----:B------:R-:W-:Y:S01]  /*bad0*/  R2UR UR27, R0 ;  /* 0x00000000001b72ca */ /* 0x000fe200000e0000 */
[----:B------:R-:W-:Y:S01]  /*bae0*/  UMOV UR30, 0x0 ;  /* 0x00000000001e7882 */ /* 0x000fe20000000000 */
[----:B------:R-:W-:Y:S01]  /*baf0*/  R2UR UR32, R15 ;  /* 0x000000000f2072ca */ /* 0x000fe200000e0000 */
[----:B------:R-:W-:Y:S01]  /*bb00*/  UMOV UR31, 0x14f00000 ;  /* 0x14f00000001f7882 */ /* 0x000fe20000000000 */
[----:B------:R-:W-:Y:S01]  /*bb10*/  R2UR UR9, R3 ;  /* 0x00000000030972ca */ /* 0x000fe200000e0000 */
[----:B------:R-:W-:Y:S01]  /*bb20*/  UMOV UR26, URZ ;  /* 0x0000003f001a7c82 */ /* 0x000fe20008000000 */
[----:B------:R-:W-:Y:S01]  /*bb30*/  UMOV UR28, UR20 ;  /* 0x00000014001c7c82 */ /* 0x000fe20008000000 */
[----:B------:R-:W-:Y:S01]  /*bb40*/  UMOV UR29, UR21 ;  /* 0x00000015001d7c82 */ /* 0x000fe20008000000 */
[----:B------:R-:W-:Y:S01]  /*bb50*/  UMOV UR18, 0x40 ;  /* 0x0000004000127882 */ /* 0x000fe20000000000 */
[----:B------:R-:W-:-:S04]  /*bb60*/  UMOV UR10, 0x10 ;  /* 0x00000010000a7882 */ /* 0x000fc80000000000 */
[----:B------:R-:W-:Y:S02]  /*bb70*/  UIADD3 UR27, UR27, 0x40, URZ ;  /* 0x000000401b1b7890 */ /* 0x000fe4000fffe03f */
[----:B------:R-:W-:Y:S02]  /*bb80*/  UIADD3 UR24, UR32, 0x1c000, URZ ;  /* 0x0001c00020187890 */ /* 0x000fe4000fffe03f */
[----:B------:R-:W-:Y:S02]  /*bb90*/  UIADD3 UR8, UP0, UR27, UR22, URZ ;  /* 0x000000161b087290 */ /* 0x000fe4000ff1e03f */
[----:B------:R-:W-:Y:S01]  /*bba0*/  IMAD.U32 R5, RZ, RZ, UR27 ;  /* 0x0000001bff057e24 */ /* 0x000fe2000f8e00ff */
[----:B------:R-:W-:Y:S02]  /*bbb0*/  UIADD3 UR25, UR32, 0x30818, URZ ;  /* 0x0003081820197890 */ /* 0x000fe4000fffe03f */
[----:B------:R-:W-:Y:S01]  /*bbc0*/  UIADD3 UR27, UR27, UR7, URZ ;  /* 0x000000071b1b7290 */ /* 0x000fe2000fffe03f */
[----:B------:R-:W-:Y:S01]  /*bbd0*/  PLOP3.LUT P0, PT, PT, PT, UP0, 0x80, 0x0 ;  /* 0x000000000000781c */ /* 0x000fe20003f0f008 */
[----:B------:R-:W-:Y:S01]  /*bbe0*/  IMAD.U32 R0, RZ, RZ, UR8 ;  /* 0x00000008ff007e24 */ /* 0x000fe2000f8e00ff */
[----:B------:R-:W-:Y:S01]  /*bbf0*/  R2UR UR8, R2 ;  /* 0x00000000020872ca */ /* 0x000fe200000e0000 */
[----:B------:R-:W-:Y:S01]  /*bc00*/  UIADD3 UR16, UR32, 0x1e000, URZ ;  /* 0x0001e00020107890 */ /* 0x000fe2000fffe03f */
[----:B------:R-:W-:Y:S01]  /*bc10*/  LEA.HI.X.SX32 R5, R5, R14, 0x1, P0 ;  /* 0x0000000e05057211 */ /* 0x000fe200000f0eff */
[----:B------:R-:W-:Y:S01]  /*bc20*/  UIADD3 UR32, UR32, 0x28100, URZ ;  /* 0x0002810020207890 */ /* 0x000fe2000fffe03f */
[C---:B------:R-:W-:Y:S01]  /*bc30*/  LEA R9, P0, R0.reuse, R9, 0x2 ;  /* 0x0000000900097211 */ /* 0x040fe200078010ff */
[----:B------:R-:W-:Y:S01]  /*bc40*/  UMOV UR17, UR25 ;  /* 0x0000001900117c82 */ /* 0x000fe20008000000 */
[----:B------:R-:W-:Y:S01]  /*bc50*/  UMOV UR19, UR27 ;  /* 0x0000001b00137c82 */ /* 0x000fe20008000000 */
[----:B------:R-:W-:Y:S01]  /*bc60*/  UMOV UR33, UR25 ;  /* 0x0000001900217c82 */ /* 0x000fe20008000000 */
[----:B------:R-:W-:-:S02]  /*bc70*/  LEA.HI.X R8, R0, R8, R5, 0x2, P0 ;  /* 0x0000000800087211 */ /* 0x000fc400000f1405 */
[----:B------:R-:W-:Y:S02]  /*bc80*/  R2UR UR34, R9 ;  /* 0x00000000092272ca */ /* 0x000fe400000e0000 */
[----:B------:R-:W-:Y:S01]  /*bc90*/  R2UR UR35, R8 ;  /* 0x00000000082372ca */ /* 0x000fe200000e0000 */
[----:B------:R2:W-:Y:S01]  /*bca0*/  UTMALDG.4D [UR24], [UR8], desc[UR30] ;  /* 0x00001e18080075b4 */ /* 0x0005e20008019000 */
[----:B------:R2:W-:Y:S11]  /*bcb0*/  UTMALDG.4D [UR16], [UR8], desc[UR30] ;  /* 0x00001e10080075b4 */ /* 0x0005f60008019000 */
[----:B------:R2:W-:Y:S02]  /*bcc0*/  UBLKCP.S.G [UR32], [UR34], UR10 ;  /* 0x00000020220073ba */ /* 0x0005e4000800020a */
[----:B--2---:R-:W-:-:S07]  /*bcd0*/  IMAD.MOV.U32 R16, RZ, RZ, 0x1 ;  /* 0x00000001ff107424 */ /* 0x004fce00078e00ff */
.L_x_1808:
[----:B------:R-:W1:Y:S01]  /*bce0*/  S2R R0, SR_TID.X ;  /* 0x0000000000007919 */ /* 0x000e620000002100 */
[----:B------:R-:W-:Y:S01]  /*bcf0*/  IMAD R3, R16, 0x8, R15 ;  /* 0x0000000810037824 */ /* 0x000fe200078e020f */
[----:B-1----:R-:W-:Y:S02]  /*bd00*/  LOP3.LUT R2, R0, 0x7f, RZ, 0xc0, !PT ;  /* 0x0000007f00027812 */ /* 0x002fe400078ec0ff */
[----:B------:R-:W-:Y:S02]  /*bd10*/  SHF.L.U32 R0, R10, 0x1f, RZ ;  /* 0x0000001f0a007819 */ /* 0x000fe400000006ff */
[----:B------:R-:W-:Y:S02]  /*bd20*/  ISETP.NE.AND P1, PT, R2, RZ, PT ;  /* 0x000000ff0200720c */ /* 0x000fe40003f25270 */
[----:B------:R-:W1:Y:S02]  /*bd30*/  SYNCS.PHASECHK.TRANS64.TRYWAIT P0, [R3+URZ+0x30840], R0 ;  /* 0x03084000030075a7 */ /* 0x000e64000800017f */
[----:B-1----:R-:W-:Y:S09]  /*bd40*/  @!P0 BRA `(.L_x_1823) ;  /* 0x0000000800548947 */ /* 0x002ff20003800000 */
.L_x_1842:
[----:B------:R-:W-:Y:S05]  /*bd50*/  @P1 BRA `(.L_x_1824) ;  /* 0x0000000000181947 */ /* 0x000fea0003800000 */
[----:B------:R-:W1:Y:S01]  /*bd60*/  S2R R2, SR_TID.X ;  /* 0x0000000000027919 */ /* 0x000e620000002100 */
[----:B------:R-:W-:-:S04]  /*bd70*/  IMAD.MOV.U32 R0, RZ, RZ, 0x4100 ;  /* 0x00004100ff007424 */ /* 0x000fc800078e00ff */
[----:B------:R1:W-:Y:S02]  /*bd80*/  SYNCS.ARRIVE.TRANS64 RZ, [R3+URZ+0x30830], R0 ;  /* 0x0308300003ff79a7 */ /* 0x0003e4000800003f */
[----:B-1----:R-:W-:-:S13]  /*bd90*/  LOP3.LUT P0, RZ, R2, 0x1f, RZ, 0xc0, !PT ;  /* 0x0000001f02ff7812 */ /* 0x002fda000780c0ff */
[----:B------:R-:W-:Y:S05]  /*bda0*/  @!P0 BRA `(.L_x_1824) ;  /* 0x0000000000048947 */ /* 0x000fea0003800000 */
[----:B------:R-:W-:Y:S01]  /*bdb0*/  BPT.TRAP 0x1 ;  /* 0x000000040000795c */ /* 0x000fe20000300000 */
.L_x_1824:
[----:B-----5:R-:W-:Y:S01]  /*bdc0*/  R2UR UR27, R4 ;  /* 0x00000000041b72ca */ /* 0x020fe200000e0000 */
[C-C-:B------:R-:W-:Y:S01]  /*bdd0*/  IMAD R0, R16.reuse, 0x4000, R15.reuse ;  /* 0x0000400010007824 */ /* 0x140fe200078e020f */
[----:B------:R-:W-:Y:S01]  /*bde0*/  R2UR UR17, R11 ;  /* 0x000000000b1172ca */ /* 0x000fe200000e0000 */
[----:B--234-:R-:W-:Y:S01]  /*bdf0*/  IMAD R15, R16, 0x100, R15 ;  /* 0x00000100100f7824 */ /* 0x01cfe200078e020f */
        /* <DEDUP_REMOVED lines=16> */
[----:B------:R-:W-:Y:S02]  /*bf00*/  ULEA.HI.X.SX32 UR17, UR27, UR17, 0x1, UP0 ;  /* 0x000000111b117291 */ /* 0x000fe400080f0e3f */
[----:B------:R-:W-:Y:S01]  /*bf10*/  ULEA UR30, UP0, UR18, UR30, 0x2 ;  /* 0x0000001e121e7291 */ /* 0x000fe2000f80103f */
[C---:B------:R-:W-:Y:S01]  /*bf20*/  ISETP.NE.AND P0, PT, R0.reuse, 0x2, PT ;  /* 0x000000020000780c */ /* 0x040fe20003f05270 */
[----:B------:R-:W-:Y:S02]  /*bf30*/  UIADD3 UR27, UR27, UR7, URZ ;  /* 0x000000071b1b7290 */ /* 0x000fe4000fffe03f */
[----:B------:R-:W-:Y:S01]  /*bf40*/  UIADD3 UR24, UR16, 0x20000, URZ ;  /* 0x0002000010187890 */ /* 0x000fe2000fffe03f */
[----:B------:R-:W-:Y:S01]  /*bf50*/  SEL R3, RZ, 0x1, P0 ;  /* 0x00000001ff037807 */ /* 0x000fe20000000000 */
[----:B------:R-:W-:Y:S01]  /*bf60*/  UIADD3 UR16, UR16, 0x22000, URZ ;  /* 0x0002200010107890 */ /* 0x000fe2000fffe03f */
[----:B------:R-:W-:Y:S01]  /*bf70*/  SEL R0, R0, RZ, P0 ;  /* 0x000000ff00007207 */ /* 0x000fe20000000000 */
[----:B------:R-:W-:Y:S01]  /*bf80*/  ULEA.HI.X UR31, UR18, UR31, UR17, 0x2, UP0 ;  /* 0x0000001f121f7291 */ /* 0x000fe200080f1411 */
[----:B------:R-:W-:Y:S01]  /*bf90*/  LOP3.LUT R10, R10, R3, RZ, 0x3c, !PT ;  /* 0x000000030a0a7212 */ /* 0x000fe200078e3cff */
[----:B------:R-:W-:Y:S01]  /*bfa0*/  UIADD3 UR34, UR10, 0x28200, URZ ;  /* 0x000282000a227890 */ /* 0x000fe2000fffe03f */
        /* <DEDUP_REMOVED lines=10> */
.L_x_1805:
[----:B------:R-:W-:Y:S05]  /*c050*/  BSYNC B0 ;  /* 0x0000000000007941 */ /* 0x000fea0003800000 */
.L_x_1800:
[----:B------:R-:W-:-:S03]  /*c060*/  UMOV UR8, 0xffffffff ;  /* 0xffffffff00087882 */ /* 0x000fc60000000000 */
[----:B------:R-:W-:Y:S05]  /*c070*/  BRA.DIV UR8, `(.L_x_1825) ;  /* 0x00000006089c7947 */ /* 0x000fea000b800000 */
[----:B------:R-:W-:-:S13]  /*c080*/  ELECT P6, URZ, PT ;  /* 0x00000000003f782f */ /* 0x000fda00038c0000 */
.L_x_1845:
[----:B------:R-:W-:Y:S05]  /*c090*/  @!P6 BRA `(.L_x_1680) ;  /* 0x000000000084e947 */ /* 0x000fea0003800000 */
[----:B------:R-:W-:-:S06]  /*c0a0*/  ULOP3.LUT UR8, UR38, 0x2, URZ, 0xfc, !UPT ;  /* 0x0000000226087892 */ /* 0x000fcc000f8efc3f */
[----:B------:R-:W-:-:S05]  /*c0b0*/  IMAD.U32 R2, RZ, RZ, UR8 ;  /* 0x00000008ff027e24 */ /* 0x000fca000f8e00ff */
[----:B------:R-:W-:-:S13]  /*c0c0*/  ISETP.NE.AND P2, PT, R2, 0x3, PT ;  /* 0x000000030200780c */ /* 0x000fda0003f45270 */
[----:B------:R-:W-:Y:S05]  /*c0d0*/  @!P2 BRA `(.L_x_1826) ;  /* 0x000000000004a947 */ /* 0x000fea0003800000 */
[----:B---3--:R-:W-:Y:S01]  /*c0e0*/  BPT.TRAP 0x1 ;  /* 0x000000040000795c */ /* 0x008fe20000300000 */
.L_x_1826:
        /* <DEDUP_REMOVED lines=15> */
.L_x_1846:
[----:B------:R-:W2:Y:S02]  /*c1e0*/  SYNCS.PHASECHK.TRANS64.TRYWAIT P0, [R3+URZ], R2 ;  /* 0x00000002030075a7 */ /* 0x000ea4000800017f */
[----:B--2---:R-:W-:Y:S05]  /*c1f0*/  @!P0 BRA `(.L_x_1828) ;  /* 0x0000000400708947 */ /* 0x004fea0003800000 */
.L_x_1847:
[----:B------:R-:W-:Y:S05]  /*c200*/  @!P2 BRA `(.L_x_1829) ;  /* 0x000000000004a947 */ /* 0x000fea0003800000 */
[----:B---3--:R-:W-:Y:S01]  /*c210*/  BPT.TRAP 0x1 ;  /* 0x000000040000795c */ /* 0x008fe20000300000 */
.L_x_1829:
[----:B--2---:R-:W-:-:S04]  /*c220*/  VIADD R3, R8, 0x30840 ;  /* 0x0003084008037836 */ /* 0x004fc80000000000 */
[----:B------:R-:W-:-:S04]  /*c230*/  IMAD R5, R0, 0x8, R3 ;  /* 0x0000000800057824 */ /* 0x000fc800078e0203 */
[----:B------:R-:W2:Y:S02]  /*c240*/  SYNCS.PHASECHK.TRANS64.TRYWAIT P0, [R5+URZ], R4 ;  /* 0x00000004050075a7 */ /* 0x000ea4000800017f */
[----:B--2---:R-:W-:Y:S05]  /*c250*/  @!P0 BRA `(.L_x_1830) ;  /* 0x00000004006c8947 */ /* 0x004fea0003800000 */
.L_x_1848:
[----:B------:R-:W-:-:S07]  /*c260*/  IMAD R3, R6, 0x8, R3 ;  /* 0x0000000806037824 */ /* 0x000fce00078e0203 */
.L_x_1831:
[----:B----4-:R4:W1:Y:S02]  /*c270*/  SYNCS.PHASECHK.TRANS64.TRYWAIT P0, [R3+URZ], R2 ;  /* 0x00000002030075a7 */ /* 0x010864000800017f */
[----:B-1----:R-:W-:Y:S05]  /*c280*/  @!P0 NANOSLEEP.SYNCS 0x989680 ;  /* 0x009896800000895d */ /* 0x002fea0003900000 */
[----:B------:R-:W1:Y:S02]  /*c290*/  @!P0 SYNCS.PHASECHK.TRANS64 P0, [R3+URZ], R2 ;  /* 0x00000002030085a7 */ /* 0x000e64000800007f */
[----:B-1----:R-:W-:Y:S05]  /*c2a0*/  @!P0 BRA `(.L_x_1831) ;  /* 0xfffffffc00f08947 */ /* 0x002fea000383ffff */
.L_x_1680:
[----:B---3--:R-:W-:Y:S05]  /*c2b0*/  BSYNC B6 ;  /* 0x0000000000067941 */ /* 0x008fea0003800000 */
.L_x_1674:
[----:B------:R-:W-:Y:S05]  /*c2c0*/  EXIT ;  /* 0x000000000000794d */ /* 0x000fea0003800000 */
.L_x_1691:
[----:B------:R-:W-:Y:S02]  /*c2d0*/  IMAD.MOV.U32 R12, RZ, RZ, RZ ;  /* 0x000000ffff0c7224 */ /* 0x000fe400078e00ff */
[----:B------:R-:W-:Y:S02]  /*c2e0*/  IMAD.MOV.U32 R11, RZ, RZ, 0x1f ;  /* 0x0000001fff0b7424 */ /* 0x000fe400078e00ff */
[----:B------:R-:W-:-:S07]  /*c2f0*/  IMAD.MOV.U32 R15, RZ, RZ, -0x1 ;  /* 0xffffffffff0f7424 */ /* 0x000fce00078e00ff */
[----:B------:R-:W-:Y:S05]  /*c300*/  WARPSYNC.COLLECTIVE R15, `(.L_x_1832) ;  /* 0x000000000f087348 */ /* 0x000fea0003c00000 */
[----:B------:R1:W2:Y:S02]  /*c310*/  SHFL.IDX P6, R14, R13, R12, R11 ;  /* 0x0000000c0d0e7389 */ /* 0x0002a400000c000b */
[----:B-12---:R-:W-:Y:S01]  /*c320*/  ENDCOLLECTIVE ;  /* 0x000000000000791b */ /* 0x006fe20003800000 */
.L_x_1832:
[----:B------:R-:W-:Y:S05]  /*c330*/  BRA `(.L_x_1833) ;  /* 0xffffff5000c87947 */ /* 0x000fea000383ffff */
.L_x_1693:
        /* <DEDUP_REMOVED lines=8> */
.L_x_1697:
[----:B---3--:R3:W4:Y:S02]  /*c3c0*/  SYNCS.PHASECHK.TRANS64.TRYWAIT P0, [R0+URZ+0x30810], R191 ;  /* 0x030810bf000075a7 */ /* 0x008724000800017f */
[----:B----4-:R-:W-:Y:S05]  /*c3d0*/  @!P0 NANOSLEEP.SYNCS 0x989680 ;  /* 0x009896800000895d */ /* 0x010fea0003900000 */
[----:B------:R-:W4:Y:S02]  /*c3e0*/  @!P0 SYNCS.PHASECHK.TRANS64 P0, [R0+URZ+0x30810], R191 ;  /* 0x030810bf000085a7 */ /* 0x000f24000800007f */
[----:B----4-:R-:W-:Y:S05]  /*c3f0*/  @!P0 BRA `(.L_x_1697) ;  /* 0xfffffffc00f08947 */ /* 0x010fea000383ffff */
[----:B------:R-:W-:Y:S05]  /*c400*/  BRA `(.L_x_1696) ;  /* 0xffffff5800b07947 */ /* 0x000fea000383ffff */
.L_x_1701:
[----:B--2---:R2:W1:Y:S02]  /*c410*/  SYNCS.PHASECHK.TRANS64.TRYWAIT P0, [R0+URZ+0x30830], R191 ;  /* 0x030830bf000075a7 */ /* 0x004464000800017f */
[----:B-1----:R-:W-:Y:S05]  /*c420*/  @!P0 NANOSLEEP.SYNCS 0x989680 ;  /* 0x009896800000895d */ /* 0x002fea0003900000 */
[----:B------:R-:W1:Y:S02]  /*c430*/  @!P0 SYNCS.PHASECHK.TRANS64 P0, [R0+URZ+0x30830], R191 ;  /* 0x030830bf000085a7 */ /* 0x000e64000800007f */
[----:B-1----:R-:W-:Y:S05]  /*c440*/  @!P0 BRA `(.L_x_1701) ;  /* 0xfffffffc00f08947 */ /* 0x002fea000383ffff */
[----:B------:R-:W-:Y:S05]  /*c450*/  BRA `(.L_x_1700) ;  /* 0xffffff6000c87947 */ /* 0x000fea000383ffff */
.L_x_1806:
[----:B-1----:R1:W2:Y:S02]  /*c460*/  SYNCS.PHASECHK.TRANS64.TRYWAIT P0, [R15+URZ+0x30820], R0 ;  /* 0x030820000f0075a7 */ /* 0x0022a4000800017f */
[----:B--2---:R-:W-:Y:S05]  /*c470*/  @!P0 NANOSLEEP.SYNCS 0x989680 ;  /* 0x009896800000895d */ /* 0x004fea0003900000 */
[----:B------:R-:W2:Y:S02]  /*c480*/  @!P0 SYNCS.PHASECHK.TRANS64 P0, [R15+URZ+0x30820], R0 ;  /* 0x030820000f0085a7 */ /* 0x000ea4000800007f */
[----:B--2---:R-:W-:Y:S05]  /*c490*/  @!P0 BRA `(.L_x_1806) ;  /* 0xfffffffc00f08947 */ /* 0x004fea000383ffff */
[----:B------:R-:W-:Y:S05]  /*c4a0*/  BRA `(.L_x_1834) ;  /* 0xffffffe0001c7947 */ /* 0x000fea000383ffff */
.L_x_1810:
[----:B--2---:R2:W3:Y:S02]  /*c4b0*/  SYNCS.PHASECHK.TRANS64.TRYWAIT P1, [R15+URZ+0x30840], R18 ;  /* 0x030840120f0075a7 */ /* 0x0044e4000802017f */
[----:B---3--:R-:W-:Y:S05]  /*c4c0*/  @!P1 NANOSLEEP.SYNCS 0x989680 ;  /* 0x009896800000995d */ /* 0x008fea0003900000 */
[----:B------:R-:W3:Y:S02]  /*c4d0*/  @!P1 SYNCS.PHASECHK.TRANS64 P1, [R15+URZ+0x30840], R18 ;  /* 0x030840120f0095a7 */ /* 0x000ee4000802007f */
[----:B---3--:R-:W-:Y:S05]  /*c4e0*/  @!P1 BRA `(.L_x_1810) ;  /* 0xfffffffc00f09947 */ /* 0x008fea000383ffff */
[----:B------:R-:W-:Y:S05]  /*c4f0*/  BRA `(.L_x_1835) ;  /* 0xffffffe400d47947 */ /* 0x000fea000383ffff */
.L_x_1812:
[----:B-1----:R1:W3:Y:S02]  /*c500*/  SYNCS.PHASECHK.TRANS64.TRYWAIT P1, [R15+URZ+0x30828], R18 ;  /* 0x030828120f0075a7 */ /* 0x0022e4000802017f */
[----:B---3--:R-:W-:Y:S05]  /*c510*/  @!P1 NANOSLEEP.SYNCS 0x989680 ;  /* 0x009896800000995d */ /* 0x008fea0003900000 */
[----:B------:R-:W3:Y:S02]  /*c520*/  @!P1 SYNCS.PHASECHK.TRANS64 P1, [R15+URZ+0x30828], R18 ;  /* 0x030828120f0095a7 */ /* 0x000ee4000802007f */
[----:B---3--:R-:W-:Y:S05]  /*c530*/  @!P1 BRA `(.L_x_1812) ;  /* 0xfffffffc00f09947 */ /* 0x008fea000383ffff */
[----:B------:R-:W-:Y:S05]  /*c540*/  BRA `(.L_x_1836) ;  /* 0xffffffe800747947 */ /* 0x000fea000383ffff */
.L_x_1814:
[----:B---3--:R3:W4:Y:S02]  /*c550*/  SYNCS.PHASECHK.TRANS64.TRYWAIT P1, [R15+URZ+0x30848], R18 ;  /* 0x030848120f0075a7 */ /* 0x008724000802017f */
[----:B----4-:R-:W-:Y:S05]  /*c560*/  @!P1 NANOSLEEP.SYNCS 0x989680 ;  /* 0x009896800000995d */ /* 0x010fea0003900000 */
[----:B------:R-:W4:Y:S02]  /*c570*/  @!P1 SYNCS.PHASECHK.TRANS64 P1, [R15+URZ+0x30848], R18 ;  /* 0x030848120f0095a7 */ /* 0x000f24000802007f */
[----:B----4-:R-:W-:Y:S05]  /*c580*/  @!P1 BRA `(.L_x_1814) ;  /* 0xfffffffc00f09947 */ /* 0x010fea000383ffff */
[----:B------:R-:W-:Y:S05]  /*c590*/  BRA `(.L_x_1837) ;  /* 0xffffffec00147947 */ /* 0x000fea000383ffff */
.L_x_1816:
[----:B------:R-:W-:-:S07]  /*c5a0*/  SHF.L.U32 R4, R10, 0x1f, RZ ;  /* 0x0000001f0a047819 */ /* 0x000fce00000006ff */
.L_x_1838:
[----:B----4-:R4:W1:Y:S02]  /*c5b0*/  SYNCS.PHASECHK.TRANS64.TRYWAIT P1, [R15+URZ+0x30820], R4 ;  /* 0x030820040f0075a7 */ /* 0x010864000802017f */
[----:B-1----:R-:W-:Y:S05]  /*c5c0*/  @!P1 NANOSLEEP.SYNCS 0x989680 ;  /* 0x009896800000995d */ /* 0x002fea0003900000 */
[----:B------:R-:W1:Y:S02]  /*c5d0*/  @!P1 SYNCS.PHASECHK.TRANS64 P1, [R15+URZ+0x30820], R4 ;  /* 0x030820040f0095a7 */ /* 0x000e64000802007f */
[----:B-1----:R-:W-:Y:S05]  /*c5e0*/  @!P1 BRA `(.L_x_1838) ;  /* 0xfffffffc00f09947 */ /* 0x002fea000383ffff */
[----:B------:R-:W-:Y:S05]  /*c5f0*/  BRA `(.L_x_1839) ;  /* 0xffffffec00987947 */ /* 0x000fea000383ffff */
.L_x_1819:
[----:B----4-:R4:W1:Y:S02]  /*c600*/  SYNCS.PHASECHK.TRANS64.TRYWAIT P1, [R15+URZ+0x30840], R12 ;  /* 0x0308400c0f0075a7 */ /* 0x010864000802017f */
[----:B-1----:R-:W-:Y:S05]  /*c610*/  @!P1 NANOSLEEP.SYNCS 0x989680 ;  /* 0x009896800000995d */ /* 0x002fea0003900000 */
[----:B------:R-:W1:Y:S02]  /*c620*/  @!P1 SYNCS.PHASECHK.TRANS64 P1, [R15+URZ+0x30840], R12 ;  /* 0x0308400c0f0095a7 */ /* 0x000e64000802007f */
[----:B-1----:R-:W-:Y:S05]  /*c630*/  @!P1 BRA `(.L_x_1819) ;  /* 0xfffffffc00f09947 */ /* 0x002fea000383ffff */
[----:B------:R-:W-:Y:S05]  /*c640*/  BRA `(.L_x_1840) ;  /* 0xfffffff000547947 */ /* 0x000fea000383ffff */
.L_x_1821:
[----:B-1----:R1:W2:Y:S02]  /*c650*/  SYNCS.PHASECHK.TRANS64.TRYWAIT P1, [R15+URZ+0x30828], R12 ;  /* 0x0308280c0f0075a7 */ /* 0x0022a4000802017f */
[----:B--2---:R-:W-:Y:S05]  /*c660*/  @!P1 NANOSLEEP.SYNCS 0x989680 ;  /* 0x009896800000995d */ /* 0x004fea0003900000 */
[----:B------:R-:W2:Y:S02]  /*c670*/  @!P1 SYNCS.PHASECHK.TRANS64 P1, [R15+URZ+0x30828], R12 ;  /* 0x0308280c0f0095a7 */ /* 0x000ea4000802007f */
[----:B--2---:R-:W-:Y:S05]  /*c680*/  @!P1 BRA `(.L_x_1821) ;  /* 0xfffffffc00f09947 */ /* 0x004fea000383ffff */
[----:B------:R-:W-:Y:S05]  /*c690*/  BRA `(.L_x_1841) ;  /* 0xfffffff000e87947 */ /* 0x000fea000383ffff */
.L_x_1823:
[----:B------:R1:W1:Y:S02]  /*c6a0*/  SYNCS.PHASECHK.TRANS64.TRYWAIT P0, [R3+URZ+0x30840], R0 ;  /* 0x03084000030075a7 */ /* 0x000264000800017f */
[----:B-1----:R-:W-:Y:S05]  /*c6b0*/  @!P0 NANOSLEEP.SYNCS 0x989680 ;  /* 0x009896800000895d */ /* 0x002fea0003900000 */
[----:B------:R-:W1:Y:S02]  /*c6c0*/  @!P0 SYNCS.PHASECHK.TRANS64 P0, [R3+URZ+0x30840], R0 ;  /* 0x03084000030085a7 */ /* 0x000e64000800007f */
[----:B-1----:R-:W-:Y:S05]  /*c6d0*/  @!P0 BRA `(.L_x_1823) ;  /* 0xfffffffc00f08947 */ /* 0x002fea000383ffff */
[----:B------:R-:W-:Y:S05]  /*c6e0*/  BRA `(.L_x_1842) ;  /* 0xfffffff400987947 */ /* 0x000fea000383ffff */
.L_x_1825:
[----:B------:R-:W-:Y:S01]  /*c6f0*/  BSSY B0, `(.L_x_1843) ;  /* 0x0000006000007945 */ /* 0x000fe20003800000 */
[----:B------:R-:W-:-:S07]  /*c700*/  IMAD.MOV.U32 R15, RZ, RZ, -0x1 ;  /* 0xffffffffff0f7424 */ /* 0x000fce00078e00ff */
[----:B---3--:R-:W-:Y:S05]  /*c710*/  WARPSYNC.COLLECTIVE R15, `(.L_x_1844) ;  /* 0x000000000f0c7348 */ /* 0x008fea0003c00000 */
[----:B------:R-:W-:Y:S02]  /*c720*/  ELECT P6, UR62, PT ;  /* 0x00000000003e782f */ /* 0x000fe400038c0000 */
[----:B------:R-:W-:Y:S01]  /*c730*/  MOV R14, UR62 ;  /* 0x0000003e000e7c02 */ /* 0x000fe20008000f00 */
[----:B---3--:R-:W-:Y:S10]  /*c740*/  ENDCOLLECTIVE ;  /* 0x000000000000791b */ /* 0x008ff40003800000 */
.L_x_1844:
[----:B------:R-:W-:Y:S05]  /*c750*/  BSYNC B0 ;  /* 0x0000000000007941 */ /* 0x000fea0003800000 */
.L_x_1843:
[----:B------:R-:W-:Y:S05]  /*c760*/  BRA `(.L_x_1845) ;  /* 0xfffffff800487947 */ /* 0x000fea000383ffff */
.L_x_1827:
[----:B-1----:R1:W2:Y:S02]  /*c770*/  SYNCS.PHASECHK.TRANS64.TRYWAIT P0, [R7+URZ], R4 ;  /* 0x00000004070075a7 */ /* 0x0022a4000800017f */
[----:B--2---:R-:W-:Y:S05]  /*c780*/  @!P0 NANOSLEEP.SYNCS 0x989680 ;  /* 0x009896800000895d */ /* 0x004fea0003900000 */
[----:B------:R-:W2:Y:S02]  /*c790*/  @!P0 SYNCS.PHASECHK.TRANS64 P0, [R7+URZ], R4 ;  /* 0x00000004070085a7 */ /* 0x000ea4000800007f */
[----:B--2---:R-:W-:Y:S05]  /*c7a0*/  @!P0 BRA `(.L_x_1827) ;  /* 0xfffffffc00f08947 */ /* 0x004fea000383ffff */
[----:B------:R-:W-:Y:S05]  /*c7b0*/  BRA `(.L_x_1846) ;  /* 0xfffffff800887947 */ /* 0x000fea000383ffff */
.L_x_1828:
[----:B--2---:R2:W4:Y:S02]  /*c7c0*/  SYNCS.PHASECHK.TRANS64.TRYWAIT P0, [R3+URZ], R2 ;  /* 0x00000002030075a7 */ /* 0x004524000800017f */
[----:B----4-:R-:W-:Y:S05]  /*c7d0*/  @!P0 NANOSLEEP.SYNCS 0x989680 ;  /* 0x009896800000895d */ /* 0x010fea0003900000 */
[----:B------:R-:W4:Y:S02]  /*c7e0*/  @!P0 SYNCS.PHASECHK.TRANS64 P0, [R3+URZ], R2 ;  /* 0x00000002030085a7 */ /* 0x000f24000800007f */
[----:B----4-:R-:W-:Y:S05]  /*c7f0*/  @!P0 BRA `(.L_x_1828) ;  /* 0xfffffffc00f08947 */ /* 0x010fea000383ffff */
[----:B------:R-:W-:Y:S05]  /*c800*/  BRA `(.L_x_1847) ;  /* 0xfffffff8007c7947 */ /* 0x000fea000383ffff */
.L_x_1830:
[----:B--2---:R2:W4:Y:S02]  /*c810*/  SYNCS.PHASECHK.TRANS64.TRYWAIT P0, [R5+URZ], R4 ;  /* 0x00000004050075a7 */ /* 0x004524000800017f */
[----:B----4-:R-:W-:Y:S05]  /*c820*/  @!P0 NANOSLEEP.SYNCS 0x989680 ;  /* 0x009896800000895d */ /* 0x010fea0003900000 */
[----:B------:R-:W4:Y:S02]  /*c830*/  @!P0 SYNCS.PHASECHK.TRANS64 P0, [R5+URZ], R4 ;  /* 0x00000004050085a7 */ /* 0x000f24000800007f */
[----:B----4-:R-:W-:Y:S05]  /*c840*/  @!P0 BRA `(.L_x_1830) ;  /* 0xfffffffc00f08947 */ /* 0x010fea000383ffff */
[----:B------:R-:W-:Y:S05]  /*c850*/  BRA `(.L_x_1848) ;  /* 0xfffffff800807947 */ /* 0x000fea000383ffff */
.L_x_1849:
        /* <DEDUP_REMOVED lines=10> */
.L_x_7302:


//--------------------- .text._ZN7cutlass13device_kernelIN5flash11enable_sm90INS1_16FlashAttnBwdSm90INS1_25CollectiveMainloopBwdSm90ILi2ELi2ELi2EN4cute5tupleIJNS5_1CILi1EEES8_S8_EEENS6_IJNS7_ILi64EEENS7_ILi128EEESB_EEENS_10bfloat16_tEfNS_4arch4Sm90ELb0ELb1ELb1ELb1ELb1ELb1ELb0ELb0ELi2ELi1ELi2ELi1ELb0EEENS1_21CollectiveEpilogueBwdISC_SD_SF_Li256ELb1ELb0ELi1EEENS1_19SingleTileSchedulerILb1ELb0ELb0ELi128EEEEEEEEEvNT_6ParamsE --------------------------
	.section	.text._ZN7cutlass13device_kernelIN5flash11enable_sm90INS1_16FlashAttnBwdSm90INS1_25CollectiveMainloopBwdSm90ILi2ELi2ELi2EN4cute5tupleIJNS5_1CILi1EEES8_S8_EEENS6_IJNS7_ILi64EEENS7_ILi128EEESB_EEENS_10bfloat16_tEfNS_4arch4Sm90ELb0ELb1ELb1ELb1ELb1ELb1ELb0ELb0ELi2ELi1ELi2ELi1ELb0EEENS1_21CollectiveEpilogueBwdISC_SD_SF_Li256ELb1ELb0ELi1EEENS1_19SingleTileSchedulerILb1ELb0ELb0ELi128EEEEEEEEEvNT_6ParamsE,"ax",@progbits
	.align	128
.text._ZN7cutlass13device_kernelIN5flash11enable_sm90INS1_16FlashAttnBwdSm90INS1_25CollectiveMainloopBwdSm90ILi2ELi2ELi2EN4cute5tupleIJNS5_1CILi1EEES8_S8_EEENS6_IJNS7_ILi64EEENS7_ILi128EEESB_EEENS_10bfloat16_tEfNS_4arch4Sm90ELb0ELb1ELb1ELb1ELb1ELb1ELb0ELb0ELi2ELi1ELi2ELi1ELb0EEENS1_21CollectiveEpilogueBwdISC_SD_SF_Li256ELb1ELb0ELi1EEENS1_19SingleTileSchedulerILb1ELb0ELb0ELi128EEEEEEEEEvNT_6ParamsE:
        .type           _ZN7cutlass13device_kernelIN5flash11enable_sm90INS1_16FlashAttnBwdSm90INS1_25CollectiveMainloopBwdSm90ILi2ELi2ELi2EN4cute5tupleIJNS5_1CILi1EEES8_S8_EEENS6_IJNS7_ILi64EEENS7_ILi128EEESB_EEENS_10bfloat16_tEfNS_4arch4Sm90ELb0ELb1ELb1ELb1ELb1ELb1ELb0ELb0ELi2ELi1ELi2ELi1ELb0EEENS1_21CollectiveEpilogueBwdISC_SD_SF_Li256ELb1ELb0ELi1EEENS1_19SingleTileSchedulerILb1ELb0ELb0ELi128EEEEEEEEEvNT_6ParamsE,@function
        .size           _ZN7cutlass13device_kernelIN5flash11enable_sm90INS1_16FlashAttnBwdSm90INS1_25CollectiveMainloopBwdSm90ILi2ELi2ELi2EN4cute5tupleIJNS5_1CILi1EEES8_S8_EEENS6_IJNS7_ILi64EEENS7_ILi128EEESB_EEENS_10bfloat16_tEfNS_4arch4Sm90ELb0ELb1ELb1ELb1ELb1ELb1ELb0ELb0ELi2ELi1ELi2ELi1ELb0EEENS1_21CollectiveEpilogueBwdISC_SD_SF_Li256ELb1ELb0ELi1EEENS1_19SingleTileSchedulerILb1ELb0ELb0ELi128EEEEEEEEEvNT_6ParamsE,(.L_x_7303 - _ZN7cutlass13device_kernelIN5flash11enable_sm90INS1_16FlashAttnBwdSm90INS1_25CollectiveMainloopBwdSm90ILi2ELi2ELi2EN4cute5tupleIJNS5_1CILi1EEES8_S8_EEENS6_IJNS7_ILi64EEENS7_ILi128EEESB_EEENS_10bfloat16_tEfNS_4arch4Sm90ELb0ELb1ELb1ELb1ELb1ELb1ELb0ELb0ELi2ELi1ELi2ELi1ELb0EEENS1_21CollectiveEpilogueBwdISC_SD_SF_Li256ELb1ELb0ELi1EEENS1_19SingleTileSchedulerILb1ELb0ELb0ELi128EEEEEEEEEvNT_6ParamsE)
        .other          _ZN7cutlass13device_kernelIN5flash11enable_sm90INS1_16FlashAttnBwdSm90INS1_25CollectiveMainloopBwdSm90ILi2ELi2ELi2EN4cute5tupleIJNS5_1CILi1EEES8_S8_EEENS6_IJNS7_ILi64EEENS7_ILi128EEESB_EEENS_10bfloat16_tEfNS_4arch4Sm90ELb0ELb1ELb1ELb1ELb1ELb1ELb0ELb0ELi2ELi1ELi2ELi1ELb0EEENS1_21CollectiveEpilogueBwdISC_SD_SF_Li256ELb1ELb0ELi1EEENS1_19SingleTileSchedulerILb1ELb0ELb0ELi128EEEEEEEEEvNT_6ParamsE,@"STO_CUDA_ENTRY STV_DEFAULT"
_ZN7cutlass13device_kernelIN5flash11enable_sm90INS1_16FlashAttnBwdSm90INS1_25CollectiveMainloopBwdSm90ILi2ELi2ELi2EN4cute5tupleIJNS5_1CILi1EEES8_S8_EEENS6_IJNS7_ILi64EEENS7_ILi128EEESB_EEENS_10bfloat16_tEfNS_4arch4Sm90ELb0ELb1ELb1ELb1ELb1ELb1ELb0ELb0ELi2ELi1ELi2ELi1ELb0EEENS1_21CollectiveEpilogueBwdISC_SD_SF_Li256ELb1ELb0ELi1EEENS1_19SingleTileSchedulerILb1ELb0ELb0ELi128EEEEEEEEEvNT_6ParamsE:
        /* <DEDUP_REMOVED lines=24> */
.L_x_1851:
[----:B------:R-:W-:Y:S05]  /*0180*/  BSYNC B0 ;  /* 0x0000000000007941 */ /* 0x000fea0003800000 */
.L_x_1850:
        /* <DEDUP_REMOVED lines=37> */
.L_x_1852:
        /* <DEDUP_REMOVED lines=22> */
.L_x_1853:
[----:B------:R-:W-:Y:S01]  /*0540*/  PLOP3.LUT P0, PT, PT, PT, UP0, 0x80, 0x0 ;  /* 0x000000000000781c */ /* 0x000fe20003f0f008 */
[----:B------:R-:W-:Y:S01]  /*0550*/  NOP ;  /* 0x0000000000007918 */ /* 0x000fe20000000000 */
[----:B------:R-:W-:Y:S01]  /*0560*/  ULDC.64 UR46, c[0x0][0x208] ;  /* 0x00008200002e7ab9 */ /* 0x000fe20000000a00 */
[----:B------:R-:W-:Y:S01]  /*0570*/  BSSY B6, `(.L_x_1854) ;  /* 0x0000cc5000067945 */ /* 0x000fe20003800000 */
[----:B-12-4-:R-:W-:Y:S09]  /*0580*/  BAR.SYNC.DEFER_BLOCKING 0x0 ;  /* 0x0000000000007b1d */ /* 0x016ff20000010000 */
[----:B------:R-:W-:Y:S05]  /*0590*/  @!P0 BRA `(.L_x_1855) ;  /* 0x00000080006c8947 */ /* 0x000fea0003800000 */
.L_x_1856:
        /* <DEDUP_REMOVED lines=24> */
.L_x_1857:
        /* <DEDUP_REMOVED lines=14> */
.L_x_1859:
[----:B------:R-:W-:-:S05]  /*0800*/  ULDC UR4, c[0x0][0x8bc] ;  /* 0x00022f0000047ab9 */ /* 0x000fca0000000800 */
.L_x_1858:
        /* <DEDUP_REMOVED lines=17> */
.L_x_1861:
        /* <DEDUP_REMOVED lines=14> */
.L_x_1862:
        /* <DEDUP_REMOVED lines=11> */
.L_x_1863:
        /* <DEDUP_REMOVED lines=13> */
.L_x_1864:
        /* <DEDUP_REMOVED lines=84> */
.L_x_1865:
        /* <DEDUP_REMOVED lines=30> */
.L_x_1868:
        /* <DEDUP_REMOVED lines=15> */
.L_x_1867:
        /* <DEDUP_REMOVED lines=22> */
.L_x_1870:
        /* <DEDUP_REMOVED lines=15> */
.L_x_1869:
        /* <DEDUP_REMOVED lines=8> */
.L_x_2041:
        /* <DEDUP_REMOVED lines=23> */
.L_x_1872:
        /* <DEDUP_REMOVED lines=96> */
.L_x_1884:
[----:B------:R-:W-:-:S05]  /*1dd0*/  IMAD.U32 R0, RZ, RZ, UR38 ;  /* 0x00000026ff007e24 */ /* 0x000fca000f8e00ff */
[----:B------:R-:W-:-:S04]  /*1de0*/  LOP3.LUT R0, R0, 0x1, RZ, 0xfc, !PT ;  /* 0x0000000100007812 */ /* 0x000fc800078efcff */
[----:B------:R-:W-:-:S13]  /*1df0*/  ISETP.NE.AND P6, PT, R0, 0x3, PT ;  /* 0x000000030000780c */ /* 0x000fda0003fc5270 */
[----:B-1----:R-:W-:Y:S05]  /*1e00*/  @!P6 BRA `(.L_x_1874) ;  /* 0x000000000004e947 */ /* 0x002fea0003800000 */
[----:B------:R-:W-:Y:S01]  /*1e10*/  BPT.TRAP 0x1 ;  /* 0x000000040000795c */ /* 0x000fe20000300000 */
.L_x_1874:
        /* <DEDUP_REMOVED lines=8> */
.L_x_1875:
[----:B---3--:R-:W-:Y:S05]  /*1ea0*/  @P0 BRA `(.L_x_1876) ;  /* 0x0000000000080947 */ /* 0x008fea0003800000 */
[----:B------:R-:W3:Y:S02]  /*1eb0*/  SYNCS.PHASECHK.TRANS64.TRYWAIT P0, [R0+URZ+0x30810], R191 ;  /* 0x030810bf000075a7 */ /* 0x000ee4000800017f */
[----:B---3--:R-:W-:Y:S05]  /*1ec0*/  @!P0 BRA `(.L_x_1877) ;  /* 0x000000b400008947 */ /* 0x008fea0003800000 */
.L_x_1876:
        /* <DEDUP_REMOVED lines=84> */
.L_x_1878:
[----:B------:R1:W1:Y:S01]  /*2410*/  SYNCS.PHASECHK.TRANS64.TRYWAIT P0, [R0+URZ+0x30830], R191 ;  /* 0x030830bf000075a7 */ /* 0x000262000800017f */
[----:B------:R-:W-:Y:S05]  /*2420*/  @!P6 BRA `(.L_x_1879) ;  /* 0x000000000004e947 */ /* 0x000fea0003800000 */
[----:B------:R-:W-:Y:S01]  /*2430*/  BPT.TRAP 0x1 ;  /* 0x000000040000795c */ /* 0x000fe20000300000 */
.L_x_1879:
        /* <DEDUP_REMOVED lines=52> */
.L_x_1880:
        /* <DEDUP_REMOVED lines=539> */
.L_x_1882:
        /* <DEDUP_REMOVED lines=49> */
.L_x_1883:
        /* <DEDUP_REMOVED lines=78> */
.L_x_1866:
        /* <DEDUP_REMOVED lines=164> */
.L_x_1886:
        /* <DEDUP_REMOVED lines=57> */
.L_x_1888:
[----:B------:R-:W-:Y:S05]  /*5ef0*/  BSYNC B0 ;  /* 0x0000000000007941 */ /* 0x000fea0003800000 */
.L_x_1887:
        /* <DEDUP_REMOVED lines=15> */
.L_x_1890:
[----:B------:R-:W-:Y:S05]  /*5ff0*/  BSYNC B0 ;  /* 0x0000000000007941 */ /* 0x000fea0003800000 */
.L_x_1889:
        /* <DEDUP_REMOVED lines=18> */
.L_x_1892:
[----:B------:R-:W-:Y:S05]  /*6120*/  BSYNC B0 ;  /* 0x0000000000007941 */ /* 0x000fea0003800000 */
.L_x_1891:
        /* <DEDUP_REMOVED lines=17> */
.L_x_1894:
[----:B------:R-:W-:Y:S05]  /*6240*/  BSYNC B0 ;  /* 0x0000000000007941 */ /* 0x000fea0003800000 */
.L_x_1893:
        /* <DEDUP_REMOVED lines=18> */
.L_x_1896:
[----:B------:R-:W-:Y:S05]  /*6370*/  BSYNC B0 ;  /* 0x0000000000007941 */ /* 0x000fea0003800000 */
.L_x_1895:
        /* <DEDUP_REMOVED lines=18> */
.L_x_1898:
[----:B------:R-:W-:Y:S05]  /*64a0*/  BSYNC B0 ;  /* 0x0000000000007941 */ /* 0x000fea0003800000 */
.L_x_1897:
        /* <DEDUP_REMOVED lines=19> */
.L_x_1900:
[----:B------:R-:W-:Y:S05]  /*65e0*/  BSYNC B0 ;  /* 0x0000000000007941 */ /* 0x000fea0003800000 */
.L_x_1899:
        /* <DEDUP_REMOVED lines=21> */
.L_x_1902:
[----:B------:R-:W-:Y:S05]  /*6740*/  BSYNC B0 ;  /* 0x0000000000007941 */ /* 0x000fea0003800000 */
.L_x_1901:
        /* <DEDUP_REMOVED lines=34> */
.L_x_1904:
[----:B------:R-:W-:Y:S05]  /*6970*/  BSYNC B0 ;  /* 0x0000000000007941 */ /* 0x000fea0003800000 */
.L_x_1903:
        /* <DEDUP_REMOVED lines=17> */
.L_x_1906:
[----:B------:R-:W-:Y:S05]  /*6a90*/  BSYNC B0 ;  /* 0x0000000000007941 */ /* 0x000fea0003800000 */
.L_x_1905:
        /* <DEDUP_REMOVED lines=15> */
.L_x_1908:
[----:B------:R-:W-:Y:S05]  /*6b90*/  BSYNC B0 ;  /* 0x0000000000007941 */ /* 0x000fea0003800000 */
.L_x_1907:
        /* <DEDUP_REMOVED lines=15> */
.L_x_1910:
[----:B------:R-:W-:Y:S05]  /*6c90*/  BSYNC B0 ;  /* 0x0000000000007941 */ /* 0x000fea0003800000 */
.L_x_1909:
        /* <DEDUP_REMOVED lines=15> */
.L_x_1912:
[----:B------:R-:W-:Y:S05]  /*6d90*/  BSYNC B0 ;  /* 0x0000000000007941 */ /* 0x000fea0003800000 */
.L_x_1911:
        /* <DEDUP_REMOVED lines=15> */
.L_x_1914:
[----:B------:R-:W-:Y:S05]  /*6e90*/  BSYNC B0 ;  /* 0x0000000000007941 */ /* 0x000fea0003800000 */
.L_x_1913:
        /* <DEDUP_REMOVED lines=15> */
.L_x_1916:
[----:B------:R-:W-:Y:S05]  /*6f90*/  BSYNC B0 ;  /* 0x0000000000007941 */ /* 0x000fea0003800000 */
.L_x_1915:
        /* <DEDUP_REMOVED lines=15> */
.L_x_1885:
        /* <DEDUP_REMOVED lines=45> */
.L_x_1917:
        /* <DEDUP_REMOVED lines=43> */
.L_x_1919:
[----:B------:R-:W-:Y:S05]  /*7610*/  BSYNC B0 ;  /* 0x0000000000007941 */ /* 0x000fea0003800000 */
.L_x_1918:
        /* <DEDUP_REMOVED lines=16> */
.L_x_1921:
[----:B------:R-:W-:Y:S05]  /*7720*/  BSYNC B0 ;  /* 0x0000000000007941 */ /* 0x000fea0003800000 */
.L_x_1920:
        /* <DEDUP_REMOVED lines=16> */
.L_x_1923:
[----:B------:R-:W-:Y:S05]  /*7830*/  BSYNC B0 ;  /* 0x0000000000007941 */ /* 0x000fea0003800000 */
.L_x_1922:
        /* <DEDUP_REMOVED lines=17> */
.L_x_1925:
[----:B------:R-:W-:Y:S05]  /*7950*/  BSYNC B0 ;  /* 0x0000000000007941 */ /* 0x000fea0003800000 */
.L_x_1924:
        /* <DEDUP_REMOVED lines=16> */
.L_x_1927:
[----:B------:R-:W-:Y:S05]  /*7a60*/  BSYNC B0 ;  /* 0x0000000000007941 */ /* 0x000fea0003800000 */
.L_x_1926:
        /* <DEDUP_REMOVED lines=20> */
.L_x_1929:
[----:B------:R-:W-:Y:S05]  /*7bb0*/  BSYNC B0 ;  /* 0x0000000000007941 */ /* 0x000fea0003800000 */
.L_x_1928:
        /* <DEDUP_REMOVED lines=22> */
.L_x_1931:
[----:B------:R-:W-:Y:S05]  /*7d20*/  BSYNC B0 ;  /* 0x0000000000007941 */ /* 0x000fea0003800000 */
.L_x_1930:
        /* <DEDUP_REMOVED lines=17> */
.L_x_1933:
[----:B------:R-:W-:Y:S05]  /*7e40*/  BSYNC B0 ;  /* 0x0000000000007941 */ /* 0x000fea0003800000 */
.L_x_1932:
        /* <DEDUP_REMOVED lines=31> */
.L_x_1935:
[----:B------:R-:W-:Y:S05]  /*8040*/  BSYNC B0 ;  /* 0x0000000000007941 */ /* 0x000fea0003800000 */
.L_x_1934:
        /* <DEDUP_REMOVED lines=16> */
.L_x_1937:
[----:B------:R-:W-:Y:S05]  /*8150*/  BSYNC B0 ;  /* 0x0000000000007941 */ /* 0x000fea0003800000 */
.L_x_1936:
        /* <DEDUP_REMOVED lines=15> */
.L_x_1939:
[----:B------:R-:W-:Y:S05]  /*8250*/  BSYNC B0 ;  /* 0x0000000000007941 */ /* 0x000fea0003800000 */
.L_x_1938:
        /* <DEDUP_REMOVED lines=15> */
.L_x_1941:
[----:B------:R-:W-:Y:S05]  /*8350*/  BSYNC B0 ;  /* 0x0000000000007941 */ /* 0x000fea0003800000 */
.L_x_1940:
        /* <DEDUP_REMOVED lines=15> */
.L_x_1943:
[----:B------:R-:W-:Y:S05]  /*8450*/  BSYNC B0 ;  /* 0x0000000000007941 */ /* 0x000fea0003800000 */
.L_x_1942:
        /* <DEDUP_REMOVED lines=15> */
.L_x_1945:
[----:B------:R-:W-:Y:S05]  /*8550*/  BSYNC B0 ;  /* 0x0000000000007941 */ /* 0x000fea0003800000 */
.L_x_1944:
        /* <DEDUP_REMOVED lines=15> */
.L_x_1947:
[----:B------:R-:W-:Y:S05]  /*8650*/  BSYNC B0 ;  /* 0x0000000000007941 */ /* 0x000fea0003800000 */
.L_x_1946:
        /* <DEDUP_REMOVED lines=15> */
.L_x_1855:
        /* <DEDUP_REMOVED lines=21> */
.L_x_1949:
        /* <DEDUP_REMOVED lines=13> */
.L_x_1951:
[----:B------:R-:W-:-:S05]  /*8970*/  ULDC UR4, c[0x0][0x8bc] ;  /* 0x00022f0000047ab9 */ /* 0x000fca0000000800 */
.L_x_1950:
        /* <DEDUP_REMOVED lines=26> */
[----:B------:R-:W-:Y:S01]  /*8b20*/  ULDC UR10, c[0x0][0x280] ;  /* 0x0000a000000a7ab9 */ /* 0x000fe20000000800 */
[----:B-1----:R-:W-:-:S11]  /*8b30*/  USHF.R.S32.HI UR17, URZ, 0x1f, UR7 ;  /* 0x0000001f3f117899 */ /* 0x002fd60008011407 */
[----:B--2---:R-:W-:Y:S02]  /*8b40*/  @P0 R2UR UR4, R0 ;  /* 0x00000000000402ca */ /* 0x004fe400000e0000 */
[----:B------:R-:W-:-:S04]  /*8b50*/  ISETP.NE.U32.AND P0, PT, RZ, UR8, PT ;  /* 0x00000008ff007c0c */ /* 0x000fc8000bf05070 */
        /* <DEDUP_REMOVED lines=14> */
.L_x_1952:
        /* <DEDUP_REMOVED lines=13> */
.L_x_1953:
        /* <DEDUP_REMOVED lines=12> */
.L_x_1954:
[----:B------:R-:W-:Y:S01]  /*8dd0*/  UIADD3 UR8, -UR11, UR10, UR6 ;  /* 0x0000000a0b087290 */ /* 0x000fe2000fffe106 */
[----:B------:R-:W-:Y:S01]  /*8de0*/  ISETP.LE.AND P0, PT, RZ, UR22, PT ;  /* 0x00000016ff007c0c */ /* 0x000fe2000bf03270 */
[----:B------:R-:W-:Y:S01]  /*8df0*/  ULDC UR9, c[0x0][0x74c] ;  /* 0x0001d30000097ab9 */ /* 0x000fe20000000800 */
[----:B------:R-:W-:Y:S02]  /*8e00*/  USHF.R.S32.HI UR13, URZ, 0x1f, UR16 ;  /* 0x0000001f3f0d7899 */ /* 0x000fe40008011410 */
[----:B------:R-:W-:Y:S02]  /*8e10*/  UIADD3 UR9, UR8, -UR9, URZ ;  /* 0x8000000908097290 */ /* 0x000fe4000fffe03f */
[----:B------:R-:W-:Y:S02]  /*8e20*/  UIADD3 UR8, UR10, 0x3f, URZ ;  /* 0x0000003f0a087890 */ /* 0x000fe4000fffe03f */
[----:B------:R-:W-:Y:S01]  /*8e30*/  USHF.R.S32.HI UR12, URZ, 0x1f, UR9 ;  /* 0x0000001f3f0c7899 */ /* 0x000fe20008011409 */
[----:B------:R-:W-:Y:S01]  /*8e40*/  ULDC UR15, c[0x0][0x288] ;  /* 0x0000a200000f7ab9 */ /* 0x000fe20000000800 */
[----:B------:R-:W-:-:S02]  /*8e50*/  USEL UR20, UR13, URZ, !UP0 ;  /* 0x0000003f0d147287 */ /* 0x000fc4000c000000 */
[----:B------:R-:W-:Y:S02]  /*8e60*/  ULEA.HI UR12, UR12, UR9, URZ, 0x6 ;  /* 0x000000090c0c7291 */ /* 0x000fe4000f8f303f */
[----:B------:R-:W-:Y:S02]  /*8e70*/  USHF.R.S32.HI UR9, URZ, 0x1f, UR8 ;  /* 0x0000001f3f097899 */ /* 0x000fe40008011408 */
[----:B------:R-:W-:Y:S02]  /*8e80*/  USHF.R.S32.HI UR12, URZ, 0x6, UR12 ;  /* 0x000000063f0c7899 */ /* 0x000fe4000801140c */
[----:B------:R-:W-:Y:S02]  /*8e90*/  ULEA.HI UR8, UR9, UR8, URZ, 0x6 ;  /* 0x0000000809087291 */ /* 0x000fe4000f8f303f */
[----:B------:R-:W-:Y:S02]  /*8ea0*/  UIMAD UR13, UR16, UR15, URZ ;  /* 0x0000000f100d72a4 */ /* 0x000fe4000f8e023f */
[----:B------:R-:W-:-:S02]  /*8eb0*/  UISETP.LT.AND UP1, UPT, URZ, UR12, UPT ;  /* 0x0000000c3f00728c */ /* 0x000fc4000bf21270 */
[----:B------:R-:W-:Y:S02]  /*8ec0*/  USHF.R.S32.HI UR8, URZ, 0x6, UR8 ;  /* 0x000000063f087899 */ /* 0x000fe40008011408 */
[----:B------:R-:W-:Y:S02]  /*8ed0*/  USEL UR14, UR16, URZ, !UP0 ;  /* 0x0000003f100e7287 */ /* 0x000fe4000c000000 */
[----:B------:R-:W-:Y:S02]  /*8ee0*/  UIADD3 UR23, UP0, UR13, UR7, URZ ;  /* 0x000000070d177290 */ /* 0x000fe4000ff1e03f */
[----:B------:R-:W-:Y:S01]  /*8ef0*/  USEL UR9, URZ, UR12, !UP1 ;  /* 0x0000000c3f097287 */ /* 0x000fe2000c800000 */
[----:B------:R-:W-:Y:S01]  /*8f00*/  IMAD.U32 R9, RZ, RZ, UR8 ;  /* 0x00000008ff097e24 */ /* 0x000fe2000f8e00ff */
[----:B------:R-:W-:Y:S10]  /*8f10*/  @!P0 BRA `(.L_x_1955) ;  /* 0x0000000000248947 */ /* 0x000ff40003800000 */
[----:B------:R-:W-:-:S03]  /*8f20*/  UIADD3 UR6, UR6, 0xbf, UR10 ;  /* 0x000000bf06067890 */ /* 0x000fc6000fffe00a */
[----:B------:R-:W-:Y:S02]  /*8f30*/  ULDC UR10, c[0x0][0x748] ;  /* 0x0001d200000a7ab9 */ /* 0x000fe40000000800 */
[----:B------:R-:W-:-:S04]  /*8f40*/  UIADD3 UR6, UR6, UR10, -UR11 ;  /* 0x0000000a06067290 */ /* 0x000fc8000fffe80b */
[----:B------:R-:W-:-:S04]  /*8f50*/  USHF.R.S32.HI UR10, URZ, 0x1f, UR6 ;  /* 0x0000001f3f0a7899 */ /* 0x000fc80008011406 */
[----:B------:R-:W-:-:S04]  /*8f60*/  ULEA.HI UR10, UR10, UR6, URZ, 0x6 ;  /* 0x000000060a0a7291 */ /* 0x000fc8000f8f303f */
[----:B------:R-:W-:-:S04]  /*8f70*/  USHF.R.S32.HI UR10, URZ, 0x6, UR10 ;  /* 0x000000063f0a7899 */ /* 0x000fc8000801140a */
[----:B------:R-:W-:-:S04]  /*8f80*/  UISETP.LT.AND UP1, UPT, UR8, UR10, UPT ;  /* 0x0000000a0800728c */ /* 0x000fc8000bf21270 */
[----:B------:R-:W-:-:S06]  /*8f90*/  USEL UR10, UR8, UR10, UP1 ;  /* 0x0000000a080a7287 */ /* 0x000fcc0008800000 */
[----:B------:R-:W-:-:S07]  /*8fa0*/  IMAD.U32 R9, RZ, RZ, UR10 ;  /* 0x0000000aff097e24 */ /* 0x000fce000f8e00ff */
.L_x_1955:
[----:B------:R-:W-:Y:S02]  /*8fb0*/  ISETP.GT.AND P1, PT, R9, UR9, PT ;  /* 0x0000000909007c0c */ /* 0x000fe4000bf24270 */
[----:B------:R-:W-:Y:S01]  /*8fc0*/  ELECT P0, URZ, PT ;  /* 0x00000000003f782f */ /* 0x000fe20003800000 */
[----:B------:R-:W-:-:S10]  /*8fd0*/  ULEA.HI.X.SX32 UR10, UR13, UR17, 0x1, UP0 ;  /* 0x000000110d0a7291 */ /* 0x000fd400080f0e3f */
[----:B------:R-:W-:Y:S05]  /*8fe0*/  @!P1 BRA `(.L_x_1956) ;  /* 0x0000001000849947 */ /* 0x000fea0003800000 */
[----:B------:R-:W1:Y:S01]  /*8ff0*/  S2R R2, SR_TID.X ;  /* 0x0000000000027919 */ /* 0x000e620000002100 */
[----:B------:R-:W-:Y:S01]  /*9000*/  ULDC.64 UR18, c[0x0][0x2d8] ;  /* 0x0000b60000127ab9 */ /* 0x000fe20000000a00 */
[----:B------:R-:W-:Y:S01]  /*9010*/  VIADD R0, R9, -UR9 ;  /* 0x8000000909007c36 */ /* 0x000fe20008000000 */
[----:B------:R-:W-:Y:S02]  /*9020*/  UIMAD UR6, UR17, UR18, URZ ;  /* 0x00000012110672a4 */ /* 0x000fe4000f8e023f */
[----:B------:R-:W-:Y:S02]  /*9030*/  UIMAD.WIDE.U32 UR12, UR7, UR18, URZ ;  /* 0x00000012070c72a5 */ /* 0x000fe4000f8e003f */
[----:B------:R-:W-:Y:S01]  /*9040*/  UIMAD UR19, UR7, UR19, UR6 ;  /* 0x00000013071372a4 */ /* 0x000fe2000f8e0206 */
[----:B------:R-:W-:Y:S01]  /*9050*/  LOP3.LUT R0, R0, 0x1, RZ, 0xc0, !PT ;  /* 0x0000000100007812 */ /* 0x000fe200078ec0ff */
[----:B------:R-:W-:Y:S02]  /*9060*/  UIADD3 UR6, UP0, UR4, UR12, URZ ;  /* 0x0000000c04067290 */ /* 0x000fe4000ff1e03f */
[----:B------:R-:W-:Y:S01]  /*9070*/  UIADD3 UR19, UR13, UR19, URZ ;  /* 0x000000130d137290 */ /* 0x000fe2000fffe03f */
[----:B------:R-:W-:Y:S01]  /*9080*/  ISETP.NE.U32.AND P1, PT, R0, 0x1, PT ;  /* 0x000000010000780c */ /* 0x000fe20003f25070 */
[----:B------:R-:W-:Y:S01]  /*9090*/  ULDC.64 UR16, c[0x0][0x2e0] ;  /* 0x0000b80000107ab9 */ /* 0x000fe20000000a00 */
[----:B------:R-:W-:Y:S01]  /*90a0*/  ULDC UR18, c[0x0][0x760] ;  /* 0x0001d80000127ab9 */ /* 0x000fe20000000800 */
[----:B------:R-:W-:-:S02]  /*90b0*/  UIADD3.X UR7, UR5, UR19, URZ, UP0, !UPT ;  /* 0x0000001305077290 */ /* 0x000fc400087fe43f */
[----:B------:R-:W-:Y:S02]  /*90c0*/  UIMAD UR11, UR20, UR16, URZ ;  /* 0x00000010140b72a4 */ /* 0x000fe4000f8e023f */
[----:B------:R-:W-:Y:S02]  /*90d0*/  UIMAD.WIDE.U32 UR6, UR14, UR16, UR6 ;  /* 0x000000100e0672a5 */ /* 0x000fe4000f8e0006 */
[----:B------:R-:W-:Y:S02]  /*90e0*/  UIMAD UR17, UR14, UR17, UR11 ;  /* 0x000000110e1172a4 */ /* 0x000fe4000f8e020b */
[----:B------:R-:W-:Y:S02]  /*90f0*/  UIMAD UR11, UR15, UR18, URZ ;  /* 0x000000120f0b72a4 */ /* 0x000fe4000f8e023f */
[----:B------:R-:W-:Y:S01]  /*9100*/  UIADD3 UR24, UR7, UR17, URZ ;  /* 0x0000001107187290 */ /* 0x000fe2000fffe03f */
[----:B-1----:R-:W-:Y:S01]  /*9110*/  LOP3.LUT R10, R2, 0x1f, RZ, 0xc0, !PT ;  /* 0x0000001f020a7812 */ /* 0x002fe200078ec0ff */
[----:B------:R-:W-:Y:S10]  /*9120*/  @P1 BRA `(.L_x_1957) ;  /* 0x00000004006c1947 */ /* 0x000ff40003800000 */
        /* <DEDUP_REMOVED lines=11> */
.L_x_1960:
[----:B------:R-:W2:Y:S04]  /*91e0*/  LDG.E.STRONG.GPU R0, desc[UR46][R2.64] ;  /* 0x0000002e02007981 */ /* 0x000ea8000c1ef900 */
[----:B--2---:R-:W-:Y:S01]  /*91f0*/  CCTL.IVALL ;  /* 0x00000000ff00798f */ /* 0x004fe20002000000 */
[----:B------:R-:W-:Y:S05]  /*9200*/  YIELD ;  /* 0x0000000000007946 */ /* 0x000fea0003800000 */
[----:B------:R-:W-:-:S13]  /*9210*/  ISETP.NE.AND P1, PT, R0, UR22, PT ;  /* 0x0000001600007c0c */ /* 0x000fda000bf25270 */
[----:B------:R-:W-:Y:S05]  /*9220*/  @P1 BRA `(.L_x_1960) ;  /* 0xfffffffc00ec1947 */ /* 0x000fea000383ffff */
.L_x_1959:
[----:B------:R-:W-:Y:S05]  /*9230*/  BSYNC B0 ;  /* 0x0000000000007941 */ /* 0x000fea0003800000 */
.L_x_1958:
[----:B------:R-:W-:-:S03]  /*9240*/  UMOV UR15, 0xffffffff ;  /* 0xffffffff000f7882 */ /* 0x000fc60000000000 */
[----:B------:R-:W-:Y:S05]  /*9250*/  BRA.DIV UR15, `(.L_x_1961) ;  /* 0x000000420f447947 */ /* 0x000fea000b800000 */
[----:B------:R-:W-:Y:S01]  /*9260*/  NOP ;  /* 0x0000000000007918 */ /* 0x000fe20000000000 */
.L_x_2044:
        /* <DEDUP_REMOVED lines=22> */
.L_x_1963:
[----:B------:R-:W-:Y:S05]  /*93d0*/  BSYNC B0 ;  /* 0x0000000000007941 */ /* 0x000fea0003800000 */
.L_x_1962:
        /* <DEDUP_REMOVED lines=20> */
.L_x_1965:
[----:B------:R-:W-:Y:S05]  /*9520*/  BSYNC B0 ;  /* 0x0000000000007941 */ /* 0x000fea0003800000 */
.L_x_1964:
[----:B------:R-:W-:Y:S06]  /*9530*/  BAR.ARV 0xa, 0xa0 ;  /* 0x0282800000007b1d */ /* 0x000fec0000002000 */
[----:B------:R-:W-:Y:S04]  /*9540*/  BSSY B0, `(.L_x_1966) ;  /* 0x0000003000007945 */ /* 0x000fe80003800000 */
[----:B------:R-:W-:Y:S05]  /*9550*/  @!P0 BRA `(.L_x_1967) ;  /* 0x0000000000048947 */ /* 0x000fea0003800000 */
[----:B------:R-:W-:-:S04]  /*9560*/  DEPBAR.LE SB0, 0x0 ;  /* 0x000080000000791a */ /* 0x000fc80000000000 */
.L_x_1967:
[----:B------:R-:W-:Y:S05]  /*9570*/  BSYNC B0 ;  /* 0x0000000000007941 */ /* 0x000fea0003800000 */
.L_x_1966:
        /* <DEDUP_REMOVED lines=19> */
.L_x_1969:
[----:B------:R-:W-:Y:S05]  /*96b0*/  BSYNC B0 ;  /* 0x0000000000007941 */ /* 0x000fea0003800000 */
.L_x_1968:
[----:B------:R-:W-:Y:S01]  /*96c0*/  UIADD3 UR15, UR9, 0x1, URZ ;  /* 0x00000001090f7890 */ /* 0x000fe2000fffe03f */
[----:B------:R-:W-:Y:S11]  /*96d0*/  BRA `(.L_x_1970) ;  /* 0x0000000000047947 */ /* 0x000ff60003800000 */
.L_x_1957:
[----:B------:R-:W-:-:S05]  /*96e0*/  UMOV UR15, UR9 ;  /* 0x00000009000f7c82 */ /* 0x000fca0008000000 */
.L_x_1970:
[----:B------:R-:W-:-:S06]  /*96f0*/  UIADD3 UR9, UR9, 0x1, URZ ;  /* 0x0000000109097890 */ /* 0x000fcc000fffe03f */
[----:B------:R-:W-:Y:S01]  /*9700*/  ISETP.NE.AND P1, PT, R9, UR9, PT ;  /* 0x0000000909007c0c */ /* 0x000fe2000bf25270 */
[----:B------:R-:W-:-:S12]  /*9710*/  UMOV UR9, UR15 ;  /* 0x0000000f00097c82 */ /* 0x000fd80008000000 */
[----:B------:R-:W-:Y:S05]  /*9720*/  @!P1 BRA `(.L_x_1956) ;  /* 0x0000000800b49947 */ /* 0x000fea0003800000 */
[----:B------:R-:W-:Y:S01]  /*9730*/  UMOV UR18, UR12 ;  /* 0x0000000c00127c82 */ /* 0x000fe20008000000 */
[----:B------:R-:W-:Y:S01]  /*9740*/  UMOV UR9, UR15 ;  /* 0x0000000f00097c82 */ /* 0x000fe20008000000 */
[----:B------:R-:W-:-:S03]  /*9750*/  UIMAD.WIDE.U32 UR12, UR14, UR16, UR18 ;  /* 0x000000100e0c72a5 */ /* 0x000fc6000f8e0012 */
[----:B------:R-:W-:Y:S01]  /*9760*/  ULDC.64 UR18, c[0x0][0x2c0] ;  /* 0x0000b00000127ab9 */ /* 0x000fe20000000a00 */
[----:B------:R-:W-:-:S04]  /*9770*/  UIADD3 UR4, UP0, UR4, UR12, URZ ;  /* 0x0000000c04047290 */ /* 0x000fc8000ff1e03f */
[----:B------:R-:W-:Y:S02]  /*9780*/  UIADD3.X UR5, UR5, UR17, UR13, UP0, !UPT ;  /* 0x0000001105057290 */ /* 0x000fe400087fe40d */
[----:B------:R-:W-:-:S04]  /*9790*/  ULEA UR14, UP0, UR4, UR18, 0x2 ;  /* 0x00000012040e7291 */ /* 0x000fc8000f80103f */
[----:B------:R-:W-:Y:S02]  /*97a0*/  ULEA.HI.X UR5, UR4, UR19, UR5, 0x2, UP0 ;  /* 0x0000001304057291 */ /* 0x000fe400080f1405 */
[----:B------:R-:W-:Y:S01]  /*97b0*/  UIADD3 UR14, UP0, UR14, 0x4000, URZ ;  /* 0x000040000e0e7890 */ /* 0x000fe2000ff1e03f */
[----:B------:R-:W-:-:S03]  /*97c0*/  UMOV UR4, URZ ;  /* 0x0000003f00047c82 */ /* 0x000fc60008000000 */
[----:B------:R-:W-:-:S12]  /*97d0*/  UIADD3.X UR5, URZ, UR5, URZ, UP0, !UPT ;  /* 0x000000053f057290 */ /* 0x000fd800087fe43f */
.L_x_1995:
        /* <DEDUP_REMOVED lines=11> */
.L_x_1973:
[----:B------:R-:W2:Y:S04]  /*9890*/  LDG.E.STRONG.GPU R0, desc[UR46][R2.64] ;  /* 0x0000002e02007981 */ /* 0x000ea8000c1ef900 */
[----:B--2---:R-:W-:Y:S01]  /*98a0*/  CCTL.IVALL ;  /* 0x00000000ff00798f */ /* 0x004fe20002000000 */
[----:B------:R-:W-:Y:S05]  /*98b0*/  YIELD ;  /* 0x0000000000007946 */ /* 0x000fea0003800000 */
[----:B------:R-:W-:-:S13]  /*98c0*/  ISETP.NE.AND P1, PT, R0, UR22, PT ;  /* 0x0000001600007c0c */ /* 0x000fda000bf25270 */
[----:B------:R-:W-:Y:S05]  /*98d0*/  @P1 BRA `(.L_x_1973) ;  /* 0xfffffffc00ec1947 */ /* 0x000fea000383ffff */
.L_x_1972:
[----:B------:R-:W-:Y:S05]  /*98e0*/  BSYNC B0 ;  /* 0x0000000000007941 */ /* 0x000fea0003800000 */
.L_x_1971:
[----:B------:R-:W-:-:S03]  /*98f0*/  UMOV UR16, 0xffffffff ;  /* 0xffffffff00107882 */ /* 0x000fc60000000000 */
[----:B------:R-:W-:Y:S05]  /*9900*/  BRA.DIV UR16, `(.L_x_1974) ;  /* 0x0000003a10b47947 */ /* 0x000fea000b800000 */
[----:B------:R-:W-:Y:S01]  /*9910*/  NOP ;  /* 0x0000000000007918 */ /* 0x000fe20000000000 */
.L_x_2047:
        /* <DEDUP_REMOVED lines=10> */
[----:B------:R-:W-:Y:S01]  /*99c0*/  UMOV UR27, 0x14f00000 ;  /* 0x14f00000001b7882 */ /* 0x000fe20000000000 */
[----:B-1----:R-:W-:Y:S02]  /*99d0*/  ULEA UR18, UR18, UR17, 0x18 ;  /* 0x0000001112127291 */ /* 0x002fe4000f8ec03f */
[----:B------:R-:W-:-:S02]  /*99e0*/  ULEA.HI.X.SX32 UR17, UR16, UR24, 0x1, UP0 ;  /* 0x0000001810117291 */ /* 0x000fc400080f0e3f */
[----:B------:R-:W-:Y:S02]  /*99f0*/  ULEA UR16, UP0, UR25, UR20, 0x2 ;  /* 0x0000001419107291 */ /* 0x000fe4000f80103f */
[----:B------:R-:W-:Y:S02]  /*9a00*/  UIADD3 UR18, UR18, 0x10000, URZ ;  /* 0x0001000012127890 */ /* 0x000fe4000fffe03f */
[----:B------:R-:W-:Y:S01]  /*9a10*/  ULEA.HI.X UR17, UR25, UR21, UR17, 0x2, UP0 ;  /* 0x0000001519117291 */ /* 0x000fe200080f1411 */
[----:B------:R-:W-:-:S08]  /*9a20*/  UMOV UR20, 0x400 ;  /* 0x0000040000147882 */ /* 0x000fd00000000000 */
[----:B------:R1:W-:Y:S02]  /*9a30*/  UBLKRED.G.S.ADD.F32.RN [UR16], [UR18], UR20, desc[UR26] ;  /* 0x00001a10120073bb */ /* 0x0003e400080a1414 */
[----:B-1----:R0:W-:Y:S02]  /*9a40*/  UTMACMDFLUSH ;  /* 0x00000000000079b7 */ /* 0x0021e40000000000 */
.L_x_1976:
[----:B------:R-:W-:Y:S05]  /*9a50*/  BSYNC B0 ;  /* 0x0000000000007941 */ /* 0x000fea0003800000 */
.L_x_1975:
[----:B------:R-:W-:Y:S01]  /*9a60*/  ULEA UR18, UR15, UR4, 0xd ;  /* 0x000000040f127291 */ /* 0x000fe2000f8e683f */
[----:B------:R-:W-:Y:S06]  /*9a70*/  BAR.SYNC.DEFER_BLOCKING 0xe, 0xa0 ;  /* 0x0382800000007b1d */ /* 0x000fec0000010000 */
[----:B------:R-:W-:Y:S01]  /*9a80*/  UMOV UR16, UR14 ;  /* 0x0000000e00107c82 */ /* 0x000fe20008000000 */
[----:B------:R-:W-:Y:S01]  /*9a90*/  UMOV UR17, UR5 ;  /* 0x0000000500117c82 */ /* 0x000fe20008000000 */
[----:B------:R-:W-:Y:S01]  /*9aa0*/  BSSY B0, `(.L_x_1977) ;  /* 0x000000d000007945 */ /* 0x000fe20003800000 */
[----:B------:R-:W-:-:S03]  /*9ab0*/  UIMAD.WIDE UR16, UR18, 0x4, UR16 ;  /* 0x00000004121078a5 */ /* 0x000fc6000f8e0210 */
[----:B------:R-:W-:Y:S09]  /*9ac0*/  @!P0 BRA `(.L_x_1978) ;  /* 0x0000000000288947 */ /* 0x000ff20003800000 */
        /* <DEDUP_REMOVED lines=10> */
.L_x_1978:
[----:B------:R-:W-:Y:S05]  /*9b70*/  BSYNC B0 ;  /* 0x0000000000007941 */ /* 0x000fea0003800000 */
.L_x_1977:
[----:B------:R-:W-:Y:S06]  /*9b80*/  BAR.ARV 0xa, 0xa0 ;  /* 0x0282800000007b1d */ /* 0x000fec0000002000 */
[----:B------:R-:W-:Y:S04]  /*9b90*/  BSSY B0, `(.L_x_1979) ;  /* 0x0000003000007945 */ /* 0x000fe80003800000 */
[----:B------:R-:W-:Y:S05]  /*9ba0*/  @!P0 BRA `(.L_x_1980) ;  /* 0x0000000000048947 */ /* 0x000fea0003800000 */
[----:B------:R-:W-:-:S04]  /*9bb0*/  DEPBAR.LE SB0, 0x0 ;  /* 0x000080000000791a */ /* 0x000fc80000000000 */
.L_x_1980:
[----:B------:R-:W-:Y:S05]  /*9bc0*/  BSYNC B0 ;  /* 0x0000000000007941 */ /* 0x000fea0003800000 */
.L_x_1979:
        /* <DEDUP_REMOVED lines=19> */
.L_x_1982:
[----:B------:R-:W-:Y:S05]  /*9d00*/  BSYNC B0 ;  /* 0x0000000000007941 */ /* 0x000fea0003800000 */
.L_x_1981:
        /* <DEDUP_REMOVED lines=9> */
.L_x_1985:
[----:B------:R-:W2:Y:S04]  /*9da0*/  LDG.E.STRONG.GPU R0, desc[UR46][R2.64] ;  /* 0x0000002e02007981 */ /* 0x000ea8000c1ef900 */
[----:B--2---:R-:W-:Y:S01]  /*9db0*/  CCTL.IVALL ;  /* 0x00000000ff00798f */ /* 0x004fe20002000000 */
[----:B------:R-:W-:Y:S05]  /*9dc0*/  YIELD ;  /* 0x0000000000007946 */ /* 0x000fea0003800000 */
[----:B------:R-:W-:-:S13]  /*9dd0*/  ISETP.NE.AND P1, PT, R0, UR22, PT ;  /* 0x0000001600007c0c */ /* 0x000fda000bf25270 */
[----:B------:R-:W-:Y:S05]  /*9de0*/  @P1 BRA `(.L_x_1985) ;  /* 0xfffffffc00ec1947 */ /* 0x000fea000383ffff */
.L_x_1984:
[----:B------:R-:W-:Y:S05]  /*9df0*/  BSYNC B0 ;  /* 0x0000000000007941 */ /* 0x000fea0003800000 */
.L_x_1983:
[----:B------:R-:W-:-:S03]  /*9e00*/  UMOV UR12, 0xffffffff ;  /* 0xffffffff000c7882 */ /* 0x000fc60000000000 */
[----:B------:R-:W-:Y:S05]  /*9e10*/  BRA.DIV UR12, `(.L_x_1986) ;  /* 0x000000360c8c7947 */ /* 0x000fea000b800000 */
[----:B------:R-:W-:Y:S01]  /*9e20*/  NOP ;  /* 0x0000000000007918 */ /* 0x000fe20000000000 */
.L_x_2050:
        /* <DEDUP_REMOVED lines=15> */
.L_x_1988:
[----:B------:R-:W-:Y:S05]  /*9f20*/  BSYNC B0 ;  /* 0x0000000000007941 */ /* 0x000fea0003800000 */
.L_x_1987:
        /* <DEDUP_REMOVED lines=15> */
.L_x_1990:
[----:B------:R-:W-:Y:S05]  /*a020*/  BSYNC B0 ;  /* 0x0000000000007941 */ /* 0x000fea0003800000 */
.L_x_1989:
[----:B------:R-:W-:Y:S06]  /*a030*/  BAR.ARV 0xa, 0xa0 ;  /* 0x0282800000007b1d */ /* 0x000fec0000002000 */
[----:B------:R-:W-:Y:S04]  /*a040*/  BSSY B0, `(.L_x_1991) ;  /* 0x0000003000007945 */ /* 0x000fe80003800000 */
[----:B------:R-:W-:Y:S05]  /*a050*/  @!P0 BRA `(.L_x_1992) ;  /* 0x0000000000048947 */ /* 0x000fea0003800000 */
[----:B------:R-:W-:-:S04]  /*a060*/  DEPBAR.LE SB0, 0x0 ;  /* 0x000080000000791a */ /* 0x000fc80000000000 */
.L_x_1992:
[----:B------:R-:W-:Y:S05]  /*a070*/  BSYNC B0 ;  /* 0x0000000000007941 */ /* 0x000fea0003800000 */
.L_x_1991:
        /* <DEDUP_REMOVED lines=19> */
.L_x_1994:
[----:B------:R-:W-:Y:S05]  /*a1b0*/  BSYNC B0 ;  /* 0x0000000000007941 */ /* 0x000fea0003800000 */
.L_x_1993:
[----:B------:R-:W-:Y:S02]  /*a1c0*/  UIADD3 UR9, UR9, 0x2, URZ ;  /* 0x0000000209097890 */ /* 0x000fe4000fffe03f */
[----:B------:R-:W-:-:S04]  /*a1d0*/  UIADD3 UR4, UR4, 0x4000, URZ ;  /* 0x0000400004047890 */ /* 0x000fc8000fffe03f */
[----:B------:R-:W-:-:S13]  /*a1e0*/  ISETP.LE.AND P1, PT, R9, UR9, PT ;  /* 0x0000000909007c0c */ /* 0x000fda000bf23270 */
[----:B------:R-:W-:Y:S05]  /*a1f0*/  @!P1 BRA `(.L_x_1995) ;  /* 0xfffffff400789947 */ /* 0x000fea000383ffff */
.L_x_1956:
        /* <DEDUP_REMOVED lines=41> */
.L_x_1998:
[----:B------:R-:W-:Y:S05]  /*a490*/  BSYNC B0 ;  /* 0x0000000000007941 */ /* 0x000fea0003800000 */
.L_x_1997:
[----:B------:R-:W-:Y:S05]  /*a4a0*/  BRA `(.L_x_1999) ;  /* 0x0000000000047947 */ /* 0x000fea0003800000 */
.L_x_1996:
[----:B------:R-:W-:-:S05]  /*a4b0*/  UMOV UR4, UR9 ;  /* 0x0000000900047c82 */ /* 0x000fca0008000000 */
.L_x_1999:
        /* <DEDUP_REMOVED lines=11> */
.L_x_2004:
        /* <DEDUP_REMOVED lines=24> */
.L_x_2001:
[----:B------:R-:W-:Y:S05]  /*a6f0*/  BSYNC B0 ;  /* 0x0000000000007941 */ /* 0x000fea0003800000 */
.L_x_2000:
        /* <DEDUP_REMOVED lines=24> */
.L_x_2003:
[----:B------:R-:W-:Y:S05]  /*a880*/  BSYNC B0 ;  /* 0x0000000000007941 */ /* 0x000fea0003800000 */
.L_x_2002:
[----:B------:R-:W-:Y:S02]  /*a890*/  UIADD3 UR7, UR7, 0x2, URZ ;  /* 0x0000000207077890 */ /* 0x000fe4000fffe03f */
[----:B------:R-:W-:Y:S02]  /*a8a0*/  ULEA UR5, UR19, UR5, 0x1 ;  /* 0x0000000513057291 */ /* 0x000fe4000f8e083f */
[----:B------:R-:W-:Y:S02]  /*a8b0*/  ULEA UR6, UR19, UR6, 0x1 ;  /* 0x0000000613067291 */ /* 0x000fe4000f8e083f */
[----:B------:R-:W-:-:S13]  /*a8c0*/  ISETP.NE.AND P0, PT, RZ, UR7, PT ;  /* 0x00000007ff007c0c */ /* 0x000fda000bf05270 */
[----:B------:R-:W-:Y:S05]  /*a8d0*/  @!P0 BRA `(.L_x_1860) ;  /* 0x0000002800388947 */ /* 0x000fea0003800000 */
[----:B------:R-:W-:Y:S05]  /*a8e0*/  BRA `(.L_x_2004) ;  /* 0xfffffffc00207947 */ /* 0x000fea000383ffff */
.L_x_1948:
        /* <DEDUP_REMOVED lines=14> */
.L_x_2005:
        /* <DEDUP_REMOVED lines=14> */
.L_x_2007:
[----:B------:R-:W-:-:S05]  /*aab0*/  ULDC UR4, c[0x0][0x8bc] ;  /* 0x00022f0000047ab9 */ /* 0x000fca0000000800 */
.L_x_2006:
        /* <DEDUP_REMOVED lines=59> */
.L_x_2009:
        /* <DEDUP_REMOVED lines=13> */
.L_x_2010:
        /* <DEDUP_REMOVED lines=8> */
.L_x_2011:
        /* <DEDUP_REMOVED lines=21> */
.L_x_2012:
        /* <DEDUP_REMOVED lines=50> */
.L_x_2051:
        /* <DEDUP_REMOVED lines=15> */
.L_x_2015:
        /* <DEDUP_REMOVED lines=97> */
.L_x_2026:
[----:B-123--:R-:W-:-:S04]  /*bb30*/  SHF.L.U32 R18, R10, 0x1f, RZ ;  /* 0x0000001f0a127819 */ /* 0x00efc800000006ff */
[----:B------:R-:W2:Y:S02]  /*bb40*/  SYNCS.PHASECHK.TRANS64.TRYWAIT P1, [R15+URZ+0x30840], R18 ;  /* 0x030840120f0075a7 */ /* 0x000ea4000802017f */
[----:B--2---:R-:W-:Y:S05]  /*bb50*/  @!P1 BRA `(.L_x_2018) ;  /* 0x00000018006c9947 */ /* 0x004fea0003800000 */
.L_x_2052:
        /* <DEDUP_REMOVED lines=8> */
.L_x_2019:
        /* <DEDUP_REMOVED lines=37> */
.L_x_2053:
        /* <DEDUP_REMOVED lines=8> */
.L_x_2021:
        /* <DEDUP_REMOVED lines=37> */
.L_x_2054:
        /* <DEDUP_REMOVED lines=8> */
.L_x_2023:
        /* <DEDUP_REMOVED lines=31> */
.L_x_2056:
        /* <DEDUP_REMOVED lines=8> */
.L_x_2025:
        /* <DEDUP_REMOVED lines=37> */
.L_x_2017:
[----:B------:R-:W4:Y:S02]  /*c640*/  LDL.LU R4, [R1+0x4] ;  /* 0x0000040001047983 */ /* 0x000f240000300800 */
[----:B----4-:R-:W-:Y:S02]  /*c650*/  ISETP.NE.AND P1, PT, R4, RZ, PT ;  /* 0x000000ff0400720c */ /* 0x010fe40003f25270 */
[----:B------:R4:W5:Y:S11]  /*c660*/  LDL R4, [R1] ;  /* 0x0000000001047983 */ /* 0x0009760000100800 */
[----:B----4-:R-:W-:Y:S05]  /*c670*/  @!P1 BRA `(.L_x_2016) ;  /* 0x00000004005c9947 */ /* 0x010fea0003800000 */
[----:B------:R-:W-:-:S04]  /*c680*/  SHF.L.U32 R12, R10, 0x1f, RZ ;  /* 0x0000001f0a0c7819 */ /* 0x000fc800000006ff */
[----:B------:R-:W4:Y:S02]  /*c690*/  SYNCS.PHASECHK.TRANS64.TRYWAIT P1, [R15+URZ+0x30840], R12 ;  /* 0x0308400c0f0075a7 */ /* 0x000f24000802017f */
[----:B----4-:R-:W-:Y:S05]  /*c6a0*/  @!P1 BRA `(.L_x_2027) ;  /* 0x0000000c00ec9947 */ /* 0x010fea0003800000 */
.L_x_2057:
        /* <DEDUP_REMOVED lines=8> */
.L_x_2028:
        /* <DEDUP_REMOVED lines=34> */
.L_x_2058:
        /* <DEDUP_REMOVED lines=8> */
.L_x_2030:
        /* <DEDUP_REMOVED lines=34> */
.L_x_2016:
[----:B------:R-:W1:Y:S01]  /*cbf0*/  S2R R0, SR_TID.X ;  /* 0x0000000000007919 */ /* 0x000e620000002100 */
[----:B------:R-:W-:Y:S01]  /*cc00*/  IMAD R3, R16, 0x8, R15 ;  /* 0x0000000810037824 */ /* 0x000fe200078e020f */
[----:B-1----:R-:W-:Y:S02]  /*cc10*/  LOP3.LUT R2, R0, 0x7f, RZ, 0xc0, !PT ;  /* 0x0000007f00027812 */ /* 0x002fe400078ec0ff */
[----:B------:R-:W-:Y:S02]  /*cc20*/  SHF.L.U32 R0, R10, 0x1f, RZ ;  /* 0x0000001f0a007819 */ /* 0x000fe400000006ff */
[----:B------:R-:W-:Y:S02]  /*cc30*/  ISETP.NE.AND P1, PT, R2, RZ, PT ;  /* 0x000000ff0200720c */ /* 0x000fe40003f25270 */
[----:B------:R-:W1:Y:S02]  /*cc40*/  SYNCS.PHASECHK.TRANS64.TRYWAIT P0, [R3+URZ+0x30840], R0 ;  /* 0x03084000030075a7 */ /* 0x000e64000800017f */
[----:B-1----:R-:W-:Y:S09]  /*cc50*/  @!P0 BRA `(.L_x_2031) ;  /* 0x0000000800a88947 */ /* 0x002ff20003800000 */
.L_x_2059:
[----:B------:R-:W-:Y:S05]  /*cc60*/  @P1 BRA `(.L_x_2032) ;  /* 0x0000000000181947 */ /* 0x000fea0003800000 */
[----:B------:R-:W1:Y:S01]  /*cc70*/  S2R R2, SR_TID.X ;  /* 0x0000000000027919 */ /* 0x000e620000002100 */
[----:B------:R-:W-:-:S04]  /*cc80*/  IMAD.MOV.U32 R0, RZ, RZ, 0x4100 ;  /* 0x00004100ff007424 */ /* 0x000fc800078e00ff */
[----:B------:R1:W-:Y:S02]  /*cc90*/  SYNCS.ARRIVE.TRANS64 RZ, [R3+URZ+0x30830], R0 ;  /* 0x0308300003ff79a7 */ /* 0x0003e4000800003f */
[----:B-1----:R-:W-:-:S13]  /*cca0*/  LOP3.LUT P0, RZ, R2, 0x1f, RZ, 0xc0, !PT ;  /* 0x0000001f02ff7812 */ /* 0x002fda000780c0ff */
[----:B------:R-:W-:Y:S05]  /*ccb0*/  @!P0 BRA `(.L_x_2032) ;  /* 0x0000000000048947 */ /* 0x000fea0003800000 */
[----:B------:R-:W-:Y:S01]  /*ccc0*/  BPT.TRAP 0x1 ;  /* 0x000000040000795c */ /* 0x000fe20000300000 */
.L_x_2032:
        /* <DEDUP_REMOVED lines=41> */
.L_x_2013:
[----:B------:R-:W-:Y:S05]  /*cf60*/  BSYNC B0 ;  /* 0x0000000000007941 */ /* 0x000fea0003800000 */
.L_x_2008:
[----:B------:R-:W-:-:S03]  /*cf70*/  UMOV UR8, 0xffffffff ;  /* 0xffffffff00087882 */ /* 0x000fc60000000000 */
[----:B------:R-:W-:Y:S05]  /*cf80*/  BRA.DIV UR8, `(.L_x_2033) ;  /* 0x0000000608f07947 */ /* 0x000fea000b800000 */
[----:B------:R-:W-:-:S13]  /*cf90*/  ELECT P6, URZ, PT ;  /* 0x00000000003f782f */ /* 0x000fda00038c0000 */
.L_x_2062:
[----:B------:R-:W-:Y:S05]  /*cfa0*/  @!P6 BRA `(.L_x_1860) ;  /* 0x000000000084e947 */ /* 0x000fea0003800000 */
[----:B------:R-:W-:-:S06]  /*cfb0*/  ULOP3.LUT UR8, UR38, 0x2, URZ, 0xfc, !UPT ;  /* 0x0000000226087892 */ /* 0x000fcc000f8efc3f */
[----:B------:R-:W-:-:S05]  /*cfc0*/  IMAD.U32 R2, RZ, RZ, UR8 ;  /* 0x00000008ff027e24 */ /* 0x000fca000f8e00ff */
[----:B------:R-:W-:-:S13]  /*cfd0*/  ISETP.NE.AND P2, PT, R2, 0x3, PT ;  /* 0x000000030200780c */ /* 0x000fda0003f45270 */
[----:B------:R-:W-:Y:S05]  /*cfe0*/  @!P2 BRA `(.L_x_2034) ;  /* 0x000000000004a947 */ /* 0x000fea0003800000 */
[----:B---3--:R-:W-:Y:S01]  /*cff0*/  BPT.TRAP 0x1 ;  /* 0x000000040000795c */ /* 0x008fe20000300000 */
.L_x_2034:
        /* <DEDUP_REMOVED lines=15> */
.L_x_2063:
[----:B------:R-:W2:Y:S02]  /*d0f0*/  SYNCS.PHASECHK.TRANS64.TRYWAIT P0, [R3+URZ], R2 ;  /* 0x00000002030075a7 */ /* 0x000ea4000800017f */
[----:B--2---:R-:W-:Y:S05]  /*d100*/  @!P0 BRA `(.L_x_2036) ;  /* 0x0000000400c48947 */ /* 0x004fea0003800000 */
.L_x_2064:
[----:B------:R-:W-:Y:S05]  /*d110*/  @!P2 BRA `(.L_x_2037) ;  /* 0x000000000004a947 */ /* 0x000fea0003800000 */
[----:B---3--:R-:W-:Y:S01]  /*d120*/  BPT.TRAP 0x1 ;  /* 0x000000040000795c */ /* 0x008fe20000300000 */
.L_x_2037:
[----:B--2---:R-:W-:-:S04]  /*d130*/  VIADD R3, R8, 0x30840 ;  /* 0x0003084008037836 */ /* 0x004fc80000000000 */
[----:B------:R-:W-:-:S04]  /*d140*/  IMAD R5, R0, 0x8, R3 ;  /* 0x0000000800057824 */ /* 0x000fc800078e0203 */
[----:B------:R-:W2:Y:S02]  /*d150*/  SYNCS.PHASECHK.TRANS64.TRYWAIT P0, [R5+URZ], R4 ;  /* 0x00000004050075a7 */ /* 0x000ea4000800017f */
[----:B--2---:R-:W-:Y:S05]  /*d160*/  @!P0 BRA `(.L_x_2038) ;  /* 0x0000000400c08947 */ /* 0x004fea0003800000 */
.L_x_2065:
[----:B------:R-:W-:-:S07]  /*d170*/  IMAD R3, R6, 0x8, R3 ;  /* 0x0000000806037824 */ /* 0x000fce00078e0203 */
.L_x_2039:
[----:B----4-:R4:W1:Y:S02]  /*d180*/  SYNCS.PHASECHK.TRANS64.TRYWAIT P0, [R3+URZ], R2 ;  /* 0x00000002030075a7 */ /* 0x010864000800017f */
[----:B-1----:R-:W-:Y:S05]  /*d190*/  @!P0 NANOSLEEP.SYNCS 0x989680 ;  /* 0x009896800000895d */ /* 0x002fea0003900000 */
[----:B------:R-:W1:Y:S02]  /*d1a0*/  @!P0 SYNCS.PHASECHK.TRANS64 P0, [R3+URZ], R2 ;  /* 0x00000002030085a7 */ /* 0x000e64000800007f */
[----:B-1----:R-:W-:Y:S05]  /*d1b0*/  @!P0 BRA `(.L_x_2039) ;  /* 0xfffffffc00f08947 */ /* 0x002fea000383ffff */
.L_x_1860:
[----:B---3--:R-:W-:Y:S05]  /*d1c0*/  BSYNC B6 ;  /* 0x0000000000067941 */ /* 0x008fea0003800000 */
.L_x_1854:
[----:B------:R-:W-:Y:S05]  /*d1d0*/  EXIT ;  /* 0x000000000000794d */ /* 0x000fea0003800000 */
.L_x_1871:
[----:B------:R-:W-:Y:S02]  /*d1e0*/  IMAD.MOV.U32 R12, RZ, RZ, RZ ;  /* 0x000000ffff0c7224 */ /* 0x000fe400078e00ff */
[----:B------:R-:W-:Y:S02]  /*d1f0*/  IMAD.MOV.U32 R11, RZ, RZ, 0x1f ;  /* 0x0000001fff0b7424 */ /* 0x000fe400078e00ff */
[----:B------:R-:W-:-:S07]  /*d200*/  IMAD.MOV.U32 R15, RZ, RZ, -0x1 ;  /* 0xffffffffff0f7424 */ /* 0x000fce00078e00ff */
[----:B------:R-:W-:Y:S05]  /*d210*/  WARPSYNC.COLLECTIVE R15, `(.L_x_2040) ;  /* 0x000000000f087348 */ /* 0x000fea0003c00000 */
[----:B------:R1:W2:Y:S02]  /*d220*/  SHFL.IDX P6, R14, R13, R12, R11 ;  /* 0x0000000c0d0e7389 */ /* 0x0002a400000c000b */
[----:B-12---:R-:W-:Y:S01]  /*d230*/  ENDCOLLECTIVE ;  /* 0x000000000000791b */ /* 0x006fe20003800000 */
.L_x_2040:
[----:B------:R-:W-:Y:S05]  /*d240*/  BRA `(.L_x_2041) ;  /* 0xffffff4400047947 */ /* 0x000fea000383ffff */
.L_x_1873:
        /* <DEDUP_REMOVED lines=8> */
.L_x_1877:
[----:B---3--:R3:W4:Y:S02]  /*d2d0*/  SYNCS.PHASECHK.TRANS64.TRYWAIT P0, [R0+URZ+0x30810], R191 ;  /* 0x030810bf000075a7 */ /* 0x008724000800017f */
[----:B----4-:R-:W-:Y:S05]  /*d2e0*/  @!P0 NANOSLEEP.SYNCS 0x989680 ;  /* 0x009896800000895d */ /* 0x010fea0003900000 */
[----:B------:R-:W4:Y:S02]  /*d2f0*/  @!P0 SYNCS.PHASECHK.TRANS64 P0, [R0+URZ+0x30810], R191 ;  /* 0x030810bf000085a7 */ /* 0x000f24000800007f */
[----:B----4-:R-:W-:Y:S05]  /*d300*/  @!P0 BRA `(.L_x_1877) ;  /* 0xfffffffc00f08947 */ /* 0x010fea000383ffff */
[----:B------:R-:W-:Y:S05]  /*d310*/  BRA `(.L_x_1876) ;  /* 0xffffff4800ec7947 */ /* 0x000fea000383ffff */
.L_x_1881:
[----:B--2---:R2:W1:Y:S02]  /*d320*/  SYNCS.PHASECHK.TRANS64.TRYWAIT P0, [R0+URZ+0x30830], R191 ;  /* 0x030830bf000075a7 */ /* 0x004464000800017f */
[----:B-1----:R-:W-:Y:S05]  /*d330*/  @!P0 NANOSLEEP.SYNCS 0x989680 ;  /* 0x009896800000895d */ /* 0x002fea0003900000 */
[----:B------:R-:W1:Y:S02]  /*d340*/  @!P0 SYNCS.PHASECHK.TRANS64 P0, [R0+URZ+0x30830], R191 ;  /* 0x030830bf000085a7 */ /* 0x000e64000800007f */
[----:B-1----:R-:W-:Y:S05]  /*d350*/  @!P0 BRA `(.L_x_1881) ;  /* 0xfffffffc00f08947 */ /* 0x002fea000383ffff */
[----:B------:R-:W-:Y:S05]  /*d360*/  BRA `(.L_x_1880) ;  /* 0xffffff5400047947 */ /* 0x000fea000383ffff */
.L_x_1961:
[----:B------:R-:W-:Y:S01]  /*d370*/  BSSY B0, `(.L_x_2042) ;  /* 0x0000005000007945 */ /* 0x000fe20003800000 */
[----:B------:R-:W-:-:S07]  /*d380*/  IMAD.MOV.U32 R15, RZ, RZ, -0x1 ;  /* 0xffffffffff0f7424 */ /* 0x000fce00078e00ff */
[----:B------:R-:W-:Y:S05]  /*d390*/  WARPSYNC.COLLECTIVE R15, `(.L_x_2043) ;  /* 0x000000000f087348 */ /* 0x000fea0003c00000 */
[----:B------:R-:W-:Y:S01]  /*d3a0*/  NOP ;  /* 0x0000000000007918 */ /* 0x000fe20000000000 */
[----:B------:R-:W-:Y:S01]  /*d3b0*/  ENDCOLLECTIVE ;  /* 0x000000000000791b */ /* 0x000fe20003800000 */
.L_x_2043:
[----:B------:R-:W-:Y:S05]  /*d3c0*/  BSYNC B0 ;  /* 0x0000000000007941 */ /* 0x000fea0003800000 */
.L_x_2042:
[----:B------:R-:W-:Y:S05]  /*d3d0*/  BRA `(.L_x_2044) ;  /* 0xffffffbc00a47947 */ /* 0x000fea000383ffff */
.L_x_1974:
[----:B------:R-:W-:Y:S01]  /*d3e0*/  BSSY B0, `(.L_x_2045) ;  /* 0x0000005000007945 */ /* 0x000fe20003800000 */
[----:B------:R-:W-:-:S07]  /*d3f0*/  IMAD.MOV.U32 R15, RZ, RZ, -0x1 ;  /* 0xffffffffff0f7424 */ /* 0x000fce00078e00ff */
[----:B------:R-:W-:Y:S05]  /*d400*/  WARPSYNC.COLLECTIVE R15, `(.L_x_2046) ;  /* 0x000000000f087348 */ /* 0x000fea0003c00000 */
[----:B------:R-:W-:Y:S01]  /*d410*/  NOP ;  /* 0x0000000000007918 */ /* 0x000fe20000000000 */
[----:B------:R-:W-:Y:S01]  /*d420*/  ENDCOLLECTIVE ;  /* 0x000000000000791b */ /* 0x000fe20003800000 */
.L_x_2046:
[----:B------:R-:W-:Y:S05]  /*d430*/  BSYNC B0 ;  /* 0x0000000000007941 */ /* 0x000fea0003800000 */
.L_x_2045:
[----:B------:R-:W-:Y:S05]  /*d440*/  BRA `(.L_x_2047) ;  /* 0xffffffc400347947 */ /* 0x000fea000383ffff */
.L_x_1986:
[----:B------:R-:W-:Y:S01]  /*d450*/  BSSY B0, `(.L_x_2048) ;  /* 0x0000005000007945 */ /* 0x000fe20003800000 */
[----:B------:R-:W-:-:S07]  /*d460*/  IMAD.MOV.U32 R15, RZ, RZ, -0x1 ;  /* 0xffffffffff0f7424 */ /* 0x000fce00078e00ff */
[----:B------:R-:W-:Y:S05]  /*d470*/  WARPSYNC.COLLECTIVE R15, `(.L_x_2049) ;  /* 0x000000000f087348 */ /* 0x000fea0003c00000 */
[----:B------:R-:W-:Y:S01]  /*d480*/  NOP ;  /* 0x0000000000007918 */ /* 0x000fe20000000000 */
[----:B------:R-:W-:Y:S01]  /*d490*/  ENDCOLLECTIVE ;  /* 0x000000000000791b */ /* 0x000fe20003800000 */
.L_x_2049:
[----:B------:R-:W-:Y:S05]  /*d4a0*/  BSYNC B0 ;  /* 0x0000000000007941 */ /* 0x000fea0003800000 */
.L_x_2048:
[----:B------:R-:W-:Y:S05]  /*d4b0*/  BRA `(.L_x_2050) ;  /* 0xffffffc8005c7947 */ /* 0x000fea000383ffff */
.L_x_2014:
[----:B-1----:R1:W2:Y:S02]  /*d4c0*/  SYNCS.PHASECHK.TRANS64.TRYWAIT P0, [R15+URZ+0x30820], R0 ;  /* 0x030820000f0075a7 */ /* 0x0022a4000800017f */
[----:B--2---:R-:W-:Y:S05]  /*d4d0*/  @!P0 NANOSLEEP.SYNCS 0x989680 ;  /* 0x009896800000895d */ /* 0x004fea0003900000 */
[----:B------:R-:W2:Y:S02]  /*d4e0*/  @!P0 SYNCS.PHASECHK.TRANS64 P0, [R15+URZ+0x30820], R0 ;  /* 0x030820000f0085a7 */ /* 0x000ea4000800007f */
[----:B--2---:R-:W-:Y:S05]  /*d4f0*/  @!P0 BRA `(.L_x_2014) ;  /* 0xfffffffc00f08947 */ /* 0x004fea000383ffff */
[----:B------:R-:W-:Y:S05]  /*d500*/  BRA `(.L_x_2051) ;  /* 0xffffffdc00c87947 */ /* 0x000fea000383ffff */
.L_x_2018:
[----:B--2---:R2:W3:Y:S02]  /*d510*/  SYNCS.PHASECHK.TRANS64.TRYWAIT P1, [R15+URZ+0x30840], R18 ;  /* 0x030840120f0075a7 */ /* 0x0044e4000802017f */
[----:B---3--:R-:W-:Y:S05]  /*d520*/  @!P1 NANOSLEEP.SYNCS 0x989680 ;  /* 0x009896800000995d */ /* 0x008fea0003900000 */
[----:B------:R-:W3:Y:S02]  /*d530*/  @!P1 SYNCS.PHASECHK.TRANS64 P1, [R15+URZ+0x30840], R18 ;  /* 0x030840120f0095a7 */ /* 0x000ee4000802007f */
[----:B---3--:R-:W-:Y:S05]  /*d540*/  @!P1 BRA `(.L_x_2018) ;  /* 0xfffffffc00f09947 */ /* 0x008fea000383ffff */
[----:B------:R-:W-:Y:S05]  /*d550*/  BRA `(.L_x_2052) ;  /* 0xffffffe400807947 */ /* 0x000fea000383ffff */
.L_x_2020:
[----:B-1----:R1:W3:Y:S02]  /*d560*/  SYNCS.PHASECHK.TRANS64.TRYWAIT P1, [R15+URZ+0x30828], R18 ;  /* 0x030828120f0075a7 */ /* 0x0022e4000802017f */
[----:B---3--:R-:W-:Y:S05]  /*d570*/  @!P1 NANOSLEEP.SYNCS 0x989680 ;  /* 0x009896800000995d */ /* 0x008fea0003900000 */
[----:B------:R-:W3:Y:S02]  /*d580*/  @!P1 SYNCS.PHASECHK.TRANS64 P1, [R15+URZ+0x30828], R18 ;  /* 0x030828120f0095a7 */ /* 0x000ee4000802007f */
[----:B---3--:R-:W-:Y:S05]  /*d590*/  @!P1 BRA `(.L_x_2020) ;  /* 0xfffffffc00f09947 */ /* 0x008fea000383ffff */
[----:B------:R-:W-:Y:S05]  /*d5a0*/  BRA `(.L_x_2053) ;  /* 0xffffffe800207947 */ /* 0x000fea000383ffff */
.L_x_2022:
[----:B---3--:R3:W4:Y:S02]  /*d5b0*/  SYNCS.PHASECHK.TRANS64.TRYWAIT P1, [R15+URZ+0x30848], R18 ;  /* 0x030848120f0075a7 */ /* 0x008724000802017f */
[----:B----4-:R-:W-:Y:S05]  /*d5c0*/  @!P1 NANOSLEEP.SYNCS 0x989680 ;  /* 0x009896800000995d */ /* 0x010fea0003900000 */
[----:B------:R-:W4:Y:S02]  /*d5d0*/  @!P1 SYNCS.PHASECHK.TRANS64 P1, [R15+URZ+0x30848], R18 ;  /* 0x030848120f0095a7 */ /* 0x000f24000802007f */
[----:B----4-:R-:W-:Y:S05]  /*d5e0*/  @!P1 BRA `(.L_x_2022) ;  /* 0xfffffffc00f09947 */ /* 0x010fea000383ffff */
[----:B------:R-:W-:Y:S05]  /*d5f0*/  BRA `(.L_x_2054) ;  /* 0xffffffe800c07947 */ /* 0x000fea000383ffff */
.L_x_2024:
[----:B------:R-:W-:-:S07]  /*d600*/  SHF.L.U32 R4, R10, 0x1f, RZ ;  /* 0x0000001f0a047819 */ /* 0x000fce00000006ff */
.L_x_2055:
[----:B----4-:R4:W1:Y:S02]  /*d610*/  SYNCS.PHASECHK.TRANS64.TRYWAIT P1, [R15+URZ+0x30820], R4 ;  /* 0x030820040f0075a7 */ /* 0x010864000802017f */
[----:B-1----:R-:W-:Y:S05]  /*d620*/  @!P1 NANOSLEEP.SYNCS 0x989680 ;  /* 0x009896800000995d */ /* 0x002fea0003900000 */
[----:B------:R-:W1:Y:S02]  /*d630*/  @!P1 SYNCS.PHASECHK.TRANS64 P1, [R15+URZ+0x30820], R4 ;  /* 0x030820040f0095a7 */ /* 0x000e64000802007f */
[----:B-1----:R-:W-:Y:S05]  /*d640*/  @!P1 BRA `(.L_x_2055) ;  /* 0xfffffffc00f09947 */ /* 0x002fea000383ffff */
[----:B------:R-:W-:Y:S05]  /*d650*/  BRA `(.L_x_2056) ;  /* 0xffffffec00447947 */ /* 0x000fea000383ffff */
.L_x_2027:
[----:B----4-:R4:W1:Y:S02]  /*d660*/  SYNCS.PHASECHK.TRANS64.TRYWAIT P1, [R15+URZ+0x30840], R12 ;  /* 0x0308400c0f0075a7 */ /* 0x010864000802017f */
[----:B-1----:R-:W-:Y:S05]  /*d670*/  @!P1 NANOSLEEP.SYNCS 0x989680 ;  /* 0x009896800000995d */ /* 0x002fea0003900000 */
[----:B------:R-:W1:Y:S02]  /*d680*/  @!P1 SYNCS.PHASECHK.TRANS64 P1, [R15+URZ+0x30840], R12 ;  /* 0x0308400c0f0095a7 */ /* 0x000e64000802007f */
[----:B-1----:R-:W-:Y:S05]  /*d690*/  @!P1 BRA `(.L_x_2027) ;  /* 0xfffffffc00f09947 */ /* 0x002fea000383ffff */
[----:B------:R-:W-:Y:S05]  /*d6a0*/  BRA `(.L_x_2057) ;  /* 0xfffffff000007947 */ /* 0x000fea000383ffff */
.L_x_2029:
[----:B-1----:R1:W2:Y:S02]  /*d6b0*/  SYNCS.PHASECHK.TRANS64.TRYWAIT P1, [R15+URZ+0x30828], R12 ;  /* 0x0308280c0f0075a7 */ /* 0x0022a4000802017f */
[----:B--2---:R-:W-:Y:S05]  /*d6c0*/  @!P1 NANOSLEEP.SYNCS 0x989680 ;  /* 0x009896800000995d */ /* 0x004fea0003900000 */
[----:B------:R-:W2:Y:S02]  /*d6d0*/  @!P1 SYNCS.PHASECHK.TRANS64 P1, [R15+URZ+0x30828], R12 ;  /* 0x0308280c0f0095a7 */ /* 0x000ea4000802007f */
[----:B--2---:R-:W-:Y:S05]  /*d6e0*/  @!P1 BRA `(.L_x_2029) ;  /* 0xfffffffc00f09947 */ /* 0x004fea000383ffff */
[----:B------:R-:W-:Y:S05]  /*d6f0*/  BRA `(.L_x_2058) ;  /* 0xfffffff000947947 */ /* 0x000fea000383ffff */
.L_x_2031:
[----:B------:R1:W1:Y:S02]  /*d700*/  SYNCS.PHASECHK.TRANS64.TRYWAIT P0, [R3+URZ+0x30840], R0 ;  /* 0x03084000030075a7 */ /* 0x000264000800017f */
[----:B-1----:R-:W-:Y:S05]  /*d710*/  @!P0 NANOSLEEP.SYNCS 0x989680 ;  /* 0x009896800000895d */ /* 0x002fea0003900000 */
[----:B------:R-:W1:Y:S02]  /*d720*/  @!P0 SYNCS.PHASECHK.TRANS64 P0, [R3+URZ+0x30840], R0 ;  /* 0x03084000030085a7 */ /* 0x000e64000800007f */
[----:B-1----:R-:W-:Y:S05]  /*d730*/  @!P0 BRA `(.L_x_2031) ;  /* 0xfffffffc00f08947 */ /* 0x002fea000383ffff */
[----:B------:R-:W-:Y:S05]  /*d740*/  BRA `(.L_x_2059) ;  /* 0xfffffff400447947 */ /* 0x000fea000383ffff */
.L_x_2033:
[----:B------:R-:W-:Y:S01]  /*d750*/  BSSY B0, `(.L_x_2060) ;  /* 0x0000006000007945 */ /* 0x000fe20003800000 */
[----:B------:R-:W-:-:S07]  /*d760*/  IMAD.MOV.U32 R15, RZ, RZ, -0x1 ;  /* 0xffffffffff0f7424 */ /* 0x000fce00078e00ff */
[----:B---3--:R-:W-:Y:S05]  /*d770*/  WARPSYNC.COLLECTIVE R15, `(.L_x_2061) ;  /* 0x000000000f0c7348 */ /* 0x008fea0003c00000 */
[----:B------:R-:W-:Y:S02]  /*d780*/  ELECT P6, UR62, PT ;  /* 0x00000000003e782f */ /* 0x000fe400038c0000 */
[----:B------:R-:W-:Y:S01]  /*d790*/  MOV R14, UR62 ;  /* 0x0000003e000e7c02 */ /* 0x000fe20008000f00 */
[----:B---3--:R-:W-:Y:S10]  /*d7a0*/  ENDCOLLECTIVE ;  /* 0x000000000000791b */ /* 0x008ff40003800000 */
.L_x_2061:
[----:B------:R-:W-:Y:S05]  /*d7b0*/  BSYNC B0 ;  /* 0x0000000000007941 */ /* 0x000fea0003800000 */
.L_x_2060:
[----:B------:R-:W-:Y:S05]  /*d7c0*/  BRA `(.L_x_2062) ;  /* 0xfffffff400f47947 */ /* 0x000fea000383ffff */
.L_x_2035:
[----:B-1----:R1:W2:Y:S02]  /*d7d0*/  SYNCS.PHASECHK.TRANS64.TRYWAIT P0, [R7+URZ], R4 ;  /* 0x00000004070075a7 */ /* 0x0022a4000800017f */
[----:B--2---:R-:W-:Y:S05]  /*d7e0*/  @!P0 NANOSLEEP.SYNCS 0x989680 ;  /* 0x009896800000895d */ /* 0x004fea0003900000 */
[----:B------:R-:W2:Y:S02]  /*d7f0*/  @!P0 SYNCS.PHASECHK.TRANS64 P0, [R7+URZ], R4 ;  /* 0x00000004070085a7 */ /* 0x000ea4000800007f */
[----:B--2---:R-:W-:Y:S05]  /*d800*/  @!P0 BRA `(.L_x_2035) ;  /* 0xfffffffc00f08947 */ /* 0x004fea000383ffff */
[----:B------:R-:W-:Y:S05]  /*d810*/  BRA `(.L_x_2063) ;  /* 0xfffffff800347947 */ /* 0x000fea000383ffff */
.L_x_2036:
[----:B--2---:R2:W4:Y:S02]  /*d820*/  SYNCS.PHASECHK.TRANS64.TRYWAIT P0, [R3+URZ], R2 ;  /* 0x00000002030075a7 */ /* 0x004524000800017f */
[----:B----4-:R-:W-:Y:S05]  /*d830*/  @!P0 NANOSLEEP.SYNCS 0x989680 ;  /* 0x009896800000895d */ /* 0x010fea0003900000 */
[----:B------:R-:W4:Y:S02]  /*d840*/  @!P0 SYNCS.PHASECHK.TRANS64 P0, [R3+URZ], R2 ;  /* 0x00000002030085a7 */ /* 0x000f24000800007f */
[----:B----4-:R-:W-:Y:S05]  /*d850*/  @!P0 BRA `(.L_x_2036) ;  /* 0xfffffffc00f08947 */ /* 0x010fea000383ffff */
[----:B------:R-:W-:Y:S05]  /*d860*/  BRA `(.L_x_2064) ;  /* 0xfffffff800287947 */ /* 0x000fea000383ffff */
.L_x_2038:
[----:B--2---:R2:W4:Y:S02]  /*d870*/  SYNCS.PHASECHK.TRANS64.TRYWAIT P0, [R5+URZ], R4 ;  /* 0x00000004050075a7 */ /* 0x004524000800017f */
[----:B----4-:R-:W-:Y:S05]  /*d880*/  @!P0 NANOSLEEP.SYNCS 0x989680 ;  /* 0x009896800000895d */ /* 0x010fea0003900000 */
[----:B------:R-:W4:Y:S02]  /*d890*/  @!P0 SYNCS.PHASECHK.TRANS64 P0, [R5+URZ], R4 ;  /* 0x00000004050085a7 */ /* 0x000f24000800007f */
[----:B----4-:R-:W-:Y:S05]  /*d8a0*/  @!P0 BRA `(.L_x_2038) ;  /* 0xfffffffc00f08947 */ /* 0x010fea000383ffff */
[----:B------:R-:W-:Y:S05]  /*d8b0*/  BRA `(.L_x_2065) ;  /* 0xfffffff8002c7947 */ /* 0x000fea000383ffff */
.L_x_2066:
        /* <DEDUP_REMOVED lines=12> */
.L_x_7303:


//--------------------- .text._ZN7cutlass13device_kernelIN5flash11enable_sm90INS1_16FlashAttnBwdSm90INS1_25CollectiveMainloopBwdSm90ILi2ELi2ELi2EN4cute5tupleIJNS5_1CILi1EEES8_S8_EEENS6_IJNS7_ILi64EEENS7_ILi128EEESB_EEENS_10bfloat16_tEfNS_4arch4Sm90ELb0ELb1ELb1ELb1ELb0ELb1ELb0ELb0ELi2ELi1ELi2ELi1ELb0EEENS1_24CollectiveEpilogueBwdGQAISC_fSF_Li256ELb1ELb0EEENS1_19SingleTileSchedulerILb1ELb0ELb0ELi128EEEEEEEEEvNT_6ParamsE --------------------------
	.section	.text._ZN7cutlass13device_kernelIN5flash11enable_sm90INS1_16FlashAttnBwdSm90INS1_25CollectiveMainloopBwdSm90ILi2ELi2ELi2EN4cute5tupleIJNS5_1CILi1EEES8_S8_EEENS6_IJNS7_ILi64EEENS7_ILi128EEESB_EEENS_10bfloat16_tEfNS_4arch4Sm90ELb0ELb1ELb1ELb1ELb0ELb1ELb0ELb0ELi2ELi1ELi2ELi1ELb0EEENS1_24CollectiveEpilogueBwdGQAISC_fSF_Li256ELb1ELb0EEENS1_19SingleTileSchedulerILb1ELb0ELb0ELi128EEEEEEEEEvNT_6ParamsE,"ax",@progbits
	.align	128
.text._ZN7cutlass13device_kernelIN5flash11enable_sm90INS1_16FlashAttnBwdSm90INS1_25CollectiveMainloopBwdSm90ILi2ELi2ELi2EN4cute5tupleIJNS5_1CILi1EEES8_S8_EEENS6_IJNS7_ILi64EEENS7_ILi128EEESB_EEENS_10bfloat16_tEfNS_4arch4Sm90ELb0ELb1ELb1ELb1ELb0ELb1ELb0ELb0ELi2ELi1ELi2ELi1ELb0EEENS1_24CollectiveEpilogueBwdGQAISC_fSF_Li256ELb1ELb0EEENS1_19SingleTileSchedulerILb1ELb0ELb0ELi128EEEEEEEEEvNT_6ParamsE:
        .type           _ZN7cutlass13device_kernelIN5flash11enable_sm90INS1_16FlashAttnBwdSm90INS1_25CollectiveMainloopBwdSm90ILi2ELi2ELi2EN4cute5tupleIJNS5_1CILi1EEES8_S8_EEENS6_IJNS7_ILi64EEENS7_ILi128EEESB_EEENS_10bfloat16_tEfNS_4arch4Sm90ELb0ELb1ELb1ELb1ELb0ELb1ELb0ELb0ELi2ELi1ELi2ELi1ELb0EEENS1_24CollectiveEpilogueBwdGQAISC_fSF_Li256ELb1ELb0EEENS1_19SingleTileSchedulerILb1ELb0ELb0ELi128EEEEEEEEEvNT_6ParamsE,@function
        .size           _ZN7cutlass13device_kernelIN5flash11enable_sm90INS1_16FlashAttnBwdSm90INS1_25CollectiveMainloopBwdSm90ILi2ELi2ELi2EN4cute5tupleIJNS5_1CILi1EEES8_S8_EEENS6_IJNS7_ILi64EEENS7_ILi128EEESB_EEENS_10bfloat16_tEfNS_4arch4Sm90ELb0ELb1ELb1ELb1ELb0ELb1ELb0ELb0ELi2ELi1ELi2ELi1ELb0EEENS1_24CollectiveEpilogueBwdGQAISC_fSF_Li256ELb1ELb0EEENS1_19SingleTileSchedulerILb1ELb0ELb0ELi128EEEEEEEEEvNT_6ParamsE,(.L_x_7304 - _ZN7cutlass13device_kernelIN5flash11enable_sm90INS1_16FlashAttnBwdSm90INS1_25CollectiveMainloopBwdSm90ILi2ELi2ELi2EN4cute5tupleIJNS5_1CILi1EEES8_S8_EEENS6_IJNS7_ILi64EEENS7_ILi128EEESB_EEENS_10bfloat16_tEfNS_4arch4Sm90ELb0ELb1ELb1ELb1ELb0ELb1ELb0ELb0ELi2ELi1ELi2ELi1ELb0EEENS1_24CollectiveEpilogueBwdGQAISC_fSF_Li256ELb1ELb0EEENS1_19SingleTileSchedulerILb1ELb0ELb0ELi128EEEEEEEEEvNT_6ParamsE)
        .other          _ZN7cutlass13device_kernelIN5flash11enable_sm90INS1_16FlashAttnBwdSm90INS1_25CollectiveMainloopBwdSm90ILi2ELi2ELi2EN4cute5tupleIJNS5_1CILi1EEES8_S8_EEENS6_IJNS7_ILi64EEENS7_ILi128EEESB_EEENS_10bfloat16_tEfNS_4arch4Sm90ELb0ELb1ELb1ELb1ELb0ELb1ELb0ELb0ELi2ELi1ELi2ELi1ELb0EEENS1_24CollectiveEpilogueBwdGQAISC_fSF_Li256ELb1ELb0EEENS1_19SingleTileSchedulerILb1ELb0ELb0ELi128EEEEEEEEEvNT_6ParamsE,@"STO_CUDA_ENTRY STV_DEFAULT"
_ZN7cutlass13device_kernelIN5flash11enable_sm90INS1_16FlashAttnBwdSm90INS1_25CollectiveMainloopBwdSm90ILi2ELi2ELi2EN4cute5tupleIJNS5_1CILi1EEES8_S8_EEENS6_IJNS7_ILi64EEENS7_ILi128EEESB_EEENS_10bfloat16_tEfNS_4arch4Sm90ELb0ELb1ELb1ELb1ELb0ELb1ELb0ELb0ELi2ELi1ELi2ELi1ELb0EEENS1_24CollectiveEpilogueBwdGQAISC_fSF_Li256ELb1ELb0EEENS1_19SingleTileSchedulerILb1ELb0ELb0ELi128EEEEEEEEEvNT_6ParamsE:
        /* <DEDUP_REMOVED lines=24> */
.L_x_2068:
[----:B------:R-:W-:Y:S05]  /*0180*/  BSYNC B0 ;  /* 0x0000000000007941 */ /* 0x000fea0003800000 */
.L_x_2067:
        /* <DEDUP_REMOVED lines=37> */
.L_x_2069:
        /* <DEDUP_REMOVED lines=22> */
.L_x_2070:
[----:B------:R-:W-:Y:S01]  /*0540*/  PLOP3.LUT P0, PT, PT, PT, UP0, 0x80, 0x0 ;  /* 0x000000000000781c */ /* 0x000fe20003f0f008 */
[----:B------:R-:W-:Y:S01]  /*0550*/  NOP ;  /* 0x0000000000007918 */ /* 0x000fe20000000000 */
[----:B------:R-:W-:Y:S01]  /*0560*/  ULDC.64 UR46, c[0x0][0x208] ;  /* 0x00008200002e7ab9 */ /* 0x000fe20000000a00 */
[----:B------:R-:W-:Y:S01]  /*0570*/  BSSY B6, `(.L_x_2071) ;  /* 0x0000908000067945 */ /* 0x000fe20003800000 */
[----:B-12-4-:R-:W-:Y:S09]  /*0580*/  BAR.SYNC.DEFER_BLOCKING 0x0 ;  /* 0x0000000000007b1d */ /* 0x016ff20000010000 */
[----:B------:R-:W-:Y:S05]  /*0590*/  @!P0 BRA `(.L_x_2072) ;  /* 0x00000054003c8947 */ /* 0x000fea0003800000 */
.L_x_2073:
        /* <DEDUP_REMOVED lines=24> */
.L_x_2074:
        /* <DEDUP_REMOVED lines=14> */
.L_x_2076:
[----:B------:R-:W-:-:S05]  /*0800*/  ULDC UR4, c[0x0][0x8c4] ;  /* 0x0002310000047ab9 */ /* 0x000fca0000000800 */
.L_x_2075:
        /* <DEDUP_REMOVED lines=17> */
.L_x_2078:
        /* <DEDUP_REMOVED lines=14> */
.L_x_2079:
        /* <DEDUP_REMOVED lines=11> */
.L_x_2080:
        /* <DEDUP_REMOVED lines=13> */
.L_x_2081:
        /* <DEDUP_REMOVED lines=82> */
.L_x_2082:
        /* <DEDUP_REMOVED lines=30> */
.L_x_2085:
        /* <DEDUP_REMOVED lines=15> */
.L_x_2084:
        /* <DEDUP_REMOVED lines=22> */
.L_x_2087:
        /* <DEDUP_REMOVED lines=15> */
.L_x_2086:
        /* <DEDUP_REMOVED lines=8> */
.L_x_2171:
        /* <DEDUP_REMOVED lines=23> */
.L_x_2089:
        /* <DEDUP_REMOVED lines=96> */
.L_x_2101:
[----:B------:R-:W-:-:S05]  /*1db0*/  IMAD.U32 R0, RZ, RZ, UR38 ;  /* 0x00000026ff007e24 */ /* 0x000fca000f8e00ff */
[----:B------:R-:W-:-:S04]  /*1dc0*/  LOP3.LUT R0, R0, 0x1, RZ, 0xfc, !PT ;  /* 0x0000000100007812 */ /* 0x000fc800078efcff */
[----:B------:R-:W-:-:S13]  /*1dd0*/  ISETP.NE.AND P6, PT, R0, 0x3, PT ;  /* 0x000000030000780c */ /* 0x000fda0003fc5270 */
[----:B-1----:R-:W-:Y:S05]  /*1de0*/  @!P6 BRA `(.L_x_2091) ;  /* 0x000000000004e947 */ /* 0x002fea0003800000 */
[----:B------:R-:W-:Y:S01]  /*1df0*/  BPT.TRAP 0x1 ;  /* 0x000000040000795c */ /* 0x000fe20000300000 */
.L_x_2091:
        /* <DEDUP_REMOVED lines=8> */
.L_x_2092:
[----:B---3--:R-:W-:Y:S05]  /*1e80*/  @P0 BRA `(.L_x_2093) ;  /* 0x0000000000080947 */ /* 0x008fea0003800000 */
[----:B------:R-:W3:Y:S02]  /*1e90*/  SYNCS.PHASECHK.TRANS64.TRYWAIT P0, [R0+URZ+0x30810], R191 ;  /* 0x030810bf000075a7 */ /* 0x000ee4000800017f */
[----:B---3--:R-:W-:Y:S05]  /*1ea0*/  @!P0 BRA `(.L_x_2094) ;  /* 0x0000007800148947 */ /* 0x008fea0003800000 */
.L_x_2093:
        /* <DEDUP_REMOVED lines=84> */
.L_x_2095:
[----:B------:R1:W1:Y:S01]  /*23f0*/  SYNCS.PHASECHK.TRANS64.TRYWAIT P0, [R0+URZ+0x30830], R191 ;  /* 0x030830bf000075a7 */ /* 0x000262000800017f */
[----:B------:R-:W-:Y:S05]  /*2400*/  @!P6 BRA `(.L_x_2096) ;  /* 0x000000000004e947 */ /* 0x000fea0003800000 */
[----:B------:R-:W-:Y:S01]  /*2410*/  BPT.TRAP 0x1 ;  /* 0x000000040000795c */ /* 0x000fe20000300000 */
.L_x_2096:
        /* <DEDUP_REMOVED lines=52> */
.L_x_2097:
        /* <DEDUP_REMOVED lines=539> */
.L_x_2099:
        /* <DEDUP_REMOVED lines=49> */
.L_x_2100:
        /* <DEDUP_REMOVED lines=78> */
.L_x_2083:
[----:B------:R-:W-:Y:S05]  /*5100*/  @P0 BRA `(.L_x_2077) ;  /* 0x0000004400380947 */ /* 0x000fea0003800000 */
[----:B------:R-:W-:Y:S01]  /*5110*/  ULDC.64 UR4, c[0x0][0x878] ;  /* 0x00021e0000047ab9 */ /* 0x000fe20000000a00 */
[----:B------:R-:W2:Y:S01]  /*5120*/  S2R R4, SR_TID.X ;  /* 0x0000000000047919 */ /* 0x000ea20000002100 */
[----:B------:R-:W-:Y:S01]  /*5130*/  UISETP.NE.U32.AND UP0, UPT, UR4, URZ, UPT ;  /* 0x0000003f0400728c */ /* 0x000fe2000bf05070 */
[----:B------:R-:W-:Y:S01]  /*5140*/  S2UR UR8, SR_CgaCtaId ;  /* 0x00000000000879c3 */ /* 0x000fe20000008800 */
[----:B------:R-:W-:-:S07]  /*5150*/  ULDC UR6, c[0x0][0x850] ;  /* 0x0002140000067ab9 */ /* 0x000fce0000000800 */
[----:B------:R-:W3:Y:S01]  /*5160*/  S2UR UR10, SR_CTAID.X ;  /* 0x00000000000a79c3 */ /* 0x000ee20000002500 */
[----:B------:R-:W-:Y:S01]  /*5170*/  UISETP.NE.AND.EX UP0, UPT, UR5, URZ, UPT, UP0 ;  /* 0x0000003f0500728c */ /* 0x000fe2000bf05300 */
[----:B------:R-:W-:Y:S01]  /*5180*/  UMOV UR7, 0x400 ;  /* 0x0000040000077882 */ /* 0x000fe20000000000 */
[----:B------:R-:W-:Y:S01]  /*5190*/  ULDC.64 UR12, c[0x0][0x818] ;  /* 0x00020600000c7ab9 */ /* 0x000fe20000000a00 */
[----:B------:R-:W-:Y:S01]  /*51a0*/  ULDC.64 UR14, c[0x0][0x840] ;  /* 0x00021000000e7ab9 */ /* 0x000fe20000000a00 */
[----:B------:R-:W-:Y:S02]  /*51b0*/  ULDC.64 UR16, c[0x0][0x848] ;  /* 0x0002120000107ab9 */ /* 0x000fe40000000a00 */
[----:B------:R-:W-:-:S05]  /*51c0*/  PLOP3.LUT P0, PT, PT, PT, UP0, 0x80, 0x0 ;  /* 0x000000000000781c */ /* 0x000fca0003f0f008 */
[----:B------:R-:W-:Y:S02]  /*51d0*/  @UP0 ULDC.64 UR4, c[0x0][0x878] ;  /* 0x00021e0000040ab9 */ /* 0x000fe40000000a00 */
[----:B------:R-:W-:-:S06]  /*51e0*/  @UP0 UIMAD.WIDE UR4, UR36, 0x4, UR4 ;  /* 0x00000004240408a5 */ /* 0x000fcc000f8e0204 */
[----:B------:R-:W-:Y:S02]  /*51f0*/  IMAD.U32 R2, RZ, RZ, UR4 ;  /* 0x00000004ff027e24 */ /* 0x000fe4000f8e00ff */
[----:B-1----:R-:W-:-:S05]  /*5200*/  IMAD.U32 R3, RZ, RZ, UR5 ;  /* 0x00000005ff037e24 */ /* 0x002fca000f8e00ff */
[----:B------:R-:W4:Y:S01]  /*5210*/  @P0 LDG.E R2, desc[UR46][R2.64] ;  /* 0x0000002e02020981 */ /* 0x000f22000c1e1900 */
[----:B------:R-:W1:Y:S01]  /*5220*/  S2UR UR5, SR_CTAID.Y ;  /* 0x00000000000579c3 */ /* 0x000e620000002600 */
[----:B--2---:R-:W-:Y:S01]  /*5230*/  VIADD R5, R4, 0xffffff80 ;  /* 0xffffff8004057836 */ /* 0x004fe20000000000 */
[----:B------:R-:W-:Y:S01]  /*5240*/  UISETP.NE.AND UP1, UPT, UR6, 0x1, UPT ;  /* 0x000000010600788c */ /* 0x000fe2000bf25270 */
[----:B------:R-:W-:Y:S01]  /*5250*/  BSSY B0, `(.L_x_2102) ;  /* 0x000005b000007945 */ /* 0x000fe20003800000 */
[----:B---3--:R-:W-:Y:S02]  /*5260*/  USHF.L.U32 UR10, UR10, 0xe, URZ ;  /* 0x0000000e0a0a7899 */ /* 0x008fe4000800063f */
[----:B------:R-:W-:-:S07]  /*5270*/  SHF.R.S32.HI R0, RZ, 0x1f, R5 ;  /* 0x0000001fff007819 */ /* 0x000fce0000011405 */
[----:B------:R-:W-:Y:S01]  /*5280*/  @UP1 ULDC UR11, c[0x0][0x858] ;  /* 0x00021600000b1ab9 */ /* 0x000fe20000000800 */
[----:B------:R-:W-:Y:S01]  /*5290*/  BAR.SYNC.DEFER_BLOCKING 0x1, 0x100 ;  /* 0x0044000000007b1d */ /* 0x000fe20000010000 */
[----:B----4-:R-:W-:Y:S02]  /*52a0*/  @P0 R2UR UR4, R2 ;  /* 0x00000000020402ca */ /* 0x010fe400000e0000 */
[----:B------:R-:W-:Y:S02]  /*52b0*/  LEA.HI R2, R0, R5, RZ, 0x7 ;  /* 0x0000000500027211 */ /* 0x000fe400078f38ff */
[----:B------:R-:W-:Y:S02]  /*52c0*/  ISETP.NE.AND P0, PT, R5, RZ, PT ;  /* 0x000000ff0500720c */ /* 0x000fe40003f05270 */
[C---:B------:R-:W-:Y:S01]  /*52d0*/  LOP3.LUT R0, R2.reuse, 0xfffff80, RZ, 0xc0, !PT ;  /* 0x0fffff8002007812 */ /* 0x040fe200078ec0ff */
[----:B------:R-:W-:-:S04]  /*52e0*/  IMAD.SHL.U32 R2, R2, 0x40, RZ ;  /* 0x0000004002027824 */ /* 0x000fc800078e00ff */
[----:B------:R-:W-:Y:S01]  /*52f0*/  IMAD.IADD R0, R5, 0x1, -R0 ;  /* 0x0000000105007824 */ /* 0x000fe200078e0a00 */
[----:B------:R-:W-:Y:S01]  /*5300*/  LOP3.LUT R3, R2, 0x3fffe000, RZ, 0xc0, !PT ;  /* 0x3fffe00002037812 */ /* 0x000fe200078ec0ff */
[----:B------:R-:W-:-:S04]  /*5310*/  @UP0 ULEA UR4, UR36, UR4, 0x7 ;  /* 0x0000000424040291 */ /* 0x000fc8000f8e383f */
[----:B------:R-:W-:Y:S01]  /*5320*/  @UP0 USHF.R.S32.HI UR6, URZ, 0x1f, UR4 ;  /* 0x0000001f3f060899 */ /* 0x000fe20008011404 */
[----:B------:R-:W-:-:S03]  /*5330*/  IMAD R0, R0, 0x4, R3 ;  /* 0x0000000400007824 */ /* 0x000fc600078e0203 */
[----:B------:R-:W-:Y:S02]  /*5340*/  @UP0 ULEA.HI UR6, UR6, UR4, URZ, 0x7 ;  /* 0x0000000406060291 */ /* 0x000fe4000f8f383f */
[----:B------:R-:W-:Y:S02]  /*5350*/  ULEA UR4, UR8, UR7, 0x18 ;  /* 0x0000000708047291 */ /* 0x000fe4000f8ec03f */
[----:B------:R-:W-:Y:S01]  /*5360*/  @UP0 USHF.L.U32 UR6, UR6, 0x7, URZ ;  /* 0x0000000706060899 */ /* 0x000fe2000800063f */
[----:B------:R-:W-:-:S03]  /*5370*/  @UP1 ULDC UR8, c[0x0][0x854] ;  /* 0x0002150000081ab9 */ /* 0x000fc60000000800 */
[----:B------:R-:W-:Y:S01]  /*5380*/  @UP0 ULOP3.LUT UR6, UR6, 0xffffc000, URZ, 0xc0, !UPT ;  /* 0xffffc00006060892 */ /* 0x000fe2000f8ec03f */
[----:B------:R-:W-:Y:S01]  /*5390*/  LEA R0, R0, UR4, 0x2 ;  /* 0x0000000400007c11 */ /* 0x000fe2000f8e10ff */
[----:B-1----:R-:W-:Y:S02]  /*53a0*/  UIMAD.WIDE.U32 UR8, UR5, UR8, URZ ;  /* 0x00000008050872a5 */ /* 0x002fe4000f8e003f */
[----:B------:R-:W-:Y:S02]  /*53b0*/  @UP0 USHF.R.S32.HI UR7, URZ, 0x1f, UR6 ;  /* 0x0000001f3f070899 */ /* 0x000fe40008011406 */
[----:B------:R-:W-:Y:S01]  /*53c0*/  @UP1 USHF.R.U32.HI UR5, URZ, UR11, UR9 ;  /* 0x0000000b3f051299 */ /* 0x000fe20008011609 */
[----:B------:R1:W-:Y:S01]  /*53d0*/  STS.128 [R0], R24 ;  /* 0x0000001800007388 */ /* 0x0003e20000000c00 */
[----:B------:R-:W-:Y:S02]  /*53e0*/  @!UP0 UMOV UR6, URZ ;  /* 0x0000003f00068c82 */ /* 0x000fe40008000000 */
[----:B------:R-:W-:Y:S01]  /*53f0*/  UIADD3 UR8, UP1, UR10, UR6, URZ ;  /* 0x000000060a087290 */ /* 0x000fe2000ff3e03f */
[----:B------:R1:W-:Y:S01]  /*5400*/  STS.128 [R0+0x800], R28 ;  /* 0x0008001c00007388 */ /* 0x0003e20000000c00 */
[----:B------:R-:W-:Y:S01]  /*5410*/  USHF.R.S32.HI UR6, URZ, 0x1f, UR5 ;  /* 0x0000001f3f067899 */ /* 0x000fe20008011405 */
[----:B------:R-:W-:-:S02]  /*5420*/  @!UP0 UMOV UR7, URZ ;  /* 0x0000003f00078c82 */ /* 0x000fc40008000000 */
[----:B------:R1:W-:Y:S01]  /*5430*/  STS.128 [R0+0x1000], R32 ;  /* 0x0010002000007388 */ /* 0x0003e20000000c00 */
[----:B------:R-:W-:Y:S02]  /*5440*/  ULEA.HI.X.SX32 UR9, UR10, UR7, 0x1, UP1 ;  /* 0x000000070a097291 */ /* 0x000fe400088f0e3f */
[----:B------:R-:W-:Y:S01]  /*5450*/  UIMAD UR7, UR6, UR12, URZ ;  /* 0x0000000c060772a4 */ /* 0x000fe2000f8e023f */
[----:B------:R1:W-:Y:S01]  /*5460*/  STS.128 [R0+0x1800], R36 ;  /* 0x0018002400007388 */ /* 0x0003e20000000c00 */
[----:B------:R-:W-:Y:S02]  /*5470*/  UIMAD UR11, UR6, UR14, URZ ;  /* 0x0000000e060b72a4 */ /* 0x000fe4000f8e023f */
[----:B------:R-:W-:Y:S01]  /*5480*/  UIMAD UR10, UR5, UR13, UR7 ;  /* 0x0000000d050a72a4 */ /* 0x000fe2000f8e0207 */
[----:B------:R1:W-:Y:S01]  /*5490*/  STS.128 [R0+0x2000], R40 ;  /* 0x0020002800007388 */ /* 0x0003e20000000c00 */
[----:B------:R-:W-:Y:S02]  /*54a0*/  UIMAD.WIDE.U32 UR6, UR5, UR12, UR8 ;  /* 0x0000000c050672a5 */ /* 0x000fe4000f8e0008 */
[----:B------:R-:W-:Y:S01]  /*54b0*/  UIMAD UR12, UR5, UR15, UR11 ;  /* 0x0000000f050c72a4 */ /* 0x000fe2000f8e020b */
[----:B------:R1:W-:Y:S01]  /*54c0*/  STS.128 [R0+0x2800], R44 ;  /* 0x0028002c00007388 */ /* 0x0003e20000000c00 */
[----:B------:R-:W-:-:S02]  /*54d0*/  UIMAD.WIDE.U32 UR8, UR5, UR14, UR8 ;  /* 0x0000000e050872a5 */ /* 0x000fc4000f8e0008 */
[----:B------:R-:W-:Y:S01]  /*54e0*/  USHF.R.S32.HI UR5, URZ, 0x1f, UR36 ;  /* 0x0000001f3f057899 */ /* 0x000fe20008011424 */
[----:B------:R1:W-:Y:S01]  /*54f0*/  STS.128 [R0+0x3000], R48 ;  /* 0x0030003000007388 */ /* 0x0003e20000000c00 */
[----:B------:R-:W-:Y:S01]  /*5500*/  ULDC.64 UR14, c[0x0][0x820] ;  /* 0x00020800000e7ab9 */ /* 0x000fe20000000a00 */
[----:B------:R-:W-:Y:S02]  /*5510*/  USEL UR36, UR36, URZ, !UP0 ;  /* 0x0000003f24247287 */ /* 0x000fe4000c000000 */
[----:B------:R1:W-:Y:S01]  /*5520*/  STS.128 [R0+0x3800], R52 ;  /* 0x0038003400007388 */ /* 0x0003e20000000c00 */
[----:B------:R-:W-:Y:S02]  /*5530*/  USEL UR5, UR5, URZ, !UP0 ;  /* 0x0000003f05057287 */ /* 0x000fe4000c000000 */
[----:B------:R-:W-:Y:S01]  /*5540*/  UIADD3 UR7, UR7, UR10, URZ ;  /* 0x0000000a07077290 */ /* 0x000fe2000fffe03f */
[----:B------:R1:W-:Y:S01]  /*5550*/  STS.128 [R0+0x4000], R56 ;  /* 0x0040003800007388 */ /* 0x0003e20000000c00 */
[----:B------:R-:W-:-:S02]  /*5560*/  UIMAD UR11, UR5, UR14, URZ ;  /* 0x0000000e050b72a4 */ /* 0x000fc4000f8e023f */
[----:B------:R-:W-:Y:S01]  /*5570*/  UIMAD UR5, UR5, UR16, URZ ;  /* 0x00000010050572a4 */ /* 0x000fe2000f8e023f */
[----:B------:R1:W-:Y:S01]  /*5580*/  STS.128 [R0+0x4800], R60 ;  /* 0x0048003c00007388 */ /* 0x0003e20000000c00 */
[----:B------:R-:W-:Y:S02]  /*5590*/  UIADD3 UR9, UR9, UR12, URZ ;  /* 0x0000000c09097290 */ /* 0x000fe4000fffe03f */
[----:B------:R-:W-:Y:S01]  /*55a0*/  UIMAD UR11, UR36, UR15, UR11 ;  /* 0x0000000f240b72a4 */ /* 0x000fe2000f8e020b */
[----:B------:R1:W-:Y:S01]  /*55b0*/  STS.128 [R0+0x5000], R64 ;  /* 0x0050004000007388 */ /* 0x0003e20000000c00 */
[----:B------:R-:W-:Y:S02]  /*55c0*/  UIMAD.WIDE.U32 UR6, UR36, UR14, UR6 ;  /* 0x0000000e240672a5 */ /* 0x000fe4000f8e0006 */
[----:B------:R-:W-:Y:S01]  /*55d0*/  UIMAD UR5, UR36, UR17, UR5 ;  /* 0x00000011240572a4 */ /* 0x000fe2000f8e0205 */
[----:B------:R1:W-:Y:S01]  /*55e0*/  STS.128 [R0+0x5800], R68 ;  /* 0x0058004400007388 */ /* 0x0003e20000000c00 */
[----:B------:R-:W-:Y:S01]  /*55f0*/  UIMAD.WIDE.U32 UR8, UR36, UR16, UR8 ;  /* 0x00000010240872a5 */ /* 0x000fe2000f8e0008 */
[----:B------:R-:W-:-:S02]  /*5600*/  ULDC.64 UR12, c[0x0][0x800] ;  /* 0x00020000000c7ab9 */ /* 0x000fc40000000a00 */
[----:B------:R1:W-:Y:S01]  /*5610*/  STS.128 [R0+0x6000], R72 ;  /* 0x0060004800007388 */ /* 0x0003e20000000c00 */
[----:B------:R-:W-:Y:S01]  /*5620*/  ULDC.64 UR14, c[0x0][0x828] ;  /* 0x00020a00000e7ab9 */ /* 0x000fe20000000a00 */
[----:B------:R-:W-:Y:S02]  /*5630*/  UIADD3 UR7, UR7, UR11, URZ ;  /* 0x0000000b07077290 */ /* 0x000fe4000fffe03f */
[----:B------:R1:W-:Y:S01]  /*5640*/  STS.128 [R0+0x6800], R76 ;  /* 0x0068004c00007388 */ /* 0x0003e20000000c00 */
[----:B------:R-:W-:Y:S02]  /*5650*/  ULEA UR12, UP0, UR6, UR12, 0x2 ;  /* 0x0000000c060c7291 */ /* 0x000fe4000f80103f */
[----:B------:R-:W-:Y:S01]  /*5660*/  UIADD3 UR5, UR9, UR5, URZ ;  /* 0x0000000509057290 */ /* 0x000fe2000fffe03f */
[----:B------:R1:W-:Y:S01]  /*5670*/  STS.128 [R0+0x7000], R80 ;  /* 0x0070005000007388 */ /* 0x0003e20000000c00 */
[----:B------:R-:W-:Y:S02]  /*5680*/  ULEA UR14, UP1, UR8, UR14, 0x2 ;  /* 0x0000000e080e7291 */ /* 0x000fe4000f82103f */
[----:B------:R-:W-:Y:S01]  /*5690*/  ULEA.HI.X UR13, UR6, UR13, UR7, 0x2, UP0 ;  /* 0x0000000d060d7291 */ /* 0x000fe200080f1407 */
[----:B------:R1:W-:Y:S01]  /*56a0*/  STS.128 [R0+0x7800], R84 ;  /* 0x0078005400007388 */ /* 0x0003e20000000c00 */
[----:B------:R-:W-:Y:S01]  /*56b0*/  ULEA.HI.X UR7, UR8, UR15, UR5, 0x2, UP1 ;  /* 0x0000000f08077291 */ /* 0x000fe200088f1405 */
        /* <DEDUP_REMOVED lines=13> */
.L_x_2104:
[----:B------:R-:W-:Y:S01]  /*5790*/  @P0 ELECT P1, URZ, PT ;  /* 0x00000000003f082f */ /* 0x000fe20003820000 */
[----:B------:R2:W-:-:S12]  /*57a0*/  UBLKRED.G.S.ADD.F32.RN [UR6], [UR4], UR5, desc[UR8] ;  /* 0x00000806040073bb */ /* 0x0005d800080a1405 */
[----:B------:R-:W-:Y:S02]  /*57b0*/  @P1 PLOP3.LUT P0, PT, P1, PT, PT, 0x8, 0x0 ;  /* 0x000000000000181c */ /* 0x000fe40000f0e170 */
[----:B------:R-:W-:-:S11]  /*57c0*/  PLOP3.LUT P1, PT, PT, PT, PT, 0x8, 0x0 ;  /* 0x000000000000781c */ /* 0x000fd60003f2e170 */
[----:B--2---:R-:W-:Y:S05]  /*57d0*/  @P0 BRA.U.ANY `(.L_x_2104) ;  /* 0xfffffffd00ec0947 */ /* 0x004fea000393ffff */
[----:B------:R0:W-:Y:S01]  /*57e0*/  UTMACMDFLUSH ;  /* 0x00000000000079b7 */ /* 0x0001e20000000000 */
[----:B------:R-:W-:-:S04]  /*57f0*/  DEPBAR.LE SB0, 0x0 ;  /* 0x000080000000791a */ /* 0x000fc80000000000 */
.L_x_2103:
[----:B------:R-:W-:Y:S05]  /*5800*/  BSYNC B0 ;  /* 0x0000000000007941 */ /* 0x000fea0003800000 */
.L_x_2102:
        /* <DEDUP_REMOVED lines=32> */
.L_x_2105:
        /* <DEDUP_REMOVED lines=8> */
.L_x_2072:
        /* <DEDUP_REMOVED lines=21> */
.L_x_2107:
        /* <DEDUP_REMOVED lines=13> */
.L_x_2109:
[----:B------:R-:W-:-:S05]  /*5cb0*/  ULDC UR4, c[0x0][0x8c4] ;  /* 0x0002310000047ab9 */ /* 0x000fca0000000800 */
.L_x_2108:
        /* <DEDUP_REMOVED lines=44> */
.L_x_2110:
        /* <DEDUP_REMOVED lines=13> */
.L_x_2111:
        /* <DEDUP_REMOVED lines=12> */
.L_x_2112:
        /* <DEDUP_REMOVED lines=22> */
.L_x_2113:
[----:B------:R-:W-:-:S13]  /*6270*/  ISETP.GT.AND P0, PT, R2, UR7, PT ;  /* 0x0000000702007c0c */ /* 0x000fda000bf04270 */
[----:B------:R-:W-:Y:S05]  /*6280*/  @!P0 BRA `(.L_x_2077) ;  /* 0x0000003000d88947 */ /* 0x000fea0003800000 */
[----:B------:R-:W-:Y:S01]  /*6290*/  ULDC.64 UR14, c[0x0][0x2d8] ;  /* 0x0000b600000e7ab9 */ /* 0x000fe20000000a00 */
[----:B------:R-:W-:Y:S01]  /*62a0*/  VIADD R0, R2, -UR7 ;  /* 0x8000000702007c36 */ /* 0x000fe20008000000 */
[----:B------:R-:W-:Y:S02]  /*62b0*/  UIMAD UR11, UR11, UR14, URZ ;  /* 0x0000000e0b0b72a4 */ /* 0x000fe4000f8e023f */
[----:B------:R-:W-:Y:S02]  /*62c0*/  USHF.R.S32.HI UR6, URZ, 0x1f, UR12 ;  /* 0x0000001f3f067899 */ /* 0x000fe4000801140c */
[----:B------:R-:W-:Y:S01]  /*62d0*/  UIMAD.WIDE.U32 UR8, UR16, UR14, URZ ;  /* 0x0000000e100872a5 */ /* 0x000fe2000f8e003f */
        /* <DEDUP_REMOVED lines=33> */
.L_x_2116:
[----:B------:R-:W-:Y:S05]  /*64f0*/  BSYNC B0 ;  /* 0x0000000000007941 */ /* 0x000fea0003800000 */
.L_x_2115:
        /* <DEDUP_REMOVED lines=19> */
.L_x_2118:
[----:B------:R-:W-:Y:S05]  /*6630*/  BSYNC B0 ;  /* 0x0000000000007941 */ /* 0x000fea0003800000 */
.L_x_2117:
[----:B------:R-:W-:Y:S06]  /*6640*/  BAR.ARV 0xa, 0xa0 ;  /* 0x0282800000007b1d */ /* 0x000fec0000002000 */
[----:B------:R-:W-:Y:S04]  /*6650*/  BSSY B0, `(.L_x_2119) ;  /* 0x0000003000007945 */ /* 0x000fe80003800000 */
[----:B------:R-:W-:Y:S05]  /*6660*/  @!P0 BRA `(.L_x_2120) ;  /* 0x0000000000048947 */ /* 0x000fea0003800000 */
[----:B------:R-:W-:-:S04]  /*6670*/  DEPBAR.LE SB0, 0x0 ;  /* 0x000080000000791a */ /* 0x000fc80000000000 */
.L_x_2120:
[----:B------:R-:W-:Y:S05]  /*6680*/  BSYNC B0 ;  /* 0x0000000000007941 */ /* 0x000fea0003800000 */
.L_x_2119:
[----:B------:R-:W-:Y:S06]  /*6690*/  BAR.ARV 0xb, 0xa0 ;  /* 0x02c2800000007b1d */ /* 0x000fec0000002000 */
[----:B------:R-:W-:Y:S01]  /*66a0*/  UIADD3 UR15, UR7, 0x1, URZ ;  /* 0x00000001070f7890 */ /* 0x000fe2000fffe03f */
[----:B------:R-:W-:Y:S11]  /*66b0*/  BRA `(.L_x_2121) ;  /* 0x0000000000047947 */ /* 0x000ff60003800000 */
.L_x_2114:
[----:B------:R-:W-:-:S05]  /*66c0*/  UMOV UR15, UR7 ;  /* 0x00000007000f7c82 */ /* 0x000fca0008000000 */
.L_x_2121:
        /* <DEDUP_REMOVED lines=21> */
.L_x_2134:
        /* <DEDUP_REMOVED lines=20> */
.L_x_2123:
[----:B------:R-:W-:Y:S05]  /*6960*/  BSYNC B0 ;  /* 0x0000000000007941 */ /* 0x000fea0003800000 */
.L_x_2122:
        /* <DEDUP_REMOVED lines=13> */
.L_x_2125:
[----:B------:R-:W-:Y:S05]  /*6a40*/  BSYNC B0 ;  /* 0x0000000000007941 */ /* 0x000fea0003800000 */
.L_x_2124:
[----:B------:R-:W-:Y:S06]  /*6a50*/  BAR.ARV 0xa, 0xa0 ;  /* 0x0282800000007b1d */ /* 0x000fec0000002000 */
[----:B------:R-:W-:Y:S04]  /*6a60*/  BSSY B0, `(.L_x_2126) ;  /* 0x0000003000007945 */ /* 0x000fe80003800000 */
[----:B------:R-:W-:Y:S05]  /*6a70*/  @!P0 BRA `(.L_x_2127) ;  /* 0x0000000000048947 */ /* 0x000fea0003800000 */
[----:B------:R-:W-:-:S04]  /*6a80*/  DEPBAR.LE SB0, 0x0 ;  /* 0x000080000000791a */ /* 0x000fc80000000000 */
.L_x_2127:
[----:B------:R-:W-:Y:S05]  /*6a90*/  BSYNC B0 ;  /* 0x0000000000007941 */ /* 0x000fea0003800000 */
.L_x_2126:
        /* <DEDUP_REMOVED lines=13> */
.L_x_2129:
[----:B------:R-:W-:Y:S05]  /*6b70*/  BSYNC B0 ;  /* 0x0000000000007941 */ /* 0x000fea0003800000 */
.L_x_2128:
        /* <DEDUP_REMOVED lines=13> */
.L_x_2131:
[----:B------:R-:W-:Y:S05]  /*6c50*/  BSYNC B0 ;  /* 0x0000000000007941 */ /* 0x000fea0003800000 */
.L_x_2130:
[----:B------:R-:W-:Y:S01]  /*6c60*/  UIADD3 UR15, UR15, 0x2, URZ ;  /* 0x000000020f0f7890 */ /* 0x000fe2000fffe03f */
[----:B------:R-:W-:Y:S06]  /*6c70*/  BAR.ARV 0xa, 0xa0 ;  /* 0x0282800000007b1d */ /* 0x000fec0000002000 */
[----:B------:R-:W-:Y:S01]  /*6c80*/  BSSY B0, `(.L_x_2132) ;  /* 0x0000004000007945 */ /* 0x000fe20003800000 */
[----:B------:R-:W-:-:S03]  /*6c90*/  ISETP.LE.AND P1, PT, R2, UR15, PT ;  /* 0x0000000f02007c0c */ /* 0x000fc6000bf23270 */
[----:B------:R-:W-:Y:S10]  /*6ca0*/  @!P0 BRA `(.L_x_2133) ;  /* 0x0000000000048947 */ /* 0x000ff40003800000 */
[----:B------:R-:W-:-:S04]  /*6cb0*/  DEPBAR.LE SB0, 0x0 ;  /* 0x000080000000791a */ /* 0x000fc80000000000 */
.L_x_2133:
[----:B------:R-:W-:Y:S05]  /*6cc0*/  BSYNC B0 ;  /* 0x0000000000007941 */ /* 0x000fea0003800000 */
.L_x_2132:
[----:B------:R-:W-:Y:S06]  /*6cd0*/  BAR.ARV 0xb, 0xa0 ;  /* 0x02c2800000007b1d */ /* 0x000fec0000002000 */
[----:B------:R-:W-:Y:S02]  /*6ce0*/  UIADD3 UR19, UR19, 0x4000, URZ ;  /* 0x0000400013137890 */ /* 0x000fe4000fffe03f */
[----:B------:R-:W-:Y:S01]  /*6cf0*/  UIADD3 UR6, UR6, 0x4000, URZ ;  /* 0x0000400006067890 */ /* 0x000fe2000fffe03f */
[----:B------:R-:W-:Y:S11]  /*6d00*/  @!P1 BRA `(.L_x_2134) ;  /* 0xfffffff800c49947 */ /* 0x000ff6000383ffff */
[----:B------:R-:W-:Y:S05]  /*6d10*/  BRA `(.L_x_2077) ;  /* 0x0000002800347947 */ /* 0x000fea0003800000 */
.L_x_2106:
        /* <DEDUP_REMOVED lines=14> */
.L_x_2135:
        /* <DEDUP_REMOVED lines=14> */
.L_x_2137:
[----:B------:R-:W-:-:S05]  /*6ee0*/  ULDC UR4, c[0x0][0x8c4] ;  /* 0x0002310000047ab9 */ /* 0x000fca0000000800 */
.L_x_2136:
        /* <DEDUP_REMOVED lines=59> */
.L_x_2139:
        /* <DEDUP_REMOVED lines=13> */
.L_x_2140:
        /* <DEDUP_REMOVED lines=8> */
.L_x_2141:
        /* <DEDUP_REMOVED lines=21> */
.L_x_2142:
        /* <DEDUP_REMOVED lines=50> */
.L_x_2172:
        /* <DEDUP_REMOVED lines=15> */
.L_x_2145:
        /* <DEDUP_REMOVED lines=97> */
.L_x_2156:
[----:B-123--:R-:W-:-:S04]  /*7f60*/  SHF.L.U32 R18, R10, 0x1f, RZ ;  /* 0x0000001f0a127819 */ /* 0x00efc800000006ff */
[----:B------:R-:W2:Y:S02]  /*7f70*/  SYNCS.PHASECHK.TRANS64.TRYWAIT P1, [R15+URZ+0x30840], R18 ;  /* 0x030840120f0075a7 */ /* 0x000ea4000802017f */
[----:B--2---:R-:W-:Y:S05]  /*7f80*/  @!P1 BRA `(.L_x_2148) ;  /* 0x0000001800189947 */ /* 0x004fea0003800000 */
.L_x_2173:
        /* <DEDUP_REMOVED lines=8> */
.L_x_2149:
        /* <DEDUP_REMOVED lines=37> */
.L_x_2174:
        /* <DEDUP_REMOVED lines=8> */
.L_x_2151:
        /* <DEDUP_REMOVED lines=37> */
.L_x_2175:
        /* <DEDUP_REMOVED lines=8> */
.L_x_2153:
        /* <DEDUP_REMOVED lines=31> */
.L_x_2177:
        /* <DEDUP_REMOVED lines=8> */
.L_x_2155:
        /* <DEDUP_REMOVED lines=37> */
.L_x_2147:
[----:B------:R-:W4:Y:S02]  /*8a70*/  LDL.LU R4, [R1+0x4] ;  /* 0x0000040001047983 */ /* 0x000f240000300800 */
[----:B----4-:R-:W-:Y:S02]  /*8a80*/  ISETP.NE.AND P1, PT, R4, RZ, PT ;  /* 0x000000ff0400720c */ /* 0x010fe40003f25270 */
[----:B------:R4:W5:Y:S11]  /*8a90*/  LDL R4, [R1] ;  /* 0x0000000001047983 */ /* 0x0009760000100800 */
[----:B----4-:R-:W-:Y:S05]  /*8aa0*/  @!P1 BRA `(.L_x_2146) ;  /* 0x00000004005c9947 */ /* 0x010fea0003800000 */
[----:B------:R-:W-:-:S04]  /*8ab0*/  SHF.L.U32 R12, R10, 0x1f, RZ ;  /* 0x0000001f0a0c7819 */ /* 0x000fc800000006ff */
[----:B------:R-:W4:Y:S02]  /*8ac0*/  SYNCS.PHASECHK.TRANS64.TRYWAIT P1, [R15+URZ+0x30840], R12 ;  /* 0x0308400c0f0075a7 */ /* 0x000f24000802017f */
[----:B----4-:R-:W-:Y:S05]  /*8ad0*/  @!P1 BRA `(.L_x_2157) ;  /* 0x0000000c00989947 */ /* 0x010fea0003800000 */
.L_x_2178:
        /* <DEDUP_REMOVED lines=8> */
.L_x_2158:
        /* <DEDUP_REMOVED lines=34> */
.L_x_2179:
        /* <DEDUP_REMOVED lines=8> */
.L_x_2160:
        /* <DEDUP_REMOVED lines=34> */
.L_x_2146:
[----:B------:R-:W1:Y:S01]  /*9020*/  S2R R0, SR_TID.X ;  /* 0x0000000000007919 */ /* 0x000e620000002100 */
[----:B------:R-:W-:Y:S01]  /*9030*/  IMAD R3, R16, 0x8, R15 ;  /* 0x0000000810037824 */ /* 0x000fe200078e020f */
[----:B-1----:R-:W-:Y:S02]  /*9040*/  LOP3.LUT R2, R0, 0x7f, RZ, 0xc0, !PT ;  /* 0x0000007f00027812 */ /* 0x002fe400078ec0ff */
[----:B------:R-:W-:Y:S02]  /*9050*/  SHF.L.U32 R0, R10, 0x1f, RZ ;  /* 0x0000001f0a007819 */ /* 0x000fe400000006ff */
[----:B------:R-:W-:Y:S02]  /*9060*/  ISETP.NE.AND P1, PT, R2, RZ, PT ;  /* 0x000000ff0200720c */ /* 0x000fe40003f25270 */
[----:B------:R-:W1:Y:S02]  /*9070*/  SYNCS.PHASECHK.TRANS64.TRYWAIT P0, [R3+URZ+0x30840], R0 ;  /* 0x03084000030075a7 */ /* 0x000e64000800017f */
[----:B-1----:R-:W-:Y:S09]  /*9080*/  @!P0 BRA `(.L_x_2161) ;  /* 0x0000000800548947 */ /* 0x002ff20003800000 */
.L_x_2180:
[----:B------:R-:W-:Y:S05]  /*9090*/  @P1 BRA `(.L_x_2162) ;  /* 0x0000000000181947 */ /* 0x000fea0003800000 */
[----:B------:R-:W1:Y:S01]  /*90a0*/  S2R R2, SR_TID.X ;  /* 0x0000000000027919 */ /* 0x000e620000002100 */
[----:B------:R-:W-:-:S04]  /*90b0*/  IMAD.MOV.U32 R0, RZ, RZ, 0x4100 ;  /* 0x00004100ff007424 */ /* 0x000fc800078e00ff */
[----:B------:R1:W-:Y:S02]  /*90c0*/  SYNCS.ARRIVE.TRANS64 RZ, [R3+URZ+0x30830], R0 ;  /* 0x0308300003ff79a7 */ /* 0x0003e4000800003f */
[----:B-1----:R-:W-:-:S13]  /*90d0*/  LOP3.LUT P0, RZ, R2, 0x1f, RZ, 0xc0, !PT ;  /* 0x0000001f02ff7812 */ /* 0x002fda000780c0ff */
[----:B------:R-:W-:Y:S05]  /*90e0*/  @!P0 BRA `(.L_x_2162) ;  /* 0x0000000000048947 */ /* 0x000fea0003800000 */
[----:B------:R-:W-:Y:S01]  /*90f0*/  BPT.TRAP 0x1 ;  /* 0x000000040000795c */ /* 0x000fe20000300000 */
.L_x_2162:
        /* <DEDUP_REMOVED lines=41> */
.L_x_2143:
[----:B------:R-:W-:Y:S05]  /*9390*/  BSYNC B0 ;  /* 0x0000000000007941 */ /* 0x000fea0003800000 */
.L_x_2138:
[----:B------:R-:W-:-:S03]  /*93a0*/  UMOV UR8, 0xffffffff ;  /* 0xffffffff00087882 */ /* 0x000fc60000000000 */
[----:B------:R-:W-:Y:S05]  /*93b0*/  BRA.DIV UR8, `(.L_x_2163) ;  /* 0x00000006089c7947 */ /* 0x000fea000b800000 */
[----:B------:R-:W-:-:S13]  /*93c0*/  ELECT P6, URZ, PT ;  /* 0x00000000003f782f */ /* 0x000fda00038c0000 */
.L_x_2183:
[----:B------:R-:W-:Y:S05]  /*93d0*/  @!P6 BRA `(.L_x_2077) ;  /* 0x000000000084e947 */ /* 0x000fea0003800000 */
[----:B------:R-:W-:-:S06]  /*93e0*/  ULOP3.LUT UR8, UR38, 0x2, URZ, 0xfc, !UPT ;  /* 0x0000000226087892 */ /* 0x000fcc000f8efc3f */
[----:B------:R-:W-:-:S05]  /*93f0*/  IMAD.U32 R2, RZ, RZ, UR8 ;  /* 0x00000008ff027e24 */ /* 0x000fca000f8e00ff */
[----:B------:R-:W-:-:S13]  /*9400*/  ISETP.NE.AND P2, PT, R2, 0x3, PT ;  /* 0x000000030200780c */ /* 0x000fda0003f45270 */
[----:B------:R-:W-:Y:S05]  /*9410*/  @!P2 BRA `(.L_x_2164) ;  /* 0x000000000004a947 */ /* 0x000fea0003800000 */
[----:B---3--:R-:W-:Y:S01]  /*9420*/  BPT.TRAP 0x1 ;  /* 0x000000040000795c */ /* 0x008fe20000300000 */
.L_x_2164:
        /* <DEDUP_REMOVED lines=15> */
.L_x_2184:
[----:B------:R-:W2:Y:S02]  /*9520*/  SYNCS.PHASECHK.TRANS64.TRYWAIT P0, [R3+URZ], R2 ;  /* 0x00000002030075a7 */ /* 0x000ea4000800017f */
[----:B--2---:R-:W-:Y:S05]  /*9530*/  @!P0 BRA `(.L_x_2166) ;  /* 0x0000000400708947 */ /* 0x004fea0003800000 */
.L_x_2185:
[----:B------:R-:W-:Y:S05]  /*9540*/  @!P2 BRA `(.L_x_2167) ;  /* 0x000000000004a947 */ /* 0x000fea0003800000 */
[----:B---3--:R-:W-:Y:S01]  /*9550*/  BPT.TRAP 0x1 ;  /* 0x000000040000795c */ /* 0x008fe20000300000 */
.L_x_2167:
[----:B--2---:R-:W-:-:S04]  /*9560*/  VIADD R3, R8, 0x30840 ;  /* 0x0003084008037836 */ /* 0x004fc80000000000 */
[----:B------:R-:W-:-:S04]  /*9570*/  IMAD R5, R0, 0x8, R3 ;  /* 0x0000000800057824 */ /* 0x000fc800078e0203 */
[----:B------:R-:W2:Y:S02]  /*9580*/  SYNCS.PHASECHK.TRANS64.TRYWAIT P0, [R5+URZ], R4 ;  /* 0x00000004050075a7 */ /* 0x000ea4000800017f */
[----:B--2---:R-:W-:Y:S05]  /*9590*/  @!P0 BRA `(.L_x_2168) ;  /* 0x00000004006c8947 */ /* 0x004fea0003800000 */
.L_x_2186:
[----:B------:R-:W-:-:S07]  /*95a0*/  IMAD R3, R6, 0x8, R3 ;  /* 0x0000000806037824 */ /* 0x000fce00078e0203 */
.L_x_2169:
[----:B----4-:R4:W1:Y:S02]  /*95b0*/  SYNCS.PHASECHK.TRANS64.TRYWAIT P0, [R3+URZ], R2 ;  /* 0x00000002030075a7 */ /* 0x010864000800017f */
[----:B-1----:R-:W-:Y:S05]  /*95c0*/  @!P0 NANOSLEEP.SYNCS 0x989680 ;  /* 0x009896800000895d */ /* 0x002fea0003900000 */
[----:B------:R-:W1:Y:S02]  /*95d0*/  @!P0 SYNCS.PHASECHK.TRANS64 P0, [R3+URZ], R2 ;  /* 0x00000002030085a7 */ /* 0x000e64000800007f */
[----:B-1----:R-:W-:Y:S05]  /*95e0*/  @!P0 BRA `(.L_x_2169) ;  /* 0xfffffffc00f08947 */ /* 0x002fea000383ffff */
.L_x_2077:
[----:B---3--:R-:W-:Y:S05]  /*95f0*/  BSYNC B6 ;  /* 0x0000000000067941 */ /* 0x008fea0003800000 */
.L_x_2071:
[----:B------:R-:W-:Y:S05]  /*9600*/  EXIT ;  /* 0x000000000000794d */ /* 0x000fea0003800000 */
.L_x_2088:
[----:B------:R-:W-:Y:S02]  /*9610*/  IMAD.MOV.U32 R12, RZ, RZ, RZ ;  /* 0x000000ffff0c7224 */ /* 0x000fe400078e00ff */
[----:B------:R-:W-:Y:S02]  /*9620*/  IMAD.MOV.U32 R11, RZ, RZ, 0x1f ;  /* 0x0000001fff0b7424 */ /* 0x000fe400078e00ff */
[----:B------:R-:W-:-:S07]  /*9630*/  IMAD.MOV.U32 R15, RZ, RZ, -0x1 ;  /* 0xffffffffff0f7424 */ /* 0x000fce00078e00ff */
[----:B------:R-:W-:Y:S05]  /*9640*/  WARPSYNC.COLLECTIVE R15, `(.L_x_2170) ;  /* 0x000000000f087348 */ /* 0x000fea0003c00000 */
[----:B------:R1:W2:Y:S02]  /*9650*/  SHFL.IDX P6, R14, R13, R12, R11 ;  /* 0x0000000c0d0e7389 */ /* 0x0002a400000c000b */
[----:B-12---:R-:W-:Y:S01]  /*9660*/  ENDCOLLECTIVE ;  /* 0x000000000000791b */ /* 0x006fe20003800000 */
.L_x_2170:
[----:B------:R-:W-:Y:S05]  /*9670*/  BRA `(.L_x_2171) ;  /* 0xffffff7c00f07947 */ /* 0x000fea000383ffff */
.L_x_2090:
        /* <DEDUP_REMOVED lines=8> */
.L_x_2094:
[----:B---3--:R3:W4:Y:S02]  /*9700*/  SYNCS.PHASECHK.TRANS64.TRYWAIT P0, [R0+URZ+0x30810], R191 ;  /* 0x030810bf000075a7 */ /* 0x008724000800017f */
[----:B----4-:R-:W-:Y:S05]  /*9710*/  @!P0 NANOSLEEP.SYNCS 0x989680 ;  /* 0x009896800000895d */ /* 0x010fea0003900000 */
[----:B------:R-:W4:Y:S02]  /*9720*/  @!P0 SYNCS.PHASECHK.TRANS64 P0, [R0+URZ+0x30810], R191 ;  /* 0x030810bf000085a7 */ /* 0x000f24000800007f */
[----:B----4-:R-:W-:Y:S05]  /*9730*/  @!P0 BRA `(.L_x_2094) ;  /* 0xfffffffc00f08947 */ /* 0x010fea000383ffff */
[----:B------:R-:W-:Y:S05]  /*9740*/  BRA `(.L_x_2093) ;  /* 0xffffff8400d87947 */ /* 0x000fea000383ffff */
.L_x_2098:
[----:B--2---:R2:W1:Y:S02]  /*9750*/  SYNCS.PHASECHK.TRANS64.TRYWAIT P0, [R0+URZ+0x30830], R191 ;  /* 0x030830bf000075a7 */ /* 0x004464000800017f */
[----:B-1----:R-:W-:Y:S05]  /*9760*/  @!P0 NANOSLEEP.SYNCS 0x989680 ;  /* 0x009896800000895d */ /* 0x002fea0003900000 */
[----:B------:R-:W1:Y:S02]  /*9770*/  @!P0 SYNCS.PHASECHK.TRANS64 P0, [R0+URZ+0x30830], R191 ;  /* 0x030830bf000085a7 */ /* 0x000e64000800007f */
[----:B-1----:R-:W-:Y:S05]  /*9780*/  @!P0 BRA `(.L_x_2098) ;  /* 0xfffffffc00f08947 */ /* 0x002fea000383ffff */
[----:B------:R-:W-:Y:S05]  /*9790*/  BRA `(.L_x_2097) ;  /* 0xffffff8c00f07947 */ /* 0x000fea000383ffff */
.L_x_2144:
[----:B-1----:R1:W2:Y:S02]  /*97a0*/  SYNCS.PHASECHK.TRANS64.TRYWAIT P0, [R15+URZ+0x30820], R0 ;  /* 0x030820000f0075a7 */ /* 0x0022a4000800017f */
[----:B--2---:R-:W-:Y:S05]  /*97b0*/  @!P0 NANOSLEEP.SYNCS 0x989680 ;  /* 0x009896800000895d */ /* 0x004fea0003900000 */
[----:B------:R-:W2:Y:S02]  /*97c0*/  @!P0 SYNCS.PHASECHK.TRANS64 P0, [R15+URZ+0x30820], R0 ;  /* 0x030820000f0085a7 */ /* 0x000ea4000800007f */
[----:B--2---:R-:W-:Y:S05]  /*97d0*/  @!P0 BRA `(.L_x_2144) ;  /* 0xfffffffc00f08947 */ /* 0x004fea000383ffff */
[----:B------:R-:W-:Y:S05]  /*97e0*/  BRA `(.L_x_2172) ;  /* 0xffffffe0001c7947 */ /* 0x000fea000383ffff */
.L_x_2148:
[----:B--2---:R2:W3:Y:S02]  /*97f0*/  SYNCS.PHASECHK.TRANS64.TRYWAIT P1, [R15+URZ+0x30840], R18 ;  /* 0x030840120f0075a7 */ /* 0x0044e4000802017f */
[----:B---3--:R-:W-:Y:S05]  /*9800*/  @!P1 NANOSLEEP.SYNCS 0x989680 ;  /* 0x009896800000995d */ /* 0x008fea0003900000 */
[----:B------:R-:W3:Y:S02]  /*9810*/  @!P1 SYNCS.PHASECHK.TRANS64 P1, [R15+URZ+0x30840], R18 ;  /* 0x030840120f0095a7 */ /* 0x000ee4000802007f */
[----:B---3--:R-:W-:Y:S05]  /*9820*/  @!P1 BRA `(.L_x_2148) ;  /* 0xfffffffc00f09947 */ /* 0x008fea000383ffff */
[----:B------:R-:W-:Y:S05]  /*9830*/  BRA `(.L_x_2173) ;  /* 0xffffffe400d47947 */ /* 0x000fea000383ffff */
.L_x_2150:
[----:B-1----:R1:W3:Y:S02]  /*9840*/  SYNCS.PHASECHK.TRANS64.TRYWAIT P1, [R15+URZ+0x30828], R18 ;  /* 0x030828120f0075a7 */ /* 0x0022e4000802017f */
[----:B---3--:R-:W-:Y:S05]  /*9850*/  @!P1 NANOSLEEP.SYNCS 0x989680 ;  /* 0x009896800000995d */ /* 0x008fea0003900000 */
[----:B------:R-:W3:Y:S02]  /*9860*/  @!P1 SYNCS.PHASECHK.TRANS64 P1, [R15+URZ+0x30828], R18 ;  /* 0x030828120f0095a7 */ /* 0x000ee4000802007f */
[----:B---3--:R-:W-:Y:S05]  /*9870*/  @!P1 BRA `(.L_x_2150) ;  /* 0xfffffffc00f09947 */ /* 0x008fea000383ffff */
[----:B------:R-:W-:Y:S05]  /*9880*/  BRA `(.L_x_2174) ;  /* 0xffffffe800747947 */ /* 0x000fea000383ffff */
.L_x_2152:
[----:B---3--:R3:W4:Y:S02]  /*9890*/  SYNCS.PHASECHK.TRANS64.TRYWAIT P1, [R15+URZ+0x30848], R18 ;  /* 0x030848120f0075a7 */ /* 0x008724000802017f */
[----:B----4-:R-:W-:Y:S05]  /*98a0*/  @!P1 NANOSLEEP.SYNCS 0x989680 ;  /* 0x009896800000995d */ /* 0x010fea0003900000 */
[----:B------:R-:W4:Y:S02]  /*98b0*/  @!P1 SYNCS.PHASECHK.TRANS64 P1, [R15+URZ+0x30848], R18 ;  /* 0x030848120f0095a7 */ /* 0x000f24000802007f */
[----:B----4-:R-:W-:Y:S05]  /*98c0*/  @!P1 BRA `(.L_x_2152) ;  /* 0xfffffffc00f09947 */ /* 0x010fea000383ffff */
[----:B------:R-:W-:Y:S05]  /*98d0*/  BRA `(.L_x_2175) ;  /* 0xffffffec00147947 */ /* 0x000fea000383ffff */
.L_x_2154:
[----:B------:R-:W-:-:S07]  /*98e0*/  SHF.L.U32 R4, R10, 0x1f, RZ ;  /* 0x0000001f0a047819 */ /* 0x000fce00000006ff */
.L_x_2176:
[----:B----4-:R4:W1:Y:S02]  /*98f0*/  SYNCS.PHASECHK.TRANS64.TRYWAIT P1, [R15+URZ+0x30820], R4 ;  /* 0x030820040f0075a7 */ /* 0x010864000802017f */
[----:B-1----:R-:W-:Y:S05]  /*9900*/  @!P1 NANOSLEEP.SYNCS 0x989680 ;  /* 0x009896800000995d */ /* 0x002fea0003900000 */
[----:B------:R-:W1:Y:S02]  /*9910*/  @!P1 SYNCS.PHASECHK.TRANS64 P1, [R15+URZ+0x30820], R4 ;  /* 0x030820040f0095a7 */ /* 0x000e64000802007f */
[----:B-1----:R-:W-:Y:S05]  /*9920*/  @!P1 BRA `(.L_x_2176) ;  /* 0xfffffffc00f09947 */ /* 0x002fea000383ffff */
[----:B------:R-:W-:Y:S05]  /*9930*/  BRA `(.L_x_2177) ;  /* 0xffffffec00987947 */ /* 0x000fea000383ffff */
.L_x_2157:
[----:B----4-:R4:W1:Y:S02]  /*9940*/  SYNCS.PHASECHK.TRANS64.TRYWAIT P1, [R15+URZ+0x30840], R12 ;  /* 0x0308400c0f0075a7 */ /* 0x010864000802017f */
[----:B-1----:R-:W-:Y:S05]  /*9950*/  @!P1 NANOSLEEP.SYNCS 0x989680 ;  /* 0x009896800000995d */ /* 0x002fea0003900000 */
[----:B------:R-:W1:Y:S02]  /*9960*/  @!P1 SYNCS.PHASECHK.TRANS64 P1, [R15+URZ+0x30840], R12 ;  /* 0x0308400c0f0095a7 */ /* 0x000e64000802007f */
[----:B-1----:R-:W-:Y:S05]  /*9970*/  @!P1 BRA `(.L_x_2157) ;  /* 0xfffffffc00f09947 */ /* 0x002fea000383ffff */
[----:B------:R-:W-:Y:S05]  /*9980*/  BRA `(.L_x_2178) ;  /* 0xfffffff000547947 */ /* 0x000fea000383ffff */
.L_x_2159:
[----:B-1----:R1:W2:Y:S02]  /*9990*/  SYNCS.PHASECHK.TRANS64.TRYWAIT P1, [R15+URZ+0x30828], R12 ;  /* 0x0308280c0f0075a7 */ /* 0x0022a4000802017f */
[----:B--2---:R-:W-:Y:S05]  /*99a0*/  @!P1 NANOSLEEP.SYNCS 0x989680 ;  /* 0x009896800000995d */ /* 0x004fea0003900000 */
[----:B------:R-:W2:Y:S02]  /*99b0*/  @!P1 SYNCS.PHASECHK.TRANS64 P1, [R15+URZ+0x30828], R12 ;  /* 0x0308280c0f0095a7 */ /* 0x000ea4000802007f */
[----:B--2---:R-:W-:Y:S05]  /*99c0*/  @!P1 BRA `(.L_x_2159) ;  /* 0xfffffffc00f09947 */ /* 0x004fea000383ffff */
[----:B------:R-:W-:Y:S05]  /*99d0*/  BRA `(.L_x_2179) ;  /* 0xfffffff000e87947 */ /* 0x000fea000383ffff */
.L_x_2161:
[----:B------:R1:W1:Y:S02]  /*99e0*/  SYNCS.PHASECHK.TRANS64.TRYWAIT P0, [R3+URZ+0x30840], R0 ;  /* 0x03084000030075a7 */ /* 0x000264000800017f */
[----:B-1----:R-:W-:Y:S05]  /*99f0*/  @!P0 NANOSLEEP.SYNCS 0x989680 ;  /* 0x009896800000895d */ /* 0x002fea0003900000 */
[----:B------:R-:W1:Y:S02]  /*9a00*/  @!P0 SYNCS.PHASECHK.TRANS64 P0, [R3+URZ+0x30840], R0 ;  /* 0x03084000030085a7 */ /* 0x000e64000800007f */
[----:B-1----:R-:W-:Y:S05]  /*9a10*/  @!P0 BRA `(.L_x_2161) ;  /* 0xfffffffc00f08947 */ /* 0x002fea000383ffff */
[----:B------:R-:W-:Y:S05]  /*9a20*/  BRA `(.L_x_2180) ;  /* 0xfffffff400987947 */ /* 0x000fea000383ffff */
.L_x_2163:
[----:B------:R-:W-:Y:S01]  /*9a30*/  BSSY B0, `(.L_x_2181) ;  /* 0x0000006000007945 */ /* 0x000fe20003800000 */
[----:B------:R-:W-:-:S07]  /*9a40*/  IMAD.MOV.U32 R15, RZ, RZ, -0x1 ;  /* 0xffffffffff0f7424 */ /* 0x000fce00078e00ff */
[----:B---3--:R-:W-:Y:S05]  /*9a50*/  WARPSYNC.COLLECTIVE R15, `(.L_x_2182) ;  /* 0x000000000f0c7348 */ /* 0x008fea0003c00000 */
[----:B------:R-:W-:Y:S02]  /*9a60*/  ELECT P6, UR62, PT ;  /* 0x00000000003e782f */ /* 0x000fe400038c0000 */
[----:B------:R-:W-:Y:S01]  /*9a70*/  MOV R14, UR62 ;  /* 0x0000003e000e7c02 */ /* 0x000fe20008000f00 */
[----:B---3--:R-:W-:Y:S10]  /*9a80*/  ENDCOLLECTIVE ;  /* 0x000000000000791b */ /* 0x008ff40003800000 */
.L_x_2182:
[----:B------:R-:W-:Y:S05]  /*9a90*/  BSYNC B0 ;  /* 0x0000000000007941 */ /* 0x000fea0003800000 */
.L_x_2181:
[----:B------:R-:W-:Y:S05]  /*9aa0*/  BRA `(.L_x_2183) ;  /* 0xfffffff800487947 */ /* 0x000fea000383ffff */
.L_x_2165:
[----:B-1----:R1:W2:Y:S02]  /*9ab0*/  SYNCS.PHASECHK.TRANS64.TRYWAIT P0, [R7+URZ], R4 ;  /* 0x00000004070075a7 */ /* 0x0022a4000800017f */
[----:B--2---:R-:W-:Y:S05]  /*9ac0*/  @!P0 NANOSLEEP.SYNCS 0x989680 ;  /* 0x009896800000895d */ /* 0x004fea0003900000 */
[----:B------:R-:W2:Y:S02]  /*9ad0*/  @!P0 SYNCS.PHASECHK.TRANS64 P0, [R7+URZ], R4 ;  /* 0x00000004070085a7 */ /* 0x000ea4000800007f */
[----:B--2---:R-:W-:Y:S05]  /*9ae0*/  @!P0 BRA `(.L_x_2165) ;  /* 0xfffffffc00f08947 */ /* 0x004fea000383ffff */
[----:B------:R-:W-:Y:S05]  /*9af0*/  BRA `(.L_x_2184) ;  /* 0xfffffff800887947 */ /* 0x000fea000383ffff */
.L_x_2166:
[----:B--2---:R2:W4:Y:S02]  /*9b00*/  SYNCS.PHASECHK.TRANS64.TRYWAIT P0, [R3+URZ], R2 ;  /* 0x00000002030075a7 */ /* 0x004524000800017f */
[----:B----4-:R-:W-:Y:S05]  /*9b10*/  @!P0 NANOSLEEP.SYNCS 0x989680 ;  /* 0x009896800000895d */ /* 0x010fea0003900000 */
[----:B------:R-:W4:Y:S02]  /*9b20*/  @!P0 SYNCS.PHASECHK.TRANS64 P0, [R3+URZ], R2 ;  /* 0x00000002030085a7 */ /* 0x000f24000800007f */
[----:B----4-:R-:W-:Y:S05]  /*9b30*/  @!P0 BRA `(.L_x_2166) ;  /* 0xfffffffc00f08947 */ /* 0x010fea000383ffff */
[----:B------:R-:W-:Y:S05]  /*9b40*/  BRA `(.L_x_2185) ;  /* 0xfffffff8007c7947 */ /* 0x000fea000383ffff */
.L_x_2168:
[----:B--2---:R2:W4:Y:S02]  /*9b50*/  SYNCS.PHASECHK.TRANS64.TRYWAIT P0, [R5+URZ], R4 ;  /* 0x00000004050075a7 */ /* 0x004524000800017f */
[----:B----4-:R-:W-:Y:S05]  /*9b60*/  @!P0 NANOSLEEP.SYNCS 0x989680 ;  /* 0x009896800000895d */ /* 0x010fea0003900000 */
[----:B------:R-:W4:Y:S02]  /*9b70*/  @!P0 SYNCS.PHASECHK.TRANS64 P0, [R5+URZ], R4 ;  /* 0x00000004050085a7 */ /* 0x000f24000800007f */
[----:B----4-:R-:W-:Y:S05]  /*9b80*/  @!P0 BRA `(.L_x_2168) ;  /* 0xfffffffc00f08947 */ /* 0x010fea000383ffff */
[----:B------:R-:W-:Y:S05]  /*9b90*/  BRA `(.L_x_2186) ;  /* 0xfffffff800807947 */ /* 0x000fea000383ffff */
.L_x_2187:
        /* <DEDUP_REMOVED lines=14> */
.L_x_7304:


//--------------------- .text._ZN7cutlass13device_kernelIN5flash11enable_sm90INS1_16FlashAttnBwdSm90INS1_25CollectiveMainloopBwdSm90ILi2ELi2ELi2EN4cute5tupleIJNS5_1CILi1EEES8_S8_EEENS6_IJNS7_ILi64EEENS7_ILi128EEESB_EEENS_10bfloat16_tEfNS_4arch4Sm90ELb0ELb1ELb1ELb1ELb1ELb1ELb0ELb0ELi2ELi1ELi2ELi1ELb0EEENS1_24CollectiveEpilogueBwdGQAISC_fSF_Li256ELb1ELb1EEENS1_19SingleTileSchedulerILb1ELb0ELb0ELi128EEEEEEEEEvNT_6ParamsE --------------------------
	.section	.text._ZN7cutlass13device_kernelIN5flash11enable_sm90INS1_16FlashAttnBwdSm90INS1_25CollectiveMainloopBwdSm90ILi2ELi2ELi2EN4cute5tupleIJNS5_1CILi1EEES8_S8_EEENS6_IJNS7_ILi64EEENS7_ILi128EEESB_EEENS_10bfloat16_tEfNS_4arch4Sm90ELb0ELb1ELb1ELb1ELb1ELb1ELb0ELb0ELi2ELi1ELi2ELi1ELb0EEENS1_24CollectiveEpilogueBwdGQAISC_fSF_Li256ELb1ELb1EEENS1_19SingleTileSchedulerILb1ELb0ELb0ELi128EEEEEEEEEvNT_6ParamsE,"ax",@progbits
	.align	128
.text._ZN7cutlass13device_kernelIN5flash11enable_sm90INS1_16FlashAttnBwdSm90INS1_25CollectiveMainloopBwdSm90ILi2ELi2ELi2EN4cute5tupleIJNS5_1CILi1EEES8_S8_EEENS6_IJNS7_ILi64EEENS7_ILi128EEESB_EEENS_10bfloat16_tEfNS_4arch4Sm90ELb0ELb1ELb1ELb1ELb1ELb1ELb0ELb0ELi2ELi1ELi2ELi1ELb0EEENS1_24CollectiveEpilogueBwdGQAISC_fSF_Li256ELb1ELb1EEENS1_19SingleTileSchedulerILb1ELb0ELb0ELi128EEEEEEEEEvNT_6ParamsE:
        .type           _ZN7cutlass13device_kernelIN5flash11enable_sm90INS1_16FlashAttnBwdSm90INS1_25CollectiveMainloopBwdSm90ILi2ELi2ELi2EN4cute5tupleIJNS5_1CILi1EEES8_S8_EEENS6_IJNS7_ILi64EEENS7_ILi128EEESB_EEENS_10bfloat16_tEfNS_4arch4Sm90ELb0ELb1ELb1ELb1ELb1ELb1ELb0ELb0ELi2ELi1ELi2ELi1ELb0EEENS1_24CollectiveEpilogueBwdGQAISC_fSF_Li256ELb1ELb1EEENS1_19SingleTileSchedulerILb1ELb0ELb0ELi128EEEEEEEEEvNT_6ParamsE,@function
        .size           _ZN7cutlass13device_kernelIN5flash11enable_sm90INS1_16FlashAttnBwdSm90INS1_25CollectiveMainloopBwdSm90ILi2ELi2ELi2EN4cute5tupleIJNS5_1CILi1EEES8_S8_EEENS6_IJNS7_ILi64EEENS7_ILi128EEESB_EEENS_10bfloat16_tEfNS_4arch4Sm90ELb0ELb1ELb1ELb1ELb1ELb1ELb0ELb0ELi2ELi1ELi2ELi1ELb0EEENS1_24CollectiveEpilogueBwdGQAISC_fSF_Li256ELb1ELb1EEENS1_19SingleTileSchedulerILb1ELb0ELb0ELi128EEEEEEEEEvNT_6ParamsE,(.L_x_7305 - _ZN7cutlass13device_kernelIN5flash11enable_sm90INS1_16FlashAttnBwdSm90INS1_25CollectiveMainloopBwdSm90ILi2ELi2ELi2EN4cute5tupleIJNS5_1CILi1EEES8_S8_EEENS6_IJNS7_ILi64EEENS7_ILi128EEESB_EEENS_10bfloat16_tEfNS_4arch4Sm90ELb0ELb1ELb1ELb1ELb1ELb1ELb0ELb0ELi2ELi1ELi2ELi1ELb0EEENS1_24CollectiveEpilogueBwdGQAISC_fSF_Li256ELb1ELb1EEENS1_19SingleTileSchedulerILb1ELb0ELb0ELi128EEEEEEEEEvNT_6ParamsE)
        .other          _ZN7cutlass13device_kernelIN5flash11enable_sm90INS1_16FlashAttnBwdSm90INS1_25CollectiveMainloopBwdSm90ILi2ELi2ELi2EN4cute5tupleIJNS5_1CILi1EEES8_S8_EEENS6_IJNS7_ILi64EEENS7_ILi128EEESB_EEENS_10bfloat16_tEfNS_4arch4Sm90ELb0ELb1ELb1ELb1ELb1ELb1ELb0ELb0ELi2ELi1ELi2ELi1ELb0EEENS1_24CollectiveEpilogueBwdGQAISC_fSF_Li256ELb1ELb1EEENS1_19SingleTileSchedulerILb1ELb0ELb0ELi128EEEEEEEEEvNT_6ParamsE,@"STO_CUDA_ENTRY STV_DEFAULT"
_ZN7cutlass13device_kernelIN5flash11enable_sm90INS1_16FlashAttnBwdSm90INS1_25CollectiveMainloopBwdSm90ILi2ELi2ELi2EN4cute5tupleIJNS5_1CILi1EEES8_S8_EEENS6_IJNS7_ILi64EEENS7_ILi128EEESB_EEENS_10bfloat16_tEfNS_4arch4Sm90ELb0ELb1ELb1ELb1ELb1ELb1ELb0ELb0ELi2ELi1ELi2ELi1ELb0EEENS1_24CollectiveEpilogueBwdGQAISC_fSF_Li256ELb1ELb1EEENS1_19SingleTileSchedulerILb1ELb0ELb0ELi128EEEEEEEEEvNT_6ParamsE:
        /* <DEDUP_REMOVED lines=24> */
.L_x_2189:
[----:B------:R-:W-:Y:S05]  /*0180*/  BSYNC B0 ;  /* 0x0000000000007941 */ /* 0x000fea0003800000 */
.L_x_2188:
        /* <DEDUP_REMOVED lines=37> */
.L_x_2190:
        /* <DEDUP_REMOVED lines=22> */
.L_x_2191:
[----:B------:R-:W-:Y:S01]  /*0540*/  PLOP3.LUT P0, PT, PT, PT, UP0, 0x80, 0x0 ;  /* 0x000000000000781c */ /* 0x000fe20003f0f008 */
[----:B------:R-:W-:Y:S01]  /*0550*/  NOP ;  /* 0x0000000000007918 */ /* 0x000fe20000000000 */
[----:B------:R-:W-:Y:S01]  /*0560*/  ULDC.64 UR46, c[0x0][0x208] ;  /* 0x00008200002e7ab9 */ /* 0x000fe20000000a00 */
[----:B------:R-:W-:Y:S01]  /*0570*/  BSSY B6, `(.L_x_2192) ;  /* 0x0000a4b000067945 */ /* 0x000fe20003800000 */
[----:B-12-4-:R-:W-:Y:S09]  /*0580*/  BAR.SYNC.DEFER_BLOCKING 0x0 ;  /* 0x0000000000007b1d */ /* 0x016ff20000010000 */
[----:B------:R-:W-:Y:S05]  /*0590*/  @!P0 BRA `(.L_x_2193) ;  /* 0x0000005800788947 */ /* 0x000fea0003800000 */
.L_x_2194:
        /* <DEDUP_REMOVED lines=24> */
.L_x_2195:
        /* <DEDUP_REMOVED lines=14> */
.L_x_2197:
[----:B------:R-:W-:-:S05]  /*0800*/  ULDC UR4, c[0x0][0x8c4] ;  /* 0x0002310000047ab9 */ /* 0x000fca0000000800 */
.L_x_2196:
        /* <DEDUP_REMOVED lines=17> */
.L_x_2199:
        /* <DEDUP_REMOVED lines=14> */
.L_x_2200:
        /* <DEDUP_REMOVED lines=11> */
.L_x_2201:
        /* <DEDUP_REMOVED lines=13> */
.L_x_2202:
        /* <DEDUP_REMOVED lines=82> */
.L_x_2203:
        /* <DEDUP_REMOVED lines=30> */
.L_x_2206:
        /* <DEDUP_REMOVED lines=15> */
.L_x_2205:
        /* <DEDUP_REMOVED lines=22> */
.L_x_2208:
        /* <DEDUP_REMOVED lines=15> */
.L_x_2207:
        /* <DEDUP_REMOVED lines=8> */
.L_x_2332:
        /* <DEDUP_REMOVED lines=23> */
.L_x_2210:
        /* <DEDUP_REMOVED lines=96> */
.L_x_2222:
[----:B------:R-:W-:-:S05]  /*1db0*/  IMAD.U32 R0, RZ, RZ, UR38 ;  /* 0x00000026ff007e24 */ /* 0x000fca000f8e00ff */
[----:B------:R-:W-:-:S04]  /*1dc0*/  LOP3.LUT R0, R0, 0x1, RZ, 0xfc, !PT ;  /* 0x0000000100007812 */ /* 0x000fc800078efcff */
[----:B------:R-:W-:-:S13]  /*1dd0*/  ISETP.NE.AND P6, PT, R0, 0x3, PT ;  /* 0x000000030000780c */ /* 0x000fda0003fc5270 */
[----:B-1----:R-:W-:Y:S05]  /*1de0*/  @!P6 BRA `(.L_x_2212) ;  /* 0x000000000004e947 */ /* 0x002fea0003800000 */
[----:B------:R-:W-:Y:S01]  /*1df0*/  BPT.TRAP 0x1 ;  /* 0x000000040000795c */ /* 0x000fe20000300000 */
.L_x_2212:
        /* <DEDUP_REMOVED lines=8> */
.L_x_2213:
[----:B---3--:R-:W-:Y:S05]  /*1e80*/  @P0 BRA `(.L_x_2214) ;  /* 0x0000000000080947 */ /* 0x008fea0003800000 */
[----:B------:R-:W3:Y:S02]  /*1e90*/  SYNCS.PHASECHK.TRANS64.TRYWAIT P0, [R0+URZ+0x30810], R191 ;  /* 0x030810bf000075a7 */ /* 0x000ee4000800017f */
[----:B---3--:R-:W-:Y:S05]  /*1ea0*/  @!P0 BRA `(.L_x_2215) ;  /* 0x0000008c00208947 */ /* 0x008fea0003800000 */
.L_x_2214:
        /* <DEDUP_REMOVED lines=84> */
.L_x_2216:
[----:B------:R1:W1:Y:S01]  /*23f0*/  SYNCS.PHASECHK.TRANS64.TRYWAIT P0, [R0+URZ+0x30830], R191 ;  /* 0x030830bf000075a7 */ /* 0x000262000800017f */
[----:B------:R-:W-:Y:S05]  /*2400*/  @!P6 BRA `(.L_x_2217) ;  /* 0x000000000004e947 */ /* 0x000fea0003800000 */
[----:B------:R-:W-:Y:S01]  /*2410*/  BPT.TRAP 0x1 ;  /* 0x000000040000795c */ /* 0x000fe20000300000 */
.L_x_2217:
        /* <DEDUP_REMOVED lines=52> */
.L_x_2218:
        /* <DEDUP_REMOVED lines=539> */
.L_x_2220:
        /* <DEDUP_REMOVED lines=49> */
.L_x_2221:
        /* <DEDUP_REMOVED lines=78> */
.L_x_2204:
[----:B------:R-:W-:Y:S05]  /*5100*/  @P0 BRA `(.L_x_2198) ;  /* 0x0000005800440947 */ /* 0x000fea0003800000 */
[----:B------:R-:W-:Y:S01]  /*5110*/  ULDC.64 UR4, c[0x0][0x878] ;  /* 0x00021e0000047ab9 */ /* 0x000fe20000000a00 */
[----:B------:R-:W2:Y:S01]  /*5120*/  S2UR UR15, SR_CTAID.X ;  /* 0x00000000000f79c3 */ /* 0x000ea20000002500 */
[----:B------:R-:W-:Y:S01]  /*5130*/  UISETP.NE.U32.AND UP0, UPT, UR4, URZ, UPT ;  /* 0x0000003f0400728c */ /* 0x000fe2000bf05070 */
[----:B------:R-:W3:Y:S01]  /*5140*/  S2R R4, SR_TID.X ;  /* 0x0000000000047919 */ /* 0x000ee20000002100 */
[----:B------:R-:W-:Y:S01]  /*5150*/  ULDC UR10, c[0x0][0x870] ;  /* 0x00021c00000a7ab9 */ /* 0x000fe20000000800 */
[----:B------:R-:W-:Y:S01]  /*5160*/  ULDC UR11, c[0x0][0x80c] ;  /* 0x00020300000b7ab9 */ /* 0x000fe20000000800 */
[----:B------:R-:W-:Y:S01]  /*5170*/  UISETP.NE.AND.EX UP0, UPT, UR5, URZ, UPT, UP0 ;  /* 0x0000003f0500728c */ /* 0x000fe2000bf05300 */
[----:B------:R-:W-:Y:S02]  /*5180*/  ULDC.64 UR18, c[0x0][0x818] ;  /* 0x0002060000127ab9 */ /* 0x000fe40000000a00 */
[----:B------:R-:W-:Y:S01]  /*5190*/  S2UR UR14, SR_CgaCtaId ;  /* 0x00000000000e79c3 */ /* 0x000fe20000008800 */
[----:B------:R-:W-:Y:S01]  /*51a0*/  ULDC.64 UR20, c[0x0][0x840] ;  /* 0x0002100000147ab9 */ /* 0x000fe20000000a00 */
[----:B------:R-:W-:Y:S01]  /*51b0*/  ULDC.64 UR22, c[0x0][0x848] ;  /* 0x0002120000167ab9 */ /* 0x000fe20000000a00 */
[----:B------:R-:W-:-:S05]  /*51c0*/  PLOP3.LUT P0, PT, PT, PT, UP0, 0x80, 0x0 ;  /* 0x000000000000781c */ /* 0x000fca0003f0f008 */
[----:B------:R-:W-:Y:S02]  /*51d0*/  @UP0 ULDC.64 UR4, c[0x0][0x878] ;  /* 0x00021e0000040ab9 */ /* 0x000fe40000000a00 */
[----:B------:R-:W-:-:S06]  /*51e0*/  @UP0 UIMAD.WIDE UR4, UR36, 0x4, UR4 ;  /* 0x00000004240408a5 */ /* 0x000fcc000f8e0204 */
[----:B------:R-:W-:Y:S02]  /*51f0*/  IMAD.U32 R2, RZ, RZ, UR4 ;  /* 0x00000004ff027e24 */ /* 0x000fe4000f8e00ff */
[----:B-1----:R-:W-:Y:S01]  /*5200*/  IMAD.U32 R3, RZ, RZ, UR5 ;  /* 0x00000005ff037e24 */ /* 0x002fe2000f8e00ff */
[----:B------:R-:W-:-:S04]  /*5210*/  ULDC UR5, c[0x0][0x850] ;  /* 0x0002140000057ab9 */ /* 0x000fc80000000800 */
[----:B------:R-:W4:Y:S01]  /*5220*/  @P0 LDG.E R2, desc[UR46][R2.64] ;  /* 0x0000002e02020981 */ /* 0x000f22000c1e1900 */
[----:B------:R-:W1:Y:S01]  /*5230*/  S2UR UR4, SR_CTAID.Y ;  /* 0x00000000000479c3 */ /* 0x000e620000002600 */
[----:B------:R-:W-:Y:S01]  /*5240*/  UISETP.NE.AND UP1, UPT, UR5, 0x1, UPT ;  /* 0x000000010500788c */ /* 0x000fe2000bf25270 */
[----:B---3--:R-:W-:Y:S01]  /*5250*/  VIADD R5, R4, 0xffffff80 ;  /* 0xffffff8004057836 */ /* 0x008fe20000000000 */
[----:B--2---:R-:W-:Y:S01]  /*5260*/  UIMAD UR10, UR15, UR10, URZ ;  /* 0x0000000a0f0a72a4 */ /* 0x004fe2000f8e023f */
[----:B------:R-:W-:Y:S01]  /*5270*/  BSSY B0, `(.L_x_2223) ;  /* 0x000005f000007945 */ /* 0x000fe20003800000 */
[----:B------:R-:W-:-:S03]  /*5280*/  UIMAD UR7, UR36, UR11, URZ ;  /* 0x0000000b240772a4 */ /* 0x000fc6000f8e023f */
[----:B------:R-:W-:Y:S01]  /*5290*/  BAR.SYNC.DEFER_BLOCKING 0x1, 0x100 ;  /* 0x0044000000007b1d */ /* 0x000fe20000010000 */
[----:B------:R-:W-:Y:S01]  /*52a0*/  UIMAD UR10, UR10, UR11, URZ ;  /* 0x0000000b0a0a72a4 */ /* 0x000fe2000f8e023f */
[----:B------:R-:W-:Y:S01]  /*52b0*/  SHF.R.S32.HI R0, RZ, 0x1f, R5 ;  /* 0x0000001fff007819 */ /* 0x000fe20000011405 */
[----:B------:R-:W-:Y:S01]  /*52c0*/  USHF.L.U32 UR15, UR15, 0xe, URZ ;  /* 0x0000000e0f0f7899 */ /* 0x000fe2000800063f */
[----:B------:R-:W-:Y:S01]  /*52d0*/  ISETP.NE.AND P1, PT, R4, 0x80, PT ;  /* 0x000000800400780c */ /* 0x000fe20003f25270 */
[----:B------:R-:W-:Y:S01]  /*52e0*/  USHF.R.S32.HI UR11, URZ, 0x1f, UR10 ;  /* 0x0000001f3f0b7899 */ /* 0x000fe2000801140a */
[----:B------:R-:W-:Y:S01]  /*52f0*/  @UP1 ULDC UR8, c[0x0][0x854] ;  /* 0x0002150000081ab9 */ /* 0x000fe20000000800 */
[----:B------:R-:W-:Y:S01]  /*5300*/  @UP1 ULDC UR12, c[0x0][0x858] ;  /* 0x00021600000c1ab9 */ /* 0x000fe20000000800 */
[----:B-1----:R-:W-:Y:S02]  /*5310*/  UIMAD.WIDE.U32 UR8, UR4, UR8, URZ ;  /* 0x00000008040872a5 */ /* 0x002fe4000f8e003f */
[----:B------:R-:W-:Y:S01]  /*5320*/  UMOV UR6, UR4 ;  /* 0x0000000400067c82 */ /* 0x000fe20008000000 */
[----:B------:R-:W-:-:S02]  /*5330*/  USHF.R.S32.HI UR8, URZ, 0x1f, UR7 ;  /* 0x0000001f3f087899 */ /* 0x000fc40008011407 */
[----:B------:R-:W-:-:S03]  /*5340*/  @UP1 USHF.R.U32.HI UR6, URZ, UR12, UR9 ;  /* 0x0000000c3f061299 */ /* 0x000fc60008011609 */
[----:B------:R-:W-:Y:S01]  /*5350*/  ULDC.64 UR12, c[0x0][0x868] ;  /* 0x00021a00000c7ab9 */ /* 0x000fe20000000a00 */
[----:B------:R-:W-:Y:S02]  /*5360*/  USHF.R.S32.HI UR16, URZ, 0x1f, UR6 ;  /* 0x0000001f3f107899 */ /* 0x000fe40008011406 */
[----:B------:R-:W-:-:S04]  /*5370*/  UIADD3 UR10, UP1, UP2, UR10, UR7, UR6 ;  /* 0x000000070a0a7290 */ /* 0x000fc8000fa3e006 */
[----:B------:R-:W-:Y:S02]  /*5380*/  UIADD3.X UR8, UR11, UR8, UR16, UP1, UP2 ;  /* 0x000000080b087290 */ /* 0x000fe40008fe4410 */
[----:B------:R-:W-:Y:S02]  /*5390*/  USHF.L.U32 UR7, UR10, 0x2, URZ ;  /* 0x000000020a077899 */ /* 0x000fe4000800063f */
[----:B------:R-:W-:Y:S02]  /*53a0*/  USHF.L.U64.HI UR8, UR10, 0x2, UR8 ;  /* 0x000000020a087899 */ /* 0x000fe40008010208 */
[----:B------:R-:W-:-:S04]  /*53b0*/  UIADD3 UR10, UP1, UR7, UR12, URZ ;  /* 0x0000000c070a7290 */ /* 0x000fc8000ff3e03f */
[----:B------:R-:W-:Y:S01]  /*53c0*/  UIADD3.X UR11, UR8, UR13, URZ, UP1, !UPT ;  /* 0x0000000d080b7290 */ /* 0x000fe20008ffe43f */
[----:B----4-:R-:W-:Y:S02]  /*53d0*/  @P0 R2UR UR9, R2 ;  /* 0x00000000020902ca */ /* 0x010fe400000e0000 */
[----:B------:R-:W-:Y:S02]  /*53e0*/  LEA.HI R2, R0, R5, RZ, 0x7 ;  /* 0x0000000500027211 */ /* 0x000fe400078f38ff */
[----:B------:R-:W-:Y:S02]  /*53f0*/  ISETP.NE.AND P0, PT, R5, RZ, PT ;  /* 0x000000ff0500720c */ /* 0x000fe40003f05270 */
[C---:B------:R-:W-:Y:S01]  /*5400*/  LOP3.LUT R0, R2.reuse, 0xfffff80, RZ, 0xc0, !PT ;  /* 0x0fffff8002007812 */ /* 0x040fe200078ec0ff */
[----:B------:R-:W-:-:S04]  /*5410*/  IMAD.SHL.U32 R2, R2, 0x40, RZ ;  /* 0x0000004002027824 */ /* 0x000fc800078e00ff */
[----:B------:R-:W-:Y:S01]  /*5420*/  IMAD.IADD R0, R5, 0x1, -R0 ;  /* 0x0000000105007824 */ /* 0x000fe200078e0a00 */
[----:B------:R-:W-:Y:S01]  /*5430*/  LOP3.LUT R3, R2, 0x3fffe000, RZ, 0xc0, !PT ;  /* 0x3fffe00002037812 */ /* 0x000fe200078ec0ff */
[----:B------:R-:W-:Y:S01]  /*5440*/  @UP0 ULEA UR9, UR36, UR9, 0x7 ;  /* 0x0000000924090291 */ /* 0x000fe2000f8e383f */
[----:B------:R-:W-:-:S03]  /*5450*/  IMAD.U32 R2, RZ, RZ, UR10 ;  /* 0x0000000aff027e24 */ /* 0x000fc6000f8e00ff */
[----:B------:R-:W-:Y:S01]  /*5460*/  @UP0 USHF.R.S32.HI UR12, URZ, 0x1f, UR9 ;  /* 0x0000001f3f0c0899 */ /* 0x000fe20008011409 */
[----:B------:R-:W-:Y:S02]  /*5470*/  IMAD R0, R0, 0x4, R3 ;  /* 0x0000000400007824 */ /* 0x000fe400078e0203 */
[----:B------:R-:W-:Y:S01]  /*5480*/  IMAD.U32 R3, RZ, RZ, UR11 ;  /* 0x0000000bff037e24 */ /* 0x000fe2000f8e00ff */
[----:B------:R-:W-:-:S03]  /*5490*/  @UP0 ULEA.HI UR12, UR12, UR9, URZ, 0x7 ;  /* 0x000000090c0c0291 */ /* 0x000fc6000f8f383f */
[----:B------:R-:W-:Y:S01]  /*54a0*/  UMOV UR9, 0x400 ;  /* 0x0000040000097882 */ /* 0x000fe20000000000 */
[----:B------:R-:W-:Y:S02]  /*54b0*/  @UP0 USHF.L.U32 UR12, UR12, 0x7, URZ ;  /* 0x000000070c0c0899 */ /* 0x000fe4000800063f */
[----:B------:R-:W-:Y:S02]  /*54c0*/  ULEA UR9, UR14, UR9, 0x18 ;  /* 0x000000090e097291 */ /* 0x000fe4000f8ec03f */
[----:B------:R-:W-:-:S04]  /*54d0*/  @UP0 ULOP3.LUT UR12, UR12, 0xffffc000, URZ, 0xc0, !UPT ;  /* 0xffffc0000c0c0892 */ /* 0x000fc8000f8ec03f */
[----:B------:R-:W-:Y:S01]  /*54e0*/  @UP0 USHF.R.S32.HI UR13, URZ, 0x1f, UR12 ;  /* 0x0000001f3f0d0899 */ /* 0x000fe2000801140c */
[----:B------:R-:W-:Y:S02]  /*54f0*/  LEA R0, R0, UR9, 0x2 ;  /* 0x0000000900007c11 */ /* 0x000fe4000f8e10ff */
[----:B------:R-:W-:Y:S02]  /*5500*/  @!UP0 UMOV UR12, URZ ;  /* 0x0000003f000c8c82 */ /* 0x000fe40008000000 */
[----:B------:R-:W-:Y:S01]  /*5510*/  UIADD3 UR14, UP1, UR15, UR12, URZ ;  /* 0x0000000c0f0e7290 */ /* 0x000fe2000ff3e03f */
[----:B------:R1:W-:Y:S01]  /*5520*/  STS.128 [R0], R24 ;  /* 0x0000001800007388 */ /* 0x0003e20000000c00 */
[----:B------:R-:W-:Y:S02]  /*5530*/  UIMAD UR12, UR16, UR18, URZ ;  /* 0x00000012100c72a4 */ /* 0x000fe4000f8e023f */
[----:B------:R-:W-:Y:S01]  /*5540*/  UIMAD UR16, UR16, UR20, URZ ;  /* 0x00000014101072a4 */ /* 0x000fe2000f8e023f */
[----:B------:R1:W-:Y:S01]  /*5550*/  STS.128 [R0+0x800], R28 ;  /* 0x0008001c00007388 */ /* 0x0003e20000000c00 */
[----:B------:R-:W-:Y:S01]  /*5560*/  @!UP0 UMOV UR13, URZ ;  /* 0x0000003f000d8c82 */ /* 0x000fe20008000000 */
[----:B------:R-:W-:-:S02]  /*5570*/  UIMAD UR17, UR6, UR19, UR12 ;  /* 0x00000013061172a4 */ /* 0x000fc4000f8e020c */
[----:B------:R-:W-:Y:S01]  /*5580*/  UIMAD UR19, UR6, UR21, UR16 ;  /* 0x00000015061372a4 */ /* 0x000fe2000f8e0210 */
[----:B------:R1:W-:Y:S01]  /*5590*/  STS.128 [R0+0x1000], R32 ;  /* 0x0010002000007388 */ /* 0x0003e20000000c00 */
[----:B------:R-:W-:Y:S02]  /*55a0*/  ULEA.HI.X.SX32 UR15, UR15, UR13, 0x1, UP1 ;  /* 0x0000000d0f0f7291 */ /* 0x000fe400088f0e3f */
[----:B------:R-:W-:Y:S01]  /*55b0*/  USHF.R.S32.HI UR16, URZ, 0x1f, UR36 ;  /* 0x0000001f3f107899 */ /* 0x000fe20008011424 */
[----:B------:R1:W-:Y:S01]  /*55c0*/  STS.128 [R0+0x1800], R36 ;  /* 0x0018002400007388 */ /* 0x0003e20000000c00 */
[----:B------:R-:W-:Y:S02]  /*55d0*/  UIMAD.WIDE.U32 UR12, UR6, UR18, UR14 ;  /* 0x00000012060c72a5 */ /* 0x000fe4000f8e000e */
[----:B------:R-:W-:Y:S01]  /*55e0*/  USEL UR16, UR16, URZ, !UP0 ;  /* 0x0000003f10107287 */ /* 0x000fe2000c000000 */
[----:B------:R1:W-:Y:S01]  /*55f0*/  STS.128 [R0+0x2000], R40 ;  /* 0x0020002800007388 */ /* 0x0003e20000000c00 */
[----:B------:R-:W-:-:S02]  /*5600*/  UIMAD.WIDE.U32 UR14, UR6, UR20, UR14 ;  /* 0x00000014060e72a5 */ /* 0x000fc4000f8e000e */
[----:B------:R-:W-:Y:S01]  /*5610*/  USEL UR36, UR36, URZ, !UP0 ;  /* 0x0000003f24247287 */ /* 0x000fe2000c000000 */
[----:B------:R1:W-:Y:S01]  /*5620*/  STS.128 [R0+0x2800], R44 ;  /* 0x0028002c00007388 */ /* 0x0003e20000000c00 */
[----:B------:R-:W-:Y:S01]  /*5630*/  ULDC.64 UR20, c[0x0][0x820] ;  /* 0x0002080000147ab9 */ /* 0x000fe20000000a00 */
[----:B------:R-:W-:Y:S02]  /*5640*/  UIADD3 UR13, UR13, UR17, URZ ;  /* 0x000000110d0d7290 */ /* 0x000fe4000fffe03f */
[----:B------:R1:W-:Y:S01]  /*5650*/  STS.128 [R0+0x3000], R48 ;  /* 0x0030003000007388 */ /* 0x0003e20000000c00 */
[----:B------:R-:W-:Y:S02]  /*5660*/  UIMAD UR18, UR16, UR20, URZ ;  /* 0x00000014101272a4 */ /* 0x000fe4000f8e023f */
[----:B------:R-:W-:Y:S01]  /*5670*/  UIMAD UR16, UR16, UR22, URZ ;  /* 0x00000016101072a4 */ /* 0x000fe2000f8e023f */
[----:B------:R1:W-:Y:S01]  /*5680*/  STS.128 [R0+0x3800], R52 ;  /* 0x0038003400007388 */ /* 0x0003e20000000c00 */
[----:B------:R-:W-:-:S02]  /*5690*/  UIADD3 UR15, UR15, UR19, URZ ;  /* 0x000000130f0f7290 */ /* 0x000fc4000fffe03f */
[----:B------:R-:W-:Y:S01]  /*56a0*/  UIMAD UR18, UR36, UR21, UR18 ;  /* 0x00000015241272a4 */ /* 0x000fe2000f8e0212 */
[----:B------:R1:W-:Y:S01]  /*56b0*/  STS.128 [R0+0x4000], R56 ;  /* 0x0040003800007388 */ /* 0x0003e20000000c00 */
[----:B------:R-:W-:Y:S02]  /*56c0*/  UIMAD.WIDE.U32 UR12, UR36, UR20, UR12 ;  /* 0x00000014240c72a5 */ /* 0x000fe4000f8e000c */
[----:B------:R-:W-:Y:S01]  /*56d0*/  UIMAD UR16, UR36, UR23, UR16 ;  /* 0x00000017241072a4 */ /* 0x000fe2000f8e0210 */
[----:B------:R1:W-:Y:S01]  /*56e0*/  STS.128 [R0+0x4800], R60 ;  /* 0x0048003c00007388 */ /* 0x0003e20000000c00 */
[----:B------:R-:W-:Y:S01]  /*56f0*/  UIMAD.WIDE.U32 UR14, UR36, UR22, UR14 ;  /* 0x00000016240e72a5 */ /* 0x000fe2000f8e000e */
[----:B------:R-:W-:Y:S02]  /*5700*/  ULDC.64 UR20, c[0x0][0x800] ;  /* 0x0002000000147ab9 */ /* 0x000fe40000000a00 */
[----:B------:R1:W-:Y:S01]  /*5710*/  STS.128 [R0+0x5000], R64 ;  /* 0x0050004000007388 */ /* 0x0003e20000000c00 */
[----:B------:R-:W-:Y:S01]  /*5720*/  ULDC.64 UR22, c[0x0][0x828] ;  /* 0x00020a0000167ab9 */ /* 0x000fe20000000a00 */
[----:B------:R-:W-:-:S02]  /*5730*/  UIADD3 UR17, -UR6, URZ, URZ ;  /* 0x0000003f06117290 */ /* 0x000fc4000fffe13f */
[----:B------:R1:W-:Y:S01]  /*5740*/  STS.128 [R0+0x5800], R68 ;  /* 0x0058004400007388 */ /* 0x0003e20000000c00 */
[----:B------:R-:W-:Y:S02]  /*5750*/  UIADD3 UR13, UR13, UR18, URZ ;  /* 0x000000120d0d7290 */ /* 0x000fe4000fffe03f */
[----:B------:R-:W-:Y:S01]  /*5760*/  UIADD3 UR6, UR15, UR16, URZ ;  /* 0x000000100f067290 */ /* 0x000fe2000fffe03f */
[----:B------:R1:W-:Y:S01]  /*5770*/  STS.128 [R0+0x6000], R72 ;  /* 0x0060004800007388 */ /* 0x0003e20000000c00 */
[----:B------:R-:W-:Y:S02]  /*5780*/  ULEA UR20, UP0, UR12, UR20, 0x2 ;  /* 0x000000140c147291 */ /* 0x000fe4000f80103f */
[----:B------:R-:W-:Y:S01]  /*5790*/  ULEA UR22, UP1, UR14, UR22, 0x2 ;  /* 0x000000160e167291 */ /* 0x000fe2000f82103f */
[----:B------:R1:W-:Y:S01]  /*57a0*/  STS.128 [R0+0x6800], R76 ;  /* 0x0068004c00007388 */ /* 0x0003e20000000c00 */
[----:B------:R-:W-:Y:S02]  /*57b0*/  ULEA.HI.X UR21, UR12, UR21, UR13, 0x2, UP0 ;  /* 0x000000150c157291 */ /* 0x000fe400080f140d */
[----:B------:R-:W-:Y:S01]  /*57c0*/  ULEA.HI.X UR23, UR14, UR23, UR6, 0x2, UP1 ;  /* 0x000000170e177291 */ /* 0x000fe200088f1406 */
[----:B------:R1:W-:Y:S01]  /*57d0*/  STS.128 [R0+0x7000], R80 ;  /* 0x0070005000007388 */ /* 0x0003e20000000c00 */
[----:B------:R-:W-:-:S03]  /*57e0*/  UIMAD UR17, UR5, UR17, UR4 ;  /* 0x00000011051172a4 */ /* 0x000fc6000f8e0204 */
[----:B------:R1:W-:Y:S01]  /*57f0*/  STS.128 [R0+0x7800], R84 ;  /* 0x0078005400007388 */ /* 0x0003e20000000c00 */
[----:B------:R-:W-:Y:S08]  /*5800*/  @P0 BRA `(.L_x_2224) ;  /* 0x0000000000140947 */ /* 0x000ff00003800000 */
.L_x_2225:
[----:B------:R-:W2:Y:S04]  /*5810*/  LDG.E.STRONG.GPU R4, desc[UR46][R2.64] ;  /* 0x0000002e02047981 */ /* 0x000ea8000c1ef900 */
[----:B--2---:R-:W-:Y:S01]  /*5820*/  CCTL.IVALL ;  /* 0x00000000ff00798f */ /* 0x004fe20002000000 */
[----:B------:R-:W-:Y:S05]  /*5830*/  YIELD ;  /* 0x0000000000007946 */ /* 0x000fea0003800000 */
[----:B------:R-:W-:-:S13]  /*5840*/  ISETP.NE.AND P0, PT, R4, UR17, PT ;  /* 0x0000001104007c0c */ /* 0x000fda000bf05270 */
[----:B------:R-:W-:Y:S05]  /*5850*/  @P0 BRA `(.L_x_2225) ;  /* 0xfffffffc00ec0947 */ /* 0x000fea000383ffff */
.L_x_2224:
[----:B------:R-:W-:Y:S05]  /*5860*/  BSYNC B0 ;  /* 0x0000000000007941 */ /* 0x000fea0003800000 */
.L_x_2223:
[----:B------:R-:W-:-:S03]  /*5870*/  UMOV UR4, 0xffffffff ;  /* 0xffffffff00047882 */ /* 0x000fc60000000000 */
[----:B------:R-:W-:Y:S05]  /*5880*/  BRA.DIV UR4, `(.L_x_2226) ;  /* 0x0000005204d07947 */ /* 0x000fea000b800000 */
[----:B------:R-:W-:Y:S01]  /*5890*/  NOP ;  /* 0x0000000000007918 */ /* 0x000fe20000000000 */
.L_x_2335:
        /* <DEDUP_REMOVED lines=14> */
[----:B------:R-:W-:Y:S01]  /*5980*/  UMOV UR4, UR22 ;  /* 0x0000001600047c82 */ /* 0x000fe20008000000 */
[----:B------:R-:W-:-:S08]  /*5990*/  UMOV UR5, UR23 ;  /* 0x0000001700057c82 */ /* 0x000fd00008000000 */
.L_x_2229:
[----:B------:R-:W-:Y:S01]  /*59a0*/  @P0 ELECT P2, URZ, PT ;  /* 0x00000000003f082f */ /* 0x000fe20003840000 */
[----:B------:R2:W-:-:S12]  /*59b0*/  UBLKRED.G.S.ADD.F32.RN [UR4], [UR9], UR6, desc[UR10] ;  /* 0x00000a04090073bb */ /* 0x0005d800080a1406 */
[----:B------:R-:W-:Y:S02]  /*59c0*/  @P2 PLOP3.LUT P0, PT, P2, PT, PT, 0x8, 0x0 ;  /* 0x000000000000281c */ /* 0x000fe4000170e170 */
[----:B------:R-:W-:-:S11]  /*59d0*/  PLOP3.LUT P2, PT, PT, PT, PT, 0x8, 0x0 ;  /* 0x000000000000781c */ /* 0x000fd60003f4e170 */
[----:B--2---:R-:W-:Y:S05]  /*59e0*/  @P0 BRA.U.ANY `(.L_x_2229) ;  /* 0xfffffffd00ec0947 */ /* 0x004fea000393ffff */
[----:B------:R0:W-:Y:S01]  /*59f0*/  UTMACMDFLUSH ;  /* 0x00000000000079b7 */ /* 0x0001e20000000000 */
[----:B------:R-:W-:-:S04]  /*5a00*/  DEPBAR.LE SB0, 0x0 ;  /* 0x000080000000791a */ /* 0x000fc80000000000 */
.L_x_2228:
[----:B------:R-:W-:Y:S05]  /*5a10*/  BSYNC B0 ;  /* 0x0000000000007941 */ /* 0x000fea0003800000 */
.L_x_2227:
        /* <DEDUP_REMOVED lines=14> */
.L_x_2231:
[----:B------:R-:W-:Y:S05]  /*5b00*/  BSYNC B0 ;  /* 0x0000000000007941 */ /* 0x000fea0003800000 */
.L_x_2230:
        /* <DEDUP_REMOVED lines=24> */
.L_x_2234:
[----:B-12---:R-:W2:Y:S04]  /*5c90*/  LDG.E.STRONG.GPU R0, desc[UR46][R2.64] ;  /* 0x0000002e02007981 */ /* 0x006ea8000c1ef900 */
[----:B--2---:R-:W-:Y:S01]  /*5ca0*/  CCTL.IVALL ;  /* 0x00000000ff00798f */ /* 0x004fe20002000000 */
[----:B------:R-:W-:Y:S05]  /*5cb0*/  YIELD ;  /* 0x0000000000007946 */ /* 0x000fea0003800000 */
[----:B------:R-:W-:-:S13]  /*5cc0*/  ISETP.NE.AND P0, PT, R0, UR17, PT ;  /* 0x0000001100007c0c */ /* 0x000fda000bf05270 */
[----:B------:R-:W-:Y:S05]  /*5cd0*/  @P0 BRA `(.L_x_2234) ;  /* 0xfffffffc00ec0947 */ /* 0x000fea000383ffff */
.L_x_2233:
[----:B------:R-:W-:Y:S05]  /*5ce0*/  BSYNC B0 ;  /* 0x0000000000007941 */ /* 0x000fea0003800000 */
.L_x_2232:
[----:B------:R-:W-:-:S03]  /*5cf0*/  UMOV UR4, 0xffffffff ;  /* 0xffffffff00047882 */ /* 0x000fc60000000000 */
[----:B------:R-:W-:Y:S05]  /*5d00*/  BRA.DIV UR4, `(.L_x_2235) ;  /* 0x0000004e04cc7947 */ /* 0x000fea000b800000 */
[----:B------:R-:W-:Y:S01]  /*5d10*/  NOP ;  /* 0x0000000000007918 */ /* 0x000fe20000000000 */
.L_x_2338:
        /* <DEDUP_REMOVED lines=16> */
.L_x_2238:
[----:B------:R-:W-:Y:S01]  /*5e20*/  @P0 ELECT P2, URZ, PT ;  /* 0x00000000003f082f */ /* 0x000fe20003840000 */
[----:B------:R3:W-:-:S12]  /*5e30*/  UBLKRED.G.S.ADD.F32.RN [UR4], [UR9], UR6, desc[UR10] ;  /* 0x00000a04090073bb */ /* 0x0007d800080a1406 */
[----:B------:R-:W-:Y:S02]  /*5e40*/  @P2 PLOP3.LUT P0, PT, P2, PT, PT, 0x8, 0x0 ;  /* 0x000000000000281c */ /* 0x000fe4000170e170 */
[----:B------:R-:W-:-:S11]  /*5e50*/  PLOP3.LUT P2, PT, PT, PT, PT, 0x8, 0x0 ;  /* 0x000000000000781c */ /* 0x000fd60003f4e170 */
[----:B---3--:R-:W-:Y:S05]  /*5e60*/  @P0 BRA.U.ANY `(.L_x_2238) ;  /* 0xfffffffd00ec0947 */ /* 0x008fea000393ffff */
[----:B------:R0:W-:Y:S01]  /*5e70*/  UTMACMDFLUSH ;  /* 0x00000000000079b7 */ /* 0x0001e20000000000 */
[----:B------:R-:W-:-:S04]  /*5e80*/  DEPBAR.LE SB0, 0x0 ;  /* 0x000080000000791a */ /* 0x000fc80000000000 */
.L_x_2237:
[----:B------:R-:W-:Y:S05]  /*5e90*/  BSYNC B0 ;  /* 0x0000000000007941 */ /* 0x000fea0003800000 */
.L_x_2236:
        /* <DEDUP_REMOVED lines=14> */
.L_x_2193:
        /* <DEDUP_REMOVED lines=21> */
.L_x_2240:
        /* <DEDUP_REMOVED lines=13> */
.L_x_2242:
[----:B------:R-:W-:-:S05]  /*61a0*/  ULDC UR4, c[0x0][0x8c4] ;  /* 0x0002310000047ab9 */ /* 0x000fca0000000800 */
.L_x_2241:
        /* <DEDUP_REMOVED lines=44> */
.L_x_2243:
        /* <DEDUP_REMOVED lines=13> */
.L_x_2244:
        /* <DEDUP_REMOVED lines=12> */
.L_x_2245:
[----:B------:R-:W-:Y:S01]  /*6600*/  UIADD3 UR8, -UR12, UR10, UR6 ;  /* 0x0000000a0c087290 */ /* 0x000fe2000fffe106 */
[----:B------:R-:W-:Y:S01]  /*6610*/  ISETP.LE.AND P0, PT, RZ, UR22, PT ;  /* 0x00000016ff007c0c */ /* 0x000fe2000bf03270 */
[----:B------:R-:W-:Y:S01]  /*6620*/  ULDC UR9, c[0x0][0x74c] ;  /* 0x0001d30000097ab9 */ /* 0x000fe20000000800 */
[----:B------:R-:W-:Y:S01]  /*6630*/  ULDC UR20, c[0x0][0x288] ;  /* 0x0000a20000147ab9 */ /* 0x000fe20000000800 */
[----:B------:R-:W-:Y:S02]  /*6640*/  UIADD3 UR9, UR8, -UR9, URZ ;  /* 0x8000000908097290 */ /* 0x000fe4000fffe03f */
[----:B------:R-:W-:Y:S02]  /*6650*/  UIADD3 UR8, UR10, 0x3f, URZ ;  /* 0x0000003f0a087890 */ /* 0x000fe4000fffe03f */
[----:B------:R-:W-:Y:S02]  /*6660*/  USHF.R.S32.HI UR11, URZ, 0x1f, UR9 ;  /* 0x0000001f3f0b7899 */ /* 0x000fe40008011409 */
[----:B------:R-:W-:-:S02]  /*6670*/  USHF.R.S32.HI UR15, URZ, 0x1f, UR13 ;  /* 0x0000001f3f0f7899 */ /* 0x000fc4000801140d */
[----:B------:R-:W-:Y:S02]  /*6680*/  ULEA.HI UR11, UR11, UR9, URZ, 0x6 ;  /* 0x000000090b0b7291 */ /* 0x000fe4000f8f303f */
[----:B------:R-:W-:Y:S02]  /*6690*/  USHF.R.S32.HI UR9, URZ, 0x1f, UR8 ;  /* 0x0000001f3f097899 */ /* 0x000fe40008011408 */
[----:B------:R-:W-:Y:S02]  /*66a0*/  USHF.R.S32.HI UR11, URZ, 0x6, UR11 ;  /* 0x000000063f0b7899 */ /* 0x000fe4000801140b */
[----:B------:R-:W-:Y:S02]  /*66b0*/  ULEA.HI UR8, UR9, UR8, URZ, 0x6 ;  /* 0x0000000809087291 */ /* 0x000fe4000f8f303f */
[----:B------:R-:W-:Y:S02]  /*66c0*/  UISETP.LT.AND UP1, UPT, URZ, UR11, UPT ;  /* 0x0000000b3f00728c */ /* 0x000fe4000bf21270 */
[----:B------:R-:W-:-:S02]  /*66d0*/  USHF.R.S32.HI UR8, URZ, 0x6, UR8 ;  /* 0x000000063f087899 */ /* 0x000fc40008011408 */
[----:B------:R-:W-:Y:S02]  /*66e0*/  USEL UR16, UR13, URZ, !UP0 ;  /* 0x0000003f0d107287 */ /* 0x000fe4000c000000 */
[----:B------:R-:W-:Y:S02]  /*66f0*/  USEL UR9, URZ, UR11, !UP1 ;  /* 0x0000000b3f097287 */ /* 0x000fe4000c800000 */
[----:B------:R-:W-:Y:S01]  /*6700*/  UIMAD UR13, UR13, UR20, URZ ;  /* 0x000000140d0d72a4 */ /* 0x000fe2000f8e023f */
[----:B------:R-:W-:Y:S01]  /*6710*/  UMOV UR11, UR8 ;  /* 0x00000008000b7c82 */ /* 0x000fe20008000000 */
        /* <DEDUP_REMOVED lines=8> */
[----:B------:R-:W-:-:S12]  /*67a0*/  USEL UR11, UR8, UR10, UP1 ;  /* 0x0000000a080b7287 */ /* 0x000fd80008800000 */
.L_x_2246:
[----:B------:R-:W-:Y:S02]  /*67b0*/  UISETP.GT.AND UP1, UPT, UR11, UR9, UPT ;  /* 0x000000090b00728c */ /* 0x000fe4000bf24270 */
[----:B------:R-:W-:Y:S02]  /*67c0*/  USEL UR21, UR15, URZ, !UP0 ;  /* 0x0000003f0f157287 */ /* 0x000fe4000c000000 */
[----:B------:R-:W-:Y:S02]  /*67d0*/  UIADD3 UR23, UP0, UR13, UR7, URZ ;  /* 0x000000070d177290 */ /* 0x000fe4000ff1e03f */
[----:B------:R-:W-:Y:S02]  /*67e0*/  PLOP3.LUT P1, PT, PT, PT, UP1, 0x80, 0x0 ;  /* 0x000000000000781c */ /* 0x000fe40003f2f018 */
[----:B------:R-:W-:Y:S01]  /*67f0*/  ELECT P0, URZ, PT ;  /* 0x00000000003f782f */ /* 0x000fe20003800000 */
[----:B------:R-:W-:-:S10]  /*6800*/  ULEA.HI.X.SX32 UR10, UR13, UR14, 0x1, UP0 ;  /* 0x0000000e0d0a7291 */ /* 0x000fd400080f0e3f */
[----:B------:R-:W-:Y:S05]  /*6810*/  @!P1 BRA `(.L_x_2247) ;  /* 0x0000001000909947 */ /* 0x000fea0003800000 */
[----:B------:R-:W-:Y:S01]  /*6820*/  ULDC.64 UR18, c[0x0][0x2d8] ;  /* 0x0000b60000127ab9 */ /* 0x000fe20000000a00 */
[----:B------:R-:W1:Y:S01]  /*6830*/  S2R R0, SR_TID.X ;  /* 0x0000000000007919 */ /* 0x000e620000002100 */
[----:B------:R-:W-:Y:S02]  /*6840*/  UIMAD UR14, UR14, UR18, URZ ;  /* 0x000000120e0e72a4 */ /* 0x000fe4000f8e023f */
[----:B------:R-:W-:Y:S02]  /*6850*/  UIMAD.WIDE.U32 UR12, UR7, UR18, URZ ;  /* 0x00000012070c72a5 */ /* 0x000fe4000f8e003f */
[----:B------:R-:W-:Y:S02]  /*6860*/  UIMAD UR14, UR7, UR19, UR14 ;  /* 0x00000013070e72a4 */ /* 0x000fe4000f8e020e */
[----:B------:R-:W-:Y:S02]  /*6870*/  UIADD3 UR7, -UR9, UR11, URZ ;  /* 0x0000000b09077290 */ /* 0x000fe4000fffe13f */
[----:B------:R-:W-:-:S02]  /*6880*/  UIADD3 UR6, UP0, UR4, UR12, URZ ;  /* 0x0000000c04067290 */ /* 0x000fc4000ff1e03f */
[----:B------:R-:W-:Y:S02]  /*6890*/  UIADD3 UR19, UR13, UR14, URZ ;  /* 0x0000000e0d137290 */ /* 0x000fe4000fffe03f */
[----:B------:R-:W-:Y:S02]  /*68a0*/  ULOP3.LUT UR17, UR7, 0x1, URZ, 0xc0, !UPT ;  /* 0x0000000107117892 */ /* 0x000fe4000f8ec03f */
[----:B------:R-:W-:Y:S02]  /*68b0*/  UIADD3.X UR7, UR5, UR19, URZ, UP0, !UPT ;  /* 0x0000001305077290 */ /* 0x000fe400087fe43f */
[----:B------:R-:W-:Y:S01]  /*68c0*/  UISETP.NE.U32.AND UP0, UPT, UR17, 0x1, UPT ;  /* 0x000000011100788c */ /* 0x000fe2000bf05070 */
[----:B------:R-:W-:Y:S02]  /*68d0*/  ULDC.64 UR14, c[0x0][0x2e0] ;  /* 0x0000b800000e7ab9 */ /* 0x000fe40000000a00 */
[----:B------:R-:W-:-:S03]  /*68e0*/  UIMAD UR18, UR21, UR14, URZ ;  /* 0x0000000e151272a4 */ /* 0x000fc6000f8e023f */
[----:B------:R-:W-:Y:S01]  /*68f0*/  PLOP3.LUT P1, PT, PT, PT, UP0, 0x80, 0x0 ;  /* 0x000000000000781c */ /* 0x000fe20003f2f008 */
[----:B------:R-:W-:Y:S02]  /*6900*/  UIMAD.WIDE.U32 UR6, UR16, UR14, UR6 ;  /* 0x0000000e100672a5 */ /* 0x000fe4000f8e0006 */
[----:B------:R-:W-:Y:S01]  /*6910*/  UIMAD UR18, UR16, UR15, UR18 ;  /* 0x0000000f101272a4 */ /* 0x000fe2000f8e0212 */
[----:B------:R-:W-:Y:S02]  /*6920*/  ULDC UR21, c[0x0][0x760] ;  /* 0x0001d80000157ab9 */ /* 0x000fe40000000800 */
[----:B------:R-:W-:Y:S02]  /*6930*/  UIMAD UR15, UR20, UR21, URZ ;  /* 0x00000015140f72a4 */ /* 0x000fe4000f8e023f */
[----:B------:R-:W-:Y:S01]  /*6940*/  UIADD3 UR24, UR7, UR18, URZ ;  /* 0x0000001207187290 */ /* 0x000fe2000fffe03f */
[----:B-1----:R-:W-:-:S04]  /*6950*/  LOP3.LUT R9, R0, 0x1f, RZ, 0xc0, !PT ;  /* 0x0000001f00097812 */ /* 0x002fc800078ec0ff */
[----:B------:R-:W-:Y:S07]  /*6960*/  @P1 BRA `(.L_x_2248) ;  /* 0x00000004006c1947 */ /* 0x000fee0003800000 */
        /* <DEDUP_REMOVED lines=11> */
.L_x_2251:
[----:B------:R-:W2:Y:S04]  /*6a20*/  LDG.E.STRONG.GPU R0, desc[UR46][R2.64] ;  /* 0x0000002e02007981 */ /* 0x000ea8000c1ef900 */
[----:B--2---:R-:W-:Y:S01]  /*6a30*/  CCTL.IVALL ;  /* 0x00000000ff00798f */ /* 0x004fe20002000000 */
[----:B------:R-:W-:Y:S05]  /*6a40*/  YIELD ;  /* 0x0000000000007946 */ /* 0x000fea0003800000 */
[----:B------:R-:W-:-:S13]  /*6a50*/  ISETP.NE.AND P1, PT, R0, UR22, PT ;  /* 0x0000001600007c0c */ /* 0x000fda000bf25270 */
[----:B------:R-:W-:Y:S05]  /*6a60*/  @P1 BRA `(.L_x_2251) ;  /* 0xfffffffc00ec1947 */ /* 0x000fea000383ffff */
.L_x_2250:
[----:B------:R-:W-:Y:S05]  /*6a70*/  BSYNC B0 ;  /* 0x0000000000007941 */ /* 0x000fea0003800000 */
.L_x_2249:
[----:B------:R-:W-:-:S03]  /*6a80*/  UMOV UR17, 0xffffffff ;  /* 0xffffffff00117882 */ /* 0x000fc60000000000 */
[----:B------:R-:W-:Y:S05]  /*6a90*/  BRA.DIV UR17, `(.L_x_2252) ;  /* 0x0000004211847947 */ /* 0x000fea000b800000 */
[----:B------:R-:W-:Y:S01]  /*6aa0*/  NOP ;  /* 0x0000000000007918 */ /* 0x000fe20000000000 */
.L_x_2341:
        /* <DEDUP_REMOVED lines=22> */
.L_x_2254:
[----:B------:R-:W-:Y:S05]  /*6c10*/  BSYNC B0 ;  /* 0x0000000000007941 */ /* 0x000fea0003800000 */
.L_x_2253:
        /* <DEDUP_REMOVED lines=20> */
.L_x_2256:
[----:B------:R-:W-:Y:S05]  /*6d60*/  BSYNC B0 ;  /* 0x0000000000007941 */ /* 0x000fea0003800000 */
.L_x_2255:
[----:B------:R-:W-:Y:S06]  /*6d70*/  BAR.ARV 0xa, 0xa0 ;  /* 0x0282800000007b1d */ /* 0x000fec0000002000 */
[----:B------:R-:W-:Y:S04]  /*6d80*/  BSSY B0, `(.L_x_2257) ;  /* 0x0000003000007945 */ /* 0x000fe80003800000 */
[----:B------:R-:W-:Y:S05]  /*6d90*/  @!P0 BRA `(.L_x_2258) ;  /* 0x0000000000048947 */ /* 0x000fea0003800000 */
[----:B------:R-:W-:-:S04]  /*6da0*/  DEPBAR.LE SB0, 0x0 ;  /* 0x000080000000791a */ /* 0x000fc80000000000 */
.L_x_2258:
[----:B------:R-:W-:Y:S05]  /*6db0*/  BSYNC B0 ;  /* 0x0000000000007941 */ /* 0x000fea0003800000 */
.L_x_2257:
        /* <DEDUP_REMOVED lines=19> */
.L_x_2260:
[----:B------:R-:W-:Y:S05]  /*6ef0*/  BSYNC B0 ;  /* 0x0000000000007941 */ /* 0x000fea0003800000 */
.L_x_2259:
[----:B------:R-:W-:Y:S01]  /*6f00*/  UIADD3 UR17, UR9, 0x1, URZ ;  /* 0x0000000109117890 */ /* 0x000fe2000fffe03f */
[----:B------:R-:W-:Y:S11]  /*6f10*/  BRA `(.L_x_2261) ;  /* 0x0000000000047947 */ /* 0x000ff60003800000 */
.L_x_2248:
[----:B------:R-:W-:-:S05]  /*6f20*/  UMOV UR17, UR9 ;  /* 0x0000000900117c82 */ /* 0x000fca0008000000 */
.L_x_2261:
[----:B------:R-:W-:-:S04]  /*6f30*/  UIADD3 UR9, UR9, 0x1, URZ ;  /* 0x0000000109097890 */ /* 0x000fc8000fffe03f */
[----:B------:R-:W-:-:S03]  /*6f40*/  UISETP.NE.AND UP0, UPT, UR11, UR9, UPT ;  /* 0x000000090b00728c */ /* 0x000fc6000bf05270 */
[----:B------:R-:W-:-:S03]  /*6f50*/  UMOV UR9, UR17 ;  /* 0x0000001100097c82 */ /* 0x000fc60008000000 */
[----:B------:R-:W-:-:S13]  /*6f60*/  PLOP3.LUT P1, PT, PT, PT, UP0, 0x80, 0x0 ;  /* 0x000000000000781c */ /* 0x000fda0003f2f008 */
[----:B------:R-:W-:Y:S05]  /*6f70*/  @!P1 BRA `(.L_x_2247) ;  /* 0x0000000800b89947 */ /* 0x000fea0003800000 */
[----:B------:R-:W-:Y:S01]  /*6f80*/  UMOV UR13, UR19 ;  /* 0x00000013000d7c82 */ /* 0x000fe20008000000 */
[----:B------:R-:W-:Y:S01]  /*6f90*/  ULDC.64 UR20, c[0x0][0x2c0] ;  /* 0x0000b00000147ab9 */ /* 0x000fe20000000a00 */
[----:B------:R-:W-:Y:S01]  /*6fa0*/  UIMAD.WIDE.U32 UR12, UR16, UR14, UR12 ;  /* 0x0000000e100c72a5 */ /* 0x000fe2000f8e000c */
[----:B------:R-:W-:-:S03]  /*6fb0*/  UMOV UR9, UR17 ;  /* 0x0000001100097c82 */ /* 0x000fc60008000000 */
[----:B------:R-:W-:-:S04]  /*6fc0*/  UIADD3 UR4, UP0, UR4, UR12, URZ ;  /* 0x0000000c04047290 */ /* 0x000fc8000ff1e03f */
[----:B------:R-:W-:Y:S02]  /*6fd0*/  UIADD3.X UR5, UR5, UR18, UR13, UP0, !UPT ;  /* 0x0000001205057290 */ /* 0x000fe400087fe40d */
[----:B------:R-:W-:-:S04]  /*6fe0*/  ULEA UR14, UP0, UR4, UR20, 0x2 ;  /* 0x00000014040e7291 */ /* 0x000fc8000f80103f */
[----:B------:R-:W-:Y:S02]  /*6ff0*/  ULEA.HI.X UR5, UR4, UR21, UR5, 0x2, UP0 ;  /* 0x0000001504057291 */ /* 0x000fe400080f1405 */
[----:B------:R-:W-:Y:S01]  /*7000*/  UIADD3 UR14, UP0, UR14, 0x4000, URZ ;  /* 0x000040000e0e7890 */ /* 0x000fe2000ff1e03f */
[----:B------:R-:W-:-:S03]  /*7010*/  UMOV UR4, URZ ;  /* 0x0000003f00047c82 */ /* 0x000fc60008000000 */
[----:B------:R-:W-:-:S12]  /*7020*/  UIADD3.X UR5, URZ, UR5, URZ, UP0, !UPT ;  /* 0x000000053f057290 */ /* 0x000fd800087fe43f */
.L_x_2286:
        /* <DEDUP_REMOVED lines=11> */
.L_x_2264:
[----:B------:R-:W2:Y:S04]  /*70e0*/  LDG.E.STRONG.GPU R0, desc[UR46][R2.64] ;  /* 0x0000002e02007981 */ /* 0x000ea8000c1ef900 */
[----:B--2---:R-:W-:Y:S01]  /*70f0*/  CCTL.IVALL ;  /* 0x00000000ff00798f */ /* 0x004fe20002000000 */
[----:B------:R-:W-:Y:S05]  /*7100*/  YIELD ;  /* 0x0000000000007946 */ /* 0x000fea0003800000 */
[----:B------:R-:W-:-:S13]  /*7110*/  ISETP.NE.AND P1, PT, R0, UR22, PT ;  /* 0x0000001600007c0c */ /* 0x000fda000bf25270 */
[----:B------:R-:W-:Y:S05]  /*7120*/  @P1 BRA `(.L_x_2264) ;  /* 0xfffffffc00ec1947 */ /* 0x000fea000383ffff */
.L_x_2263:
[----:B------:R-:W-:Y:S05]  /*7130*/  BSYNC B0 ;  /* 0x0000000000007941 */ /* 0x000fea0003800000 */
.L_x_2262:
[----:B------:R-:W-:-:S03]  /*7140*/  UMOV UR16, 0xffffffff ;  /* 0xffffffff00107882 */ /* 0x000fc60000000000 */
[----:B------:R-:W-:Y:S05]  /*7150*/  BRA.DIV UR16, `(.L_x_2265) ;  /* 0x0000003a10f07947 */ /* 0x000fea000b800000 */
[----:B------:R-:W-:Y:S01]  /*7160*/  NOP ;  /* 0x0000000000007918 */ /* 0x000fe20000000000 */
.L_x_2344:
        /* <DEDUP_REMOVED lines=9> */
[----:B------:R-:W-:-:S03]  /*7200*/  UMOV UR27, 0x14f00000 ;  /* 0x14f00000001b7882 */ /* 0x000fc60000000000 */
        /* <DEDUP_REMOVED lines=9> */
.L_x_2267:
[----:B------:R-:W-:Y:S05]  /*72a0*/  BSYNC B0 ;  /* 0x0000000000007941 */ /* 0x000fea0003800000 */
.L_x_2266:
        /* <DEDUP_REMOVED lines=17> */
.L_x_2269:
[----:B------:R-:W-:Y:S05]  /*73c0*/  BSYNC B0 ;  /* 0x0000000000007941 */ /* 0x000fea0003800000 */
.L_x_2268:
[----:B------:R-:W-:Y:S06]  /*73d0*/  BAR.ARV 0xa, 0xa0 ;  /* 0x0282800000007b1d */ /* 0x000fec0000002000 */
[----:B------:R-:W-:Y:S04]  /*73e0*/  BSSY B0, `(.L_x_2270) ;  /* 0x0000003000007945 */ /* 0x000fe80003800000 */
[----:B------:R-:W-:Y:S05]  /*73f0*/  @!P0 BRA `(.L_x_2271) ;  /* 0x0000000000048947 */ /* 0x000fea0003800000 */
[----:B------:R-:W-:-:S04]  /*7400*/  DEPBAR.LE SB0, 0x0 ;  /* 0x000080000000791a */ /* 0x000fc80000000000 */
.L_x_2271:
[----:B------:R-:W-:Y:S05]  /*7410*/  BSYNC B0 ;  /* 0x0000000000007941 */ /* 0x000fea0003800000 */
.L_x_2270:
        /* <DEDUP_REMOVED lines=19> */
.L_x_2273:
[----:B------:R-:W-:Y:S05]  /*7550*/  BSYNC B0 ;  /* 0x0000000000007941 */ /* 0x000fea0003800000 */
.L_x_2272:
        /* <DEDUP_REMOVED lines=9> */
.L_x_2276:
[----:B------:R-:W2:Y:S04]  /*75f0*/  LDG.E.STRONG.GPU R0, desc[UR46][R2.64] ;  /* 0x0000002e02007981 */ /* 0x000ea8000c1ef900 */
[----:B--2---:R-:W-:Y:S01]  /*7600*/  CCTL.IVALL ;  /* 0x00000000ff00798f */ /* 0x004fe20002000000 */
[----:B------:R-:W-:Y:S05]  /*7610*/  YIELD ;  /* 0x0000000000007946 */ /* 0x000fea0003800000 */
[----:B------:R-:W-:-:S13]  /*7620*/  ISETP.NE.AND P1, PT, R0, UR22, PT ;  /* 0x0000001600007c0c */ /* 0x000fda000bf25270 */
[----:B------:R-:W-:Y:S05]  /*7630*/  @P1 BRA `(.L_x_2276) ;  /* 0xfffffffc00ec1947 */ /* 0x000fea000383ffff */
.L_x_2275:
[----:B------:R-:W-:Y:S05]  /*7640*/  BSYNC B0 ;  /* 0x0000000000007941 */ /* 0x000fea0003800000 */
.L_x_2274:
[----:B------:R-:W-:-:S03]  /*7650*/  UMOV UR12, 0xffffffff ;  /* 0xffffffff000c7882 */ /* 0x000fc60000000000 */
[----:B------:R-:W-:Y:S05]  /*7660*/  BRA.DIV UR12, `(.L_x_2277) ;  /* 0x000000360cc87947 */ /* 0x000fea000b800000 */
[----:B------:R-:W-:Y:S01]  /*7670*/  NOP ;  /* 0x0000000000007918 */ /* 0x000fe20000000000 */
.L_x_2347:
        /* <DEDUP_REMOVED lines=15> */
.L_x_2279:
[----:B------:R-:W-:Y:S05]  /*7770*/  BSYNC B0 ;  /* 0x0000000000007941 */ /* 0x000fea0003800000 */
.L_x_2278:
        /* <DEDUP_REMOVED lines=15> */
.L_x_2281:
[----:B------:R-:W-:Y:S05]  /*7870*/  BSYNC B0 ;  /* 0x0000000000007941 */ /* 0x000fea0003800000 */
.L_x_2280:
[----:B------:R-:W-:Y:S06]  /*7880*/  BAR.ARV 0xa, 0xa0 ;  /* 0x0282800000007b1d */ /* 0x000fec0000002000 */
[----:B------:R-:W-:Y:S04]  /*7890*/  BSSY B0, `(.L_x_2282) ;  /* 0x0000003000007945 */ /* 0x000fe80003800000 */
[----:B------:R-:W-:Y:S05]  /*78a0*/  @!P0 BRA `(.L_x_2283) ;  /* 0x0000000000048947 */ /* 0x000fea0003800000 */
[----:B------:R-:W-:-:S04]  /*78b0*/  DEPBAR.LE SB0, 0x0 ;  /* 0x000080000000791a */ /* 0x000fc80000000000 */
.L_x_2283:
[----:B------:R-:W-:Y:S05]  /*78c0*/  BSYNC B0 ;  /* 0x0000000000007941 */ /* 0x000fea0003800000 */
.L_x_2282:
        /* <DEDUP_REMOVED lines=19> */
.L_x_2285:
[----:B------:R-:W-:Y:S05]  /*7a00*/  BSYNC B0 ;  /* 0x0000000000007941 */ /* 0x000fea0003800000 */
.L_x_2284:
[----:B------:R-:W-:Y:S02]  /*7a10*/  UIADD3 UR9, UR9, 0x2, URZ ;  /* 0x0000000209097890 */ /* 0x000fe4000fffe03f */
[----:B------:R-:W-:Y:S02]  /*7a20*/  UIADD3 UR4, UR4, 0x4000, URZ ;  /* 0x0000400004047890 */ /* 0x000fe4000fffe03f */
[----:B------:R-:W-:-:S06]  /*7a30*/  UISETP.GE.AND UP0, UPT, UR9, UR11, UPT ;  /* 0x0000000b0900728c */ /* 0x000fcc000bf06270 */
[----:B------:R-:W-:-:S13]  /*7a40*/  PLOP3.LUT P1, PT, PT, PT, UP0, 0x80, 0x0 ;  /* 0x000000000000781c */ /* 0x000fda0003f2f008 */
[----:B------:R-:W-:Y:S05]  /*7a50*/  @!P1 BRA `(.L_x_2286) ;  /* 0xfffffff400749947 */ /* 0x000fea000383ffff */
.L_x_2247:
        /* <DEDUP_REMOVED lines=41> */
.L_x_2289:
[----:B------:R-:W-:Y:S05]  /*7cf0*/  BSYNC B0 ;  /* 0x0000000000007941 */ /* 0x000fea0003800000 */
.L_x_2288:
[----:B------:R-:W-:Y:S05]  /*7d00*/  BRA `(.L_x_2290) ;  /* 0x0000000000047947 */ /* 0x000fea0003800000 */
.L_x_2287:
[----:B------:R-:W-:-:S05]  /*7d10*/  UMOV UR4, UR9 ;  /* 0x0000000900047c82 */ /* 0x000fca0008000000 */
.L_x_2290:
        /* <DEDUP_REMOVED lines=11> */
.L_x_2295:
        /* <DEDUP_REMOVED lines=24> */
.L_x_2292:
[----:B------:R-:W-:Y:S05]  /*7f50*/  BSYNC B0 ;  /* 0x0000000000007941 */ /* 0x000fea0003800000 */
.L_x_2291:
        /* <DEDUP_REMOVED lines=24> */
.L_x_2294:
[----:B------:R-:W-:Y:S05]  /*80e0*/  BSYNC B0 ;  /* 0x0000000000007941 */ /* 0x000fea0003800000 */
.L_x_2293:
[----:B------:R-:W-:Y:S02]  /*80f0*/  UIADD3 UR7, UR7, 0x2, URZ ;  /* 0x0000000207077890 */ /* 0x000fe4000fffe03f */
[----:B------:R-:W-:Y:S02]  /*8100*/  ULEA UR5, UR19, UR5, 0x1 ;  /* 0x0000000513057291 */ /* 0x000fe4000f8e083f */
[----:B------:R-:W-:Y:S02]  /*8110*/  ULEA UR6, UR19, UR6, 0x1 ;  /* 0x0000000613067291 */ /* 0x000fe4000f8e083f */
[----:B------:R-:W-:-:S13]  /*8120*/  ISETP.NE.AND P0, PT, RZ, UR7, PT ;  /* 0x00000007ff007c0c */ /* 0x000fda000bf05270 */
[----:B------:R-:W-:Y:S05]  /*8130*/  @!P0 BRA `(.L_x_2198) ;  /* 0x0000002800388947 */ /* 0x000fea0003800000 */
[----:B------:R-:W-:Y:S05]  /*8140*/  BRA `(.L_x_2295) ;  /* 0xfffffffc00207947 */ /* 0x000fea000383ffff */
.L_x_2239:
        /* <DEDUP_REMOVED lines=14> */
.L_x_2296:
        /* <DEDUP_REMOVED lines=14> */
.L_x_2298:
[----:B------:R-:W-:-:S05]  /*8310*/  ULDC UR4, c[0x0][0x8c4] ;  /* 0x0002310000047ab9 */ /* 0x000fca0000000800 */
.L_x_2297:
        /* <DEDUP_REMOVED lines=59> */
.L_x_2300:
        /* <DEDUP_REMOVED lines=13> */
.L_x_2301:
        /* <DEDUP_REMOVED lines=8> */
.L_x_2302:
        /* <DEDUP_REMOVED lines=21> */
.L_x_2303:
        /* <DEDUP_REMOVED lines=50> */
.L_x_2348:
        /* <DEDUP_REMOVED lines=15> */
.L_x_2306:
        /* <DEDUP_REMOVED lines=97> */
.L_x_2317:
[----:B-123--:R-:W-:-:S04]  /*9390*/  SHF.L.U32 R18, R10, 0x1f, RZ ;  /* 0x0000001f0a127819 */ /* 0x00efc800000006ff */
[----:B------:R-:W2:Y:S02]  /*93a0*/  SYNCS.PHASECHK.TRANS64.TRYWAIT P1, [R15+URZ+0x30840], R18 ;  /* 0x030840120f0075a7 */ /* 0x000ea4000802017f */
[----:B--2---:R-:W-:Y:S05]  /*93b0*/  @!P1 BRA `(.L_x_2309) ;  /* 0x0000001800a49947 */ /* 0x004fea0003800000 */
.L_x_2349:
        /* <DEDUP_REMOVED lines=8> */
.L_x_2310:
        /* <DEDUP_REMOVED lines=37> */
.L_x_2350:
        /* <DEDUP_REMOVED lines=8> */
.L_x_2312:
        /* <DEDUP_REMOVED lines=37> */
.L_x_2351:
        /* <DEDUP_REMOVED lines=8> */
.L_x_2314:
        /* <DEDUP_REMOVED lines=31> */
.L_x_2353:
        /* <DEDUP_REMOVED lines=8> */
.L_x_2316:
        /* <DEDUP_REMOVED lines=37> */
.L_x_2308:
[----:B------:R-:W4:Y:S02]  /*9ea0*/  LDL.LU R4, [R1+0x4] ;  /* 0x0000040001047983 */ /* 0x000f240000300800 */
[----:B----4-:R-:W-:Y:S02]  /*9eb0*/  ISETP.NE.AND P1, PT, R4, RZ, PT ;  /* 0x000000ff0400720c */ /* 0x010fe40003f25270 */
[----:B------:R4:W5:Y:S11]  /*9ec0*/  LDL R4, [R1] ;  /* 0x0000000001047983 */ /* 0x0009760000100800 */
[----:B----4-:R-:W-:Y:S05]  /*9ed0*/  @!P1 BRA `(.L_x_2307) ;  /* 0x00000004005c9947 */ /* 0x010fea0003800000 */
[----:B------:R-:W-:-:S04]  /*9ee0*/  SHF.L.U32 R12, R10, 0x1f, RZ ;  /* 0x0000001f0a0c7819 */ /* 0x000fc800000006ff */
[----:B------:R-:W4:Y:S02]  /*9ef0*/  SYNCS.PHASECHK.TRANS64.TRYWAIT P1, [R15+URZ+0x30840], R12 ;  /* 0x0308400c0f0075a7 */ /* 0x000f24000802017f */
[----:B----4-:R-:W-:Y:S05]  /*9f00*/  @!P1 BRA `(.L_x_2318) ;  /* 0x0000001000249947 */ /* 0x010fea0003800000 */
.L_x_2354:
        /* <DEDUP_REMOVED lines=8> */
.L_x_2319:
        /* <DEDUP_REMOVED lines=34> */
.L_x_2355:
        /* <DEDUP_REMOVED lines=8> */
.L_x_2321:
        /* <DEDUP_REMOVED lines=34> */
.L_x_2307:
[----:B------:R-:W1:Y:S01]  /*a450*/  S2R R0, SR_TID.X ;  /* 0x0000000000007919 */ /* 0x000e620000002100 */
[----:B------:R-:W-:Y:S01]  /*a460*/  IMAD R3, R16, 0x8, R15 ;  /* 0x0000000810037824 */ /* 0x000fe200078e020f */
[----:B-1----:R-:W-:Y:S02]  /*a470*/  LOP3.LUT R2, R0, 0x7f, RZ, 0xc0, !PT ;  /* 0x0000007f00027812 */ /* 0x002fe400078ec0ff */
[----:B------:R-:W-:Y:S02]  /*a480*/  SHF.L.U32 R0, R10, 0x1f, RZ ;  /* 0x0000001f0a007819 */ /* 0x000fe400000006ff */
[----:B------:R-:W-:Y:S02]  /*a490*/  ISETP.NE.AND P1, PT, R2, RZ, PT ;  /* 0x000000ff0200720c */ /* 0x000fe40003f25270 */
[----:B------:R-:W1:Y:S02]  /*a4a0*/  SYNCS.PHASECHK.TRANS64.TRYWAIT P0, [R3+URZ+0x30840], R0 ;  /* 0x03084000030075a7 */ /* 0x000e64000800017f */
[----:B-1----:R-:W-:Y:S09]  /*a4b0*/  @!P0 BRA `(.L_x_2322) ;  /* 0x0000000800e08947 */ /* 0x002ff20003800000 */
.L_x_2356:
[----:B------:R-:W-:Y:S05]  /*a4c0*/  @P1 BRA `(.L_x_2323) ;  /* 0x0000000000181947 */ /* 0x000fea0003800000 */
[----:B------:R-:W1:Y:S01]  /*a4d0*/  S2R R2, SR_TID.X ;  /* 0x0000000000027919 */ /* 0x000e620000002100 */
[----:B------:R-:W-:-:S04]  /*a4e0*/  IMAD.MOV.U32 R0, RZ, RZ, 0x4100 ;  /* 0x00004100ff007424 */ /* 0x000fc800078e00ff */
[----:B------:R1:W-:Y:S02]  /*a4f0*/  SYNCS.ARRIVE.TRANS64 RZ, [R3+URZ+0x30830], R0 ;  /* 0x0308300003ff79a7 */ /* 0x0003e4000800003f */
[----:B-1----:R-:W-:-:S13]  /*a500*/  LOP3.LUT P0, RZ, R2, 0x1f, RZ, 0xc0, !PT ;  /* 0x0000001f02ff7812 */ /* 0x002fda000780c0ff */
[----:B------:R-:W-:Y:S05]  /*a510*/  @!P0 BRA `(.L_x_2323) ;  /* 0x0000000000048947 */ /* 0x000fea0003800000 */
[----:B------:R-:W-:Y:S01]  /*a520*/  BPT.TRAP 0x1 ;  /* 0x000000040000795c */ /* 0x000fe20000300000 */
.L_x_2323:
        /* <DEDUP_REMOVED lines=41> */
.L_x_2304:
[----:B------:R-:W-:Y:S05]  /*a7c0*/  BSYNC B0 ;  /* 0x0000000000007941 */ /* 0x000fea0003800000 */
.L_x_2299:
[----:B------:R-:W-:-:S03]  /*a7d0*/  UMOV UR8, 0xffffffff ;  /* 0xffffffff00087882 */ /* 0x000fc60000000000 */
[----:B------:R-:W-:Y:S05]  /*a7e0*/  BRA.DIV UR8, `(.L_x_2324) ;  /* 0x0000000a08287947 */ /* 0x000fea000b800000 */
[----:B------:R-:W-:-:S13]  /*a7f0*/  ELECT P6, URZ, PT ;  /* 0x00000000003f782f */ /* 0x000fda00038c0000 */
.L_x_2359:
[----:B------:R-:W-:Y:S05]  /*a800*/  @!P6 BRA `(.L_x_2198) ;  /* 0x000000000084e947 */ /* 0x000fea0003800000 */
[----:B------:R-:W-:-:S06]  /*a810*/  ULOP3.LUT UR8, UR38, 0x2, URZ, 0xfc, !UPT ;  /* 0x0000000226087892 */ /* 0x000fcc000f8efc3f */
[----:B------:R-:W-:-:S05]  /*a820*/  IMAD.U32 R2, RZ, RZ, UR8 ;  /* 0x00000008ff027e24 */ /* 0x000fca000f8e00ff */
[----:B------:R-:W-:-:S13]  /*a830*/  ISETP.NE.AND P2, PT, R2, 0x3, PT ;  /* 0x000000030200780c */ /* 0x000fda0003f45270 */
[----:B------:R-:W-:Y:S05]  /*a840*/  @!P2 BRA `(.L_x_2325) ;  /* 0x000000000004a947 */ /* 0x000fea0003800000 */
[----:B---3--:R-:W-:Y:S01]  /*a850*/  BPT.TRAP 0x1 ;  /* 0x000000040000795c */ /* 0x008fe20000300000 */
.L_x_2325:
        /* <DEDUP_REMOVED lines=15> */
.L_x_2360:
[----:B------:R-:W2:Y:S02]  /*a950*/  SYNCS.PHASECHK.TRANS64.TRYWAIT P0, [R3+URZ], R2 ;  /* 0x00000002030075a7 */ /* 0x000ea4000800017f */
[----:B--2---:R-:W-:Y:S05]  /*a960*/  @!P0 BRA `(.L_x_2327) ;  /* 0x0000000400fc8947 */ /* 0x004fea0003800000 */
.L_x_2361:
[----:B------:R-:W-:Y:S05]  /*a970*/  @!P2 BRA `(.L_x_2328) ;  /* 0x000000000004a947 */ /* 0x000fea0003800000 */
[----:B---3--:R-:W-:Y:S01]  /*a980*/  BPT.TRAP 0x1 ;  /* 0x000000040000795c */ /* 0x008fe20000300000 */
.L_x_2328:
[----:B--2---:R-:W-:-:S04]  /*a990*/  VIADD R3, R8, 0x30840 ;  /* 0x0003084008037836 */ /* 0x004fc80000000000 */
[----:B------:R-:W-:-:S04]  /*a9a0*/  IMAD R5, R0, 0x8, R3 ;  /* 0x0000000800057824 */ /* 0x000fc800078e0203 */
[----:B------:R-:W2:Y:S02]  /*a9b0*/  SYNCS.PHASECHK.TRANS64.TRYWAIT P0, [R5+URZ], R4 ;  /* 0x00000004050075a7 */ /* 0x000ea4000800017f */
[----:B--2---:R-:W-:Y:S05]  /*a9c0*/  @!P0 BRA `(.L_x_2329) ;  /* 0x0000000400f88947 */ /* 0x004fea0003800000 */
.L_x_2362:
[----:B------:R-:W-:-:S07]  /*a9d0*/  IMAD R3, R6, 0x8, R3 ;  /* 0x0000000806037824 */ /* 0x000fce00078e0203 */
.L_x_2330:
[----:B----4-:R4:W1:Y:S02]  /*a9e0*/  SYNCS.PHASECHK.TRANS64.TRYWAIT P0, [R3+URZ], R2 ;  /* 0x00000002030075a7 */ /* 0x010864000800017f */
[----:B-1----:R-:W-:Y:S05]  /*a9f0*/  @!P0 NANOSLEEP.SYNCS 0x989680 ;  /* 0x009896800000895d */ /* 0x002fea0003900000 */
[----:B------:R-:W1:Y:S02]  /*aa00*/  @!P0 SYNCS.PHASECHK.TRANS64 P0, [R3+URZ], R2 ;  /* 0x00000002030085a7 */ /* 0x000e64000800007f */
[----:B-1----:R-:W-:Y:S05]  /*aa10*/  @!P0 BRA `(.L_x_2330) ;  /* 0xfffffffc00f08947 */ /* 0x002fea000383ffff */
.L_x_2198:
[----:B---3--:R-:W-:Y:S05]  /*aa20*/  BSYNC B6 ;  /* 0x0000000000067941 */ /* 0x008fea0003800000 */
.L_x_2192:
[----:B------:R-:W-:Y:S05]  /*aa30*/  EXIT ;  /* 0x000000000000794d */ /* 0x000fea0003800000 */
.L_x_2209:
[----:B------:R-:W-:Y:S02]  /*aa40*/  IMAD.MOV.U32 R12, RZ, RZ, RZ ;  /* 0x000000ffff0c7224 */ /* 0x000fe400078e00ff */
[----:B------:R-:W-:Y:S02]  /*aa50*/  IMAD.MOV.U32 R11, RZ, RZ, 0x1f ;  /* 0x0000001fff0b7424 */ /* 0x000fe400078e00ff */
[----:B------:R-:W-:-:S07]  /*aa60*/  IMAD.MOV.U32 R15, RZ, RZ, -0x1 ;  /* 0xffffffffff0f7424 */ /* 0x000fce00078e00ff */
[----:B------:R-:W-:Y:S05]  /*aa70*/  WARPSYNC.COLLECTIVE R15, `(.L_x_2331) ;  /* 0x000000000f087348 */ /* 0x000fea0003c00000 */
[----:B------:R1:W2:Y:S02]  /*aa80*/  SHFL.IDX P6, R14, R13, R12, R11 ;  /* 0x0000000c0d0e7389 */ /* 0x0002a400000c000b */
[----:B-12---:R-:W-:Y:S01]  /*aa90*/  ENDCOLLECTIVE ;  /* 0x000000000000791b */ /* 0x006fe20003800000 */
.L_x_2331:
[----:B------:R-:W-:Y:S05]  /*aaa0*/  BRA `(.L_x_2332) ;  /* 0xffffff6800e47947 */ /* 0x000fea000383ffff */
.L_x_2211:
        /* <DEDUP_REMOVED lines=8> */
.L_x_2215:
[----:B---3--:R3:W4:Y:S02]  /*ab30*/  SYNCS.PHASECHK.TRANS64.TRYWAIT P0, [R0+URZ+0x30810], R191 ;  /* 0x030810bf000075a7 */ /* 0x008724000800017f */
[----:B----4-:R-:W-:Y:S05]  /*ab40*/  @!P0 NANOSLEEP.SYNCS 0x989680 ;  /* 0x009896800000895d */ /* 0x010fea0003900000 */
[----:B------:R-:W4:Y:S02]  /*ab50*/  @!P0 SYNCS.PHASECHK.TRANS64 P0, [R0+URZ+0x30810], R191 ;  /* 0x030810bf000085a7 */ /* 0x000f24000800007f */
[----:B----4-:R-:W-:Y:S05]  /*ab60*/  @!P0 BRA `(.L_x_2215) ;  /* 0xfffffffc00f08947 */ /* 0x010fea000383ffff */
[----:B------:R-:W-:Y:S05]  /*ab70*/  BRA `(.L_x_2214) ;  /* 0xffffff7000cc7947 */ /* 0x000fea000383ffff */
.L_x_2219:
[----:B--2---:R2:W1:Y:S02]  /*ab80*/  SYNCS.PHASECHK.TRANS64.TRYWAIT P0, [R0+URZ+0x30830], R191 ;  /* 0x030830bf000075a7 */ /* 0x004464000800017f */
[----:B-1----:R-:W-:Y:S05]  /*ab90*/  @!P0 NANOSLEEP.SYNCS 0x989680 ;  /* 0x009896800000895d */ /* 0x002fea0003900000 */
[----:B------:R-:W1:Y:S02]  /*aba0*/  @!P0 SYNCS.PHASECHK.TRANS64 P0, [R0+URZ+0x30830], R191 ;  /* 0x030830bf000085a7 */ /* 0x000e64000800007f */
[----:B-1----:R-:W-:Y:S05]  /*abb0*/  @!P0 BRA `(.L_x_2219) ;  /* 0xfffffffc00f08947 */ /* 0x002fea000383ffff */
[----:B------:R-:W-:Y:S05]  /*abc0*/  BRA `(.L_x_2218) ;  /* 0xffffff7800e47947 */ /* 0x000fea000383ffff */
.L_x_2226:
[----:B------:R-:W-:Y:S01]  /*abd0*/  BSSY B0, `(.L_x_2333) ;  /* 0x0000005000007945 */ /* 0x000fe20003800000 */
[----:B------:R-:W-:-:S07]  /*abe0*/  IMAD.MOV.U32 R15, RZ, RZ, -0x1 ;  /* 0xffffffffff0f7424 */ /* 0x000fce00078e00ff */
[----:B-1----:R-:W-:Y:S05]  /*abf0*/  WARPSYNC.COLLECTIVE R15, `(.L_x_2334) ;  /* 0x000000000f087348 */ /* 0x002fea0003c00000 */
[----:B------:R-:W-:Y:S01]  /*ac00*/  NOP ;  /* 0x0000000000007918 */ /* 0x000fe20000000000 */
[----:B-1----:R-:W-:Y:S01]  /*ac10*/  ENDCOLLECTIVE ;  /* 0x000000000000791b */ /* 0x002fe20003800000 */
.L_x_2334:
[----:B------:R-:W-:Y:S05]  /*ac20*/  BSYNC B0 ;  /* 0x0000000000007941 */ /* 0x000fea0003800000 */
.L_x_2333:
[----:B------:R-:W-:Y:S05]  /*ac30*/  BRA `(.L_x_2335) ;  /* 0xffffffac00187947 */ /* 0x000fea000383ffff */
.L_x_2235:
[----:B------:R-:W-:Y:S01]  /*ac40*/  BSSY B0, `(.L_x_2336) ;  /* 0x0000005000007945 */ /* 0x000fe20003800000 */
[----:B------:R-:W-:-:S07]  /*ac50*/  IMAD.MOV.U32 R15, RZ, RZ, -0x1 ;  /* 0xffffffffff0f7424 */ /* 0x000fce00078e00ff */
[----:B-12---:R-:W-:Y:S05]  /*ac60*/  WARPSYNC.COLLECTIVE R15, `(.L_x_2337) ;  /* 0x000000000f087348 */ /* 0x006fea0003c00000 */
[----:B------:R-:W-:Y:S01]  /*ac70*/  NOP ;  /* 0x0000000000007918 */ /* 0x000fe20000000000 */
[----:B-12---:R-:W-:Y:S01]  /*ac80*/  ENDCOLLECTIVE ;  /* 0x000000000000791b */ /* 0x006fe20003800000 */
.L_x_2337:
[----:B------:R-:W-:Y:S05]  /*ac90*/  BSYNC B0 ;  /* 0x0000000000007941 */ /* 0x000fea0003800000 */
.L_x_2336:
[----:B------:R-:W-:Y:S05]  /*aca0*/  BRA `(.L_x_2338) ;  /* 0xffffffb0001c7947 */ /* 0x000fea000383ffff */
.L_x_2252:
[----:B------:R-:W-:Y:S01]  /*acb0*/  BSSY B0, `(.L_x_2339) ;  /* 0x0000005000007945 */ /* 0x000fe20003800000 */
[----:B------:R-:W-:-:S07]  /*acc0*/  IMAD.MOV.U32 R15, RZ, RZ, -0x1 ;  /* 0xffffffffff0f7424 */ /* 0x000fce00078e00ff */
[----:B------:R-:W-:Y:S05]  /*acd0*/  WARPSYNC.COLLECTIVE R15, `(.L_x_2340) ;  /* 0x000000000f087348 */ /* 0x000fea0003c00000 */
[----:B------:R-:W-:Y:S01]  /*ace0*/  NOP ;  /* 0x0000000000007918 */ /* 0x000fe20000000000 */
[----:B------:R-:W-:Y:S01]  /*acf0*/  ENDCOLLECTIVE ;  /* 0x000000000000791b */ /* 0x000fe20003800000 */
.L_x_2340:
[----:B------:R-:W-:Y:S05]  /*ad00*/  BSYNC B0 ;  /* 0x0000000000007941 */ /* 0x000fea0003800000 */
.L_x_2339:
[----:B------:R-:W-:Y:S05]  /*ad10*/  BRA `(.L_x_2341) ;  /* 0xffffffbc00647947 */ /* 0x000fea000383ffff */
.L_x_2265:
[----:B------:R-:W-:Y:S01]  /*ad20*/  BSSY B0, `(.L_x_2342) ;  /* 0x0000005000007945 */ /* 0x000fe20003800000 */
[----:B------:R-:W-:-:S07]  /*ad30*/  IMAD.MOV.U32 R15, RZ, RZ, -0x1 ;  /* 0xffffffffff0f7424 */ /* 0x000fce00078e00ff */
[----:B------:R-:W-:Y:S05]  /*ad40*/  WARPSYNC.COLLECTIVE R15, `(.L_x_2343) ;  /* 0x000000000f087348 */ /* 0x000fea0003c00000 */
[----:B------:R-:W-:Y:S01]  /*ad50*/  NOP ;  /* 0x0000000000007918 */ /* 0x000fe20000000000 */
[----:B------:R-:W-:Y:S01]  /*ad60*/  ENDCOLLECTIVE ;  /* 0x000000000000791b */ /* 0x000fe20003800000 */
.L_x_2343:
[----:B------:R-:W-:Y:S05]  /*ad70*/  BSYNC B0 ;  /* 0x0000000000007941 */ /* 0x000fea0003800000 */
.L_x_2342:
[----:B------:R-:W-:Y:S05]  /*ad80*/  BRA `(.L_x_2344) ;  /* 0xffffffc000f87947 */ /* 0x000fea000383ffff */
.L_x_2277:
[----:B------:R-:W-:Y:S01]  /*ad90*/  BSSY B0, `(.L_x_2345) ;  /* 0x0000005000007945 */ /* 0x000fe20003800000 */
[----:B------:R-:W-:-:S07]  /*ada0*/  IMAD.MOV.U32 R15, RZ, RZ, -0x1 ;  /* 0xffffffffff0f7424 */ /* 0x000fce00078e00ff */
[----:B------:R-:W-:Y:S05]  /*adb0*/  WARPSYNC.COLLECTIVE R15, `(.L_x_2346) ;  /* 0x000000000f087348 */ /* 0x000fea0003c00000 */
[----:B------:R-:W-:Y:S01]  /*adc0*/  NOP ;  /* 0x0000000000007918 */ /* 0x000fe20000000000 */
[----:B------:R-:W-:Y:S01]  /*add0*/  ENDCOLLECTIVE ;  /* 0x000000000000791b */ /* 0x000fe20003800000 */
.L_x_2346:
[----:B------:R-:W-:Y:S05]  /*ade0*/  BSYNC B0 ;  /* 0x0000000000007941 */ /* 0x000fea0003800000 */
.L_x_2345:
[----:B------:R-:W-:Y:S05]  /*adf0*/  BRA `(.L_x_2347) ;  /* 0xffffffc800207947 */ /* 0x000fea000383ffff */
.L_x_2305:
[----:B-1----:R1:W2:Y:S02]  /*ae00*/  SYNCS.PHASECHK.TRANS64.TRYWAIT P0, [R15+URZ+0x30820], R0 ;  /* 0x030820000f0075a7 */ /* 0x0022a4000800017f */
[----:B--2---:R-:W-:Y:S05]  /*ae10*/  @!P0 NANOSLEEP.SYNCS 0x989680 ;  /* 0x009896800000895d */ /* 0x004fea0003900000 */
[----:B------:R-:W2:Y:S02]  /*ae20*/  @!P0 SYNCS.PHASECHK.TRANS64 P0, [R15+URZ+0x30820], R0 ;  /* 0x030820000f0085a7 */ /* 0x000ea4000800007f */
[----:B--2---:R-:W-:Y:S05]  /*ae30*/  @!P0 BRA `(.L_x_2305) ;  /* 0xfffffffc00f08947 */ /* 0x004fea000383ffff */
[----:B------:R-:W-:Y:S05]  /*ae40*/  BRA `(.L_x_2348) ;  /* 0xffffffdc00907947 */ /* 0x000fea000383ffff */
.L_x_2309:
[----:B--2---:R2:W3:Y:S02]  /*ae50*/  SYNCS.PHASECHK.TRANS64.TRYWAIT P1, [R15+URZ+0x30840], R18 ;  /* 0x030840120f0075a7 */ /* 0x0044e4000802017f */
[----:B---3--:R-:W-:Y:S05]  /*ae60*/  @!P1 NANOSLEEP.SYNCS 0x989680 ;  /* 0x009896800000995d */ /* 0x008fea0003900000 */
[----:B------:R-:W3:Y:S02]  /*ae70*/  @!P1 SYNCS.PHASECHK.TRANS64 P1, [R15+URZ+0x30840], R18 ;  /* 0x030840120f0095a7 */ /* 0x000ee4000802007f */
[----:B---3--:R-:W-:Y:S05]  /*ae80*/  @!P1 BRA `(.L_x_2309) ;  /* 0xfffffffc00f09947 */ /* 0x008fea000383ffff */
[----:B------:R-:W-:Y:S05]  /*ae90*/  BRA `(.L_x_2349) ;  /* 0xffffffe400487947 */ /* 0x000fea000383ffff */
.L_x_2311:
[----:B-1----:R1:W3:Y:S02]  /*aea0*/  SYNCS.PHASECHK.TRANS64.TRYWAIT P1, [R15+URZ+0x30828], R18 ;  /* 0x030828120f0075a7 */ /* 0x0022e4000802017f */
[----:B---3--:R-:W-:Y:S05]  /*aeb0*/  @!P1 NANOSLEEP.SYNCS 0x989680 ;  /* 0x009896800000995d */ /* 0x008fea0003900000 */
[----:B------:R-:W3:Y:S02]  /*aec0*/  @!P1 SYNCS.PHASECHK.TRANS64 P1, [R15+URZ+0x30828], R18 ;  /* 0x030828120f0095a7 */ /* 0x000ee4000802007f */
[----:B---3--:R-:W-:Y:S05]  /*aed0*/  @!P1 BRA `(.L_x_2311) ;  /* 0xfffffffc00f09947 */ /* 0x008fea000383ffff */
[----:B------:R-:W-:Y:S05]  /*aee0*/  BRA `(.L_x_2350) ;  /* 0xffffffe400e87947 */ /* 0x000fea000383ffff */
.L_x_2313:
[----:B---3--:R3:W4:Y:S02]  /*aef0*/  SYNCS.PHASECHK.TRANS64.TRYWAIT P1, [R15+URZ+0x30848], R18 ;  /* 0x030848120f0075a7 */ /* 0x008724000802017f */
[----:B----4-:R-:W-:Y:S05]  /*af00*/  @!P1 NANOSLEEP.SYNCS 0x989680 ;  /* 0x009896800000995d */ /* 0x010fea0003900000 */
[----:B------:R-:W4:Y:S02]  /*af10*/  @!P1 SYNCS.PHASECHK.TRANS64 P1, [R15+URZ+0x30848], R18 ;  /* 0x030848120f0095a7 */ /* 0x000f24000802007f */
[----:B----4-:R-:W-:Y:S05]  /*af20*/  @!P1 BRA `(.L_x_2313) ;  /* 0xfffffffc00f09947 */ /* 0x010fea000383ffff */
[----:B------:R-:W-:Y:S05]  /*af30*/  BRA `(.L_x_2351) ;  /* 0xffffffe800887947 */ /* 0x000fea000383ffff */
.L_x_2315:
[----:B------:R-:W-:-:S07]  /*af40*/  SHF.L.U32 R4, R10, 0x1f, RZ ;  /* 0x0000001f0a047819 */ /* 0x000fce00000006ff */
.L_x_2352:
[----:B----4-:R4:W1:Y:S02]  /*af50*/  SYNCS.PHASECHK.TRANS64.TRYWAIT P1, [R15+URZ+0x30820], R4 ;  /* 0x030820040f0075a7 */ /* 0x010864000802017f */
[----:B-1----:R-:W-:Y:S05]  /*af60*/  @!P1 NANOSLEEP.SYNCS 0x989680 ;  /* 0x009896800000995d */ /* 0x002fea0003900000 */
[----:B------:R-:W1:Y:S02]  /*af70*/  @!P1 SYNCS.PHASECHK.TRANS64 P1, [R15+URZ+0x30820], R4 ;  /* 0x030820040f0095a7 */ /* 0x000e64000802007f */
[----:B-1----:R-:W-:Y:S05]  /*af80*/  @!P1 BRA `(.L_x_2352) ;  /* 0xfffffffc00f09947 */ /* 0x002fea000383ffff */
[----:B------:R-:W-:Y:S05]  /*af90*/  BRA `(.L_x_2353) ;  /* 0xffffffec000c7947 */ /* 0x000fea000383ffff */
.L_x_2318:
[----:B----4-:R4:W1:Y:S02]  /*afa0*/  SYNCS.PHASECHK.TRANS64.TRYWAIT P1, [R15+URZ+0x30840], R12 ;  /* 0x0308400c0f0075a7 */ /* 0x010864000802017f */
[----:B-1----:R-:W-:Y:S05]  /*afb0*/  @!P1 NANOSLEEP.SYNCS 0x989680 ;  /* 0x009896800000995d */ /* 0x002fea0003900000 */
[----:B------:R-:W1:Y:S02]  /*afc0*/  @!P1 SYNCS.PHASECHK.TRANS64 P1, [R15+URZ+0x30840], R12 ;  /* 0x0308400c0f0095a7 */ /* 0x000e64000802007f */
[----:B-1----:R-:W-:Y:S05]  /*afd0*/  @!P1 BRA `(.L_x_2318) ;  /* 0xfffffffc00f09947 */ /* 0x002fea000383ffff */
[----:B------:R-:W-:Y:S05]  /*afe0*/  BRA `(.L_x_2354) ;  /* 0xffffffec00c87947 */ /* 0x000fea000383ffff */
.L_x_2320:
[----:B-1----:R1:W2:Y:S02]  /*aff0*/  SYNCS.PHASECHK.TRANS64.TRYWAIT P1, [R15+URZ+0x30828], R12 ;  /* 0x0308280c0f0075a7 */ /* 0x0022a4000802017f */
[----:B--2---:R-:W-:Y:S05]  /*b000*/  @!P1 NANOSLEEP.SYNCS 0x989680 ;  /* 0x009896800000995d */ /* 0x004fea0003900000 */
[----:B------:R-:W2:Y:S02]  /*b010*/  @!P1 SYNCS.PHASECHK.TRANS64 P1, [R15+URZ+0x30828], R12 ;  /* 0x0308280c0f0095a7 */ /* 0x000ea4000802007f */
[----:B--2---:R-:W-:Y:S05]  /*b020*/  @!P1 BRA `(.L_x_2320) ;  /* 0xfffffffc00f09947 */ /* 0x004fea000383ffff */
[----:B------:R-:W-:Y:S05]  /*b030*/  BRA `(.L_x_2355) ;  /* 0xfffffff0005c7947 */ /* 0x000fea000383ffff */
.L_x_2322:
[----:B------:R1:W1:Y:S02]  /*b040*/  SYNCS.PHASECHK.TRANS64.TRYWAIT P0, [R3+URZ+0x30840], R0 ;  /* 0x03084000030075a7 */ /* 0x000264000800017f */
[----:B-1----:R-:W-:Y:S05]  /*b050*/  @!P0 NANOSLEEP.SYNCS 0x989680 ;  /* 0x009896800000895d */ /* 0x002fea0003900000 */
[----:B------:R-:W1:Y:S02]  /*b060*/  @!P0 SYNCS.PHASECHK.TRANS64 P0, [R3+URZ+0x30840], R0 ;  /* 0x03084000030085a7 */ /* 0x000e64000800007f */
[----:B-1----:R-:W-:Y:S05]  /*b070*/  @!P0 BRA `(.L_x_2322) ;  /* 0xfffffffc00f08947 */ /* 0x002fea000383ffff */
[----:B------:R-:W-:Y:S05]  /*b080*/  BRA `(.L_x_2356) ;  /* 0xfffffff4000c7947 */ /* 0x000fea000383ffff */
.L_x_2324:
[----:B------:R-:W-:Y:S01]  /*b090*/  BSSY B0, `(.L_x_2357) ;  /* 0x0000006000007945 */ /* 0x000fe20003800000 */
[----:B------:R-:W-:-:S07]  /*b0a0*/  IMAD.MOV.U32 R15, RZ, RZ, -0x1 ;  /* 0xffffffffff0f7424 */ /* 0x000fce00078e00ff */
[----:B---3--:R-:W-:Y:S05]  /*b0b0*/  WARPSYNC.COLLECTIVE R15, `(.L_x_2358) ;  /* 0x000000000f0c7348 */ /* 0x008fea0003c00000 */
[----:B------:R-:W-:Y:S02]  /*b0c0*/  ELECT P6, UR62, PT ;  /* 0x00000000003e782f */ /* 0x000fe400038c0000 */
[----:B------:R-:W-:Y:S01]  /*b0d0*/  MOV R14, UR62 ;  /* 0x0000003e000e7c02 */ /* 0x000fe20008000f00 */
[----:B---3--:R-:W-:Y:S10]  /*b0e0*/  ENDCOLLECTIVE ;  /* 0x000000000000791b */ /* 0x008ff40003800000 */
.L_x_2358:
[----:B------:R-:W-:Y:S05]  /*b0f0*/  BSYNC B0 ;  /* 0x0000000000007941 */ /* 0x000fea0003800000 */
.L_x_2357:
[----:B------:R-:W-:Y:S05]  /*b100*/  BRA `(.L_x_2359) ;  /* 0xfffffff400bc7947 */ /* 0x000fea000383ffff */
.L_x_2326:
[----:B-1----:R1:W2:Y:S02]  /*b110*/  SYNCS.PHASECHK.TRANS64.TRYWAIT P0, [R7+URZ], R4 ;  /* 0x00000004070075a7 */ /* 0x0022a4000800017f */
[----:B--2---:R-:W-:Y:S05]  /*b120*/  @!P0 NANOSLEEP.SYNCS 0x989680 ;  /* 0x009896800000895d */ /* 0x004fea0003900000 */
[----:B------:R-:W2:Y:S02]  /*b130*/  @!P0 SYNCS.PHASECHK.TRANS64 P0, [R7+URZ], R4 ;  /* 0x00000004070085a7 */ /* 0x000ea4000800007f */
[----:B--2---:R-:W-:Y:S05]  /*b140*/  @!P0 BRA `(.L_x_2326) ;  /* 0xfffffffc00f08947 */ /* 0x004fea000383ffff */
[----:B------:R-:W-:Y:S05]  /*b150*/  BRA `(.L_x_2360) ;  /* 0xfffffff400fc7947 */ /* 0x000fea000383ffff */
.L_x_2327:
[----:B--2---:R2:W4:Y:S02]  /*b160*/  SYNCS.PHASECHK.TRANS64.TRYWAIT P0, [R3+URZ], R2 ;  /* 0x00000002030075a7 */ /* 0x004524000800017f */
[----:B----4-:R-:W-:Y:S05]  /*b170*/  @!P0 NANOSLEEP.SYNCS 0x989680 ;  /* 0x009896800000895d */ /* 0x010fea0003900000 */
[----:B------:R-:W4:Y:S02]  /*b180*/  @!P0 SYNCS.PHASECHK.TRANS64 P0, [R3+URZ], R2 ;  /* 0x00000002030085a7 */ /* 0x000f24000800007f */
[----:B----4-:R-:W-:Y:S05]  /*b190*/  @!P0 BRA `(.L_x_2327) ;  /* 0xfffffffc00f08947 */ /* 0x010fea000383ffff */
[----:B------:R-:W-:Y:S05]  /*b1a0*/  BRA `(.L_x_2361) ;  /* 0xfffffff400f07947 */ /* 0x000fea000383ffff */
.L_x_2329:
[----:B--2---:R2:W4:Y:S02]  /*b1b0*/  SYNCS.PHASECHK.TRANS64.TRYWAIT P0, [R5+URZ], R4 ;  /* 0x00000004050075a7 */ /* 0x004524000800017f */
[----:B----4-:R-:W-:Y:S05]  /*b1c0*/  @!P0 NANOSLEEP.SYNCS 0x989680 ;  /* 0x009896800000895d */ /* 0x010fea0003900000 */
[----:B------:R-:W4:Y:S02]  /*b1d0*/  @!P0 SYNCS.PHASECHK.TRANS64 P0, [R5+URZ], R4 ;  /* 0x00000004050085a7 */ /* 0x000f24000800007f */
[----:B----4-:R-:W-:Y:S05]  /*b1e0*/  @!P0 BRA `(.L_x_2329) ;  /* 0xfffffffc00f08947 */ /* 0x010fea000383ffff */
[----:B------:R-:W-:Y:S05]  /*b1f0*/  BRA `(.L_x_2362) ;  /* 0xfffffff400f47947 */ /* 0x000fea000383ffff */
.L_x_2363:
        /* <DEDUP_REMOVED lines=16> */
.L_x_7305:


//--------------------- .text._ZN7cutlass13device_kernelIN5flash11enable_sm90INS1_16FlashAttnBwdSm90INS1_25CollectiveMainloopBwdSm90ILi2ELi2ELi2EN4cute5tupleIJNS5_1CILi1EEES8_S8_EEENS6_IJNS7_ILi64EEENS7_ILi128EEESB_EEENS_10bfloat16_tEfNS_4arch4Sm90ELb1ELb0ELb1ELb0ELb0ELb1ELb0ELb0ELi2ELi1ELi2ELi1ELb0EEENS1_21CollectiveEpilogueBwdISC_SD_SF_Li256ELb0ELb0ELi1EEENS1_25SingleTileBwdLPTSchedulerILb0ELi128ELb0EEEEEEEEEvNT_6ParamsE --------------------------
	.section	.text._ZN7cutlass13device_kernelIN5flash11enable_sm90INS1_16FlashAttnBwdSm90INS1_25CollectiveMainloopBwdSm90ILi2ELi2ELi2EN4cute5tupleIJNS5_1CILi1EEES8_S8_EEENS6_IJNS7_ILi64EEENS7_ILi128EEESB_EEENS_10bfloat16_tEfNS_4arch4Sm90ELb1ELb0ELb1ELb0ELb0ELb1ELb0ELb0ELi2ELi1ELi2ELi1ELb0EEENS1_21CollectiveEpilogueBwdISC_SD_SF_Li256ELb0ELb0ELi1EEENS1_25SingleTileBwdLPTSchedulerILb0ELi128ELb0EEEEEEEEEvNT_6ParamsE,"ax",@progbits
	.align	128
.text._ZN7cutlass13device_kernelIN5flash11enable_sm90INS1_16FlashAttnBwdSm90INS1_25CollectiveMainloopBwdSm90ILi2ELi2ELi2EN4cute5tupleIJNS5_1CILi1EEES8_S8_EEENS6_IJNS7_ILi64EEENS7_ILi128EEESB_EEENS_10bfloat16_tEfNS_4arch4Sm90ELb1ELb0ELb1ELb0ELb0ELb1ELb0ELb0ELi2ELi1ELi2ELi1ELb0EEENS1_21CollectiveEpilogueBwdISC_SD_SF_Li256ELb0ELb0ELi1EEENS1_25SingleTileBwdLPTSchedulerILb0ELi128ELb0EEEEEEEEEvNT_6ParamsE:
        .type           _ZN7cutlass13device_kernelIN5flash11enable_sm90INS1_16FlashAttnBwdSm90INS1_25CollectiveMainloopBwdSm90ILi2ELi2ELi2EN4cute5tupleIJNS5_1CILi1EEES8_S8_EEENS6_IJNS7_ILi64EEENS7_ILi128EEESB_EEENS_10bfloat16_tEfNS_4arch4Sm90ELb1ELb0ELb1ELb0ELb0ELb1ELb0ELb0ELi2ELi1ELi2ELi1ELb0EEENS1_21CollectiveEpilogueBwdISC_SD_SF_Li256ELb0ELb0ELi1EEENS1_25SingleTileBwdLPTSchedulerILb0ELi128ELb0EEEEEEEEEvNT_6ParamsE,@function
        .size           _ZN7cutlass13device_kernelIN5flash11enable_sm90INS1_16FlashAttnBwdSm90INS1_25CollectiveMainloopBwdSm90ILi2ELi2ELi2EN4cute5tupleIJNS5_1CILi1EEES8_S8_EEENS6_IJNS7_ILi64EEENS7_ILi128EEESB_EEENS_10bfloat16_tEfNS_4arch4Sm90ELb1ELb0ELb1ELb0ELb0ELb1ELb0ELb0ELi2ELi1ELi2ELi1ELb0EEENS1_21CollectiveEpilogueBwdISC_SD_SF_Li256ELb0ELb0ELi1EEENS1_25SingleTileBwdLPTSchedulerILb0ELi128ELb0EEEEEEEEEvNT_6ParamsE,(.L_x_7306 - _ZN7cutlass13device_kernelIN5flash11enable_sm90INS1_16FlashAttnBwdSm90INS1_25CollectiveMainloopBwdSm90ILi2ELi2ELi2EN4cute5tupleIJNS5_1CILi1EEES8_S8_EEENS6_IJNS7_ILi64EEENS7_ILi128EEESB_EEENS_10bfloat16_tEfNS_4arch4Sm90ELb1ELb0ELb1ELb0ELb0ELb1ELb0ELb0ELi2ELi1ELi2ELi1ELb0EEENS1_21CollectiveEpilogueBwdISC_SD_SF_Li256ELb0ELb0ELi1EEENS1_25SingleTileBwdLPTSchedulerILb0ELi128ELb0EEEEEEEEEvNT_6ParamsE)
        .other          _ZN7cutlass13device_kernelIN5flash11enable_sm90INS1_16FlashAttnBwdSm90INS1_25CollectiveMainloopBwdSm90ILi2ELi2ELi2EN4cute5tupleIJNS5_1CILi1EEES8_S8_EEENS6_IJNS7_ILi64EEENS7_ILi128EEESB_EEENS_10bfloat16_tEfNS_4arch4Sm90ELb1ELb0ELb1ELb0ELb0ELb1ELb0ELb0ELi2ELi1ELi2ELi1ELb0EEENS1_21CollectiveEpilogueBwdISC_SD_SF_Li256ELb0ELb0ELi1EEENS1_25SingleTileBwdLPTSchedulerILb0ELi128ELb0EEEEEEEEEvNT_6ParamsE,@"STO_CUDA_ENTRY STV_DEFAULT"
_ZN7cutlass13device_kernelIN5flash11enable_sm90INS1_16FlashAttnBwdSm90INS1_25CollectiveMainloopBwdSm90ILi2ELi2ELi2EN4cute5tupleIJNS5_1CILi1EEES8_S8_EEENS6_IJNS7_ILi64EEENS7_ILi128EEESB_EEENS_10bfloat16_tEfNS_4arch4Sm90ELb1ELb0ELb1ELb0ELb0ELb1ELb0ELb0ELi2ELi1ELi2ELi1ELb0EEENS1_21CollectiveEpilogueBwdISC_SD_SF_Li256ELb0ELb0ELi1EEENS1_25SingleTileBwdLPTSchedulerILb0ELi128ELb0EEEEEEEEEvNT_6ParamsE:
        /* <DEDUP_REMOVED lines=30> */
.L_x_2365:
[----:B------:R-:W-:Y:S05]  /*01e0*/  BSYNC B0 ;  /* 0x0000000000007941 */ /* 0x000fea0003800000 */
.L_x_2364:
        /* <DEDUP_REMOVED lines=37> */
.L_x_2366:
        /* <DEDUP_REMOVED lines=22> */
.L_x_2367:
[----:B------:R-:W-:Y:S01]  /*05a0*/  PLOP3.LUT P0, PT, PT, PT, UP0, 0x80, 0x0 ;  /* 0x000000000000781c */ /* 0x000fe20003f0f008 */
[----:B------:R-:W-:Y:S01]  /*05b0*/  NOP ;  /* 0x0000000000007918 */ /* 0x000fe20000000000 */
[----:B------:R-:W-:Y:S01]  /*05c0*/  BSSY B6, `(.L_x_2368) ;  /* 0x00009a1000067945 */ /* 0x000fe20003800000 */
[----:B-12-4-:R-:W-:Y:S10]  /*05d0*/  BAR.SYNC.DEFER_BLOCKING 0x0 ;  /* 0x0000000000007b1d */ /* 0x016ff40000010000 */
[----:B------:R-:W-:Y:S05]  /*05e0*/  @!P0 BRA `(.L_x_2369) ;  /* 0x00000068001c8947 */ /* 0x000fea0003800000 */
.L_x_2370:
[----:B------:R-:W-:-:S08]  /*05f0*/  NOP ;  /* 0x0000000000007918 */ /* 0x000fd00000000000 */
[----:B------:R-:W1:Y:S02]  /*0600*/  USETMAXREG.TRY_ALLOC.CTAPOOL UP0, 0xf0 ;  /* 0x000000f0000079c8 */ /* 0x000e640008000600 */
[----:B-1----:R-:W-:-:S13]  /*0610*/  PLOP3.LUT P0, PT, PT, PT, UP0, 0x80, 0x0 ;  /* 0x000000000000781c */ /* 0x002fda0003f0f008 */
[----:B------:R-:W-:Y:S05]  /*0620*/  @!P0 BRA `(.L_x_2370) ;  /* 0xfffffffc00f08947 */ /* 0x000fea000383ffff */
[----:B------:R-:W-:Y:S01]  /*0630*/  LOP3.LUT R0, R0, 0x3, RZ, 0xc0, !PT ;  /* 0x0000000300007812 */ /* 0x000fe200078ec0ff */
[----:B------:R-:W1:Y:S01]  /*0640*/  S2R R2, SR_TID.X ;  /* 0x0000000000027919 */ /* 0x000e620000002100 */
[----:B------:R-:W2:Y:S01]  /*0650*/  S2UR UR7, SR_CTAID.X ;  /* 0x00000000000779c3 */ /* 0x000ea20000002500 */
[----:B------:R-:W-:Y:S02]  /*0660*/  ULDC UR8, c[0x0][0xb50] ;  /* 0x0002d40000087ab9 */ /* 0x000fe40000000800 */
[----:B------:R-:W-:Y:S01]  /*0670*/  UISETP.NE.AND UP0, UPT, UR8, 0x1, UPT ;  /* 0x000000010800788c */ /* 0x000fe2000bf05270 */
[----:B------:R-:W3:Y:S04]  /*0680*/  SHFL.IDX PT, R0, R0, RZ, 0x1f ;  /* 0x00001fff00007589 */ /* 0x000ee800000e0000 */
[----:B------:R-:W4:Y:S06]  /*0690*/  LDC R3, c[0x0][0xb68] ;  /* 0x0002da00ff037b82 */ /* 0x000f2c0000000800 */
[----:B------:R-:W-:Y:S01]  /*06a0*/  @UP0 ULDC UR4, c[0x0][0xb54] ;  /* 0x0002d50000040ab9 */ /* 0x000fe20000000800 */
[----:B------:R-:W-:Y:S01]  /*06b0*/  @UP0 ULDC UR9, c[0x0][0xb58] ;  /* 0x0002d60000090ab9 */ /* 0x000fe20000000800 */
[----:B--2---:R-:W-:-:S02]  /*06c0*/  UIMAD.WIDE.U32 UR4, UR7, UR4, URZ ;  /* 0x00000004070472a5 */ /* 0x004fc4000f8e003f */
[----:B------:R-:W-:Y:S01]  /*06d0*/  UMOV UR6, UR7 ;  /* 0x0000000700067c82 */ /* 0x000fe20008000000 */
[----:B---3--:R-:W-:Y:S01]  /*06e0*/  ISETP.NE.AND P0, PT, R0, RZ, PT ;  /* 0x000000ff0000720c */ /* 0x008fe20003f05270 */
[----:B------:R-:W-:Y:S01]  /*06f0*/  @UP0 USHF.R.U32.HI UR6, URZ, UR9, UR5 ;  /* 0x000000093f060299 */ /* 0x000fe20008011605 */
[----:B-1----:R-:W-:-:S03]  /*0700*/  SHF.R.U32.HI R2, RZ, 0x7, R2 ;  /* 0x00000007ff027819 */ /* 0x002fc60000011602 */
[----:B------:R-:W-:-:S04]  /*0710*/  UIADD3 UR4, -UR6, URZ, URZ ;  /* 0x0000003f06047290 */ /* 0x000fc8000fffe13f */
[----:B------:R-:W-:-:S04]  /*0720*/  UIMAD UR10, UR8, UR4, UR7 ;  /* 0x00000004080a72a4 */ /* 0x000fc8000f8e0207 */
[----:B------:R-:W-:-:S05]  /*0730*/  @!P0 VIADD R2, R2, 0x9 ;  /* 0x0000000902028836 */ /* 0x000fca0000000000 */
[----:B------:R1:W-:Y:S06]  /*0740*/  @!P0 BAR.ARV R2, 0xa0 ;  /* 0x000280020000851d */ /* 0x0003ec0000002000 */
[----:B----4-:R-:W-:-:S13]  /*0750*/  ISETP.LE.AND P0, PT, R3, UR6, PT ;  /* 0x0000000603007c0c */ /* 0x010fda000bf03270 */
[----:B-1----:R-:W-:Y:S05]  /*0760*/  @!P0 BRA `(.L_x_2371) ;  /* 0x0000000000208947 */ /* 0x002fea0003800000 */
[----:B------:R-:W-:Y:S01]  /*0770*/  ULDC UR7, c[0x0][0xb5c] ;  /* 0x0002d70000077ab9 */ /* 0x000fe20000000800 */
[----:B------:R-:W-:Y:S01]  /*0780*/  UMOV UR36, UR10 ;  /* 0x0000000a00247c82 */ /* 0x000fe20008000000 */
[----:B------:R-:W-:-:S11]  /*0790*/  UISETP.NE.AND UP0, UPT, UR7, 0x1, UPT ;  /* 0x000000010700788c */ /* 0x000fd6000bf05270 */
[----:B------:R-:W-:Y:S02]  /*07a0*/  @UP0 ULDC.64 UR8, c[0x0][0xb60] ;  /* 0x0002d80000080ab9 */ /* 0x000fe40000000a00 */
[----:B------:R-:W-:-:S04]  /*07b0*/  UIMAD.WIDE.U32 UR4, UR10, UR8, URZ ;  /* 0x000000080a0472a5 */ /* 0x000fc8000f8e003f */
[----:B------:R-:W-:-:S04]  /*07c0*/  @UP0 USHF.R.U32.HI UR36, URZ, UR9, UR5 ;  /* 0x000000093f240299 */ /* 0x000fc80008011605 */
[----:B------:R-:W-:Y:S01]  /*07d0*/  UIMAD UR4, UR36, UR7, URZ ;  /* 0x00000007240472a4 */ /* 0x000fe2000f8e023f */
[----:B------:R-:W-:Y:S11]  /*07e0*/  BRA `(.L_x_2372) ;  /* 0x00000000001c7947 */ /* 0x000ff60003800000 */
.L_x_2371:
[----:B------:R-:W-:Y:S01]  /*07f0*/  ULDC UR7, c[0x0][0xb44] ;  /* 0x0002d10000077ab9 */ /* 0x000fe20000000800 */
[----:B------:R-:W-:Y:S01]  /*0800*/  UMOV UR36, UR10 ;  /* 0x0000000a00247c82 */ /* 0x000fe20008000000 */
[----:B------:R-:W-:-:S11]  /*0810*/  UISETP.NE.AND UP0, UPT, UR7, 0x1, UPT ;  /* 0x000000010700788c */ /* 0x000fd6000bf05270 */
[----:B------:R-:W-:Y:S02]  /*0820*/  @UP0 ULDC.64 UR8, c[0x0][0xb48] ;  /* 0x0002d20000080ab9 */ /* 0x000fe40000000a00 */
[----:B------:R-:W-:-:S04]  /*0830*/  UIMAD.WIDE.U32 UR4, UR10, UR8, URZ ;  /* 0x000000080a0472a5 */ /* 0x000fc8000f8e003f */
[----:B------:R-:W-:-:S04]  /*0840*/  @UP0 USHF.R.U32.HI UR36, URZ, UR9, UR5 ;  /* 0x000000093f240299 */ /* 0x000fc80008011605 */
[----:B------:R-:W-:-:S12]  /*0850*/  UIMAD UR4, UR36, UR7, URZ ;  /* 0x00000007240472a4 */ /* 0x000fd8000f8e023f */
.L_x_2372:
[----:B------:R-:W-:Y:S01]  /*0860*/  ULDC UR43, c[0x0][0xb38] ;  /* 0x0002ce00002b7ab9 */ /* 0x000fe20000000800 */
[----:B------:R-:W-:Y:S02]  /*0870*/  UIADD3 UR4, UR10, -UR4, URZ ;  /* 0x800000040a047290 */ /* 0x000fe4000fffe03f */
[----:B------:R-:W-:Y:S01]  /*0880*/  UISETP.NE.AND UP0, UPT, UR43, 0x1, UPT ;  /* 0x000000012b00788c */ /* 0x000fe2000bf05270 */
[----:B------:R-:W-:Y:S02]  /*0890*/  ULDC UR5, c[0x0][0xb44] ;  /* 0x0002d10000057ab9 */ /* 0x000fe40000000800 */
[----:B------:R-:W-:-:S08]  /*08a0*/  UIMAD UR6, UR6, UR5, UR4 ;  /* 0x00000005060672a4 */ /* 0x000fd0000f8e0204 */
[----:B------:R-:W-:Y:S01]  /*08b0*/  @UP0 ULDC UR4, c[0x0][0xb3c] ;  /* 0x0002cf0000040ab9 */ /* 0x000fe20000000800 */
[----:B------:R-:W-:Y:S01]  /*08c0*/  @UP0 ULDC UR7, c[0x0][0xb40] ;  /* 0x0002d00000070ab9 */ /* 0x000fe20000000800 */
[----:B------:R-:W-:Y:S02]  /*08d0*/  UIMAD.WIDE.U32 UR4, UR6, UR4, URZ ;  /* 0x00000004060472a5 */ /* 0x000fe4000f8e003f */
[----:B------:R-:W-:Y:S02]  /*08e0*/  UMOV UR44, UR6 ;  /* 0x00000006002c7c82 */ /* 0x000fe40008000000 */
[----:B------:R-:W-:-:S04]  /*08f0*/  @UP0 USHF.R.U32.HI UR44, URZ, UR7, UR5 ;  /* 0x000000073f2c0299 */ /* 0x000fc80008011605 */
[----:B------:R-:W-:Y:S02]  /*0900*/  UIADD3 UR4, -UR44, URZ, URZ ;  /* 0x0000003f2c047290 */ /* 0x000fe4000fffe13f */
[----:B------:R-:W-:Y:S02]  /*0910*/  ISETP.LE.AND P0, PT, RZ, UR44, PT ;  /* 0x0000002cff007c0c */ /* 0x000fe4000bf03270 */
[----:B------:R-:W-:-:S11]  /*0920*/  UIMAD UR43, UR43, UR4, UR6 ;  /* 0x000000042b2b72a4 */ /* 0x000fd6000f8e0206 */
[----:B------:R-:W-:Y:S05]  /*0930*/  @!P0 BRA `(.L_x_2373) ;  /* 0x0000009400a48947 */ /* 0x000fea0003800000 */
[----:B------:R-:W-:Y:S01]  /*0940*/  ULDC UR7, c[0x0][0x280] ;  /* 0x0000a00000077ab9 */ /* 0x000fe20000000800 */
[----:B------:R-:W-:Y:S01]  /*0950*/  ULDC UR5, c[0x0][0x290] ;  /* 0x0000a40000057ab9 */ /* 0x000fe20000000800 */
[----:B------:R-:W-:Y:S01]  /*0960*/  ULEA UR4, UR36, UR7, 0x7 ;  /* 0x0000000724047291 */ /* 0x000fe2000f8e383f */
[----:B------:R-:W-:Y:S01]  /*0970*/  PLOP3.LUT P0, PT, PT, PT, PT, 0x80, 0x0 ;  /* 0x000000000000781c */ /* 0x000fe20003f0f070 */
[----:B------:R-:W-:Y:S01]  /*0980*/  ULDC UR6, c[0x0][0x74c] ;  /* 0x0001d30000067ab9 */ /* 0x000fe20000000800 */
[----:B------:R-:W-:Y:S01]  /*0990*/  CS2R R86, SRZ ;  /* 0x0000000000567805 */ /* 0x000fe2000001ff00 */
[----:B------:R-:W-:Y:S01]  /*09a0*/  UIADD3 UR5, -UR6, UR4, -UR5 ;  /* 0x0000000406057290 */ /* 0x000fe2000fffe905 */
[----:B------:R-:W-:Y:S01]  /*09b0*/  CS2R R84, SRZ ;  /* 0x0000000000547805 */ /* 0x000fe2000001ff00 */
[----:B------:R-:W-:Y:S01]  /*09c0*/  UIADD3 UR4, UR7, 0x3f, URZ ;  /* 0x0000003f07047890 */ /* 0x000fe2000fffe03f */
        /* <DEDUP_REMOVED lines=20> */
[----:B------:R-:W-:Y:S01]  /*0b10*/  CS2R R58, SRZ ;  /* 0x00000000003a7805 */ /* 0x000fe2000001ff00 */
[----:B------:R-:W-:Y:S01]  /*0b20*/  UISETP.GT.AND UP0, UPT, UR37, UR39, UPT ;  /* 0x000000272500728c */ /* 0x000fe2000bf04270 */
[----:B------:R-:W-:Y:S02]  /*0b30*/  CS2R R56, SRZ ;  /* 0x0000000000387805 */ /* 0x000fe4000001ff00 */
[----:B------:R-:W-:Y:S02]  /*0b40*/  CS2R R54, SRZ ;  /* 0x0000000000367805 */ /* 0x000fe4000001ff00 */
[----:B------:R-:W-:Y:S02]  /*0b50*/  CS2R R52, SRZ ;  /* 0x0000000000347805 */ /* 0x000fe4000001ff00 */
[----:B------:R-:W-:-:S02]  /*0b60*/  CS2R R50, SRZ ;  /* 0x0000000000327805 */ /* 0x000fc4000001ff00 */
[----:B------:R-:W-:Y:S02]  /*0b70*/  CS2R R48, SRZ ;  /* 0x0000000000307805 */ /* 0x000fe4000001ff00 */
[----:B------:R-:W-:Y:S02]  /*0b80*/  PLOP3.LUT P1, PT, PT, PT, UP0, 0x80, 0x0 ;  /* 0x000000000000781c */ /* 0x000fe40003f2f008 */
        /* <DEDUP_REMOVED lines=67> */
.L_x_2376:
        /* <DEDUP_REMOVED lines=15> */
.L_x_2375:
[----:B------:R-:W1:Y:S01]  /*10b0*/  S2R R3, SR_CgaCtaId ;  /* 0x0000000000037919 */ /* 0x000e620000008800 */
[----:B------:R-:W-:-:S04]  /*10c0*/  MOV R0, 0x400 ;  /* 0x0000040000007802 */ /* 0x000fc80000000f00 */
[----:B-1----:R-:W-:-:S05]  /*10d0*/  LEA R16, R3, R0, 0x18 ;  /* 0x0000000003107211 */ /* 0x002fca00078ec0ff */
[----:B------:R1:W-:Y:S01]  /*10e0*/  STL [R1], R16 ;  /* 0x0000001001007387 */ /* 0x0003e20000100800 */
[----:B------:R-:W-:-:S05]  /*10f0*/  VIADD R2, R16, 0x28800 ;  /* 0x0002880010027836 */ /* 0x000fca0000000000 */
[----:B------:R-:W-:-:S13]  /*1100*/  LOP3.LUT P0, RZ, R2, 0x3ff, RZ, 0xc0, !PT ;  /* 0x000003ff02ff7812 */ /* 0x000fda000780c0ff */
[----:B-1----:R-:W-:Y:S05]  /*1110*/  @!P0 BRA `(.L_x_2377) ;  /* 0x00000000007c8947 */ /* 0x002fea0003800000 */
        /* <DEDUP_REMOVED lines=16> */
.L_x_2378:
        /* <DEDUP_REMOVED lines=15> */
.L_x_2377:
        /* <DEDUP_REMOVED lines=8> */
.L_x_2485:
[----:B------:R-:W-:Y:S01]  /*1390*/  SHF.L.U32 R8, RZ, 0x1f, RZ ;  /* 0x0000001fff087819 */ /* 0x000fe200000006ff */
[----:B------:R-:W-:Y:S01]  /*13a0*/  IMAD.SHL.U32 R4, R0, 0x40, RZ ;  /* 0x0000004000047824 */ /* 0x000fe200078e00ff */
[CC--:B------:R-:W-:Y:S02]  /*13b0*/  LEA.HI R5, R3.reuse, R0.reuse, RZ, 0x5 ;  /* 0x0000000003057211 */ /* 0x0c0fe400078f28ff */
[----:B------:R-:W3:Y:S02]  /*13c0*/  SYNCS.PHASECHK.TRANS64.TRYWAIT P0, [R16+URZ+0x30800], R8 ;  /* 0x03080008100075a7 */ /* 0x000ee4000800017f */
[----:B------:R-:W-:Y:S02]  /*13d0*/  SHF.R.S32.HI R6, RZ, 0x5, R5 ;  /* 0x00000005ff067819 */ /* 0x000fe40000011405 */
[----:B------:R-:W-:Y:S02]  /*13e0*/  LOP3.LUT R5, R2, 0xffffff80, RZ, 0xc0, !PT ;  /* 0xffffff8002057812 */ /* 0x000fe400078ec0ff */
[----:B------:R-:W-:Y:S01]  /*13f0*/  LOP3.LUT R4, R4, 0x1c0, RZ, 0xc0, !PT ;  /* 0x000001c004047812 */ /* 0x000fe200078ec0ff */
[----:B------:R-:W-:Y:S01]  /*1400*/  IMAD.SHL.U32 R7, R6, 0x10, RZ ;  /* 0x0000001006077824 */ /* 0x000fe200078e00ff */
[CC--:B------:R-:W-:Y:S01]  /*1410*/  LEA.HI R2, R3.reuse, R0.reuse, RZ, 0x3 ;  /* 0x0000000003027211 */ /* 0x0c0fe200078f18ff */
[----:B------:R-:W-:Y:S01]  /*1420*/  IMAD.IADD R5, R0, 0x1, -R5 ;  /* 0x0000000100057824 */ /* 0x000fe200078e0a05 */
[----:B------:R-:W-:-:S02]  /*1430*/  LEA.HI R3, R3, R0, RZ, 0x4 ;  /* 0x0000000003037211 */ /* 0x000fc400078f20ff */
[----:B------:R-:W-:Y:S01]  /*1440*/  LOP3.LUT R7, R4, 0x30, R7, 0xf8, !PT ;  /* 0x0000003004077812 */ /* 0x000fe200078ef807 */
[----:B---3--:R-:W-:Y:S06]  /*1450*/  @P0 BRA `(.L_x_2380) ;  /* 0x0000000000080947 */ /* 0x008fec0003800000 */
[----:B------:R-:W3:Y:S02]  /*1460*/  SYNCS.PHASECHK.TRANS64.TRYWAIT P0, [R16+URZ+0x30800], R8 ;  /* 0x03080008100075a7 */ /* 0x000ee4000800017f */
[----:B---3--:R-:W-:Y:S05]  /*1470*/  @!P0 BRA `(.L_x_2381) ;  /* 0x0000008800f88947 */ /* 0x008fea0003800000 */
.L_x_2380:
[----:B------:R-:W4:Y:S01]  /*1480*/  S2R R15, SR_CgaCtaId ;  /* 0x00000000000f7919 */ /* 0x000f220000008800 */
[----:B---3--:R-:W-:Y:S01]  /*1490*/  SHF.R.S32.HI R0, RZ, 0x1f, R5 ;  /* 0x0000001fff007819 */ /* 0x008fe20000011405 */
[----:B------:R-:W-:Y:S01]  /*14a0*/  ULDC UR4, c[0x0][0x290] ;  /* 0x0000a40000047ab9 */ /* 0x000fe20000000800 */
[----:B------:R-:W-:Y:S01]  /*14b0*/  SHF.R.S32.HI R8, RZ, 0x4, R3 ;  /* 0x00000004ff087819 */ /* 0x000fe20000011403 */
[----:B------:R-:W-:Y:S01]  /*14c0*/  UIMAD UR4, UR36, -0x80, UR4 ;  /* 0xffffff80240478a4 */ /* 0x000fe2000f8e0204 */
[----:B------:R-:W-:Y:S02]  /*14d0*/  LOP3.LUT R9, R7, 0x8, R2, 0xf8, !PT ;  /* 0x0000000807097812 */ /* 0x000fe400078ef802 */
[----:B------:R-:W-:Y:S02]  /*14e0*/  CS2R R86, SRZ ;  /* 0x0000000000567805 */ /* 0x000fe4000001ff00 */
[----:B------:R-:W-:Y:S02]  /*14f0*/  LEA.HI R2, R0, R5, RZ, 0x2 ;  /* 0x0000000500027211 */ /* 0x000fe400078f10ff */
[----:B------:R-:W-:-:S02]  /*1500*/  CS2R R84, SRZ ;  /* 0x0000000000547805 */ /* 0x000fc4000001ff00 */
[----:B------:R-:W-:Y:S01]  /*1510*/  LEA.HI R3, R3, R8, RZ, 0x1 ;  /* 0x0000000803037211 */ /* 0x000fe200078f08ff */
[----:B------:R-:W-:Y:S01]  /*1520*/  IMAD.U32 R10, RZ, RZ, UR4 ;  /* 0x00000004ff0a7e24 */ /* 0x000fe2000f8e00ff */
[----:B------:R-:W-:Y:S02]  /*1530*/  LEA.HI R0, R0, R5, RZ, 0x5 ;  /* 0x0000000500007211 */ /* 0x000fe400078f28ff */
[----:B------:R-:W-:Y:S02]  /*1540*/  CS2R R82, SRZ ;  /* 0x0000000000527805 */ /* 0x000fe4000001ff00 */
[----:B------:R-:W-:Y:S02]  /*1550*/  SHF.R.U32.HI R4, RZ, 0x3, R4 ;  /* 0x00000003ff047819 */ /* 0x000fe40000011604 */
[----:B------:R-:W-:Y:S02]  /*1560*/  CS2R R80, SRZ ;  /* 0x0000000000507805 */ /* 0x000fe4000001ff00 */
[----:B------:R-:W-:-:S02]  /*1570*/  LOP3.LUT R11, R3, 0x7ffffe, RZ, 0xc0, !PT ;  /* 0x007ffffe030b7812 */ /* 0x000fc400078ec0ff */
[----:B------:R-:W-:Y:S02]  /*1580*/  CS2R R78, SRZ ;  /* 0x00000000004e7805 */ /* 0x000fe4000001ff00 */
[----:B------:R-:W-:Y:S02]  /*1590*/  SHF.R.S32.HI R7, RZ, 0x5, R0 ;  /* 0x00000005ff077819 */ /* 0x000fe40000011400 */
[----:B------:R-:W-:Y:S02]  /*15a0*/  CS2R R76, SRZ ;  /* 0x00000000004c7805 */ /* 0x000fe4000001ff00 */
[--C-:B------:R-:W-:Y:S01]  /*15b0*/  SHF.R.S32.HI R3, RZ, 0x2, R2.reuse ;  /* 0x00000002ff037819 */ /* 0x100fe20000011402 */
[----:B------:R-:W-:Y:S01]  /*15c0*/  IMAD.IADD R11, R8, 0x1, -R11 ;  /* 0x00000001080b7824 */ /* 0x000fe200078e0a0b */
[----:B------:R-:W-:Y:S01]  /*15d0*/  SHF.R.S32.HI R0, RZ, 0x1f, R2 ;  /* 0x0000001fff007819 */ /* 0x000fe20000011402 */
[----:B------:R-:W-:Y:S01]  /*15e0*/  IMAD R7, R7, -0x10, R10 ;  /* 0xfffffff007077824 */ /* 0x000fe200078e020a */
[----:B------:R-:W-:-:S02]  /*15f0*/  LEA.HI R6, R13, R13, RZ, 0x1 ;  /* 0x0000000d0d067211 */ /* 0x000fc400078f08ff */
[----:B------:R-:W-:Y:S02]  /*1600*/  CS2R R74, SRZ ;  /* 0x00000000004a7805 */ /* 0x000fe4000001ff00 */
[----:B------:R-:W-:Y:S02]  /*1610*/  LOP3.LUT R9, R9, R4, RZ, 0x3c, !PT ;  /* 0x0000000409097212 */ /* 0x000fe400078e3cff */
[----:B------:R-:W-:Y:S02]  /*1620*/  CS2R R72, SRZ ;  /* 0x0000000000487805 */ /* 0x000fe4000001ff00 */
[----:B------:R-:W-:Y:S02]  /*1630*/  LEA.HI R4, R0, R3, RZ, 0x3 ;  /* 0x0000000300047211 */ /* 0x000fe400078f18ff */
[----:B------:R-:W-:Y:S02]  /*1640*/  CS2R R70, SRZ ;  /* 0x0000000000467805 */ /* 0x000fe4000001ff00 */
[----:B------:R-:W-:-:S02]  /*1650*/  LOP3.LUT R8, R6, 0xfffffffe, RZ, 0xc0, !PT ;  /* 0xfffffffe06087812 */ /* 0x000fc400078ec0ff */
[----:B------:R-:W-:Y:S02]  /*1660*/  CS2R R68, SRZ ;  /* 0x0000000000447805 */ /* 0x000fe4000001ff00 */
[----:B------:R-:W-:Y:S01]  /*1670*/  LOP3.LUT R6, R4, 0xfffffff8, RZ, 0xc0, !PT ;  /* 0xfffffff804067812 */ /* 0x000fe200078ec0ff */
[C---:B------:R-:W-:Y:S01]  /*1680*/  IMAD.SHL.U32 R4, R13.reuse, 0x1000, RZ ;  /* 0x000010000d047824 */ /* 0x040fe200078e00ff */
[----:B------:R-:W-:Y:S01]  /*1690*/  LOP3.LUT R2, R2, 0xfffffffc, RZ, 0xc0, !PT ;  /* 0xfffffffc02027812 */ /* 0x000fe200078ec0ff */
[----:B------:R-:W-:Y:S01]  /*16a0*/  IMAD.IADD R8, R13, 0x1, -R8 ;  /* 0x000000010d087824 */ /* 0x000fe200078e0a08 */
[----:B------:R-:W-:Y:S01]  /*16b0*/  IADD3 R7, R7, R6, -R3 ;  /* 0x0000000607077210 */ /* 0x000fe20007ffe803 */
[----:B------:R-:W-:Y:S01]  /*16c0*/  IMAD R6, R11, 0x200, R4 ;  /* 0x000002000b067824 */ /* 0x000fe200078e0204 */
[----:B--2---:R-:W-:Y:S01]  /*16d0*/  LEA.HI R0, R14, R14, RZ, 0x1 ;  /* 0x0000000e0e007211 */ /* 0x004fe200078f08ff */
[----:B------:R-:W-:Y:S01]  /*16e0*/  IMAD.IADD R230, R5, 0x1, -R2 ;  /* 0x0000000105e67824 */ /* 0x000fe200078e0a02 */
[----:B------:R-:W-:Y:S01]  /*16f0*/  MOV R12, 0x400 ;  /* 0x00000400000c7802 */ /* 0x000fe20000000f00 */
[----:B------:R-:W-:Y:S01]  /*1700*/  IMAD.IADD R2, R9, 0x1, R6 ;  /* 0x0000000109027824 */ /* 0x000fe200078e0206 */
[----:B------:R-:W-:Y:S01]  /*1710*/  LOP3.LUT R229, R0, 0xfffffffe, RZ, 0xc0, !PT ;  /* 0xfffffffe00e57812 */ /* 0x000fe200078ec0ff */
[----:B------:R-:W-:Y:S01]  /*1720*/  IMAD R0, R5, 0x4, R4 ;  /* 0x0000000405007824 */ /* 0x000fe200078e0204 */
[----:B----4-:R-:W-:Y:S01]  /*1730*/  LEA R12, R15, R12, 0x18 ;  /* 0x0000000c0f0c7211 */ /* 0x010fe200078ec0ff */
[----:B------:R-:W-:Y:S01]  /*1740*/  IMAD R5, R8, -0x40, R7 ;  /* 0xffffffc008057824 */ /* 0x000fe200078e0207 */
[----:B------:R2:W-:Y:S01]  /*1750*/  STL [R1+0x4], R2 ;  /* 0x0000040201007387 */ /* 0x0005e20000100800 */
[----:B------:R-:W-:Y:S01]  /*1760*/  IMAD.IADD R229, R14, 0x1, -R229 ;  /* 0x000000010ee57824 */ /* 0x000fe200078e0ae5 */
        /* <DEDUP_REMOVED lines=56> */
[----:B--2---:R-:W-:Y:S02]  /*1af0*/  IMAD R2, R0, 0x4, R12 ;  /* 0x0000000400027824 */ /* 0x004fe400078e020c */
[----:B------:R-:W-:-:S07]  /*1b00*/  IMAD.SHL.U32 R230, R230, 0x2, RZ ;  /* 0x00000002e6e67824 */ /* 0x000fce00078e00ff */
.L_x_2392:
[----:B------:R-:W-:Y:S01]  /*1b10*/  IMAD.U32 R0, RZ, RZ, UR38 ;  /* 0x00000026ff007e24 */ /* 0x000fe2000f8e00ff */
[----:B------:R-:W-:Y:S05]  /*1b20*/  YIELD ;  /* 0x0000000000007946 */ /* 0x000fea0003800000 */
[----:B------:R-:W-:-:S04]  /*1b30*/  LOP3.LUT R0, R0, 0x1, RZ, 0xfc, !PT ;  /* 0x0000000100007812 */ /* 0x000fc800078efcff */
[----:B------:R-:W-:-:S13]  /*1b40*/  ISETP.NE.AND P0, PT, R0, 0x3, PT ;  /* 0x000000030000780c */ /* 0x000fda0003f05270 */
[----:B------:R-:W-:Y:S05]  /*1b50*/  @!P0 BRA `(.L_x_2382) ;  /* 0x0000000000048947 */ /* 0x000fea0003800000 */
[----:B------:R-:W-:Y:S01]  /*1b60*/  BPT.TRAP 0x1 ;  /* 0x000000040000795c */ /* 0x000fe20000300000 */
.L_x_2382:
        /* <DEDUP_REMOVED lines=8> */
.L_x_2383:
[----:B---3--:R-:W-:Y:S05]  /*1bf0*/  @P1 BRA `(.L_x_2384) ;  /* 0x0000000000081947 */ /* 0x008fea0003800000 */
[----:B------:R-:W3:Y:S02]  /*1c00*/  SYNCS.PHASECHK.TRANS64.TRYWAIT P1, [R0+URZ+0x30810], R209 ;  /* 0x030810d1000075a7 */ /* 0x000ee4000802017f */
[----:B---3--:R-:W-:Y:S05]  /*1c10*/  @!P1 BRA `(.L_x_2385) ;  /* 0x0000008400309947 */ /* 0x008fea0003800000 */
.L_x_2384:
        /* <DEDUP_REMOVED lines=84> */
.L_x_2386:
[----:B------:R1:W1:Y:S01]  /*2160*/  SYNCS.PHASECHK.TRANS64.TRYWAIT P1, [R0+URZ+0x30830], R209 ;  /* 0x030830d1000075a7 */ /* 0x000262000802017f */
[----:B------:R-:W-:Y:S05]  /*2170*/  @!P0 BRA `(.L_x_2387) ;  /* 0x0000000000048947 */ /* 0x000fea0003800000 */
[----:B------:R-:W-:Y:S01]  /*2180*/  BPT.TRAP 0x1 ;  /* 0x000000040000795c */ /* 0x000fe20000300000 */
.L_x_2387:
[----:B------:R-:W-:Y:S01]  /*2190*/  FMUL.FTZ R7, R152, UR41 ;  /* 0x0000002998077c20 */ /* 0x000fe20008410000 */
[----:B------:R-:W-:Y:S01]  /*21a0*/  FMUL.FTZ R8, R153, UR41 ;  /* 0x0000002999087c20 */ /* 0x000fe20008410000 */
        /* <DEDUP_REMOVED lines=24> */
[----:B------:R-:W-:-:S07]  /*2330*/  VIADD R152, R208, 0x20000 ;  /* 0x00020000d0987836 */ /* 0x000fce0000000000 */
        /* <DEDUP_REMOVED lines=24> */
[----:B------:R-:W-:Y:S05]  /*24c0*/  @P1 BRA `(.L_x_2388) ;  /* 0x0000000000081947 */ /* 0x000fea0003800000 */
[----:B------:R-:W5:Y:S02]  /*24d0*/  SYNCS.PHASECHK.TRANS64.TRYWAIT P1, [R0+URZ+0x30830], R209 ;  /* 0x030830d1000075a7 */ /* 0x000f64000802017f */
[----:B-----5:R-:W-:Y:S05]  /*24e0*/  @!P1 BRA `(.L_x_2389) ;  /* 0x0000007c00109947 */ /* 0x020fea0003800000 */
.L_x_2388:
[----:B------:R-:W-:Y:S01]  /*24f0*/  UIMAD UR6, UR39, -0x40, UR40 ;  /* 0xffffffc0270678a4 */ /* 0x000fe2000f8e0228 */
[----:B------:R-:W-:Y:S01]  /*2500*/  SHF.R.U32.HI R152, RZ, 0x4, R152 ;  /* 0x00000004ff987819 */ /* 0x000fe20000011698 */
[----:B------:R-:W-:Y:S01]  /*2510*/  FMUL.FTZ R237, R177, UR41 ;  /* 0x00000029b1ed7c20 */ /* 0x000fe20008410000 */
[----:B------:R-:W-:Y:S01]  /*2520*/  ISETP.GT.AND P2, PT, R5, RZ, PT ;  /* 0x000000ff0500720c */ /* 0x000fe20003f44270 */
[----:B------:R-:W-:Y:S01]  /*2530*/  FMUL.FTZ R236, R178, UR41 ;  /* 0x00000029b2ec7c20 */ /* 0x000fe20008410000 */
[----:B------:R-:W-:Y:S01]  /*2540*/  LOP3.LUT R208, R152, 0x3fff, RZ, 0xc0, !PT ;  /* 0x00003fff98d07812 */ /* 0x000fe200078ec0ff */
[----:B------:R-:W-:Y:S01]  /*2550*/  FMUL.FTZ R233, R181, UR41 ;  /* 0x00000029b5e97c20 */ /* 0x000fe20008410000 */
[C---:B------:R-:W-:Y:S01]  /*2560*/  IADD3 R152, -R5.reuse, UR6, -R230 ;  /* 0x0000000605987c10 */ /* 0x040fe2000fffe9e6 */
[----:B------:R-:W-:Y:S01]  /*2570*/  MUFU.TANH R237, R237 ;  /* 0x000000ed00ed7308 */ /* 0x000fe20000002400 */
[----:B------:R-:W-:Y:S01]  /*2580*/  ISETP.GT.AND P1, PT, R5, 0x8, PT ;  /* 0x000000080500780c */ /* 0x000fe20003f24270 */
[----:B------:R-:W-:Y:S01]  /*2590*/  FMUL.FTZ R232, R182, UR41 ;  /* 0x00000029b6e87c20 */ /* 0x000fe20008410000 */
[C---:B------:R-:W-:Y:S01]  /*25a0*/  SEL R153, R152.reuse, 0x40, P2 ;  /* 0x0000004098997807 */ /* 0x040fe20001000000 */
[----:B------:R-:W-:Y:S01]  /*25b0*/  VIADD R152, R152, 0x8 ;  /* 0x0000000898987836 */ /* 0x000fe20000000000 */
[----:B------:R-:W-:Y:S01]  /*25c0*/  LOP3.LUT R154, R208, 0x10000, RZ, 0xfc, !PT ;  /* 0x00010000d09a7812 */ /* 0x000fe200078efcff */
[----:B------:R-:W-:Y:S01]  /*25d0*/  UIADD3 UR5, UR5, 0x8000, URZ ;  /* 0x0000800005057890 */ /* 0x000fe2000fffe03f */
[----:B------:R-:W-:Y:S01]  /*25e0*/  ISETP.GT.AND P2, PT, R153, 0x1, PT ;  /* 0x000000019900780c */ /* 0x000fe20003f44270 */
[----:B------:R-:W5:Y:S01]  /*25f0*/  MUFU.TANH R236, R236 ;  /* 0x000000ec00ec7308 */ /* 0x000f620000002400 */
[----:B------:R-:W-:Y:S01]  /*2600*/  SEL R164, R152, 0x40, P1 ;  /* 0x0000004098a47807 */ /* 0x000fe20000800000 */
[----:B------:R-:W-:Y:S01]  /*2610*/  IMAD R154, R3, 0x400, R154 ;  /* 0x00000400039a7824 */ /* 0x000fe200078e029a */
[----:B------:R-:W-:Y:S01]  /*2620*/  ISETP.GT.AND P1, PT, R153, 0x9, PT ;  /* 0x000000099900780c */ /* 0x000fe20003f24270 */
[----:B------:R-:W-:Y:S01]  /*2630*/  USHF.R.U32.HI UR5, URZ, 0x4, UR5 ;  /* 0x000000043f057899 */ /* 0x000fe20008011605 */
[----:B------:R-:W-:Y:S01]  /*2640*/  ISETP.GT.AND P5, PT, R164, RZ, PT ;  /* 0x000000ffa400720c */ /* 0x000fe20003fa4270 */
[----:B------:R-:W-:Y:S01]  /*2650*/  FMUL.FTZ R235, R179, UR41 ;  /* 0x00000029b3eb7c20 */ /* 0x000fe20008410000 */
[----:B-1----:R-:W-:Y:S01]  /*2660*/  FSEL R158, R12, -INF , !P1 ;  /* 0xff8000000c9e7808 */ /* 0x002fe20004800000 */
[----:B------:R-:W1:Y:S01]  /*2670*/  MUFU.TANH R233, R233 ;  /* 0x000000e900e97308 */ /* 0x000e620000002400 */
[----:B------:R-:W-:Y:S01]  /*2680*/  ISETP.GT.AND P1, PT, R164, 0x10, PT ;  /* 0x00000010a400780c */ /* 0x000fe20003f24270 */
[----:B------:R-:W-:Y:S01]  /*2690*/  ULOP3.LUT UR5, UR5, 0x3fff, URZ, 0xc0, !UPT ;  /* 0x00003fff05057892 */ /* 0x000fe2000f8ec03f */
[----:B------:R-:W-:Y:S01]  /*26a0*/  ISETP.GT.AND P6, PT, R153, RZ, PT ;  /* 0x000000ff9900720c */ /* 0x000fe20003fc4270 */
[----:B--23--:R-:W-:Y:S01]  /*26b0*/  FFMA.FTZ R209, R158, UR42, -R205 ;  /* 0x0000002a9ed17c23 */ /* 0x00cfe200080108cd */
[----:B------:R-:W-:Y:S01]  /*26c0*/  FSEL R167, R9, -INF , !P5 ;  /* 0xff80000009a77808 */ /* 0x000fe20006800000 */
[----:B------:R-:W-:Y:S01]  /*26d0*/  ULOP3.LUT UR5, UR5, 0x10000, URZ, 0xfc, !UPT ;  /* 0x0001000005057892 */ /* 0x000fe2000f8efc3f */
[C---:B------:R-:W-:Y:S01]  /*26e0*/  ISETP.GT.AND P4, PT, R153.reuse, 0x8, PT ;  /* 0x000000089900780c */ /* 0x040fe20003f84270 */
[----:B------:R-:W2:Y:S01]  /*26f0*/  MUFU.TANH R232, R232 ;  /* 0x000000e800e87308 */ /* 0x000ea20000002400 */
[----:B------:R-:W-:Y:S01]  /*2700*/  ISETP.GT.AND P5, PT, R153, 0x11, PT ;  /* 0x000000119900780c */ /* 0x000fe20003fa4270 */
[----:B------:R-:W-:Y:S01]  /*2710*/  FFMA.FTZ R222, R167, UR42, -R206 ;  /* 0x0000002aa7de7c23 */ /* 0x000fe200080108ce */
[----:B------:R-:W-:Y:S01]  /*2720*/  FSEL R227, R17, -INF , !P1 ;  /* 0xff80000011e37808 */ /* 0x000fe20004800000 */
[----:B------:R-:W-:Y:S01]  /*2730*/  FMUL.FTZ R234, R180, UR41 ;  /* 0x00000029b4ea7c20 */ /* 0x000fe20008410000 */
[----:B------:R-:W-:Y:S01]  /*2740*/  FSEL R156, R8, -INF , !P2 ;  /* 0xff800000089c7808 */ /* 0x000fe20005000000 */
[----:B------:R-:W-:Y:S01]  /*2750*/  FMUL.FTZ R231, R183, UR41 ;  /* 0x00000029b7e77c20 */ /* 0x000fe20008410000 */
[----:B------:R-:W-:Y:S01]  /*2760*/  ISETP.GT.AND P1, PT, R153, 0x21, PT ;  /* 0x000000219900780c */ /* 0x000fe20003f24270 */
[----:B------:R-:W-:Y:S01]  /*2770*/  FFMA.FTZ R227, R227, UR42, -R202 ;  /* 0x0000002ae3e37c23 */ /* 0x000fe200080108ca */
[----:B------:R-:W-:Y:S01]  /*2780*/  FSEL R223, R7, -INF , !P6 ;  /* 0xff80000007df7808 */ /* 0x000fe20007000000 */
[----:B------:R-:W-:Y:S01]  /*2790*/  FFMA.FTZ R221, R156, UR42, -R207 ;  /* 0x0000002a9cdd7c23 */ /* 0x000fe200080108cf */
[C---:B------:R-:W-:Y:S01]  /*27a0*/  ISETP.GT.AND P2, PT, R164.reuse, 0x8, PT ;  /* 0x00000008a400780c */ /* 0x040fe20003f44270 */
[----:B------:R-:W-:Y:S01]  /*27b0*/  UMOV UR11, 0x40000040 ;  /* 0x40000040000b7882 */ /* 0x000fe20000000000 */
[----:B------:R-:W-:Y:S01]  /*27c0*/  ISETP.GT.AND P6, PT, R164, 0x1, PT ;  /* 0x00000001a400780c */ /* 0x000fe20003fc4270 */
[----:B------:R-:W-:Y:S01]  /*27d0*/  FFMA.FTZ R223, R223, UR42, -R206 ;  /* 0x0000002adfdf7c23 */ /* 0x000fe200080108ce */
[----:B------:R-:W-:Y:S01]  /*27e0*/  FSEL R159, R11, -INF , !P4 ;  /* 0xff8000000b9f7808 */ /* 0x000fe20006000000 */
[----:B------:R-:W-:Y:S01]  /*27f0*/  UMOV UR8, UR5 ;  /* 0x0000000500087c82 */ /* 0x000fe20008000000 */
[----:B------:R-:W-:Y:S01]  /*2800*/  FSEL R160, R16, -INF , !P5 ;  /* 0xff80000010a07808 */ /* 0x000fe20006800000 */
[----:B------:R-:W-:Y:S01]  /*2810*/  UMOV UR9, 0x40000040 ;  /* 0x4000004000097882 */ /* 0x000fe20000000000 */
[----:B------:R-:W-:Y:S01]  /*2820*/  ISETP.GT.AND P3, PT, R153, 0x10, PT ;  /* 0x000000109900780c */ /* 0x000fe20003f64270 */
[----:B------:R-:W-:Y:S01]  /*2830*/  FFMA.FTZ R206, R159, UR42, -R204 ;  /* 0x0000002a9fce7c23 */ /* 0x000fe200080108cc */
[C---:B------:R-:W-:Y:S01]  /*2840*/  ISETP.GT.AND P4, PT, R164.reuse, 0x9, PT ;  /* 0x00000009a400780c */ /* 0x040fe20003f84270 */
[----:B------:R-:W3:Y:S01]  /*2850*/  MUFU.TANH R234, R234 ;  /* 0x000000ea00ea7308 */ /* 0x000ee20000002400 */
[----:B------:R-:W-:-:S02]  /*2860*/  ISETP.GT.AND P5, PT, R164, 0x18, PT ;  /* 0x00000018a400780c */ /* 0x000fc40003fa4270 */
[----:B------:R-:W-:Y:S02]  /*2870*/  FSEL R210, R184, -INF , !P1 ;  /* 0xff800000b8d27808 */ /* 0x000fe40004800000 */
[----:B------:R-:W-:Y:S02]  /*2880*/  FSEL R169, R13, -INF , !P2 ;  /* 0xff8000000da97808 */ /* 0x000fe40005000000 */
[----:B------:R-:W-:Y:S01]  /*2890*/  ISETP.GT.AND P1, PT, R164, 0x28, PT ;  /* 0x00000028a400780c */ /* 0x000fe20003f24270 */
[----:B------:R-:W-:Y:S01]  /*28a0*/  FFMA.FTZ R210, R210, UR42, -R199 ;  /* 0x0000002ad2d27c23 */ /* 0x000fe200080108c7 */
[----:B------:R-:W-:Y:S01]  /*28b0*/  FSEL R166, R10, -INF , !P6 ;  /* 0xff8000000aa67808 */ /* 0x000fe20007000000 */
[----:B------:R-:W-:Y:S01]  /*28c0*/  FFMA.FTZ R204, R169, UR42, -R204 ;  /* 0x0000002aa9cc7c23 */ /* 0x000fe200080108cc */
[C---:B------:R-:W-:Y:S01]  /*28d0*/  ISETP.GT.AND P2, PT, R153.reuse, 0x19, PT ;  /* 0x000000199900780c */ /* 0x040fe20003f44270 */
[----:B------:R-:W4:Y:S01]  /*28e0*/  MUFU.TANH R231, R231 ;  /* 0x000000e700e77308 */ /* 0x000f220000002400 */
[----:B------:R-:W-:Y:S01]  /*28f0*/  ISETP.GT.AND P6, PT, R153, 0x18, PT ;  /* 0x000000189900780c */ /* 0x000fe20003fc4270 */
[----:B------:R-:W-:Y:S01]  /*2900*/  FFMA.FTZ R207, R166, UR42, -R207 ;  /* 0x0000002aa6cf7c23 */ /* 0x000fe200080108cf */
[----:B------:R-:W-:Y:S01]  /*2910*/  FSEL R226, R14, -INF , !P4 ;  /* 0xff8000000ee27808 */ /* 0x000fe20006000000 */
[----:B------:R-:W-:Y:S01]  /*2920*/  FFMA.FTZ R10, -R10, R10, 1 ;  /* 0x3f8000000a0a7423 */ /* 0x000fe2000001010a */
[----:B------:R-:W-:-:S02]  /*2930*/  FSEL R161, R15, -INF , !P3 ;  /* 0xff8000000fa17808 */ /* 0x000fc40005800000 */
[----:B------:R-:W-:Y:S01]  /*2940*/  FSEL R171, R21, -INF , !P5 ;  /* 0xff80000015ab7808 */ /* 0x000fe20006800000 */
[----:B------:R-:W-:Y:S01]  /*2950*/  FFMA.FTZ R226, R226, UR42, -R205 ;  /* 0x0000002ae2e27c23 */ /* 0x000fe200080108cd */
[----:B------:R-:W-:Y:S01]  /*2960*/  ISETP.GT.AND P4, PT, R153, 0x20, PT ;  /* 0x000000209900780c */ /* 0x000fe20003f84270 */
[----:B------:R-:W-:Y:S01]  /*2970*/  FFMA.FTZ R205, R161, UR42, -R202 ;  /* 0x0000002aa1cd7c23 */ /* 0x000fe200080108ca */
[----:B------:R-:W-:Y:S01]  /*2980*/  ISETP.GT.AND P3, PT, R164, 0x11, PT ;  /* 0x00000011a400780c */ /* 0x000fe20003f64270 */
[----:B------:R-:W-:Y:S01]  /*2990*/  FFMA.FTZ R202, R160, UR42, -R203 ;  /* 0x0000002aa0ca7c23 */ /* 0x000fe200080108cb */
[----:B------:R-:W-:Y:S01]  /*29a0*/  ISETP.GT.AND P5, PT, R153, 0x29, PT ;  /* 0x000000299900780c */ /* 0x000fe20003fa4270 */
[----:B------:R-:W-:Y:S01]  /*29b0*/  FFMA.FTZ R224, R171, UR42, -R200 ;  /* 0x0000002aabe07c23 */ /* 0x000fe200080108c8 */
[----:B------:R-:W-:Y:S01]  /*29c0*/  FSEL R155, R189, -INF , !P1 ;  /* 0xff800000bd9b7808 */ /* 0x000fe20004800000 */
[----:B------:R-:W4:Y:S01]  /*29d0*/  MUFU.TANH R235, R235 ;  /* 0x000000eb00eb7308 */ /* 0x000f220000002400 */
[----:B------:R-:W-:-:S02]  /*29e0*/  FSEL R162, R20, -INF , !P2 ;  /* 0xff80000014a27808 */ /* 0x000fc40005000000 */
[C---:B------:R-:W-:Y:S02]  /*29f0*/  ISETP.GT.AND P1, PT, R164.reuse, 0x29, PT ;  /* 0x00000029a400780c */ /* 0x040fe40003f24270 */
[----:B------:R-:W-:Y:S02]  /*2a00*/  FSEL R163, R19, -INF , !P6 ;  /* 0xff80000013a37808 */ /* 0x000fe40007000000 */
[C---:B------:R-:W-:Y:S01]  /*2a10*/  ISETP.GT.AND P2, PT, R164.reuse, 0x20, PT ;  /* 0x00000020a400780c */ /* 0x040fe20003f44270 */
[----:B------:R-:W-:Y:S01]  /*2a20*/  MUFU.EX2 R207, R207 ;  /* 0x000000cf00cf7308 */ /* 0x000fe20000000800 */
[----:B------:R-:W-:Y:S02]  /*2a30*/  ISETP.GT.AND P6, PT, R164, 0x19, PT ;  /* 0x00000019a400780c */ /* 0x000fe40003fc4270 */
[----:B------:R-:W-:Y:S02]  /*2a40*/  FSEL R168, R18, -INF , !P3 ;  /* 0xff80000012a87808 */ /* 0x000fe40005800000 */
[----:B------:R-:W-:-:S02]  /*2a50*/  FSEL R165, R23, -INF , !P4 ;  /* 0xff80000017a57808 */ /* 0x000fc40006000000 */
[----:B------:R-:W-:Y:S01]  /*2a60*/  FSEL R212, R188, -INF , !P5 ;  /* 0xff800000bcd47808 */ /* 0x000fe20006800000 */
[----:B------:R-:W-:Y:S01]  /*2a70*/  FFMA.FTZ R225, R168, UR42, -R203 ;  /* 0x0000002aa8e17c23 */ /* 0x000fe200080108cb */
[----:B------:R-:W-:Y:S01]  /*2a80*/  ISETP.GT.AND P3, PT, R153, 0x28, PT ;  /* 0x000000289900780c */ /* 0x000fe20003f64270 */
[----:B------:R-:W-:Y:S01]  /*2a90*/  FFMA.FTZ R203, R163, UR42, -R200 ;  /* 0x0000002aa3cb7c23 */ /* 0x000fe200080108c8 */
[----:B------:R-:W-:Y:S01]  /*2aa0*/  ISETP.GT.AND P4, PT, R164, 0x21, PT ;  /* 0x00000021a400780c */ /* 0x000fe20003f84270 */
[----:B------:R-:W-:Y:S01]  /*2ab0*/  FFMA.FTZ R212, R212, UR42, -R197 ;  /* 0x0000002ad4d47c23 */ /* 0x000fe200080108c5 */
[----:B------:R-:W-:Y:S01]  /*2ac0*/  FSEL R152, R190, -INF , !P1 ;  /* 0xff800000be987808 */ /* 0x000fe20004800000 */
[----:B------:R-:W-:Y:S01]  /*2ad0*/  FFMA.FTZ R200, R162, UR42, -R201 ;  /* 0x0000002aa2c87c23 */ /* 0x000fe200080108c9 */
[----:B------:R-:W-:Y:S01]  /*2ae0*/  FSEL R157, R185, -INF , !P2 ;  /* 0xff800000b99d7808 */ /* 0x000fe20005000000 */
[----:B------:R-:W-:Y:S01]  /*2af0*/  MUFU.EX2 R206, R206 ;  /* 0x000000ce00ce7308 */ /* 0x000fe20000000800 */
[----:B------:R-:W-:Y:S01]  /*2b00*/  FSEL R228, R22, -INF , !P6 ;  /* 0xff80000016e47808 */ /* 0x000fe20007000000 */
[----:B------:R-:W-:Y:S01]  /*2b10*/  FFMA.FTZ R197, R152, UR42, -R197 ;  /* 0x0000002a98c57c23 */ /* 0x000fe200080108c5 */
[----:B------:R-:W-:-:S02]  /*2b20*/  ISETP.GT.AND P2, PT, R153, 0x31, PT ;  /* 0x000000319900780c */ /* 0x000fc40003f44270 */
[----:B------:R-:W-:Y:S01]  /*2b30*/  ISETP.GT.AND P5, PT, R164, 0x30, PT ;  /* 0x00000030a400780c */ /* 0x000fe20003fa4270 */
[----:B------:R-:W-:Y:S01]  /*2b40*/  FFMA.FTZ R228, R228, UR42, -R201 ;  /* 0x0000002ae4e47c23 */ /* 0x000fe200080108c9 */
[----:B------:R-:W-:Y:S01]  /*2b50*/  R2UR UR6, R154 ;  /* 0x000000009a0672ca */ /* 0x000fe200000e0000 */
[--C-:B------:R-:W-:Y:S01]  /*2b60*/  FFMA.FTZ R201, R165, UR42, -R198.reuse ;  /* 0x0000002aa5c97c23 */ /* 0x100fe200080108c6 */
[----:B------:R-:W-:Y:S01]  /*2b70*/  ISETP.GT.AND P6, PT, R153, 0x30, PT ;  /* 0x000000309900780c */ /* 0x000fe20003fc4270 */
[----:B------:R-:W-:Y:S01]  /*2b80*/  FFMA.FTZ R198, R157, UR42, -R198 ;  /* 0x0000002a9dc67c23 */ /* 0x000fe200080108c6 */
[----:B------:R-:W-:Y:S01]  /*2b90*/  FSEL R154, R186, -INF , !P4 ;  /* 0xff800000ba9a7808 */ /* 0x000fe20006000000 */
[----:B------:R-:W-:Y:S01]  /*2ba0*/  MUFU.EX2 R204, R204 ;  /* 0x000000cc00cc7308 */ /* 0x000fe20000000800 */
[----:B------:R-:W-:Y:S02]  /*2bb0*/  FSEL R211, R187, -INF , !P3 ;  /* 0xff800000bbd37808 */ /* 0x000fe40005800000 */
[C---:B------:R-:W-:Y:S01]  /*2bc0*/  ISETP.GT.AND P4, PT, R153.reuse, 0x38, PT ;  /* 0x000000389900780c */ /* 0x040fe20003f84270 */
[----:B------:R-:W-:Y:S01]  /*2bd0*/  FFMA.FTZ R199, R154, UR42, -R199 ;  /* 0x0000002a9ac77c23 */ /* 0x000fe200080108c7 */
[----:B------:R-:W-:Y:S01]  /*2be0*/  ISETP.GT.AND P3, PT, R153, 0x39, PT ;  /* 0x000000399900780c */ /* 0x000fe20003f64270 */
[--C-:B------:R-:W-:Y:S01]  /*2bf0*/  FFMA.FTZ R211, R211, UR42, -R196.reuse ;  /* 0x0000002ad3d37c23 */ /* 0x100fe200080108c4 */
[----:B-----5:R-:W-:Y:S01]  /*2c00*/  FSEL R153, R236, -INF , !P5 ;  /* 0xff800000ec997808 */ /* 0x020fe20006800000 */
[----:B------:R-:W-:Y:S01]  /*2c10*/  FFMA.FTZ R196, R155, UR42, -R196 ;  /* 0x0000002a9bc47c23 */ /* 0x000fe200080108c4 */
[----:B------:R-:W-:Y:S01]  /*2c20*/  FSEL R152, R237, -INF , !P2 ;  /* 0xff800000ed987808 */ /* 0x000fe20005000000 */
[----:B------:R-:W-:Y:S01]  /*2c30*/  UMOV UR10, UR6 ;  /* 0x00000006000a7c82 */ /* 0x000fe20008000000 */
[----:B------:R-:W-:Y:S01]  /*2c40*/  FSEL R213, R191, -INF , !P6 ;  /* 0xff800000bfd57808 */ /* 0x000fe20007000000 */
[--C-:B------:R-:W-:Y:S01]  /*2c50*/  FFMA.FTZ R214, R153, UR42, -R194.reuse ;  /* 0x0000002a99d67c23 */ /* 0x100fe200080108c2 */
[----:B------:R-:W-:Y:S01]  /*2c60*/  ISETP.GT.AND P6, PT, R164, 0x38, PT ;  /* 0x00000038a400780c */ /* 0x000fe20003fc4270 */
[----:B------:R-:W-:Y:S01]  /*2c70*/  FFMA.FTZ R215, R152, UR42, -R195 ;  /* 0x0000002a98d77c23 */ /* 0x000fe200080108c3 */
[----:B-1----:R-:W-:Y:S01]  /*2c80*/  FSEL R152, R233, -INF , !P3 ;  /* 0xff800000e9987808 */ /* 0x002fe20005800000 */
[----:B------:R-:W-:Y:S01]  /*2c90*/  FFMA.FTZ R213, R213, UR42, -R194 ;  /* 0x0000002ad5d57c23 */ /* 0x000fe200080108c2 */
[----:B--2---:R-:W-:Y:S01]  /*2ca0*/  FSEL R153, R232, -INF , !P6 ;  /* 0xff800000e8997808 */ /* 0x004fe20007000000 */
[----:B------:R1:W2:Y:S01]  /*2cb0*/  MUFU.EX2 R194, R223 ;  /* 0x000000df00c27308 */ /* 0x0002a20000000800 */
[----:B------:R-:W-:Y:S01]  /*2cc0*/  ISETP.GT.AND P1, PT, R164, 0x31, PT ;  /* 0x00000031a400780c */ /* 0x000fe20003f24270 */
[--C-:B------:R-:W-:Y:S01]  /*2cd0*/  FFMA.FTZ R219, R152, UR42, -R193.reuse ;  /* 0x0000002a98db7c23 */ /* 0x100fe200080108c1 */
[----:B------:R-:W-:Y:S01]  /*2ce0*/  ISETP.GT.AND P5, PT, R164, 0x39, PT ;  /* 0x00000039a400780c */ /* 0x000fe20003fa4270 */
[--C-:B------:R-:W-:Y:S01]  /*2cf0*/  FFMA.FTZ R218, R153, UR42, -R192.reuse ;  /* 0x0000002a99da7c23 */ /* 0x100fe200080108c0 */
[----:B---3--:R-:W-:Y:S01]  /*2d00*/  FSEL R217, R234, -INF , !P4 ;  /* 0xff800000ead97808 */ /* 0x008fe20006000000 */
[----:B------:R-:W-:Y:S01]  /*2d10*/  WARPGROUP.ARRIVE ;  /* 0x00000000000079c5 */ /* 0x000fe20000000000 */
[----:B----4-:R-:W-:Y:S01]  /*2d20*/  FSEL R220, R231, -INF , !P5 ;  /* 0xff800000e7dc7808 */ /* 0x010fe20006800000 */
[----:B------:R-:W-:Y:S01]  /*2d30*/  MUFU.EX2 R227, R227 ;  /* 0x000000e300e37308 */ /* 0x000fe20000000800 */
[----:B------:R-:W-:Y:S01]  /*2d40*/  FSEL R216, R235, -INF , !P1 ;  /* 0xff800000ebd87808 */ /* 0x000fe20004800000 */
[----:B------:R-:W-:Y:S01]  /*2d50*/  FFMA.FTZ R217, R217, UR42, -R192 ;  /* 0x0000002ad9d97c23 */ /* 0x000fe200080108c0 */
[----:B-1----:R-:W-:Y:S01]  /*2d60*/  FFMA.FTZ R223, -R8, R8, 1 ;  /* 0x3f80000008df7423 */ /* 0x002fe20000010108 */
[----:B------:R-:W-:Y:S01]  /*2d70*/  HGMMA.64x64x16.F32.BF16 R152, gdesc[UR8], RZ, !UPT, gsb0 ;  /* 0x00e00000089879f0 */ /* 0x000fe2000c0018ff */
[----:B------:R-:W-:Y:S01]  /*2d80*/  UIADD3 UR10, UR6, 0x2, URZ ;  /* 0x00000002060a7890 */ /* 0x000fe2000fffe03f */
[----:B------:R-:W-:Y:S01]  /*2d90*/  FFMA.FTZ R220, R220, UR42, -R193 ;  /* 0x0000002adcdc7c23 */ /* 0x000fe200080108c1 */
[----:B------:R-:W-:Y:S01]  /*2da0*/  UIADD3 UR8, UR5, 0x2, URZ ;  /* 0x0000000205087890 */ /* 0x000fe2000fffe03f */
[----:B------:R-:W-:Y:S01]  /*2db0*/  FFMA.FTZ R216, R216, UR42, -R195 ;  /* 0x0000002ad8d87c23 */ /* 0x000fe200080108c3 */
[----:B------:R-:W-:Y:S01]  /*2dc0*/  UMOV UR11, 0x40000040 ;  /* 0x40000040000b7882 */ /* 0x000fe20000000000 */
[----:B------:R-:W-:Y:S01]  /*2dd0*/  UMOV UR9, 0x40000040 ;  /* 0x4000004000097882 */ /* 0x000fe20000000000 */
[----:B------:R1:W3:Y:S01]  /*2de0*/  MUFU.EX2 R195, R222 ;  /* 0x000000de00c37308 */ /* 0x0002e20000000800 */
[----:B------:R-:W-:-:S07]  /*2df0*/  FFMA.FTZ R17, -R17, R17, 1 ;  /* 0x3f80000011117423 */ /* 0x000fce0000010111 */
        /* <DEDUP_REMOVED lines=49> */
[----:B------:R-:W1:Y:S02]  /*3110*/  LDS.64 R192, [R6+0x28200] ;  /* 0x0282000006c07984 */ /* 0x000e640000000a00 */
[--C-:B-1----:R-:W-:Y:S01]  /*3120*/  FADD.FTZ R222, R152, -R192.reuse ;  /* 0x800000c098de7221 */ /* 0x102fe20000010000 */
[----:B------:R-:W-:Y:S01]  /*3130*/  FFMA.FTZ R152, -R7, R7, 1 ;  /* 0x3f80000007987423 */ /* 0x000fe20000010107 */
[----:B------:R-:W-:Y:S01]  /*3140*/  FADD.FTZ R153, R153, -R193 ;  /* 0x800000c199997221 */ /* 0x000fe20000010000 */
[----:B------:R1:W4:Y:S01]  /*3150*/  MUFU.EX2 R7, R221 ;  /* 0x000000dd00077308 */ /* 0x0003220000000800 */
[----:B--2---:R-:W-:Y:S01]  /*3160*/  FMUL.FTZ R222, R194, R222 ;  /* 0x000000dec2de7220 */ /* 0x004fe20000410000 */
[----:B------:R-:W-:-:S04]  /*3170*/  FADD.FTZ R154, R154, -R192 ;  /* 0x800000c09a9a7221 */ /* 0x000fc80000010000 */
[----:B---3--:R-:W-:Y:S02]  /*3180*/  FMUL.FTZ R154, R195, R154 ;  /* 0x0000009ac39a7220 */ /* 0x008fe40000410000 */
[----:B------:R-:W-:Y:S01]  /*3190*/  MUFU.EX2 R228, R228 ;  /* 0x000000e400e47308 */ /* 0x000fe20000000800 */
[----:B-1----:R-:W-:Y:S01]  /*31a0*/  FMUL.FTZ R221, R152, R222 ;  /* 0x000000de98dd7220 */ /* 0x002fe20000410000 */
[----:B------:R-:W-:Y:S01]  /*31b0*/  FFMA.FTZ R222, -R9, R9, 1 ;  /* 0x3f80000009de7423 */ /* 0x000fe20000010109 */
[----:B------:R-:W-:Y:S01]  /*31c0*/  FADD.FTZ R152, R155, -R193 ;  /* 0x800000c19b987221 */ /* 0x000fe20000010000 */
[----:B------:R-:W1:Y:S02]  /*31d0*/  LDS.64 R8, [R6+0x28220] ;  /* 0x0282200006087984 */ /* 0x000e640000000a00 */
[----:B------:R-:W-:Y:S02]  /*31e0*/  FMUL.FTZ R222, R222, R154 ;  /* 0x0000009adede7220 */ /* 0x000fe40000410000 */
[----:B------:R2:W-:Y:S01]  /*31f0*/  MUFU.EX2 R193, R201 ;  /* 0x000000c900c17308 */ /* 0x0005e20000000800 */
[----:B----4-:R-:W-:-:S04]  /*3200*/  FMUL.FTZ R153, R7, R153 ;  /* 0x0000009907997220 */ /* 0x010fc80000410000 */
[----:B------:R-:W-:Y:S01]  /*3210*/  FMUL.FTZ R223, R223, R153 ;  /* 0x00000099dfdf7220 */ /* 0x000fe20000410000 */
[----:B------:R-:W-:Y:S02]  /*3220*/  FMUL.FTZ R153, R207, R152 ;  /* 0x00000098cf997220 */ /* 0x000fe40000410000 */
[----:B------:R-:W-:Y:S02]  /*3230*/  MUFU.EX2 R154, R202 ;  /* 0x000000ca009a7308 */ /* 0x000fe40000000800 */
[----:B--2---:R-:W-:Y:S01]  /*3240*/  FMUL.FTZ R201, R10, R153 ;  /* 0x000000990ac97220 */ /* 0x004fe20000410000 */
[----:B------:R-:W-:Y:S01]  /*3250*/  LOP3.LUT R10, R208, 0x2000000, RZ, 0xfc, !PT ;  /* 0x02000000d00a7812 */ /* 0x000fe200078efcff */
[----:B------:R-:W2:Y:S04]  /*3260*/  LDS.64 R152, [R6+0x28240] ;  /* 0x0282400006987984 */ /* 0x000ea80000000a00 */
[----:B------:R-:W-:Y:S01]  /*3270*/  IMAD R10, R3, 0x400, R10 ;  /* 0x00000400030a7824 */ /* 0x000fe200078e020a */
[----:B------:R-:W3:Y:S01]  /*3280*/  LDL R208, [R1] ;  /* 0x0000000001d07983 */ /* 0x000ee20000100800 */
[----:B------:R-:W-:Y:S03]  /*3290*/  MUFU.EX2 R155, R203 ;  /* 0x000000cb009b7308 */ /* 0x000fe60000000800 */
[----:B------:R-:W-:Y:S01]  /*32a0*/  R2UR UR6, R10 ;  /* 0x000000000a0672ca */ /* 0x000fe200000e0000 */
[----:B------:R-:W-:-:S04]  /*32b0*/  FFMA.FTZ R21, -R21, R21, 1 ;  /* 0x3f80000015157423 */ /* 0x000fc80000010115 */
[----:B------:R-:W-:Y:S01]  /*32c0*/  MUFU.EX2 R225, R225 ;  /* 0x000000e100e17308 */ /* 0x000fe20000000800 */
[----:B------:R-:W-:Y:S01]  /*32d0*/  FFMA.FTZ R22, -R22, R22, 1 ;  /* 0x3f80000016167423 */ /* 0x000fe20000010116 */
[----:B------:R-:W-:-:S06]  /*32e0*/  FFMA.FTZ R15, -R15, R15, 1 ;  /* 0x3f8000000f0f7423 */ /* 0x000fcc000001010f */
[----:B------:R-:W-:Y:S01]  /*32f0*/  MUFU.EX2 R192, R200 ;  /* 0x000000c800c07308 */ /* 0x000fe20000000800 */
[----:B-1----:R-:W-:Y:S01]  /*3300*/  FADD.FTZ R10, R159, -R9 ;  /* 0x800000099f0a7221 */ /* 0x002fe20000010000 */
[--C-:B------:R-:W-:Y:S01]  /*3310*/  FADD.FTZ R156, R156, -R8.reuse ;  /* 0x800000089c9c7221 */ /* 0x100fe20000010000 */
[----:B------:R-:W-:-:S05]  /*3320*/  FADD.FTZ R8, R158, -R8 ;  /* 0x800000089e087221 */ /* 0x000fca0000010000 */
[----:B------:R1:W4:Y:S02]  /*3330*/  MUFU.EX2 R159, R226 ;  /* 0x000000e2009f7308 */ /* 0x0003240000000800 */
[----:B-1----:R-:W5:Y:S01]  /*3340*/  LDL R226, [R1+0x4] ;  /* 0x0000040001e27983 */ /* 0x002f620000100800 */
[----:B------:R-:W-:Y:S01]  /*3350*/  FADD.FTZ R157, R157, -R9 ;  /* 0x800000099d9d7221 */ /* 0x000fe20000010000 */
[----:B------:R-:W-:Y:S01]  /*3360*/  FMUL.FTZ R9, R206, R156 ;  /* 0x0000009cce097220 */ /* 0x000fe20000410000 */
[----:B------:R-:W-:Y:S01]  /*3370*/  FMUL.FTZ R8, R204, R8 ;  /* 0x00000008cc087220 */ /* 0x000fe20000410000 */
[----:B------:R-:W-:Y:S01]  /*3380*/  FFMA.FTZ R202, -R11, R11, 1 ;  /* 0x3f8000000bca7423 */ /* 0x000fe2000001010b */
[----:B------:R-:W-:-:S03]  /*3390*/  FFMA.FTZ R203, -R13, R13, 1 ;  /* 0x3f8000000dcb7423 */ /* 0x000fc6000001010d */
[----:B------:R-:W-:Y:S01]  /*33a0*/  FMUL.FTZ R202, R202, R9 ;  /* 0x00000009caca7220 */ /* 0x000fe20000410000 */
[----:B------:R-:W-:Y:S02]  /*33b0*/  FMUL.FTZ R203, R203, R8 ;  /* 0x00000008cbcb7220 */ /* 0x000fe40000410000 */
[----:B------:R-:W1:Y:S01]  /*33c0*/  LDS.64 R8, [R6+0x28260] ;  /* 0x0282600006087984 */ /* 0x000e620000000a00 */
[----:B------:R-:W-:Y:S01]  /*33d0*/  FFMA.FTZ R13, -R14, R14, 1 ;  /* 0x3f8000000e0d7423 */ /* 0x000fe2000001010e */
[----:B----4-:R-:W-:Y:S01]  /*33e0*/  FMUL.FTZ R10, R159, R10 ;  /* 0x0000000a9f0a7220 */ /* 0x010fe20000410000 */
[--C-:B--2---:R-:W-:Y:S01]  /*33f0*/  FADD.FTZ R160, R160, -R152.reuse ;  /* 0x80000098a0a07221 */ /* 0x104fe20000010000 */
[----:B------:R-:W-:Y:S02]  /*3400*/  FADD.FTZ R152, R162, -R152 ;  /* 0x80000098a2987221 */ /* 0x000fe40000010000 */
[----:B------:R-:W-:Y:S02]  /*3410*/  FMUL.FTZ R13, R13, R10 ;  /* 0x0000000a0d0d7220 */ /* 0x000fe40000410000 */
[----:B------:R-:W-:-:S04]  /*3420*/  FMUL.FTZ R10, R227, R152 ;  /* 0x00000098e30a7220 */ /* 0x000fc80000410000 */
[----:B------:R-:W-:Y:S02]  /*3430*/  FMUL.FTZ R17, R17, R10 ;  /* 0x0000000a11117220 */ /* 0x000fe40000410000 */
[----:B------:R-:W2:Y:S01]  /*3440*/  LDS.64 R10, [R6+0x28280] ;  /* 0x02828000060a7984 */ /* 0x000ea20000000a00 */
[----:B------:R-:W-:Y:S02]  /*3450*/  FFMA.FTZ R156, -R12, R12, 1 ;  /* 0x3f8000000c9c7423 */ /* 0x000fe4000001010c */
[----:B------:R-:W4:Y:S01]  /*3460*/  MUFU.EX2 R12, R224 ;  /* 0x000000e0000c7308 */ /* 0x000f220000000800 */
[----:B------:R-:W-:Y:S01]  /*3470*/  FMUL.FTZ R157, R209, R157 ;  /* 0x0000009dd19d7220 */ /* 0x000fe20000410000 */
[----:B------:R-:W-:-:S03]  /*3480*/  FADD.FTZ R161, R161, -R153 ;  /* 0x80000099a1a17221 */ /* 0x000fc60000010000 */
[----:B------:R-:W-:Y:S01]  /*3490*/  FMUL.FTZ R156, R156, R157 ;  /* 0x0000009d9c9c7220 */ /* 0x000fe20000410000 */
[----:B------:R-:W-:Y:S01]  /*34a0*/  FFMA.FTZ R157, -R16, R16, 1 ;  /* 0x3f800000109d7423 */ /* 0x000fe20000010110 */
[----:B------:R-:W-:-:S04]  /*34b0*/  FMUL.FTZ R16, R154, R161 ;  /* 0x000000a19a107220 */ /* 0x000fc80000410000 */
[----:B------:R-:W-:Y:S02]  /*34c0*/  FMUL.FTZ R157, R157, R16 ;  /* 0x000000109d9d7220 */ /* 0x000fe40000410000 */
[----:B------:R-:W2:Y:S01]  /*34d0*/  MUFU.EX2 R16, R198 ;  /* 0x000000c600107308 */ /* 0x000ea20000000800 */
[--C-:B-1----:R-:W-:Y:S01]  /*34e0*/  FADD.FTZ R165, R165, -R9.reuse ;  /* 0x80000009a5a57221 */ /* 0x102fe20000010000 */
[--C-:B------:R-:W-:Y:S01]  /*34f0*/  FADD.FTZ R161, R166, -R8.reuse ;  /* 0x80000008a6a17221 */ /* 0x100fe20000010000 */
[----:B------:R-:W-:Y:S01]  /*3500*/  FADD.FTZ R9, R167, -R9 ;  /* 0x80000009a7097221 */ /* 0x000fe20000010000 */
[----:B------:R-:W-:Y:S02]  /*3510*/  FADD.FTZ R164, R164, -R8 ;  /* 0x80000008a4a47221 */ /* 0x000fe40000010000 */
[----:B----4-:R-:W-:Y:S01]  /*3520*/  FMUL.FTZ R8, R12, R161 ;  /* 0x000000a10c087220 */ /* 0x010fe20000410000 */
[----:B------:R-:W-:Y:S01]  /*3530*/  FMUL.FTZ R9, R228, R9 ;  /* 0x00000009e4097220 */ /* 0x000fe20000410000 */
[----:B------:R-:W-:-:S02]  /*3540*/  FMUL.FTZ R160, R205, R160 ;  /* 0x000000a0cda07220 */ /* 0x000fc40000410000 */
[----:B------:R-:W-:Y:S01]  /*3550*/  FMUL.FTZ R21, R21, R8 ;  /* 0x0000000815157220 */ /* 0x000fe20000410000 */
[----:B------:R-:W-:Y:S02]  /*3560*/  FMUL.FTZ R22, R22, R9 ;  /* 0x0000000916167220 */ /* 0x000fe40000410000 */
[----:B------:R-:W1:Y:S01]  /*3570*/  LDS.64 R8, [R6+0x282a0] ;  /* 0x0282a00006087984 */ /* 0x000e620000000a00 */
[----:B------:R-:W-:Y:S01]  /*3580*/  FMUL.FTZ R152, R15, R160 ;  /* 0x000000a00f987220 */ /* 0x000fe20000410000 */
[----:B------:R-:W-:Y:S01]  /*3590*/  FADD.FTZ R14, R163, -R153 ;  /* 0x80000099a30e7221 */ /* 0x000fe20000010000 */
[----:B------:R-:W-:Y:S01]  /*35a0*/  FFMA.FTZ R158, -R19, R19, 1 ;  /* 0x3f800000139e7423 */ /* 0x000fe20000010113 */
[----:B------:R-:W-:Y:S01]  /*35b0*/  FMUL.FTZ R15, R155, R164 ;  /* 0x000000a49b0f7220 */ /* 0x000fe20000410000 */
[----:B------:R-:W-:Y:S01]  /*35c0*/  FFMA.FTZ R153, -R18, R18, 1 ;  /* 0x3f80000012997423 */ /* 0x000fe20000010112 */
[----:B------:R-:W-:Y:S01]  /*35d0*/  FMUL.FTZ R14, R225, R14 ;  /* 0x0000000ee10e7220 */ /* 0x000fe20000410000 */
[--C-:B--2---:R-:W-:Y:S01]  /*35e0*/  FADD.FTZ R168, R168, -R10.reuse ;  /* 0x8000000aa8a87221 */ /* 0x104fe20000010000 */
[----:B------:R-:W-:Y:S01]  /*35f0*/  FMUL.FTZ R158, R158, R15 ;  /* 0x0000000f9e9e7220 */ /* 0x000fe20000410000 */
[----:B------:R-:W-:Y:S01]  /*3600*/  FADD.FTZ R15, R170, -R10 ;  /* 0x8000000aaa0f7221 */ /* 0x000fe20000010000 */
[--C-:B------:R-:W-:Y:S01]  /*3610*/  FADD.FTZ R169, R169, -R11.reuse ;  /* 0x8000000ba9a97221 */ /* 0x100fe20000010000 */
[----:B------:R-:W-:-:S02]  /*3620*/  FADD.FTZ R171, R171, -R11 ;  /* 0x8000000babab7221 */ /* 0x000fc40000010000 */
[----:B------:R-:W2:Y:S01]  /*3630*/  LDS.64 R10, [R6+0x282c0] ;  /* 0x0282c000060a7984 */ /* 0x000ea20000000a00 */
[----:B------:R-:W-:Y:S01]  /*3640*/  FMUL.FTZ R153, R153, R14 ;  /* 0x0000000e99997220 */ /* 0x000fe20000410000 */
[----:B------:R-:W-:Y:S01]  /*3650*/  FMUL.FTZ R14, R16, R15 ;  /* 0x0000000f100e7220 */ /* 0x000fe20000410000 */
[----:B------:R-:W-:-:S04]  /*3660*/  FFMA.FTZ R161, -R185, R185, 1 ;  /* 0x3f800000b9a17423 */ /* 0x000fc800000101b9 */
[----:B------:R-:W-:Y:S02]  /*3670*/  FMUL.FTZ R161, R161, R14 ;  /* 0x0000000ea1a17220 */ /* 0x000fe40000410000 */
[----:B------:R4:W4:Y:S01]  /*3680*/  LDS.64 R14, [R6+0x282e0] ;  /* 0x0282e000060e7984 */ /* 0x0009220000000a00 */
[----:B------:R-:W-:Y:S02]  /*3690*/  FFMA.FTZ R160, -R20, R20, 1 ;  /* 0x3f80000014a07423 */ /* 0x000fe40000010114 */
[----:B------:R-:W1:Y:S08]  /*36a0*/  MUFU.EX2 R20, R197 ;  /* 0x000000c500147308 */ /* 0x000e700000000800 */
[----:B------:R-:W4:Y:S08]  /*36b0*/  MUFU.EX2 R213, R213 ;  /* 0x000000d500d57308 */ /* 0x000f300000000800 */
[----:B------:R-:W4:Y:S01]  /*36c0*/  MUFU.EX2 R214, R214 ;  /* 0x000000d600d67308 */ /* 0x000f220000000800 */
[--C-:B-1----:R-:W-:Y:S01]  /*36d0*/  FADD.FTZ R173, R173, -R9.reuse ;  /* 0x80000009adad7221 */ /* 0x102fe20000010000 */
[----:B------:R-:W-:Y:S01]  /*36e0*/  FADD.FTZ R9, R175, -R9 ;  /* 0x80000009af097221 */ /* 0x000fe20000010000 */
[----:B------:R-:W-:-:S05]  /*36f0*/  FFMA.FTZ R164, -R184, R184, 1 ;  /* 0x3f800000b8a47423 */ /* 0x000fca00000101b8 */
[----:B------:R-:W1:Y:S01]  /*3700*/  MUFU.EX2 R19, R196 ;  /* 0x000000c400137308 */ /* 0x000e620000000800 */
[----:B------:R-:W-:Y:S01]  /*3710*/  FMUL.FTZ R169, R210, R169 ;  /* 0x000000a9d2a97220 */ /* 0x000fe20000410000 */
[----:B------:R-:W-:-:S06]  /*3720*/  FMUL.FTZ R166, R20, R9 ;  /* 0x0000000914a67220 */ /* 0x000fcc0000410000 */
[----:B------:R-:W1:Y:S01]  /*3730*/  MUFU.EX2 R212, R212 ;  /* 0x000000d400d47308 */ /* 0x000e620000000800 */
[----:B------:R-:W-:Y:S01]  /*3740*/  FMUL.FTZ R164, R164, R169 ;  /* 0x000000a9a4a47220 */ /* 0x000fe20000410000 */
[--C-:B--2---:R-:W-:Y:S01]  /*3750*/  FADD.FTZ R176, R176, -R10.reuse ;  /* 0x8000000ab0b07221 */ /* 0x104fe20000010000 */
[----:B------:R-:W-:-:S05]  /*3760*/  FADD.FTZ R169, R178, -R10 ;  /* 0x8000000ab2a97221 */ /* 0x000fca0000010000 */
[----:B------:R-:W-:Y:S01]  /*3770*/  MUFU.EX2 R211, R211 ;  /* 0x000000d300d37308 */ /* 0x000fe20000000800 */
[----:B------:R-:W-:-:S07]  /*3780*/  FADD.FTZ R172, R172, -R8 ;  /* 0x80000008acac7221 */ /* 0x000fce0000010000 */
[----:B------:R-:W2:Y:S01]  /*3790*/  MUFU.EX2 R18, R199 ;  /* 0x000000c700127308 */ /* 0x000ea20000000800 */
[----:B------:R-:W-:-:S07]  /*37a0*/  FMUL.FTZ R165, R192, R165 ;  /* 0x000000a5c0a57220 */ /* 0x000fce0000410000 */
[----:B------:R-:W2:Y:S01]  /*37b0*/  MUFU.EX2 R215, R215 ;  /* 0x000000d700d77308 */ /* 0x000ea20000000800 */
[----:B------:R-:W-:-:S07]  /*37c0*/  FADD.FTZ R8, R174, -R8 ;  /* 0x80000008ae087221 */ /* 0x000fce0000010000 */
[----:B------:R-:W-:Y:S01]  /*37d0*/  MUFU.EX2 R217, R217 ;  /* 0x000000d900d97308 */ /* 0x000fe20000000800 */
[----:B------:R-:W-:-:S07]  /*37e0*/  FFMA.FTZ R184, -R191, R191, 1 ;  /* 0x3f800000bfb87423 */ /* 0x000fce00000101bf */
[----:B------:R-:W-:Y:S01]  /*37f0*/  MUFU.EX2 R219, R219 ;  /* 0x000000db00db7308 */ /* 0x000fe20000000800 */
[----:B----4-:R-:W-:-:S07]  /*3800*/  FMUL.FTZ R167, R213, R176 ;  /* 0x000000b0d5a77220 */ /* 0x010fce0000410000 */
[----:B------:R-:W4:Y:S08]  /*3810*/  MUFU.EX2 R216, R216 ;  /* 0x000000d800d87308 */ /* 0x000f300000000800 */
[----:B------:R-:W4:Y:S08]  /*3820*/  MUFU.EX2 R218, R218 ;  /* 0x000000da00da7308 */ /* 0x000f300000000800 */
[----:B------:R-:W4:Y:S01]  /*3830*/  MUFU.EX2 R9, R220 ;  /* 0x000000dc00097308 */ /* 0x000f220000000800 */
[----:B------:R-:W-:Y:S01]  /*3840*/  FFMA.FTZ R163, -R190, R190, 1 ;  /* 0x3f800000bea37423 */ /* 0x000fe200000101be */
[----:B------:R-:W-:Y:S01]  /*3850*/  FFMA.FTZ R185, -R236, R236, 1 ;  /* 0x3f800000ecb97423 */ /* 0x000fe200000101ec */
[----:B------:R-:W-:Y:S01]  /*3860*/  FMUL.FTZ R10, R214, R169 ;  /* 0x000000a9d60a7220 */ /* 0x000fe20000410000 */
[----:B------:R-:W-:Y:S01]  /*3870*/  FMUL.FTZ R160, R160, R165 ;  /* 0x000000a5a0a07220 */ /* 0x000fe20000410000 */
[----:B-1----:R-:W-:Y:S01]  /*3880*/  FMUL.FTZ R6, R19, R8 ;  /* 0x0000000813067220 */ /* 0x002fe20000410000 */
[----:B------:R-:W-:Y:S01]  /*3890*/  FMUL.FTZ R184, R184, R167 ;  /* 0x000000a7b8b87220 */ /* 0x000fe20000410000 */
[----:B------:R-:W-:Y:S01]  /*38a0*/  FFMA.FTZ R165, -R188, R188, 1 ;  /* 0x3f800000bca57423 */ /* 0x000fe200000101bc */
[----:B------:R-:W-:Y:S01]  /*38b0*/  FMUL.FTZ R8, R212, R173 ;  /* 0x000000add4087220 */ /* 0x000fe20000410000 */
[----:B------:R-:W-:Y:S01]  /*38c0*/  FMUL.FTZ R163, R163, R166 ;  /* 0x000000a6a3a37220 */ /* 0x000fe20000410000 */
[----:B------:R-:W-:Y:S01]  /*38d0*/  FMUL.FTZ R185, R185, R10 ;  /* 0x0000000ab9b97220 */ /* 0x000fe20000410000 */
[--C-:B------:R-:W-:Y:S01]  /*38e0*/  FADD.FTZ R180, R180, -R14.reuse ;  /* 0x8000000eb4b47221 */ /* 0x100fe20000010000 */
[----:B------:R-:W-:Y:S01]  /*38f0*/  FADD.FTZ R167, R182, -R14 ;  /* 0x8000000eb6a77221 */ /* 0x000fe20000010000 */
[--C-:B------:R-:W-:Y:S01]  /*3900*/  FADD.FTZ R166, R177, -R11.reuse ;  /* 0x8000000bb1a67221 */ /* 0x100fe20000010000 */
[----:B------:R-:W-:Y:S01]  /*3910*/  FADD.FTZ R179, R179, -R11 ;  /* 0x8000000bb3b37221 */ /* 0x000fe20000010000 */
[--C-:B------:R-:W-:Y:S01]  /*3920*/  FADD.FTZ R10, R181, -R15.reuse ;  /* 0x8000000fb50a7221 */ /* 0x100fe20000010000 */
[----:B------:R-:W-:Y:S01]  /*3930*/  FADD.FTZ R14, R183, -R15 ;  /* 0x8000000fb70e7221 */ /* 0x000fe20000010000 */
[----:B------:R-:W-:Y:S01]  /*3940*/  FFMA.FTZ R23, -R23, R23, 1 ;  /* 0x3f80000017177423 */ /* 0x000fe20000010117 */
[----:B------:R-:W-:Y:S01]  /*3950*/  FMUL.FTZ R168, R193, R168 ;  /* 0x000000a8c1a87220 */ /* 0x000fe20000410000 */
[----:B------:R-:W-:Y:S01]  /*3960*/  FFMA.FTZ R162, -R186, R186, 1 ;  /* 0x3f800000baa27423 */ /* 0x000fe200000101ba */
[----:B--2---:R-:W-:Y:S01]  /*3970*/  FMUL.FTZ R171, R18, R171 ;  /* 0x000000ab12ab7220 */ /* 0x004fe20000410000 */
[----:B------:R-:W-:Y:S01]  /*3980*/  FFMA.FTZ R187, -R187, R187, 1 ;  /* 0x3f800000bbbb7423 */ /* 0x000fe200000101bb */
[----:B------:R-:W-:Y:S01]  /*3990*/  FFMA.FTZ R189, -R189, R189, 1 ;  /* 0x3f800000bdbd7423 */ /* 0x000fe200000101bd */
[----:B------:R-:W-:Y:S01]  /*39a0*/  FMUL.FTZ R172, R211, R172 ;  /* 0x000000acd3ac7220 */ /* 0x000fe20000410000 */
[----:B------:R-:W-:Y:S01]  /*39b0*/  FMUL.FTZ R165, R165, R8 ;  /* 0x00000008a5a57220 */ /* 0x000fe20000410000 */
[----:B------:R-:W-:Y:S01]  /*39c0*/  FFMA.FTZ R11, -R237, R237, 1 ;  /* 0x3f800000ed0b7423 */ /* 0x000fe200000101ed */
[----:B------:R-:W-:Y:S01]  /*39d0*/  FFMA.FTZ R8, -R235, R235, 1 ;  /* 0x3f800000eb087423 */ /* 0x000fe200000101eb */
[----:B------:R-:W-:Y:S01]  /*39e0*/  FMUL.FTZ R166, R215, R166 ;  /* 0x000000a6d7a67220 */ /* 0x000fe20000410000 */
[----:B----4-:R-:W-:Y:S01]  /*39f0*/  FMUL.FTZ R179, R216, R179 ;  /* 0x000000b3d8b37220 */ /* 0x010fe20000410000 */
[----:B------:R-:W-:Y:S01]  /*3a00*/  FFMA.FTZ R234, -R234, R234, 1 ;  /* 0x3f800000eaea7423 */ /* 0x000fe200000101ea */
[----:B------:R-:W-:Y:S01]  /*3a10*/  FFMA.FTZ R232, -R232, R232, 1 ;  /* 0x3f800000e8e87423 */ /* 0x000fe200000101e8 */
[----:B------:R-:W-:Y:S01]  /*3a20*/  FFMA.FTZ R233, -R233, R233, 1 ;  /* 0x3f800000e9e97423 */ /* 0x000fe200000101e9 */
[----:B------:R-:W-:Y:S01]  /*3a30*/  FFMA.FTZ R231, -R231, R231, 1 ;  /* 0x3f800000e7e77423 */ /* 0x000fe200000101e7 */
[----:B------:R-:W-:Y:S01]  /*3a40*/  FMUL.FTZ R15, R217, R180 ;  /* 0x000000b4d90f7220 */ /* 0x000fe20000410000 */
[----:B------:R-:W-:Y:S01]  /*3a50*/  FMUL.FTZ R167, R218, R167 ;  /* 0x000000a7daa77220 */ /* 0x000fe20000410000 */
[----:B------:R-:W-:Y:S01]  /*3a60*/  FMUL.FTZ R10, R219, R10 ;  /* 0x0000000adb0a7220 */ /* 0x000fe20000410000 */
[----:B------:R-:W-:Y:S01]  /*3a70*/  FMUL.FTZ R14, R9, R14 ;  /* 0x0000000e090e7220 */ /* 0x000fe20000410000 */
[----:B------:R-:W-:Y:S01]  /*3a80*/  F2FP.BF16.F32.PACK_AB R203, R13, R203 ;  /* 0x000000cb0dcb723e */ /* 0x000fe200000010ff */
        /* <DEDUP_REMOVED lines=30> */
[----:B-----5:R-:W-:-:S04]  /*3c70*/  IMAD R13, R3, 0x2000, R226 ;  /* 0x00002000030d7824 */ /* 0x020fc800078e02e2 */
[----:B---3--:R-:W-:-:S05]  /*3c80*/  IMAD R13, R13, 0x2, R208 ;  /* 0x000000020d0d7824 */ /* 0x008fca00078e02d0 */
[----:B------:R1:W-:Y:S04]  /*3c90*/  STSM.16.MT88.4 [R13+0x28800], R200 ;  /* 0x028800c80d007844 */ /* 0x0003e80000004200 */
[----:B------:R1:W-:Y:S04]  /*3ca0*/  STSM.16.MT88.4 [R13+0x29000], R196 ;  /* 0x029000c40d007844 */ /* 0x0003e80000004200 */
[----:B------:R1:W-:Y:S04]  /*3cb0*/  STSM.16.MT88.4 [R13+0x29800], R188 ;  /* 0x029800bc0d007844 */ /* 0x0003e80000004200 */
[----:B------:R1:W-:Y:S01]  /*3cc0*/  STSM.16.MT88.4 [R13+0x2a000], R184 ;  /* 0x02a000b80d007844 */ /* 0x0003e20000004200 */
[----:B------:R-:W-:-:S06]  /*3cd0*/  WARPGROUP.ARRIVE ;  /* 0x00000000000079c5 */ /* 0x000fcc0000000000 */
[----:B------:R-:W-:Y:S01]  /*3ce0*/  HGMMA.64x128x16.F32.BF16 R88, R156, gdesc[UR4].tnspB, R88, gsb0 ;  /* 0x41e000049c587df0 */ /* 0x000fe20008001858 */
[----:B------:R-:W-:Y:S01]  /*3cf0*/  F2FP.BF16.F32.PACK_AB R225, R225, R227 ;  /* 0x000000e3e1e1723e */ /* 0x000fe200000010ff */
[----:B------:R-:W-:Y:S01]  /*3d00*/  UIADD3 UR8, UR6, 0x80, URZ ;  /* 0x0000008006087890 */ /* 0x000fe2000fffe03f */
[----:B------:R-:W-:Y:S02]  /*3d10*/  F2FP.BF16.F32.PACK_AB R224, R154, R205 ;  /* 0x000000cd9ae0723e */ /* 0x000fe400000010ff */
[----:B------:R-:W-:Y:S02]  /*3d20*/  F2FP.BF16.F32.PACK_AB R226, R192, R155 ;  /* 0x0000009bc0e2723e */ /* 0x000fe400000010ff */
[----:B------:R-:W-:Y:S01]  /*3d30*/  F2FP.BF16.F32.PACK_AB R227, R228, R12 ;  /* 0x0000000ce4e3723e */ /* 0x000fe200000010ff */
[----:B------:R-:W-:Y:S01]  /*3d40*/  UMOV UR11, 0x40000040 ;  /* 0x40000040000b7882 */ /* 0x000fe20000000000 */
[----:B------:R-:W-:Y:S01]  /*3d50*/  UMOV UR10, UR8 ;  /* 0x00000008000a7c82 */ /* 0x000fe20008000000 */
[----:B------:R-:W-:Y:S01]  /*3d60*/  F2FP.BF16.F32.PACK_AB R152, R210, R193 ;  /* 0x000000c1d298723e */ /* 0x000fe200000010ff */
[----:B------:R-:W-:Y:S01]  /*3d70*/  UIADD3 UR8, UR6, 0x100, URZ ;  /* 0x0000010006087890 */ /* 0x000fe2000fffe03f */
[----:B------:R-:W-:-:S02]  /*3d80*/  F2FP.BF16.F32.PACK_AB R154, R212, R211 ;  /* 0x000000d3d49a723e */ /* 0x000fc400000010ff */
[----:B------:R-:W-:Y:S02]  /*3d90*/  F2FP.BF16.F32.PACK_AB R153, R18, R16 ;  /* 0x000000101299723e */ /* 0x000fe400000010ff */
[----:B------:R-:W-:Y:S01]  /*3da0*/  F2FP.BF16.F32.PACK_AB R155, R20, R19 ;  /* 0x00000013149b723e */ /* 0x000fe200000010ff */
[----:B------:R-:W-:Y:S02]  /*3db0*/  WARPGROUP.DEPBAR.LE gsb0, 0x0 ;  /* 0x00008000000079c5 */ /* 0x000fe40000010000 */
[----:B------:R-:W-:-:S06]  /*3dc0*/  WARPGROUP.ARRIVE ;  /* 0x00000000000079c5 */ /* 0x000fcc0000000000 */
[----:B------:R-:W-:Y:S01]  /*3dd0*/  HGMMA.64x128x16.F32.BF16 R88, R224, gdesc[UR8].tnspB, R88, gsb0 ;  /* 0x41e00008e0587df0 */ /* 0x000fe20008001858 */
[----:B------:R-:W-:Y:S01]  /*3de0*/  UMOV UR10, UR8 ;  /* 0x00000008000a7c82 */ /* 0x000fe20008000000 */
[----:B------:R-:W-:Y:S01]  /*3df0*/  UMOV UR11, 0x40000040 ;  /* 0x40000040000b7882 */ /* 0x000fe20000000000 */
[----:B------:R-:W-:Y:S01]  /*3e00*/  UIADD3 UR6, UR6, 0x180, URZ ;  /* 0x0000018006067890 */ /* 0x000fe2000fffe03f */
[----:B------:R-:W-:Y:S02]  /*3e10*/  WARPGROUP.DEPBAR.LE gsb0, 0x0 ;  /* 0x00008000000079c5 */ /* 0x000fe40000010000 */
        /* <DEDUP_REMOVED lines=90> */
.L_x_2390:
[----:B------:R-:W-:Y:S01]  /*43c0*/  R2UR UR5, R3 ;  /* 0x00000000030572ca */ /* 0x000fe200000e0000 */
[----:B------:R-:W-:Y:S01]  /*43d0*/  VIADD R6, R0, 0x30840 ;  /* 0x0003084000067836 */ /* 0x000fe20000000000 */
        /* <DEDUP_REMOVED lines=47> */
.L_x_2391:
[----:B------:R-:W-:Y:S01]  /*46d0*/  UIADD3 UR39, UR39, 0x1, URZ ;  /* 0x0000000127277890 */ /* 0x000fe2000fffe03f */
[----:B------:R-:W-:Y:S02]  /*46e0*/  VIADD R3, R3, 0x1 ;  /* 0x0000000103037836 */ /* 0x000fe40000000000 */
[----:B------:R-:W-:Y:S01]  /*46f0*/  VIADD R0, R0, 0x30820 ;  /* 0x0003082000007836 */ /* 0x000fe20000000000 */
[----:B------:R-:W-:Y:S02]  /*4700*/  UISETP.GE.AND UP0, UPT, UR39, UR37, UPT ;  /* 0x000000252700728c */ /* 0x000fe4000bf06270 */
[----:B------:R-:W-:Y:S02]  /*4710*/  ISETP.NE.AND P0, PT, R3, 0x2, PT ;  /* 0x000000020300780c */ /* 0x000fe40003f05270 */
[----:B------:R-:W-:Y:S02]  /*4720*/  PRMT R0, RZ, 0x654, R0 ;  /* 0x00000654ff007816 */ /* 0x000fe40000000000 */
[----:B------:R-:W-:-:S02]  /*4730*/  PLOP3.LUT P1, PT, PT, PT, UP0, 0x80, 0x0 ;  /* 0x000000000000781c */ /* 0x000fc40003f2f008 */
[----:B-1----:R-:W-:Y:S01]  /*4740*/  SEL R7, RZ, 0x1, P0 ;  /* 0x00000001ff077807 */ /* 0x002fe20000000000 */
[----:B------:R2:W-:Y:S01]  /*4750*/  SYNCS.ARRIVE.TRANS64.RED.A1T0 RZ, [R0+URZ], RZ ;  /* 0x000000ff00ff79a7 */ /* 0x0005e2000810043f */
[----:B------:R-:W-:Y:S02]  /*4760*/  SEL R3, R3, RZ, P0 ;  /* 0x000000ff03037207 */ /* 0x000fe40000000000 */
[----:B------:R-:W-:-:S07]  /*4770*/  LOP3.LUT R4, R4, R7, RZ, 0x3c, !PT ;  /* 0x0000000704047212 */ /* 0x000fce00078e3cff */
[----:B--2---:R-:W-:Y:S05]  /*4780*/  @!P1 BRA `(.L_x_2392) ;  /* 0xffffffd000e09947 */ /* 0x004fea000383ffff */
        /* <DEDUP_REMOVED lines=66> */
.L_x_2374:
[----:B------:R-:W-:Y:S05]  /*4bb0*/  @P0 BRA `(.L_x_2393) ;  /* 0x0000000c009c0947 */ /* 0x000fea0003800000 */
[----:B------:R-:W1:Y:S01]  /*4bc0*/  S2UR UR4, SR_CgaCtaId ;  /* 0x00000000000479c3 */ /* 0x000e620000008800 */
[----:B------:R-:W-:Y:S02]  /*4bd0*/  UMOV UR37, 0x400 ;  /* 0x0000040000257882 */ /* 0x000fe40000000000 */
[----:B-1----:R-:W-:-:S06]  /*4be0*/  ULEA UR37, UR4, UR37, 0x18 ;  /* 0x0000002504257291 */ /* 0x002fcc000f8ec03f */
[----:B------:R-:W-:-:S05]  /*4bf0*/  IMAD.U32 R16, RZ, RZ, UR37 ;  /* 0x00000025ff107e24 */ /* 0x000fca000f8e00ff */
        /* <DEDUP_REMOVED lines=18> */
.L_x_2394:
        /* <DEDUP_REMOVED lines=20> */
.L_x_2395:
        /* <DEDUP_REMOVED lines=18> */
.L_x_2396:
        /* <DEDUP_REMOVED lines=18> */
.L_x_2397:
        /* <DEDUP_REMOVED lines=126> */
[----:B------:R-:W-:Y:S01]  /*5880*/  ULDC.64 UR6, c[0x0][0x198] ;  /* 0x0000660000067ab9 */ /* 0x000fe20000000a00 */
[----:B------:R-:W-:Y:S02]  /*5890*/  UIADD3 UR40, UR37, 0x8000, URZ ;  /* 0x0000800025287890 */ /* 0x000fe4000fffe03f */
[----:B------:R-:W-:Y:S02]  /*58a0*/  UIADD3 UR4, UP0, UR6, 0x770, URZ ;  /* 0x0000077006047890 */ /* 0x000fe4000ff1e03f */
[----:B------:R-:W-:Y:S02]  /*58b0*/  USHF.L.U32 UR42, UR36, 0x7, URZ ;  /* 0x00000007242a7899 */ /* 0x000fe4000800063f */
[----:B------:R-:W-:Y:S02]  /*58c0*/  UIADD3.X UR5, URZ, UR7, URZ, UP0, !UPT ;  /* 0x000000073f057290 */ /* 0x000fe400087fe43f */
[----:B------:R-:W-:Y:S02]  /*58d0*/  UIADD3 UR6, UP0, UR6, 0x670, URZ ;  /* 0x0000067006067890 */ /* 0x000fe4000ff1e03f */
[----:B------:R-:W-:-:S02]  /*58e0*/  UIADD3 UR16, UR37, 0xc000, URZ ;  /* 0x0000c00025107890 */ /* 0x000fc4000fffe03f */
[----:B------:R-:W-:Y:S02]  /*58f0*/  UIADD3.X UR7, URZ, UR7, URZ, UP0, !UPT ;  /* 0x000000073f077290 */ /* 0x000fe400087fe43f */
[----:B------:R-:W-:Y:S01]  /*5900*/  UIADD3 UR8, UR37, 0x4000, URZ ;  /* 0x0000400025087890 */ /* 0x000fe2000fffe03f */
[----:B------:R-:W-:Y:S01]  /*5910*/  UMOV UR41, URZ ;  /* 0x0000003f00297c82 */ /* 0x000fe20008000000 */
[----:B------:R-:W-:Y:S01]  /*5920*/  UMOV UR17, 0x40 ;  /* 0x0000004000117882 */ /* 0x000fe20000000000 */
[----:B------:R-:W-:Y:S01]  /*5930*/  UMOV UR19, UR43 ;  /* 0x0000002b00137c82 */ /* 0x000fe20008000000 */
[----:B------:R-:W-:Y:S01]  /*5940*/  UMOV UR20, UR44 ;  /* 0x0000002c00147c82 */ /* 0x000fe20008000000 */
[----:B------:R-:W-:Y:S01]  /*5950*/  UMOV UR18, UR42 ;  /* 0x0000002a00127c82 */ /* 0x000fe20008000000 */
[----:B------:R1:W-:Y:S01]  /*5960*/  UTMASTG.4D [UR40], [UR4] ;  /* 0x00000028040073b5 */ /* 0x0003e20008018000 */
[----:B------:R-:W-:Y:S01]  /*5970*/  UMOV UR9, 0x40 ;  /* 0x0000004000097882 */ /* 0x000fe20000000000 */
[----:B------:R-:W-:Y:S01]  /*5980*/  UMOV UR11, UR43 ;  /* 0x0000002b000b7c82 */ /* 0x000fe20008000000 */
[----:B------:R-:W-:Y:S01]  /*5990*/  UMOV UR12, UR44 ;  /* 0x0000002c000c7c82 */ /* 0x000fe20008000000 */
[----:B------:R-:W-:Y:S01]  /*59a0*/  UMOV UR10, UR42 ;  /* 0x0000002a000a7c82 */ /* 0x000fe20008000000 */
[----:B------:R3:W-:Y:S01]  /*59b0*/  UTMASTG.4D [UR16], [UR4] ;  /* 0x00000010040073b5 */ /* 0x0007e20008018000 */
[----:B-1----:R-:W-:-:S02]  /*59c0*/  UMOV UR40, UR37 ;  /* 0x0000002500287c82 */ /* 0x002fc40008000000 */
[----:B------:R3:W-:Y:S01]  /*59d0*/  UTMASTG.4D [UR40], [UR6] ;  /* 0x00000028060073b5 */ /* 0x0007e20008018000 */
[----:B------:R3:W-:Y:S02]  /*59e0*/  UTMASTG.4D [UR8], [UR6] ;  /* 0x00000008060073b5 */ /* 0x0007e40008018000 */
[----:B---3--:R0:W-:Y:S02]  /*59f0*/  UTMACMDFLUSH ;  /* 0x00000000000079b7 */ /* 0x0081e40000000000 */
.L_x_2399:
[----:B------:R-:W-:Y:S05]  /*5a00*/  BSYNC B0 ;  /* 0x0000000000007941 */ /* 0x000fea0003800000 */
.L_x_2398:
[----:B------:R-:W-:-:S04]  /*5a10*/  DEPBAR.LE SB0, 0x0 ;  /* 0x000080000000791a */ /* 0x000fc80000000000 */
[----:B------:R-:W-:Y:S05]  /*5a20*/  BRA `(.L_x_2373) ;  /* 0x0000004400687947 */ /* 0x000fea0003800000 */
.L_x_2393:
[----:B------:R-:W1:Y:S01]  /*5a30*/  S2R R0, SR_TID.X ;  /* 0x0000000000007919 */ /* 0x000e620000002100 */
[----:B------:R-:W2:Y:S01]  /*5a40*/  LDC.64 R2, c[0x0][0x820] ;  /* 0x00020800ff027b82 */ /* 0x000ea20000000a00 */
[----:B------:R-:W-:Y:S01]  /*5a50*/  ULDC.64 UR4, c[0x0][0x808] ;  /* 0x0002020000047ab9 */ /* 0x000fe20000000a00 */
[----:B------:R-:W-:Y:S01]  /*5a60*/  USHF.R.S32.HI UR10, URZ, 0x1f, UR43 ;  /* 0x0000001f3f0a7899 */ /* 0x000fe2000801142b */
[----:B------:R-:W-:Y:S01]  /*5a70*/  BSSY B0, `(.L_x_2400) ;  /* 0x0000030000007945 */ /* 0x000fe20003800000 */
[----:B------:R-:W-:Y:S02]  /*5a80*/  UIMAD UR4, UR36, -0x80, UR4 ;  /* 0xffffff80240478a4 */ /* 0x000fe4000f8e0204 */
[----:B------:R-:W-:Y:S02]  /*5a90*/  USHF.R.S32.HI UR11, URZ, 0x1f, UR44 ;  /* 0x0000001f3f0b7899 */ /* 0x000fe4000801142c */
[----:B------:R-:W3:Y:S01]  /*5aa0*/  LDC.64 R10, c[0x0][0x828] ;  /* 0x00020a00ff0a7b82 */ /* 0x000ee20000000a00 */
[----:B------:R-:W-:-:S07]  /*5ab0*/  ULDC.64 UR6, c[0x0][0x208] ;  /* 0x0000820000067ab9 */ /* 0x000fce0000000a00 */
[----:B------:R-:W4:Y:S08]  /*5ac0*/  LDC.64 R16, c[0x0][0x850] ;  /* 0x00021400ff107b82 */ /* 0x000f300000000a00 */
[----:B------:R-:W4:Y:S01]  /*5ad0*/  LDC.64 R18, c[0x0][0x858] ;  /* 0x00021600ff127b82 */ /* 0x000f220000000a00 */
[----:B-1----:R-:W-:-:S05]  /*5ae0*/  VIADD R5, R0, 0xffffff80 ;  /* 0xffffff8000057836 */ /* 0x002fca0000000000 */
[----:B------:R-:W-:-:S04]  /*5af0*/  SHF.R.S32.HI R0, RZ, 0x1f, R5 ;  /* 0x0000001fff007819 */ /* 0x000fc80000011405 */
[----:B------:R-:W-:-:S04]  /*5b00*/  LEA.HI R4, R0, R5, RZ, 0x4 ;  /* 0x0000000500047211 */ /* 0x000fc800078f20ff */
[----:B------:R-:W-:Y:S02]  /*5b10*/  LOP3.LUT R0, R4, 0x1ffffff0, RZ, 0xc0, !PT ;  /* 0x1ffffff004007812 */ /* 0x000fe400078ec0ff */
[----:B------:R-:W-:-:S03]  /*5b20*/  SHF.R.S32.HI R4, RZ, 0x4, R4 ;  /* 0x00000004ff047819 */ /* 0x000fc60000011404 */
[----:B------:R-:W-:Y:S01]  /*5b30*/  IMAD.IADD R0, R5, 0x1, -R0 ;  /* 0x0000000105007824 */ /* 0x000fe200078e0a00 */
[C---:B------:R-:W-:Y:S01]  /*5b40*/  ISETP.GE.AND P6, PT, R4.reuse, UR4, PT ;  /* 0x0000000404007c0c */ /* 0x040fe2000bfc6270 */
[----:B------:R-:W-:Y:S02]  /*5b50*/  VIADD R5, R4, 0x10 ;  /* 0x0000001004057836 */ /* 0x000fe40000000000 */
[----:B------:R-:W-:Y:S02]  /*5b60*/  IMAD.SHL.U32 R6, R0, 0x8, RZ ;  /* 0x0000000800067824 */ /* 0x000fe400078e00ff */
[----:B--2---:R-:W-:Y:S01]  /*5b70*/  IMAD R0, R2, UR10, RZ ;  /* 0x0000000a02007c24 */ /* 0x004fe2000f8e02ff */
[----:B------:R-:W-:Y:S01]  /*5b80*/  ISETP.GE.AND P5, PT, R5, UR4, PT ;  /* 0x0000000405007c0c */ /* 0x000fe2000bfa6270 */
[----:B------:R-:W-:Y:S01]  /*5b90*/  VIADD R9, R4, 0x40 ;  /* 0x0000004004097836 */ /* 0x000fe20000000000 */
[----:B------:R-:W-:Y:S01]  /*5ba0*/  SHF.R.S32.HI R7, RZ, 0x1f, R6 ;  /* 0x0000001fff077819 */ /* 0x000fe20000011406 */
[----:B------:R-:W-:Y:S01]  /*5bb0*/  IMAD R5, R3, UR43, R0 ;  /* 0x0000002b03057c24 */ /* 0x000fe2000f8e0200 */
[----:B------:R-:W-:Y:S01]  /*5bc0*/  ISETP.GE.OR P4, PT, R6, UR5, P6 ;  /* 0x0000000506007c0c */ /* 0x000fe2000b786670 */
[----:B------:R-:W-:Y:S01]  /*5bd0*/  VIADD R0, R4, 0x20 ;  /* 0x0000002004007836 */ /* 0x000fe20000000000 */
[----:B------:R-:W-:Y:S01]  /*5be0*/  ISETP.GE.AND P2, PT, R9, UR4, PT ;  /* 0x0000000409007c0c */ /* 0x000fe2000bf46270 */
[----:B------:R-:W-:Y:S01]  /*5bf0*/  IMAD.WIDE.U32 R2, R2, UR43, R6 ;  /* 0x0000002b02027c25 */ /* 0x000fe2000f8e0006 */
[----:B------:R-:W-:-:S02]  /*5c00*/  ISETP.GE.OR P3, PT, R6, UR5, P5 ;  /* 0x0000000506007c0c */ /* 0x000fc4000af66670 */
[----:B------:R-:W-:Y:S01]  /*5c10*/  ISETP.GE.AND P0, PT, R0, UR4, PT ;  /* 0x0000000400007c0c */ /* 0x000fe2000bf06270 */
[----:B------:R-:W-:Y:S01]  /*5c20*/  IMAD.IADD R3, R3, 0x1, R5 ;  /* 0x0000000103037824 */ /* 0x000fe200078e0205 */
[----:B------:R-:W-:Y:S01]  /*5c30*/  SHF.R.S32.HI R5, RZ, 0x1f, R4 ;  /* 0x0000001fff057819 */ /* 0x000fe20000011404 */
[----:B---3--:R-:W-:Y:S02]  /*5c40*/  IMAD R0, R10, UR11, RZ ;  /* 0x0000000b0a007c24 */ /* 0x008fe4000f8e02ff */
[----:B------:R-:W-:Y:S02]  /*5c50*/  VIADD R8, R4, 0x30 ;  /* 0x0000003004087836 */ /* 0x000fe40000000000 */
[----:B------:R-:W-:Y:S02]  /*5c60*/  IMAD.U32 R9, RZ, RZ, UR36 ;  /* 0x00000024ff097e24 */ /* 0x000fe4000f8e00ff */
[----:B------:R-:W-:Y:S01]  /*5c70*/  IMAD R11, R11, UR44, R0 ;  /* 0x0000002c0b0b7c24 */ /* 0x000fe2000f8e0200 */
[----:B------:R-:W-:Y:S01]  /*5c80*/  ISETP.GE.AND P1, PT, R8, UR4, PT ;  /* 0x0000000408007c0c */ /* 0x000fe2000bf26270 */
[----:B------:R-:W-:-:S04]  /*5c90*/  IMAD.WIDE.U32 R14, R10, UR44, R2 ;  /* 0x0000002c0a0e7c25 */ /* 0x000fc8000f8e0002 */
[----:B------:R-:W-:-:S04]  /*5ca0*/  IMAD.WIDE R2, R9, 0x80, R4 ;  /* 0x0000008009027825 */ /* 0x000fc800078e0204 */
[----:B------:R-:W-:Y:S01]  /*5cb0*/  IMAD.IADD R11, R15, 0x1, R11 ;  /* 0x000000010f0b7824 */ /* 0x000fe200078e020b */
[----:B----4-:R-:W-:Y:S06]  /*5cc0*/  @P4 BRA `(.L_x_2401) ;  /* 0x0000000000284947 */ /* 0x010fec0003800000 */
        /* <DEDUP_REMOVED lines=10> */
.L_x_2401:
[----:B------:R-:W-:Y:S05]  /*5d70*/  BSYNC B0 ;  /* 0x0000000000007941 */ /* 0x000fea0003800000 */
.L_x_2400:
[----:B------:R-:W-:Y:S01]  /*5d80*/  BSSY B0, `(.L_x_2402) ;  /* 0x0000010000007945 */ /* 0x000fe20003800000 */
[----:B------:R-:W-:-:S03]  /*5d90*/  ISETP.GE.OR P4, PT, R6, UR5, P0 ;  /* 0x0000000506007c0c */ /* 0x000fc60008786670 */
        /* <DEDUP_REMOVED lines=14> */
.L_x_2403:
[----:B------:R-:W-:Y:S05]  /*5e80*/  BSYNC B0 ;  /* 0x0000000000007941 */ /* 0x000fea0003800000 */
.L_x_2402:
[----:B------:R-:W-:Y:S01]  /*5e90*/  BSSY B0, `(.L_x_2404) ;  /* 0x0000010000007945 */ /* 0x000fe20003800000 */
[----:B------:R-:W-:-:S03]  /*5ea0*/  ISETP.GE.OR P3, PT, R6, UR5, P1 ;  /* 0x0000000506007c0c */ /* 0x000fc60008f66670 */
[----:B------:R-:W-:Y:S10]  /*5eb0*/  @P4 BRA `(.L_x_2405) ;  /* 0x0000000000344947 */ /* 0x000ff40003800000 */
[----:B-12---:R-:W-:Y:S01]  /*5ec0*/  IADD3 R13, P4, R2, 0x20, RZ ;  /* 0x00000020020d7810 */ /* 0x006fe20007f9e0ff */
        /* <DEDUP_REMOVED lines=12> */
.L_x_2405:
[----:B------:R-:W-:Y:S05]  /*5f90*/  BSYNC B0 ;  /* 0x0000000000007941 */ /* 0x000fea0003800000 */
.L_x_2404:
[----:B------:R-:W-:Y:S01]  /*5fa0*/  BSSY B0, `(.L_x_2406) ;  /* 0x0000011000007945 */ /* 0x000fe20003800000 */
[----:B------:R-:W-:Y:S01]  /*5fb0*/  ISETP.GE.OR P4, PT, R6, UR5, P2 ;  /* 0x0000000506007c0c */ /* 0x000fe20009786670 */
[----:B-123--:R-:W-:Y:S02]  /*5fc0*/  VIADD R12, R4, 0x50 ;  /* 0x00000050040c7836 */ /* 0x00efe40000000000 */
        /* <DEDUP_REMOVED lines=14> */
.L_x_2407:
[----:B------:R-:W-:Y:S05]  /*60b0*/  BSYNC B0 ;  /* 0x0000000000007941 */ /* 0x000fea0003800000 */
.L_x_2406:
[----:B------:R-:W-:Y:S01]  /*60c0*/  BSSY B0, `(.L_x_2408) ;  /* 0x0000010000007945 */ /* 0x000fe20003800000 */
[----:B------:R-:W-:-:S03]  /*60d0*/  ISETP.GE.AND P3, PT, R12, UR4, PT ;  /* 0x000000040c007c0c */ /* 0x000fc6000bf66270 */
        /* <DEDUP_REMOVED lines=14> */
.L_x_2409:
[----:B------:R-:W-:Y:S05]  /*61c0*/  BSYNC B0 ;  /* 0x0000000000007941 */ /* 0x000fea0003800000 */
.L_x_2408:
[----:B------:R-:W-:Y:S01]  /*61d0*/  ISETP.GE.OR P4, PT, R6, UR5, P3 ;  /* 0x0000000506007c0c */ /* 0x000fe20009f86670 */
[----:B------:R-:W-:Y:S01]  /*61e0*/  BSSY B0, `(.L_x_2410) ;  /* 0x0000011000007945 */ /* 0x000fe20003800000 */
[----:B--2---:R-:W-:Y:S02]  /*61f0*/  IMAD R12, R16, UR10, RZ ;  /* 0x0000000a100c7c24 */ /* 0x004fe4000f8e02ff */
[----:B-1----:R-:W-:-:S09]  /*6200*/  VIADD R20, R4, 0x60 ;  /* 0x0000006004147836 */ /* 0x002fd20000000000 */
        /* <DEDUP_REMOVED lines=14> */
.L_x_2411:
[----:B------:R-:W-:Y:S05]  /*62f0*/  BSYNC B0 ;  /* 0x0000000000007941 */ /* 0x000fea0003800000 */
.L_x_2410:
[----:B------:R-:W-:Y:S01]  /*6300*/  ULDC UR8, c[0x0][0x83c] ;  /* 0x00020f0000087ab9 */ /* 0x000fe20000000800 */
[----:B------:R-:W-:Y:S01]  /*6310*/  ISETP.GE.AND P4, PT, R20, UR4, PT ;  /* 0x0000000414007c0c */ /* 0x000fe2000bf86270 */
[----:B------:R-:W-:Y:S01]  /*6320*/  IMAD R13, R17, UR43, R12 ;  /* 0x0000002b110d7c24 */ /* 0x000fe2000f8e020c */
[----:B------:R-:W-:Y:S01]  /*6330*/  ISETP.GE.OR P5, PT, R6, UR8, P5 ;  /* 0x0000000806007c0c */ /* 0x000fe2000afa6670 */
[----:B------:R-:W-:Y:S01]  /*6340*/  IMAD.WIDE.U32 R8, R16, UR43, R6 ;  /* 0x0000002b10087c25 */ /* 0x000fe2000f8e0006 */
[----:B------:R-:W-:Y:S01]  /*6350*/  ISETP.GE.OR P6, PT, R6, UR8, P6 ;  /* 0x0000000806007c0c */ /* 0x000fe2000b7c6670 */
[----:B------:R-:W-:Y:S01]  /*6360*/  BSSY B0, `(.L_x_2412) ;  /* 0x0000019000007945 */ /* 0x000fe20003800000 */
[----:B------:R-:W-:Y:S01]  /*6370*/  P2R R21, PR, RZ, 0x20 ;  /* 0x00000020ff157803 */ /* 0x000fe20000000000 */
[----:B------:R-:W-:Y:S01]  /*6380*/  VIADD R0, R4, 0x70 ;  /* 0x0000007004007836 */ /* 0x000fe20000000000 */
[C---:B------:R-:W-:Y:S01]  /*6390*/  ISETP.GE.OR P5, PT, R6.reuse, UR5, P4 ;  /* 0x0000000506007c0c */ /* 0x040fe2000a7a6670 */
        /* <DEDUP_REMOVED lines=21> */
.L_x_2413:
[----:B------:R-:W-:Y:S05]  /*64f0*/  BSYNC B0 ;  /* 0x0000000000007941 */ /* 0x000fea0003800000 */
.L_x_2412:
[----:B------:R-:W-:Y:S01]  /*6500*/  ISETP.GE.AND P6, PT, R0, UR4, PT ;  /* 0x0000000400007c0c */ /* 0x000fe2000bfc6270 */
[----:B------:R-:W-:Y:S01]  /*6510*/  IMAD R0, R18, UR11, RZ ;  /* 0x0000000b12007c24 */ /* 0x000fe2000f8e02ff */
[----:B------:R-:W-:Y:S01]  /*6520*/  BSSY B0, `(.L_x_2414) ;  /* 0x0000014000007945 */ /* 0x000fe20003800000 */
[----:B------:R-:W-:Y:S01]  /*6530*/  IMAD.MOV.U32 R12, RZ, RZ, R8 ;  /* 0x000000ffff0c7224 */ /* 0x000fe200078e0008 */
[C---:B------:R-:W-:Y:S01]  /*6540*/  ISETP.GE.OR P5, PT, R6.reuse, UR5, P6 ;  /* 0x0000000506007c0c */ /* 0x040fe2000b7a6670 */
        /* <DEDUP_REMOVED lines=17> */
.L_x_2415:
[----:B------:R-:W-:Y:S05]  /*6660*/  BSYNC B0 ;  /* 0x0000000000007941 */ /* 0x000fea0003800000 */
.L_x_2414:
[----:B------:R-:W-:Y:S01]  /*6670*/  ISETP.NE.AND P5, PT, R20, RZ, PT ;  /* 0x000000ff1400720c */ /* 0x000fe20003fa5270 */
[----:B------:R-:W-:Y:S01]  /*6680*/  BSSY B0, `(.L_x_2416) ;  /* 0x000000d000007945 */ /* 0x000fe20003800000 */
[----:B---3--:R-:W-:-:S11]  /*6690*/  IMAD.IADD R7, R13, 0x1, R9 ;  /* 0x000000010d077824 */ /* 0x008fd600078e0209 */
        /* <DEDUP_REMOVED lines=11> */
.L_x_2417:
[----:B------:R-:W-:Y:S05]  /*6750*/  BSYNC B0 ;  /* 0x0000000000007941 */ /* 0x000fea0003800000 */
.L_x_2416:
[----:B------:R-:W-:Y:S01]  /*6760*/  ISETP.NE.AND P5, PT, R21, RZ, PT ;  /* 0x000000ff1500720c */ /* 0x000fe20003fa5270 */
[----:B------:R-:W-:-:S12]  /*6770*/  BSSY B0, `(.L_x_2418) ;  /* 0x000000f000007945 */ /* 0x000fd80003800000 */
[----:B------:R-:W-:Y:S05]  /*6780*/  @P5 BRA `(.L_x_2419) ;  /* 0x0000000000345947 */ /* 0x000fea0003800000 */
[----:B---3--:R-:W-:Y:S01]  /*6790*/  IADD3 R9, P5, R2, 0x10, RZ ;  /* 0x0000001002097810 */ /* 0x008fe20007fbe0ff */
        /* <DEDUP_REMOVED lines=12> */
.L_x_2419:
[----:B------:R-:W-:Y:S05]  /*6860*/  BSYNC B0 ;  /* 0x0000000000007941 */ /* 0x000fea0003800000 */
.L_x_2418:
[----:B------:R-:W-:Y:S04]  /*6870*/  BSSY B0, `(.L_x_2420) ;  /* 0x000000f000007945 */ /* 0x000fe80003800000 */
[----:B------:R-:W-:Y:S05]  /*6880*/  @P0 BRA `(.L_x_2421) ;  /* 0x0000000000340947 */ /* 0x000fea0003800000 */
[----:B---34-:R-:W-:Y:S01]  /*6890*/  IADD3 R9, P0, R2, 0x20, RZ ;  /* 0x0000002002097810 */ /* 0x018fe20007f1e0ff */
        /* <DEDUP_REMOVED lines=12> */
.L_x_2421:
[----:B------:R-:W-:Y:S05]  /*6960*/  BSYNC B0 ;  /* 0x0000000000007941 */ /* 0x000fea0003800000 */
.L_x_2420:
        /* <DEDUP_REMOVED lines=15> */
.L_x_2423:
[----:B------:R-:W-:Y:S05]  /*6a60*/  BSYNC B0 ;  /* 0x0000000000007941 */ /* 0x000fea0003800000 */
.L_x_2422:
        /* <DEDUP_REMOVED lines=15> */
.L_x_2425:
[----:B------:R-:W-:Y:S05]  /*6b60*/  BSYNC B0 ;  /* 0x0000000000007941 */ /* 0x000fea0003800000 */
.L_x_2424:
        /* <DEDUP_REMOVED lines=15> */
.L_x_2427:
[----:B------:R-:W-:Y:S05]  /*6c60*/  BSYNC B0 ;  /* 0x0000000000007941 */ /* 0x000fea0003800000 */
.L_x_2426:
        /* <DEDUP_REMOVED lines=15> */
.L_x_2429:
[----:B------:R-:W-:Y:S05]  /*6d60*/  BSYNC B0 ;  /* 0x0000000000007941 */ /* 0x000fea0003800000 */
.L_x_2428:
        /* <DEDUP_REMOVED lines=15> */
.L_x_2369:
        /* <DEDUP_REMOVED lines=8> */
[----:B------:R-:W1:Y:S01]  /*6ee0*/  S2UR UR7, SR_CTAID.X ;  /* 0x00000000000779c3 */ /* 0x000e620000002500 */
[----:B------:R-:W-:Y:S02]  /*6ef0*/  ULDC UR8, c[0x0][0xb50] ;  /* 0x0002d40000087ab9 */ /* 0x000fe40000000800 */
[----:B------:R-:W-:-:S05]  /*6f00*/  UISETP.NE.AND UP0, UPT, UR8, 0x1, UPT ;  /* 0x000000010800788c */ /* 0x000fca000bf05270 */
[----:B------:R-:W2:Y:S06]  /*6f10*/  LDC R0, c[0x0][0xb68] ;  /* 0x0002da00ff007b82 */ /* 0x000eac0000000800 */
[----:B------:R-:W-:Y:S01]  /*6f20*/  @UP0 ULDC UR4, c[0x0][0xb54] ;  /* 0x0002d50000040ab9 */ /* 0x000fe20000000800 */
[----:B------:R-:W-:Y:S01]  /*6f30*/  @UP0 ULDC UR9, c[0x0][0xb58] ;  /* 0x0002d60000090ab9 */ /* 0x000fe20000000800 */
[----:B-1----:R-:W-:Y:S02]  /*6f40*/  UIMAD.WIDE.U32 UR4, UR7, UR4, URZ ;  /* 0x00000004070472a5 */ /* 0x002fe4000f8e003f */
[----:B------:R-:W-:-:S02]  /*6f50*/  UMOV UR6, UR7 ;  /* 0x0000000700067c82 */ /* 0x000fc40008000000 */
[----:B------:R-:W-:-:S04]  /*6f60*/  @UP0 USHF.R.U32.HI UR6, URZ, UR9, UR5 ;  /* 0x000000093f060299 */ /* 0x000fc80008011605 */
[----:B------:R-:W-:Y:S02]  /*6f70*/  UIADD3 UR4, -UR6, URZ, URZ ;  /* 0x0000003f06047290 */ /* 0x000fe4000fffe13f */
[----:B--2---:R-:W-:Y:S02]  /*6f80*/  ISETP.LE.AND P0, PT, R0, UR6, PT ;  /* 0x0000000600007c0c */ /* 0x004fe4000bf03270 */
[----:B------:R-:W-:-:S11]  /*6f90*/  UIMAD UR8, UR8, UR4, UR7 ;  /* 0x00000004080872a4 */ /* 0x000fd6000f8e0207 */
[----:B------:R-:W-:Y:S05]  /*6fa0*/  @!P0 BRA `(.L_x_2431) ;  /* 0x0000000000208947 */ /* 0x000fea0003800000 */
        /* <DEDUP_REMOVED lines=8> */
.L_x_2431:
[----:B------:R-:W-:Y:S01]  /*7030*/  ULDC UR9, c[0x0][0xb44] ;  /* 0x0002d10000097ab9 */ /* 0x000fe20000000800 */
[----:B------:R-:W-:Y:S01]  /*7040*/  UMOV UR7, UR8 ;  /* 0x0000000800077c82 */ /* 0x000fe20008000000 */
[----:B------:R-:W-:-:S11]  /*7050*/  UISETP.NE.AND UP0, UPT, UR9, 0x1, UPT ;  /* 0x000000010900788c */ /* 0x000fd6000bf05270 */
[----:B------:R-:W-:Y:S02]  /*7060*/  @UP0 ULDC.64 UR10, c[0x0][0xb48] ;  /* 0x0002d200000a0ab9 */ /* 0x000fe40000000a00 */
[----:B------:R-:W-:-:S04]  /*7070*/  UIMAD.WIDE.U32 UR4, UR8, UR10, URZ ;  /* 0x0000000a080472a5 */ /* 0x000fc8000f8e003f */
[----:B------:R-:W-:-:S04]  /*7080*/  @UP0 USHF.R.U32.HI UR7, URZ, UR11, UR5 ;  /* 0x0000000b3f070299 */ /* 0x000fc80008011605 */
[----:B------:R-:W-:-:S12]  /*7090*/  UIMAD UR4, UR7, UR9, URZ ;  /* 0x00000009070472a4 */ /* 0x000fd8000f8e023f */
.L_x_2432:
        /* <DEDUP_REMOVED lines=17> */
[----:B------:R-:W-:Y:S01]  /*71b0*/  ULDC UR6, c[0x0][0x74c] ;  /* 0x0001d30000067ab9 */ /* 0x000fe20000000800 */
[----:B------:R-:W-:Y:S02]  /*71c0*/  UIADD3 UR5, UR5, 0x3f, URZ ;  /* 0x0000003f05057890 */ /* 0x000fe4000fffe03f */
[----:B------:R-:W-:Y:S02]  /*71d0*/  UIADD3 UR7, -UR6, UR7, -UR4 ;  /* 0x0000000706077290 */ /* 0x000fe4000fffe904 */
[----:B------:R-:W-:Y:S02]  /*71e0*/  USHF.R.S32.HI UR6, URZ, 0x1f, UR5 ;  /* 0x0000001f3f067899 */ /* 0x000fe40008011405 */
[----:B------:R-:W-:-:S02]  /*71f0*/  USHF.R.S32.HI UR4, URZ, 0x1f, UR7 ;  /* 0x0000001f3f047899 */ /* 0x000fc40008011407 */
[----:B------:R-:W-:Y:S02]  /*7200*/  ULEA.HI UR5, UR6, UR5, URZ, 0x6 ;  /* 0x0000000506057291 */ /* 0x000fe4000f8f303f */
[----:B------:R-:W-:Y:S02]  /*7210*/  ULEA.HI UR4, UR4, UR7, URZ, 0x6 ;  /* 0x0000000704047291 */ /* 0x000fe4000f8f303f */
[----:B------:R-:W-:Y:S02]  /*7220*/  USHF.R.S32.HI UR5, URZ, 0x6, UR5 ;  /* 0x000000063f057899 */ /* 0x000fe40008011405 */
[----:B------:R-:W-:-:S04]  /*7230*/  USHF.R.S32.HI UR4, URZ, 0x6, UR4 ;  /* 0x000000063f047899 */ /* 0x000fc80008011404 */
[----:B------:R-:W-:-:S04]  /*7240*/  UISETP.LT.AND UP0, UPT, URZ, UR4, UPT ;  /* 0x000000043f00728c */ /* 0x000fc8000bf01270 */
[----:B------:R-:W-:-:S04]  /*7250*/  USEL UR8, URZ, UR4, !UP0 ;  /* 0x000000043f087287 */ /* 0x000fc8000c000000 */
[----:B------:R-:W-:-:S06]  /*7260*/  UISETP.GT.AND UP0, UPT, UR5, UR8, UPT ;  /* 0x000000080500728c */ /* 0x000fcc000bf04270 */
[----:B------:R-:W-:-:S13]  /*7270*/  PLOP3.LUT P0, PT, PT, PT, UP0, 0x80, 0x0 ;  /* 0x000000000000781c */ /* 0x000fda0003f0f008 */
[----:B------:R-:W-:Y:S05]  /*7280*/  @!P0 BRA `(.L_x_2373) ;  /* 0x0000002c00508947 */ /* 0x000fea0003800000 */
[----:B------:R-:W-:Y:S01]  /*7290*/  USHF.R.S32.HI UR4, URZ, 0x1f, UR11 ;  /* 0x0000001f3f047899 */ /* 0x000fe2000801140b */
[----:B------:R-:W-:Y:S01]  /*72a0*/  ULDC.64 UR12, c[0x0][0x2d8] ;  /* 0x0000b600000c7ab9 */ /* 0x000fe20000000a00 */
[----:B------:R-:W-:Y:S02]  /*72b0*/  ELECT P0, URZ, PT ;  /* 0x00000000003f782f */ /* 0x000fe40003800000 */
[----:B------:R-:W-:Y:S02]  /*72c0*/  UIMAD UR9, UR4, UR12, URZ ;  /* 0x0000000c040972a4 */ /* 0x000fe4000f8e023f */
[----:B------:R-:W-:Y:S02]  /*72d0*/  UIADD3 UR4, UR5, -UR8, URZ ;  /* 0x8000000805047290 */ /* 0x000fe4000fffe03f */
[----:B------:R-:W-:Y:S02]  /*72e0*/  UIMAD.WIDE.U32 UR6, UR11, UR12, URZ ;  /* 0x0000000c0b0672a5 */ /* 0x000fe4000f8e003f */
[----:B------:R-:W-:-:S02]  /*72f0*/  ULOP3.LUT UR4, UR4, 0x1, URZ, 0xc0, !UPT ;  /* 0x0000000104047892 */ /* 0x000fc4000f8ec03f */
[----:B------:R-:W-:Y:S02]  /*7300*/  UIMAD UR9, UR11, UR13, UR9 ;  /* 0x0000000d0b0972a4 */ /* 0x000fe4000f8e0209 */
[----:B------:R-:W-:Y:S02]  /*7310*/  UISETP.NE.U32.AND UP0, UPT, UR4, 0x1, UPT ;  /* 0x000000010400788c */ /* 0x000fe4000bf05070 */
[----:B------:R-:W-:Y:S01]  /*7320*/  USHF.R.S32.HI UR11, URZ, 0x1f, UR10 ;  /* 0x0000001f3f0b7899 */ /* 0x000fe2000801140a */
[----:B------:R-:W-:Y:S01]  /*7330*/  ULDC.64 UR12, c[0x0][0x2e0] ;  /* 0x0000b800000c7ab9 */ /* 0x000fe20000000a00 */
[----:B------:R-:W-:Y:S02]  /*7340*/  UIADD3 UR7, UR7, UR9, URZ ;  /* 0x0000000907077290 */ /* 0x000fe4000fffe03f */
[----:B------:R-:W-:Y:S01]  /*7350*/  PLOP3.LUT P1, PT, PT, PT, UP0, 0x80, 0x0 ;  /* 0x000000000000781c */ /* 0x000fe20003f2f008 */
[----:B------:R-:W-:Y:S02]  /*7360*/  UIMAD UR9, UR11, UR12, URZ ;  /* 0x0000000c0b0972a4 */ /* 0x000fe4000f8e023f */
[----:B------:R-:W-:-:S02]  /*7370*/  UIMAD.WIDE.U32 UR6, UR10, UR12, UR6 ;  /* 0x0000000c0a0672a5 */ /* 0x000fc4000f8e0006 */
[----:B------:R-:W-:-:S04]  /*7380*/  UIMAD UR9, UR10, UR13, UR9 ;  /* 0x0000000d0a0972a4 */ /* 0x000fc8000f8e0209 */
[----:B------:R-:W-:-:S04]  /*7390*/  UIADD3 UR23, UR7, UR9, URZ ;  /* 0x0000000907177290 */ /* 0x000fc8000fffe03f */
[----:B------:R-:W-:Y:S08]  /*73a0*/  @P1 BRA `(.L_x_2433) ;  /* 0x0000000000bc1947 */ /* 0x000ff00003800000 */
        /* <DEDUP_REMOVED lines=18> */
.L_x_2435:
[----:B------:R-:W-:Y:S05]  /*74d0*/  BSYNC B0 ;  /* 0x0000000000007941 */ /* 0x000fea0003800000 */
.L_x_2434:
        /* <DEDUP_REMOVED lines=19> */
.L_x_2437:
[----:B------:R-:W-:Y:S05]  /*7610*/  BSYNC B0 ;  /* 0x0000000000007941 */ /* 0x000fea0003800000 */
.L_x_2436:
[----:B------:R-:W-:Y:S06]  /*7620*/  BAR.ARV 0xa, 0xa0 ;  /* 0x0282800000007b1d */ /* 0x000fec0000002000 */
[----:B------:R-:W-:Y:S04]  /*7630*/  BSSY B0, `(.L_x_2438) ;  /* 0x0000003000007945 */ /* 0x000fe80003800000 */
[----:B------:R-:W-:Y:S05]  /*7640*/  @!P0 BRA `(.L_x_2439) ;  /* 0x0000000000048947 */ /* 0x000fea0003800000 */
[----:B------:R-:W-:-:S04]  /*7650*/  DEPBAR.LE SB0, 0x0 ;  /* 0x000080000000791a */ /* 0x000fc80000000000 */
.L_x_2439:
[----:B------:R-:W-:Y:S05]  /*7660*/  BSYNC B0 ;  /* 0x0000000000007941 */ /* 0x000fea0003800000 */
.L_x_2438:
[----:B------:R-:W-:Y:S06]  /*7670*/  BAR.ARV 0xb, 0xa0 ;  /* 0x02c2800000007b1d */ /* 0x000fec0000002000 */
[----:B------:R-:W-:Y:S01]  /*7680*/  UIADD3 UR12, UR8, 0x1, URZ ;  /* 0x00000001080c7890 */ /* 0x000fe2000fffe03f */
[----:B------:R-:W-:Y:S11]  /*7690*/  BRA `(.L_x_2440) ;  /* 0x0000000000047947 */ /* 0x000ff60003800000 */
.L_x_2433:
[----:B------:R-:W-:-:S05]  /*76a0*/  UMOV UR12, UR8 ;  /* 0x00000008000c7c82 */ /* 0x000fca0008000000 */
.L_x_2440:
[----:B------:R-:W-:-:S04]  /*76b0*/  UIADD3 UR4, UR8, 0x1, URZ ;  /* 0x0000000108047890 */ /* 0x000fc8000fffe03f */
[----:B------:R-:W-:-:S06]  /*76c0*/  UISETP.NE.AND UP0, UPT, UR5, UR4, UPT ;  /* 0x000000040500728c */ /* 0x000fcc000bf05270 */
[----:B------:R-:W-:-:S13]  /*76d0*/  PLOP3.LUT P1, PT, PT, PT, UP0, 0x80, 0x0 ;  /* 0x000000000000781c */ /* 0x000fda0003f2f008 */
[----:B------:R-:W-:Y:S05]  /*76e0*/  @!P1 BRA `(.L_x_2373) ;  /* 0x0000002800389947 */ /* 0x000fea0003800000 */
[----:B------:R-:W-:Y:S01]  /*76f0*/  ULDC.64 UR10, c[0x0][0x2c0] ;  /* 0x0000b000000a7ab9 */ /* 0x000fe20000000a00 */
[----:B------:R-:W-:Y:S02]  /*7700*/  UIADD3 UR19, UR9, UR7, URZ ;  /* 0x0000000709137290 */ /* 0x000fe4000fffe03f */
        /* <DEDUP_REMOVED lines=9> */
[----:B------:R-:W-:Y:S01]  /*77a0*/  UMOV UR4, URZ ;  /* 0x0000003f00047c82 */ /* 0x000fe20008000000 */
[----:B------:R-:W-:Y:S01]  /*77b0*/  ULDC.64 UR24, c[0x0][0x2c0] ;  /* 0x0000b00000187ab9 */ /* 0x000fe20000000a00 */
[----:B------:R-:W-:-:S09]  /*77c0*/  UMOV UR20, UR13 ;  /* 0x0000000d00147c82 */ /* 0x000fd20008000000 */
.L_x_2453:
        /* <DEDUP_REMOVED lines=9> */
[----:B------:R-:W-:-:S03]  /*7860*/  UMOV UR21, 0x400 ;  /* 0x0000040000157882 */ /* 0x000fc60000000000 */
        /* <DEDUP_REMOVED lines=10> */
.L_x_2442:
[----:B------:R-:W-:Y:S05]  /*7910*/  BSYNC B0 ;  /* 0x0000000000007941 */ /* 0x000fea0003800000 */
.L_x_2441:
        /* <DEDUP_REMOVED lines=13> */
.L_x_2444:
[----:B------:R-:W-:Y:S05]  /*79f0*/  BSYNC B0 ;  /* 0x0000000000007941 */ /* 0x000fea0003800000 */
.L_x_2443:
[----:B------:R-:W-:Y:S06]  /*7a00*/  BAR.ARV 0xa, 0xa0 ;  /* 0x0282800000007b1d */ /* 0x000fec0000002000 */
[----:B------:R-:W-:Y:S04]  /*7a10*/  BSSY B0, `(.L_x_2445) ;  /* 0x0000003000007945 */ /* 0x000fe80003800000 */
[----:B------:R-:W-:Y:S05]  /*7a20*/  @!P0 BRA `(.L_x_2446) ;  /* 0x0000000000048947 */ /* 0x000fea0003800000 */
[----:B------:R-:W-:-:S04]  /*7a30*/  DEPBAR.LE SB0, 0x0 ;  /* 0x000080000000791a */ /* 0x000fc80000000000 */
.L_x_2446:
[----:B------:R-:W-:Y:S05]  /*7a40*/  BSYNC B0 ;  /* 0x0000000000007941 */ /* 0x000fea0003800000 */
.L_x_2445:
        /* <DEDUP_REMOVED lines=13> */
.L_x_2448:
[----:B------:R-:W-:Y:S05]  /*7b20*/  BSYNC B0 ;  /* 0x0000000000007941 */ /* 0x000fea0003800000 */
.L_x_2447:
        /* <DEDUP_REMOVED lines=13> */
.L_x_2450:
[----:B------:R-:W-:Y:S05]  /*7c00*/  BSYNC B0 ;  /* 0x0000000000007941 */ /* 0x000fea0003800000 */
.L_x_2449:
[----:B------:R-:W-:Y:S01]  /*7c10*/  UIADD3 UR12, UR12, 0x2, URZ ;  /* 0x000000020c0c7890 */ /* 0x000fe2000fffe03f */
[----:B------:R-:W-:Y:S06]  /*7c20*/  BAR.ARV 0xa, 0xa0 ;  /* 0x0282800000007b1d */ /* 0x000fec0000002000 */
[----:B------:R-:W-:Y:S01]  /*7c30*/  UISETP.GE.AND UP0, UPT, UR12, UR5, UPT ;  /* 0x000000050c00728c */ /* 0x000fe2000bf06270 */
[----:B------:R-:W-:Y:S04]  /*7c40*/  BSSY B0, `(.L_x_2451) ;  /* 0x0000003000007945 */ /* 0x000fe80003800000 */
[----:B------:R-:W-:Y:S06]  /*7c50*/  @!P0 BRA `(.L_x_2452) ;  /* 0x0000000000048947 */ /* 0x000fec0003800000 */
[----:B------:R-:W-:-:S04]  /*7c60*/  DEPBAR.LE SB0, 0x0 ;  /* 0x000080000000791a */ /* 0x000fc80000000000 */
.L_x_2452:
[----:B------:R-:W-:Y:S05]  /*7c70*/  BSYNC B0 ;  /* 0x0000000000007941 */ /* 0x000fea0003800000 */
.L_x_2451:
[----:B------:R-:W-:Y:S06]  /*7c80*/  BAR.ARV 0xb, 0xa0 ;  /* 0x02c2800000007b1d */ /* 0x000fec0000002000 */
[----:B------:R-:W-:Y:S01]  /*7c90*/  PLOP3.LUT P1, PT, PT, PT, UP0, 0x80, 0x0 ;  /* 0x000000000000781c */ /* 0x000fe20003f2f008 */
[----:B------:R-:W-:Y:S02]  /*7ca0*/  UIADD3 UR20, UR20, 0x4000, URZ ;  /* 0x0000400014147890 */ /* 0x000fe4000fffe03f */
[----:B------:R-:W-:-:S10]  /*7cb0*/  UIADD3 UR4, UR4, 0x4000, URZ ;  /* 0x0000400004047890 */ /* 0x000fd4000fffe03f */
[----:B------:R-:W-:Y:S05]  /*7cc0*/  @!P1 BRA `(.L_x_2453) ;  /* 0xfffffff800c09947 */ /* 0x000fea000383ffff */
[----:B------:R-:W-:Y:S05]  /*7cd0*/  BRA `(.L_x_2373) ;  /* 0x0000002000bc7947 */ /* 0x000fea0003800000 */
.L_x_2430:
        /* <DEDUP_REMOVED lines=21> */
.L_x_2454:
[----:B------:R-:W-:Y:S01]  /*7e30*/  ULDC UR8, c[0x0][0xb44] ;  /* 0x0002d10000087ab9 */ /* 0x000fe20000000800 */
[----:B------:R-:W-:Y:S01]  /*7e40*/  UMOV UR11, UR7 ;  /* 0x00000007000b7c82 */ /* 0x000fe20008000000 */
[----:B------:R-:W-:-:S11]  /*7e50*/  UISETP.NE.AND UP0, UPT, UR8, 0x1, UPT ;  /* 0x000000010800788c */ /* 0x000fd6000bf05270 */
[----:B------:R-:W-:Y:S02]  /*7e60*/  @UP0 ULDC.64 UR12, c[0x0][0xb48] ;  /* 0x0002d200000c0ab9 */ /* 0x000fe40000000a00 */
[----:B------:R-:W-:-:S04]  /*7e70*/  UIMAD.WIDE.U32 UR4, UR7, UR12, URZ ;  /* 0x0000000c070472a5 */ /* 0x000fc8000f8e003f */
[----:B------:R-:W-:-:S04]  /*7e80*/  @UP0 USHF.R.U32.HI UR11, URZ, UR13, UR5 ;  /* 0x0000000d3f0b0299 */ /* 0x000fc80008011605 */
[----:B------:R-:W-:-:S12]  /*7e90*/  UIMAD UR4, UR11, UR8, URZ ;  /* 0x000000080b0472a4 */ /* 0x000fd8000f8e023f */
.L_x_2455:
[----:B------:R-:W-:Y:S01]  /*7ea0*/  ULDC UR8, c[0x0][0xb38] ;  /* 0x0002ce0000087ab9 */ /* 0x000fe20000000800 */
[----:B------:R-:W-:Y:S01]  /*7eb0*/  UIADD3 UR4, UR7, -UR4, URZ ;  /* 0x8000000407047290 */ /* 0x000fe2000fffe03f */
[----:B------:R-:W-:Y:S01]  /*7ec0*/  IMAD.MOV.U32 R11, RZ, RZ, 0x1 ;  /* 0x00000001ff0b7424 */ /* 0x000fe200078e00ff */
[----:B------:R-:W-:Y:S01]  /*7ed0*/  UISETP.NE.AND UP0, UPT, UR8, 0x1, UPT ;  /* 0x000000010800788c */ /* 0x000fe2000bf05270 */
[----:B------:R-:W-:Y:S01]  /*7ee0*/  IMAD.MOV.U32 R0, RZ, RZ, RZ ;  /* 0x000000ffff007224 */ /* 0x000fe200078e00ff */
[----:B------:R-:W-:Y:S02]  /*7ef0*/  ULDC UR5, c[0x0][0xb44] ;  /* 0x0002d10000057ab9 */ /* 0x000fe40000000800 */
[----:B------:R-:W-:-:S07]  /*7f00*/  UIMAD UR6, UR6, UR5, UR4 ;  /* 0x00000005060672a4 */ /* 0x000fce000f8e0204 */
        /* <DEDUP_REMOVED lines=9> */
[----:B------:R-:W-:Y:S01]  /*7fa0*/  USHF.L.U32 UR11, UR11, 0x7, URZ ;  /* 0x000000070b0b7899 */ /* 0x000fe2000800063f */
[----:B------:R-:W-:Y:S01]  /*7fb0*/  ULDC UR5, c[0x0][0x280] ;  /* 0x0000a00000057ab9 */ /* 0x000fe20000000800 */
[----:B------:R-:W-:Y:S01]  /*7fc0*/  ULDC UR4, c[0x0][0x290] ;  /* 0x0000a40000047ab9 */ /* 0x000fe20000000800 */
[----:B------:R-:W-:Y:S01]  /*7fd0*/  ULDC UR6, c[0x0][0x74c] ;  /* 0x0001d30000067ab9 */ /* 0x000fe20000000800 */
[----:B------:R-:W-:-:S04]  /*7fe0*/  UIADD3 UR4, -UR4, UR11, UR5 ;  /* 0x0000000b04047290 */ /* 0x000fc8000fffe105 */
[----:B------:R-:W-:Y:S02]  /*7ff0*/  UIADD3 UR4, UR4, -UR6, URZ ;  /* 0x8000000604047290 */ /* 0x000fe4000fffe03f */
[----:B------:R-:W-:Y:S02]  /*8000*/  UIADD3 UR6, UR5, 0x3f, URZ ;  /* 0x0000003f05067890 */ /* 0x000fe4000fffe03f */
[----:B------:R-:W-:Y:S02]  /*8010*/  USHF.R.S32.HI UR5, URZ, 0x1f, UR4 ;  /* 0x0000001f3f057899 */ /* 0x000fe40008011404 */
[----:B------:R-:W-:Y:S02]  /*8020*/  USHF.R.S32.HI UR7, URZ, 0x1f, UR6 ;  /* 0x0000001f3f077899 */ /* 0x000fe40008011406 */
[----:B------:R-:W-:Y:S02]  /*8030*/  ULEA.HI UR5, UR5, UR4, URZ, 0x6 ;  /* 0x0000000405057291 */ /* 0x000fe4000f8f303f */
[----:B------:R-:W-:-:S02]  /*8040*/  ULEA.HI UR4, UR7, UR6, URZ, 0x6 ;  /* 0x0000000607047291 */ /* 0x000fc4000f8f303f */
[----:B------:R-:W-:Y:S02]  /*8050*/  USHF.R.S32.HI UR5, URZ, 0x6, UR5 ;  /* 0x000000063f057899 */ /* 0x000fe40008011405 */
[----:B------:R-:W-:-:S04]  /*8060*/  USHF.R.S32.HI UR4, URZ, 0x6, UR4 ;  /* 0x000000063f047899 */ /* 0x000fc80008011404 */
[----:B------:R-:W-:-:S04]  /*8070*/  VIMNMX R4, RZ, UR5, !PT ;  /* 0x00000005ff047c48 */ /* 0x000fc8000ffe0100 */
[----:B------:R-:W-:-:S13]  /*8080*/  ISETP.LT.AND P0, PT, R4, UR4, PT ;  /* 0x0000000404007c0c */ /* 0x000fda000bf01270 */
[----:B------:R-:W-:Y:S05]  /*8090*/  @!P0 BRA `(.L_x_2456) ;  /* 0x0000001c00388947 */ /* 0x000fea0003800000 */
[----:B------:R-:W-:Y:S01]  /*80a0*/  USHF.R.S32.HI UR5, URZ, 0x1f, UR20 ;  /* 0x0000001f3f057899 */ /* 0x000fe20008011414 */
[----:B------:R-:W-:Y:S01]  /*80b0*/  BSSY B0, `(.L_x_2456) ;  /* 0x00001cc000007945 */ /* 0x000fe20003800000 */
[----:B------:R-:W-:Y:S01]  /*80c0*/  ULDC.64 UR6, c[0x0][0x718] ;  /* 0x0001c60000067ab9 */ /* 0x000fe20000000a00 */
[----:B------:R-:W-:Y:S01]  /*80d0*/  ULDC.64 UR14, c[0x0][0x730] ;  /* 0x0001cc00000e7ab9 */ /* 0x000fe20000000a00 */
[----:B------:R-:W-:Y:S01]  /*80e0*/  UIMAD.WIDE.U32 UR8, UR20, UR6, URZ ;  /* 0x00000006140872a5 */ /* 0x000fe2000f8e003f */
[----:B------:R-:W-:Y:S01]  /*80f0*/  IMAD.MOV.U32 R0, RZ, RZ, RZ ;  /* 0x000000ffff007224 */ /* 0x000fe200078e00ff */
[----:B------:R-:W-:Y:S02]  /*8100*/  UIMAD UR6, UR5, UR6, URZ ;  /* 0x00000006050672a4 */ /* 0x000fe4000f8e023f */
[----:B------:R-:W-:Y:S02]  /*8110*/  UIMAD UR5, UR5, UR14, URZ ;  /* 0x0000000e050572a4 */ /* 0x000fe4000f8e023f */
[----:B------:R-:W-:-:S02]  /*8120*/  UIMAD UR6, UR20, UR7, UR6 ;  /* 0x00000007140672a4 */ /* 0x000fc4000f8e0206 */
[----:B------:R-:W-:Y:S01]  /*8130*/  UIMAD UR10, UR20, UR15, UR5 ;  /* 0x0000000f140a72a4 */ /* 0x000fe2000f8e0205 */
[----:B------:R-:W-:Y:S01]  /*8140*/  ULDC UR7, c[0x0][0x2e8] ;  /* 0x0000ba0000077ab9 */ /* 0x000fe20000000800 */
[----:B------:R-:W-:Y:S02]  /*8150*/  USHF.R.S32.HI UR5, URZ, 0x1f, UR21 ;  /* 0x0000001f3f057899 */ /* 0x000fe40008011415 */
[----:B------:R-:W-:Y:S01]  /*8160*/  UISETP.NE.AND UP0, UPT, UR7, 0x1, UPT ;  /* 0x000000010700788c */ /* 0x000fe2000bf05270 */
[----:B------:R-:W-:Y:S01]  /*8170*/  ULDC.64 UR22, c[0x0][0x720] ;  /* 0x0001c80000167ab9 */ /* 0x000fe20000000a00 */
[----:B------:R-:W-:Y:S01]  /*8180*/  ELECT P0, URZ, PT ;  /* 0x00000000003f782f */ /* 0x000fe20003800000 */
[----:B------:R-:W-:Y:S02]  /*8190*/  UIMAD UR7, UR5, UR22, URZ ;  /* 0x00000016050772a4 */ /* 0x000fe4000f8e023f */
[----:B------:R-:W-:Y:S02]  /*81a0*/  UIADD3 UR9, UR9, UR6, URZ ;  /* 0x0000000609097290 */ /* 0x000fe4000fffe03f */
[----:B------:R-:W-:-:S02]  /*81b0*/  UIMAD.WIDE.U32 UR12, UR20, UR14, URZ ;  /* 0x0000000e140c72a5 */ /* 0x000fc4000f8e003f */
[----:B------:R-:W-:Y:S01]  /*81c0*/  UIMAD UR6, UR21, UR23, UR7 ;  /* 0x00000017150672a4 */ /* 0x000fe2000f8e0207 */
[----:B------:R-:W-:Y:S01]  /*81d0*/  ULDC.64 UR14, c[0x0][0x738] ;  /* 0x0001ce00000e7ab9 */ /* 0x000fe20000000a00 */
[----:B------:R-:W-:Y:S02]  /*81e0*/  UIMAD.WIDE.U32 UR22, UR21, UR22, UR8 ;  /* 0x00000016151672a5 */ /* 0x000fe4000f8e0008 */
[----:B------:R-:W-:Y:S02]  /*81f0*/  UIMAD UR5, UR5, UR14, URZ ;  /* 0x0000000e050572a4 */ /* 0x000fe4000f8e023f */
[----:B------:R-:W-:Y:S01]  /*8200*/  UIADD3 UR13, UR13, UR10, URZ ;  /* 0x0000000a0d0d7290 */ /* 0x000fe2000fffe03f */
[----:B------:R-:W-:Y:S01]  /*8210*/  @UP0 ULDC UR8, c[0x0][0x2ec] ;  /* 0x0000bb0000080ab9 */ /* 0x000fe20000000800 */
[----:B------:R-:W-:Y:S02]  /*8220*/  UIMAD UR5, UR21, UR15, UR5 ;  /* 0x0000000f150572a4 */ /* 0x000fe4000f8e0205 */
[----:B------:R-:W-:-:S02]  /*8230*/  UIMAD.WIDE.U32 UR8, UR20, UR8, URZ ;  /* 0x00000008140872a5 */ /* 0x000fc4000f8e003f */
[----:B------:R-:W-:Y:S01]  /*8240*/  UIMAD.WIDE.U32 UR14, UR21, UR14, UR12 ;  /* 0x0000000e150e72a5 */ /* 0x000fe2000f8e000c */
[----:B------:R-:W-:Y:S02]  /*8250*/  @UP0 ULDC UR7, c[0x0][0x2f0] ;  /* 0x0000bc0000070ab9 */ /* 0x000fe40000000800 */
[----:B------:R-:W-:Y:S01]  /*8260*/  UMOV UR12, UR20 ;  /* 0x00000014000c7c82 */ /* 0x000fe20008000000 */
        /* <DEDUP_REMOVED lines=9> */
.L_x_2486:
        /* <DEDUP_REMOVED lines=15> */
.L_x_2459:
        /* <DEDUP_REMOVED lines=55> */
[----:B------:R-:W-:Y:S01]  /*8760*/  UMOV UR41, UR9 ;  /* 0x0000000900297c82 */ /* 0x000fe20008000000 */
[----:B------:R-:W-:Y:S01]  /*8770*/  R2UR UR47, R0 ;  /* 0x00000000002f72ca */ /* 0x000fe200000e0000 */
[----:B------:R-:W-:-:S04]  /*8780*/  IMAD.U32 R0, RZ, RZ, UR4 ;  /* 0x00000004ff007e24 */ /* 0x000fc8000f8e00ff */
[----:B------:R-:W-:-:S05]  /*8790*/  VIADD R6, R0, 0xffffffff ;  /* 0xffffffff00067836 */ /* 0x000fca0000000000 */
[----:B------:R-:W-:Y:S01]  /*87a0*/  ISETP.GE.AND P1, PT, R4, R6, PT ;  /* 0x000000060400720c */ /* 0x000fe20003f26270 */
[----:B------:R-:W-:Y:S01]  /*87b0*/  UTMALDG.4D [UR16], [UR34], desc[UR36] ;  /* 0x00002410220075b4 */ /* 0x000fe20008019000 */
[----:B------:R-:W-:Y:S01]  /*87c0*/  UTMALDG.4D [UR24], [UR34], desc[UR36] ;  /* 0x00002418220075b4 */ /* 0x000fe20008019000 */
[----:B------:R1:W-:Y:S01]  /*87d0*/  UBLKCP.S.G [UR50], [UR32], UR7 ;  /* 0x00000032200073ba */ /* 0x0003e20008000207 */
[----:B------:R2:W-:Y:S01]  /*87e0*/  SYNCS.ARRIVE.TRANS64 RZ, [R16+URZ+0x30800], R5 ;  /* 0x0308000510ff79a7 */ /* 0x0005e2000800003f */
[----:B------:R2:W-:Y:S01]  /*87f0*/  UTMALDG.4D [UR8], [UR30], desc[UR48] ;  /* 0x000030081e0075b4 */ /* 0x0005e20008019000 */
[----:B-1----:R-:W-:Y:S01]  /*8800*/  UIADD3 UR32, UR8, 0x8000, URZ ;  /* 0x0000800008207890 */ /* 0x002fe2000fffe03f */
        /* <DEDUP_REMOVED lines=12> */
[----:B--2---:R-:W-:Y:S05]  /*88d0*/  @P1 BRA `(.L_x_2460) ;  /* 0x00000010004c1947 */ /* 0x004fea0003800000 */
        /* <DEDUP_REMOVED lines=10> */
[----:B------:R2:W-:Y:S01]  /*8980*/  STL [R1], R5 ;  /* 0x0000000501007387 */ /* 0x0005e20000100800 */
[----:B-1----:R-:W-:Y:S01]  /*8990*/  LOP3.LUT R6, R6, 0x1f, RZ, 0xc0, !PT ;  /* 0x0000001f06067812 */ /* 0x002fe200078ec0ff */
[----:B------:R-:W-:Y:S06]  /*89a0*/  @!P1 BRA `(.L_x_2461) ;  /* 0x0000000800b09947 */ /* 0x000fec0003800000 */
[----:B------:R-:W-:Y:S01]  /*89b0*/  R2UR UR8, R5 ;  /* 0x00000000050872ca */ /* 0x000fe200000e0000 */
[----:B------:R-:W-:Y:S02]  /*89c0*/  IMAD.MOV.U32 R0, RZ, RZ, R4 ;  /* 0x000000ffff007224 */ /* 0x000fe400078e0004 */
[----:B------:R-:W-:-:S10]  /*89d0*/  IMAD.MOV.U32 R11, RZ, RZ, 0x1 ;  /* 0x00000001ff0b7424 */ /* 0x000fd400078e00ff */
[----:B------:R-:W-:-:S06]  /*89e0*/  UIADD3 UR7, UR7, -UR8, URZ ;  /* 0x8000000807077290 */ /* 0x000fcc000fffe03f */
[----:B------:R-:W-:-:S07]  /*89f0*/  IMAD.U32 R20, RZ, RZ, UR7 ;  /* 0x00000007ff147e24 */ /* 0x000fce000f8e00ff */
.L_x_2470:
[----:B--234-:R-:W-:-:S04]  /*8a00*/  SHF.L.U32 R21, R11, 0x1f, RZ ;  /* 0x0000001f0b157819 */ /* 0x01cfc800000006ff */
[----:B------:R-:W1:Y:S02]  /*8a10*/  SYNCS.PHASECHK.TRANS64.TRYWAIT P1, [R16+URZ+0x30840], R21 ;  /* 0x03084015100075a7 */ /* 0x000e64000802017f */
[----:B-1----:R-:W-:Y:S05]  /*8a20*/  @!P1 BRA `(.L_x_2462) ;  /* 0x0000001400e89947 */ /* 0x002fea0003800000 */
.L_x_2487:
[----:B------:R-:W-:Y:S05]  /*8a30*/  @P0 BRA `(.L_x_2463) ;  /* 0x0000000000140947 */ /* 0x000fea0003800000 */
[----:B------:R-:W-:Y:S01]  /*8a40*/  ISETP.NE.AND P1, PT, R6, RZ, PT ;  /* 0x000000ff0600720c */ /* 0x000fe20003f25270 */
[----:B------:R-:W-:-:S04]  /*8a50*/  IMAD.MOV.U32 R3, RZ, RZ, 0x4100 ;  /* 0x00004100ff037424 */ /* 0x000fc800078e00ff */
[----:B------:R3:W-:Y:S08]  /*8a60*/  SYNCS.ARRIVE.TRANS64 RZ, [R16+URZ+0x30830], R3 ;  /* 0x0308300310ff79a7 */ /* 0x0007f0000800003f */
[----:B------:R-:W-:Y:S05]  /*8a70*/  @!P1 BRA `(.L_x_2463) ;  /* 0x0000000000049947 */ /* 0x000fea0003800000 */
[----:B------:R-:W-:Y:S01]  /*8a80*/  BPT.TRAP 0x1 ;  /* 0x000000040000795c */ /* 0x000fe20000300000 */
.L_x_2463:
        /* <DEDUP_REMOVED lines=36> */
.L_x_2488:
[----:B------:R-:W-:Y:S05]  /*8cd0*/  @P0 BRA `(.L_x_2465) ;  /* 0x0000000000140947 */ /* 0x000fea0003800000 */
[----:B------:R-:W-:Y:S01]  /*8ce0*/  ISETP.NE.AND P1, PT, R6, RZ, PT ;  /* 0x000000ff0600720c */ /* 0x000fe20003f25270 */
[----:B------:R-:W-:-:S04]  /*8cf0*/  IMAD.MOV.U32 R2, RZ, RZ, 0x4100 ;  /* 0x00004100ff027424 */ /* 0x000fc800078e00ff */
[----:B------:R3:W-:Y:S08]  /*8d00*/  SYNCS.ARRIVE.TRANS64 RZ, [R16+URZ+0x30818], R2 ;  /* 0x0308180210ff79a7 */ /* 0x0007f0000800003f */
[----:B------:R-:W-:Y:S05]  /*8d10*/  @!P1 BRA `(.L_x_2465) ;  /* 0x0000000000049947 */ /* 0x000fea0003800000 */
[----:B------:R-:W-:Y:S01]  /*8d20*/  BPT.TRAP 0x1 ;  /* 0x000000040000795c */ /* 0x000fe20000300000 */
.L_x_2465:
        /* <DEDUP_REMOVED lines=36> */
.L_x_2489:
[----:B------:R-:W-:Y:S05]  /*8f70*/  @P0 BRA `(.L_x_2467) ;  /* 0x0000000000140947 */ /* 0x000fea0003800000 */
[----:B------:R-:W-:Y:S01]  /*8f80*/  ISETP.NE.AND P1, PT, R6, RZ, PT ;  /* 0x000000ff0600720c */ /* 0x000fe20003f25270 */
[----:B-123--:R-:W-:-:S04]  /*8f90*/  IMAD.MOV.U32 R21, RZ, RZ, 0x4100 ;  /* 0x00004100ff157424 */ /* 0x00efc800078e00ff */
[----:B------:R4:W-:Y:S08]  /*8fa0*/  SYNCS.ARRIVE.TRANS64 RZ, [R16+URZ+0x30838], R21 ;  /* 0x0308381510ff79a7 */ /* 0x0009f0000800003f */
[----:B------:R-:W-:Y:S05]  /*8fb0*/  @!P1 BRA `(.L_x_2467) ;  /* 0x0000000000049947 */ /* 0x000fea0003800000 */
[----:B------:R-:W-:Y:S01]  /*8fc0*/  BPT.TRAP 0x1 ;  /* 0x000000040000795c */ /* 0x000fe20000300000 */
.L_x_2467:
        /* <DEDUP_REMOVED lines=31> */
.L_x_2491:
[----:B------:R-:W-:Y:S05]  /*91c0*/  @P0 BRA `(.L_x_2469) ;  /* 0x0000000000140947 */ /* 0x000fea0003800000 */
[----:B------:R-:W-:Y:S01]  /*91d0*/  ISETP.NE.AND P1, PT, R6, RZ, PT ;  /* 0x000000ff0600720c */ /* 0x000fe20003f25270 */
[----:B------:R-:W-:-:S04]  /*91e0*/  IMAD.MOV.U32 R5, RZ, RZ, 0x4100 ;  /* 0x00004100ff057424 */ /* 0x000fc800078e00ff */
[----:B------:R1:W-:Y:S08]  /*91f0*/  SYNCS.ARRIVE.TRANS64 RZ, [R16+URZ+0x30810], R5 ;  /* 0x0308100510ff79a7 */ /* 0x0003f0000800003f */
[----:B------:R-:W-:Y:S05]  /*9200*/  @!P1 BRA `(.L_x_2469) ;  /* 0x0000000000049947 */ /* 0x000fea0003800000 */
[----:B------:R-:W-:Y:S01]  /*9210*/  BPT.TRAP 0x1 ;  /* 0x000000040000795c */ /* 0x000fe20000300000 */
.L_x_2469:
        /* <DEDUP_REMOVED lines=37> */
.L_x_2461:
[----:B--2---:R-:W2:Y:S01]  /*9470*/  LDL.LU R5, [R1] ;  /* 0x0000000001057983 */ /* 0x004ea20000300800 */
[----:B------:R-:W-:-:S04]  /*9480*/  IMAD.U32 R4, RZ, RZ, UR4 ;  /* 0x00000004ff047e24 */ /* 0x000fc8000f8e00ff */
[----:B------:R-:W-:Y:S01]  /*9490*/  VIADD R4, R4, 0xffffffff ;  /* 0xffffffff04047836 */ /* 0x000fe20000000000 */
[----:B--2---:R-:W-:-:S13]  /*94a0*/  ISETP.NE.AND P1, PT, R5, RZ, PT ;  /* 0x000000ff0500720c */ /* 0x004fda0003f25270 */
[----:B------:R-:W-:Y:S05]  /*94b0*/  @!P1 BRA `(.L_x_2460) ;  /* 0x0000000400549947 */ /* 0x000fea0003800000 */
[----:B------:R-:W-:-:S04]  /*94c0*/  SHF.L.U32 R13, R11, 0x1f, RZ ;  /* 0x0000001f0b0d7819 */ /* 0x000fc800000006ff */
[----:B------:R-:W1:Y:S02]  /*94d0*/  SYNCS.PHASECHK.TRANS64.TRYWAIT P1, [R16+URZ+0x30840], R13 ;  /* 0x0308400d100075a7 */ /* 0x000e64000802017f */
[----:B-1----:R-:W-:Y:S05]  /*94e0*/  @!P1 BRA `(.L_x_2471) ;  /* 0x0000000c008c9947 */ /* 0x002fea0003800000 */
.L_x_2492:
[----:B------:R-:W-:Y:S05]  /*94f0*/  @P0 BRA `(.L_x_2472) ;  /* 0x0000000000140947 */ /* 0x000fea0003800000 */
[----:B------:R-:W-:Y:S01]  /*9500*/  ISETP.NE.AND P1, PT, R6, RZ, PT ;  /* 0x000000ff0600720c */ /* 0x000fe20003f25270 */
[----:B------:R-:W-:-:S04]  /*9510*/  IMAD.MOV.U32 R5, RZ, RZ, 0x4100 ;  /* 0x00004100ff057424 */ /* 0x000fc800078e00ff */
[----:B------:R2:W-:Y:S08]  /*9520*/  SYNCS.ARRIVE.TRANS64 RZ, [R16+URZ+0x30830], R5 ;  /* 0x0308300510ff79a7 */ /* 0x0005f0000800003f */
[----:B------:R-:W-:Y:S05]  /*9530*/  @!P1 BRA `(.L_x_2472) ;  /* 0x0000000000049947 */ /* 0x000fea0003800000 */
[----:B------:R-:W-:Y:S01]  /*9540*/  BPT.TRAP 0x1 ;  /* 0x000000040000795c */ /* 0x000fe20000300000 */
.L_x_2472:
[----:B--2---:R-:W2:Y:S01]  /*9550*/  LDC.64 R4, c[0x0][0x728] ;  /* 0x0001ca00ff047b82 */ /* 0x004ea20000000a00 */
        /* <DEDUP_REMOVED lines=30> */
[----:B------:R-:W5:Y:S02]  /*9740*/  SYNCS.PHASECHK.TRANS64.TRYWAIT P1, [R16+URZ+0x30828], R13 ;  /* 0x0308280d100075a7 */ /* 0x000f64000802017f */
[----:B--2--5:R-:W-:Y:S05]  /*9750*/  @!P1 BRA `(.L_x_2473) ;  /* 0x0000000c00049947 */ /* 0x024fea0003800000 */
.L_x_2493:
[----:B------:R-:W-:Y:S05]  /*9760*/  @P0 BRA `(.L_x_2474) ;  /* 0x0000000000140947 */ /* 0x000fea0003800000 */
[----:B------:R-:W-:Y:S01]  /*9770*/  ISETP.NE.AND P0, PT, R6, RZ, PT ;  /* 0x000000ff0600720c */ /* 0x000fe20003f05270 */
[----:B------:R-:W-:-:S04]  /*9780*/  IMAD.MOV.U32 R5, RZ, RZ, 0x4100 ;  /* 0x00004100ff057424 */ /* 0x000fc800078e00ff */
[----:B------:R1:W-:Y:S08]  /*9790*/  SYNCS.ARRIVE.TRANS64 RZ, [R16+URZ+0x30818], R5 ;  /* 0x0308180510ff79a7 */ /* 0x0003f0000800003f */
[----:B------:R-:W-:Y:S05]  /*97a0*/  @!P0 BRA `(.L_x_2474) ;  /* 0x0000000000048947 */ /* 0x000fea0003800000 */
[----:B------:R-:W-:Y:S01]  /*97b0*/  BPT.TRAP 0x1 ;  /* 0x000000040000795c */ /* 0x000fe20000300000 */
.L_x_2474:
        /* <DEDUP_REMOVED lines=10> */
[----:B------:R-:W-:-:S02]  /*9860*/  IMAD.U32 R6, RZ, RZ, UR4 ;  /* 0x00000004ff067e24 */ /* 0x000fc4000f8e00ff */
[----:B------:R-:W-:Y:S01]  /*9870*/  IMAD.MOV.U32 R19, RZ, RZ, 0x1 ;  /* 0x00000001ff137424 */ /* 0x000fe200078e00ff */
[----:B------:R-:W-:Y:S01]  /*9880*/  UIADD3 UR27, UR27, 0x40, URZ ;  /* 0x000000401b1b7890 */ /* 0x000fe2000fffe03f */
[----:B------:R-:W-:-:S03]  /*9890*/  VIADD R6, R6, 0xffffffff ;  /* 0xffffffff06067836 */ /* 0x000fc60000000000 */
[----:B------:R-:W-:Y:S02]  /*98a0*/  UIADD3 UR8, UP0, UR27, UR22, URZ ;  /* 0x000000161b087290 */ /* 0x000fe4000ff1e03f */
[----:B------:R-:W-:Y:S02]  /*98b0*/  UIADD3 UR24, UR32, 0x1c000, URZ ;  /* 0x0001c00020187890 */ /* 0x000fe4000fffe03f */
[----:B------:R-:W-:Y:S02]  /*98c0*/  ULEA.HI.X.SX32 UR7, UR27, UR7, 0x1, UP0 ;  /* 0x000000071b077291 */ /* 0x000fe400080f0e3f */
[----:B-1----:R-:W-:Y:S01]  /*98d0*/  IMAD.U32 R5, RZ, RZ, UR8 ;  /* 0x00000008ff057e24 */ /* 0x002fe2000f8e00ff */
        /* <DEDUP_REMOVED lines=9> */
[----:B------:R-:W-:Y:S01]  /*9970*/  R2UR UR34, R10 ;  /* 0x000000000a2272ca */ /* 0x000fe200000e0000 */
[----:B------:R-:W-:Y:S01]  /*9980*/  UMOV UR19, UR27 ;  /* 0x0000001b00137c82 */ /* 0x000fe20008000000 */
[----:B------:R-:W-:Y:S01]  /*9990*/  R2UR UR35, R9 ;  /* 0x00000000092372ca */ /* 0x000fe200000e0000 */
[----:B------:R-:W-:Y:S01]  /*99a0*/  UMOV UR33, UR25 ;  /* 0x0000001900217c82 */ /* 0x000fe20008000000 */
[----:B------:R-:W-:Y:S01]  /*99b0*/  UMOV UR7, 0x10 ;  /* 0x0000001000077882 */ /* 0x000fe20000000000 */
[----:B------:R1:W-:Y:S01]  /*99c0*/  UTMALDG.4D [UR24], [UR8], desc[UR30] ;  /* 0x00001e18080075b4 */ /* 0x0003e20008019000 */
[----:B------:R-:W-:Y:S01]  /*99d0*/  IMAD.MOV.U32 R4, RZ, RZ, R6 ;  /* 0x000000ffff047224 */ /* 0x000fe200078e0006 */
[----:B------:R1:W-:Y:S08]  /*99e0*/  UTMALDG.4D [UR16], [UR8], desc[UR30] ;  /* 0x00001e10080075b4 */ /* 0x0003f00008019000 */
[----:B------:R1:W-:Y:S02]  /*99f0*/  UBLKCP.S.G [UR32], [UR34], UR7 ;  /* 0x00000020220073ba */ /* 0x0003e40008000207 */
[----:B-1----:R-:W-:Y:S01]  /*9a00*/  NOP ;  /* 0x0000000000007918 */ /* 0x002fe20000000000 */
.L_x_2460:
[----:B------:R-:W1:Y:S01]  /*9a10*/  S2R R0, SR_TID.X ;  /* 0x0000000000007919 */ /* 0x000e620000002100 */
[----:B------:R-:W-:Y:S01]  /*9a20*/  IMAD R3, R19, 0x8, R16 ;  /* 0x0000000813037824 */ /* 0x000fe200078e0210 */
[----:B-1----:R-:W-:Y:S02]  /*9a30*/  LOP3.LUT R2, R0, 0x7f, RZ, 0xc0, !PT ;  /* 0x0000007f00027812 */ /* 0x002fe400078ec0ff */
[----:B------:R-:W-:Y:S02]  /*9a40*/  SHF.L.U32 R0, R11, 0x1f, RZ ;  /* 0x0000001f0b007819 */ /* 0x000fe400000006ff */
[----:B------:R-:W-:Y:S02]  /*9a50*/  ISETP.NE.AND P1, PT, R2, RZ, PT ;  /* 0x000000ff0200720c */ /* 0x000fe40003f25270 */
[----:B------:R-:W1:Y:S02]  /*9a60*/  SYNCS.PHASECHK.TRANS64.TRYWAIT P0, [R3+URZ+0x30840], R0 ;  /* 0x03084000030075a7 */ /* 0x000e64000800017f */
[----:B-1----:R-:W-:Y:S09]  /*9a70*/  @!P0 BRA `(.L_x_2475) ;  /* 0x0000000800508947 */ /* 0x002ff20003800000 */
.L_x_2494:
[----:B------:R-:W-:Y:S05]  /*9a80*/  @P1 BRA `(.L_x_2476) ;  /* 0x0000000000181947 */ /* 0x000fea0003800000 */
[----:B------:R-:W1:Y:S01]  /*9a90*/  S2R R2, SR_TID.X ;  /* 0x0000000000027919 */ /* 0x000e620000002100 */
[----:B------:R-:W-:-:S04]  /*9aa0*/  IMAD.MOV.U32 R0, RZ, RZ, 0x4100 ;  /* 0x00004100ff007424 */ /* 0x000fc800078e00ff */
[----:B------:R1:W-:Y:S02]  /*9ab0*/  SYNCS.ARRIVE.TRANS64 RZ, [R3+URZ+0x30830], R0 ;  /* 0x0308300003ff79a7 */ /* 0x0003e4000800003f */
[----:B-1----:R-:W-:-:S13]  /*9ac0*/  LOP3.LUT P0, RZ, R2, 0x1f, RZ, 0xc0, !PT ;  /* 0x0000001f02ff7812 */ /* 0x002fda000780c0ff */
[----:B------:R-:W-:Y:S05]  /*9ad0*/  @!P0 BRA `(.L_x_2476) ;  /* 0x0000000000048947 */ /* 0x000fea0003800000 */
[----:B------:R-:W-:Y:S01]  /*9ae0*/  BPT.TRAP 0x1 ;  /* 0x000000040000795c */ /* 0x000fe20000300000 */
.L_x_2476:
[----:B------:R-:W-:Y:S01]  /*9af0*/  R2UR UR27, R4 ;  /* 0x00000000041b72ca */ /* 0x000fe200000e0000 */
        /* <DEDUP_REMOVED lines=39> */
.L_x_2457:
[----:B------:R-:W-:Y:S05]  /*9d70*/  BSYNC B0 ;  /* 0x0000000000007941 */ /* 0x000fea0003800000 */
.L_x_2456:
[----:B------:R-:W-:-:S03]  /*9d80*/  UMOV UR7, 0xffffffff ;  /* 0xffffffff00077882 */ /* 0x000fc60000000000 */
[----:B------:R-:W-:Y:S05]  /*9d90*/  BRA.DIV UR7, `(.L_x_2477) ;  /* 0x00000006079c7947 */ /* 0x000fea000b800000 */
[----:B------:R-:W-:-:S13]  /*9da0*/  ELECT P6, URZ, PT ;  /* 0x00000000003f782f */ /* 0x000fda00038c0000 */
.L_x_2497:
[----:B------:R-:W-:Y:S05]  /*9db0*/  @!P6 BRA `(.L_x_2373) ;  /* 0x000000000084e947 */ /* 0x000fea0003800000 */
[----:B------:R-:W-:-:S06]  /*9dc0*/  ULOP3.LUT UR7, UR38, 0x2, URZ, 0xfc, !UPT ;  /* 0x0000000226077892 */ /* 0x000fcc000f8efc3f */
[----:B------:R-:W-:-:S05]  /*9dd0*/  IMAD.U32 R2, RZ, RZ, UR7 ;  /* 0x00000007ff027e24 */ /* 0x000fca000f8e00ff */
[----:B------:R-:W-:-:S13]  /*9de0*/  ISETP.NE.AND P2, PT, R2, 0x3, PT ;  /* 0x000000030200780c */ /* 0x000fda0003f45270 */
[----:B------:R-:W-:Y:S05]  /*9df0*/  @!P2 BRA `(.L_x_2478) ;  /* 0x000000000004a947 */ /* 0x000fea0003800000 */
[----:B------:R-:W-:Y:S01]  /*9e00*/  BPT.TRAP 0x1 ;  /* 0x000000040000795c */ /* 0x000fe20000300000 */
.L_x_2478:
        /* <DEDUP_REMOVED lines=15> */
.L_x_2498:
[----:B------:R-:W2:Y:S02]  /*9f00*/  SYNCS.PHASECHK.TRANS64.TRYWAIT P0, [R3+URZ], R2 ;  /* 0x00000002030075a7 */ /* 0x000ea4000800017f */
[----:B--2---:R-:W-:Y:S05]  /*9f10*/  @!P0 BRA `(.L_x_2480) ;  /* 0x0000000400708947 */ /* 0x004fea0003800000 */
.L_x_2499:
[----:B------:R-:W-:Y:S05]  /*9f20*/  @!P2 BRA `(.L_x_2481) ;  /* 0x000000000004a947 */ /* 0x000fea0003800000 */
[----:B------:R-:W-:Y:S01]  /*9f30*/  BPT.TRAP 0x1 ;  /* 0x000000040000795c */ /* 0x000fe20000300000 */
.L_x_2481:
[----:B--2---:R-:W-:-:S04]  /*9f40*/  VIADD R3, R7, 0x30840 ;  /* 0x0003084007037836 */ /* 0x004fc80000000000 */
[----:B------:R-:W-:-:S04]  /*9f50*/  IMAD R0, R0, 0x8, R3 ;  /* 0x0000000800007824 */ /* 0x000fc800078e0203 */
[----:B------:R-:W2:Y:S02]  /*9f60*/  SYNCS.PHASECHK.TRANS64.TRYWAIT P0, [R0+URZ], R5 ;  /* 0x00000005000075a7 */ /* 0x000ea4000800017f */
[----:B--2---:R-:W-:Y:S05]  /*9f70*/  @!P0 BRA `(.L_x_2482) ;  /* 0x00000004006c8947 */ /* 0x004fea0003800000 */
.L_x_2500:
[----:B------:R-:W-:-:S07]  /*9f80*/  IMAD R3, R4, 0x8, R3 ;  /* 0x0000000804037824 */ /* 0x000fce00078e0203 */
.L_x_2483:
[----:B---3--:R3:W4:Y:S02]  /*9f90*/  SYNCS.PHASECHK.TRANS64.TRYWAIT P0, [R3+URZ], R2 ;  /* 0x00000002030075a7 */ /* 0x008724000800017f */
[----:B----4-:R-:W-:Y:S05]  /*9fa0*/  @!P0 NANOSLEEP.SYNCS 0x989680 ;  /* 0x009896800000895d */ /* 0x010fea0003900000 */
[----:B------:R-:W4:Y:S02]  /*9fb0*/  @!P0 SYNCS.PHASECHK.TRANS64 P0, [R3+URZ], R2 ;  /* 0x00000002030085a7 */ /* 0x000f24000800007f */
[----:B----4-:R-:W-:Y:S05]  /*9fc0*/  @!P0 BRA `(.L_x_2483) ;  /* 0xfffffffc00f08947 */ /* 0x010fea000383ffff */
.L_x_2373:
[----:B------:R-:W-:Y:S05]  /*9fd0*/  BSYNC B6 ;  /* 0x0000000000067941 */ /* 0x000fea0003800000 */
.L_x_2368:
[----:B------:R-:W-:Y:S05]  /*9fe0*/  EXIT ;  /* 0x000000000000794d */ /* 0x000fea0003800000 */
.L_x_2379:
[----:B------:R-:W-:Y:S02]  /*9ff0*/  IMAD.MOV.U32 R12, RZ, RZ, RZ ;  /* 0x000000ffff0c7224 */ /* 0x000fe400078e00ff */
[----:B------:R-:W-:Y:S02]  /*a000*/  IMAD.MOV.U32 R11, RZ, RZ, 0x1f ;  /* 0x0000001fff0b7424 */ /* 0x000fe400078e00ff */
[----:B------:R-:W-:-:S07]  /*a010*/  IMAD.MOV.U32 R15, RZ, RZ, -0x1 ;  /* 0xffffffffff0f7424 */ /* 0x000fce00078e00ff */
[----:B------:R-:W-:Y:S05]  /*a020*/  WARPSYNC.COLLECTIVE R15, `(.L_x_2484) ;  /* 0x000000000f087348 */ /* 0x000fea0003c00000 */
[----:B------:R1:W2:Y:S02]  /*a030*/  SHFL.IDX P6, R14, R13, R12, R11 ;  /* 0x0000000c0d0e7389 */ /* 0x0002a400000c000b */
[----:B-12---:R-:W-:Y:S01]  /*a040*/  ENDCOLLECTIVE ;  /* 0x000000000000791b */ /* 0x006fe20003800000 */
.L_x_2484:
[----:B------:R-:W-:Y:S05]  /*a050*/  BRA `(.L_x_2485) ;  /* 0xffffff7000cc7947 */ /* 0x000fea000383ffff */
.L_x_2381:
[----:B---3--:R-:W3:Y:S01]  /*a060*/  S2R R6, SR_CgaCtaId ;  /* 0x0000000000067919 */ /* 0x008ee20000008800 */
[----:B------:R-:W-:-:S04]  /*a070*/  MOV R0, 0x400 ;  /* 0x0000040000007802 */ /* 0x000fc80000000f00 */
[----:B---3--:R-:W-:-:S04]  /*a080*/  LEA R0, R6, R0, 0x18 ;  /* 0x0000000006007211 */ /* 0x008fc800078ec0ff */
[----:B------:R3:W4:Y:S03]  /*a090*/  SYNCS.PHASECHK.TRANS64.TRYWAIT P0, [R0+URZ+0x30800], R8 ;  /* 0x03080008000075a7 */ /* 0x000726000800017f */
[----:B----4-:R-:W-:Y:S05]  /*a0a0*/  @!P0 NANOSLEEP.SYNCS 0x989680 ;  /* 0x009896800000895d */ /* 0x010fea0003900000 */
[----:B------:R-:W4:Y:S02]  /*a0b0*/  @!P0 SYNCS.PHASECHK.TRANS64 P0, [R0+URZ+0x30800], R8 ;  /* 0x03080008000085a7 */ /* 0x000f24000800007f */
[----:B----4-:R-:W-:Y:S05]  /*a0c0*/  @!P0 BRA `(.L_x_2381) ;  /* 0xfffffffc00e48947 */ /* 0x010fea000383ffff */
[----:B------:R-:W-:Y:S05]  /*a0d0*/  BRA `(.L_x_2380) ;  /* 0xffffff7000e87947 */ /* 0x000fea000383ffff */
.L_x_2385:
[----:B---3--:R3:W4:Y:S02]  /*a0e0*/  SYNCS.PHASECHK.TRANS64.TRYWAIT P1, [R0+URZ+0x30810], R209 ;  /* 0x030810d1000075a7 */ /* 0x008724000802017f */
[----:B----4-:R-:W-:Y:S05]  /*a0f0*/  @!P1 NANOSLEEP.SYNCS 0x989680 ;  /* 0x009896800000995d */ /* 0x010fea0003900000 */
[----:B------:R-:W4:Y:S02]  /*a100*/  @!P1 SYNCS.PHASECHK.TRANS64 P1, [R0+URZ+0x30810], R209 ;  /* 0x030810d1000095a7 */ /* 0x000f24000802007f */
[----:B----4-:R-:W-:Y:S05]  /*a110*/  @!P1 BRA `(.L_x_2385) ;  /* 0xfffffffc00f09947 */ /* 0x010fea000383ffff */
[----:B------:R-:W-:Y:S05]  /*a120*/  BRA `(.L_x_2384) ;  /* 0xffffff7800bc7947 */ /* 0x000fea000383ffff */
.L_x_2389:
[----:B------:R1:W1:Y:S02]  /*a130*/  SYNCS.PHASECHK.TRANS64.TRYWAIT P1, [R0+URZ+0x30830], R209 ;  /* 0x030830d1000075a7 */ /* 0x000264000802017f */
[----:B-1----:R-:W-:Y:S05]  /*a140*/  @!P1 NANOSLEEP.SYNCS 0x989680 ;  /* 0x009896800000995d */ /* 0x002fea0003900000 */
[----:B------:R-:W1:Y:S02]  /*a150*/  @!P1 SYNCS.PHASECHK.TRANS64 P1, [R0+URZ+0x30830], R209 ;  /* 0x030830d1000095a7 */ /* 0x000e64000802007f */
[----:B-1----:R-:W-:Y:S05]  /*a160*/  @!P1 BRA `(.L_x_2389) ;  /* 0xfffffffc00f09947 */ /* 0x002fea000383ffff */
[----:B------:R-:W-:Y:S05]  /*a170*/  BRA `(.L_x_2388) ;  /* 0xffffff8000dc7947 */ /* 0x000fea000383ffff */
.L_x_2458:
[----:B-1----:R1:W2:Y:S02]  /*a180*/  SYNCS.PHASECHK.TRANS64.TRYWAIT P0, [R16+URZ+0x30820], R3 ;  /* 0x03082003100075a7 */ /* 0x0022a4000800017f */
[----:B--2---:R-:W-:Y:S05]  /*a190*/  @!P0 NANOSLEEP.SYNCS 0x989680 ;  /* 0x009896800000895d */ /* 0x004fea0003900000 */
[----:B------:R-:W2:Y:S02]  /*a1a0*/  @!P0 SYNCS.PHASECHK.TRANS64 P0, [R16+URZ+0x30820], R3 ;  /* 0x03082003100085a7 */ /* 0x000ea4000800007f */
[----:B--2---:R-:W-:Y:S05]  /*a1b0*/  @!P0 BRA `(.L_x_2458) ;  /* 0xfffffffc00f08947 */ /* 0x004fea000383ffff */
[----:B------:R-:W-:Y:S05]  /*a1c0*/  BRA `(.L_x_2486) ;  /* 0xffffffe0004c7947 */ /* 0x000fea000383ffff */
.L_x_2462:
[----:B-1----:R1:W3:Y:S02]  /*a1d0*/  SYNCS.PHASECHK.TRANS64.TRYWAIT P1, [R16+URZ+0x30840], R21 ;  /* 0x03084015100075a7 */ /* 0x0022e4000802017f */
[----:B---3--:R-:W-:Y:S05]  /*a1e0*/  @!P1 NANOSLEEP.SYNCS 0x989680 ;  /* 0x009896800000995d */ /* 0x008fea0003900000 */
[----:B------:R-:W3:Y:S02]  /*a1f0*/  @!P1 SYNCS.PHASECHK.TRANS64 P1, [R16+URZ+0x30840], R21 ;  /* 0x03084015100095a7 */ /* 0x000ee4000802007f */
[----:B---3--:R-:W-:Y:S05]  /*a200*/  @!P1 BRA `(.L_x_2462) ;  /* 0xfffffffc00f09947 */ /* 0x008fea000383ffff */
[----:B------:R-:W-:Y:S05]  /*a210*/  BRA `(.L_x_2487) ;  /* 0xffffffe800047947 */ /* 0x000fea000383ffff */
.L_x_2464:
[----:B--2---:R2:W3:Y:S02]  /*a220*/  SYNCS.PHASECHK.TRANS64.TRYWAIT P1, [R16+URZ+0x30828], R21 ;  /* 0x03082815100075a7 */ /* 0x0044e4000802017f */
[----:B---3--:R-:W-:Y:S05]  /*a230*/  @!P1 NANOSLEEP.SYNCS 0x989680 ;  /* 0x009896800000995d */ /* 0x008fea0003900000 */
[----:B------:R-:W3:Y:S02]  /*a240*/  @!P1 SYNCS.PHASECHK.TRANS64 P1, [R16+URZ+0x30828], R21 ;  /* 0x03082815100095a7 */ /* 0x000ee4000802007f */
[----:B---3--:R-:W-:Y:S05]  /*a250*/  @!P1 BRA `(.L_x_2464) ;  /* 0xfffffffc00f09947 */ /* 0x008fea000383ffff */
[----:B------:R-:W-:Y:S05]  /*a260*/  BRA `(.L_x_2488) ;  /* 0xffffffe800987947 */ /* 0x000fea000383ffff */
.L_x_2466:
[----:B---3--:R3:W4:Y:S02]  /*a270*/  SYNCS.PHASECHK.TRANS64.TRYWAIT P1, [R16+URZ+0x30848], R21 ;  /* 0x03084815100075a7 */ /* 0x008724000802017f */
[----:B----4-:R-:W-:Y:S05]  /*a280*/  @!P1 NANOSLEEP.SYNCS 0x989680 ;  /* 0x009896800000995d */ /* 0x010fea0003900000 */
[----:B------:R-:W4:Y:S02]  /*a290*/  @!P1 SYNCS.PHASECHK.TRANS64 P1, [R16+URZ+0x30848], R21 ;  /* 0x03084815100095a7 */ /* 0x000f24000802007f */
[----:B----4-:R-:W-:Y:S05]  /*a2a0*/  @!P1 BRA `(.L_x_2466) ;  /* 0xfffffffc00f09947 */ /* 0x010fea000383ffff */
[----:B------:R-:W-:Y:S05]  /*a2b0*/  BRA `(.L_x_2489) ;  /* 0xffffffec002c7947 */ /* 0x000fea000383ffff */
.L_x_2468:
[----:B------:R-:W-:-:S07]  /*a2c0*/  SHF.L.U32 R5, R11, 0x1f, RZ ;  /* 0x0000001f0b057819 */ /* 0x000fce00000006ff */
.L_x_2490:
[----:B------:R1:W1:Y:S02]  /*a2d0*/  SYNCS.PHASECHK.TRANS64.TRYWAIT P1, [R16+URZ+0x30820], R5 ;  /* 0x03082005100075a7 */ /* 0x000264000802017f */
[----:B-1----:R-:W-:Y:S05]  /*a2e0*/  @!P1 NANOSLEEP.SYNCS 0x989680 ;  /* 0x009896800000995d */ /* 0x002fea0003900000 */
[----:B------:R-:W1:Y:S02]  /*a2f0*/  @!P1 SYNCS.PHASECHK.TRANS64 P1, [R16+URZ+0x30820], R5 ;  /* 0x03082005100095a7 */ /* 0x000e64000802007f */
[----:B-1----:R-:W-:Y:S05]  /*a300*/  @!P1 BRA `(.L_x_2490) ;  /* 0xfffffffc00f09947 */ /* 0x002fea000383ffff */
[----:B------:R-:W-:Y:S05]  /*a310*/  BRA `(.L_x_2491) ;  /* 0xffffffec00a87947 */ /* 0x000fea000383ffff */
.L_x_2471:
[----:B-1----:R1:W2:Y:S02]  /*a320*/  SYNCS.PHASECHK.TRANS64.TRYWAIT P1, [R16+URZ+0x30840], R13 ;  /* 0x0308400d100075a7 */ /* 0x0022a4000802017f */
[----:B--2---:R-:W-:Y:S05]  /*a330*/  @!P1 NANOSLEEP.SYNCS 0x989680 ;  /* 0x009896800000995d */ /* 0x004fea0003900000 */
[----:B------:R-:W2:Y:S02]  /*a340*/  @!P1 SYNCS.PHASECHK.TRANS64 P1, [R16+URZ+0x30840], R13 ;  /* 0x0308400d100095a7 */ /* 0x000ea4000802007f */
[----:B--2---:R-:W-:Y:S05]  /*a350*/  @!P1 BRA `(.L_x_2471) ;  /* 0xfffffffc00f09947 */ /* 0x004fea000383ffff */
[----:B------:R-:W-:Y:S05]  /*a360*/  BRA `(.L_x_2492) ;  /* 0xfffffff000607947 */ /* 0x000fea000383ffff */
.L_x_2473:
[----:B--2---:R2:W1:Y:S02]  /*a370*/  SYNCS.PHASECHK.TRANS64.TRYWAIT P1, [R16+URZ+0x30828], R13 ;  /* 0x0308280d100075a7 */ /* 0x004464000802017f */
[----:B-1----:R-:W-:Y:S05]  /*a380*/  @!P1 NANOSLEEP.SYNCS 0x989680 ;  /* 0x009896800000995d */ /* 0x002fea0003900000 */
[----:B------:R-:W1:Y:S02]  /*a390*/  @!P1 SYNCS.PHASECHK.TRANS64 P1, [R16+URZ+0x30828], R13 ;  /* 0x0308280d100095a7 */ /* 0x000e64000802007f */
[----:B-1----:R-:W-:Y:S05]  /*a3a0*/  @!P1 BRA `(.L_x_2473) ;  /* 0xfffffffc00f09947 */ /* 0x002fea000383ffff */
[----:B------:R-:W-:Y:S05]  /*a3b0*/  BRA `(.L_x_2493) ;  /* 0xfffffff000e87947 */ /* 0x000fea000383ffff */
.L_x_2475:
[----:B------:R1:W1:Y:S02]  /*a3c0*/  SYNCS.PHASECHK.TRANS64.TRYWAIT P0, [R3+URZ+0x30840], R0 ;  /* 0x03084000030075a7 */ /* 0x000264000800017f */
[----:B-1----:R-:W-:Y:S05]  /*a3d0*/  @!P0 NANOSLEEP.SYNCS 0x989680 ;  /* 0x009896800000895d */ /* 0x002fea0003900000 */
[----:B------:R-:W1:Y:S02]  /*a3e0*/  @!P0 SYNCS.PHASECHK.TRANS64 P0, [R3+URZ+0x30840], R0 ;  /* 0x03084000030085a7 */ /* 0x000e64000800007f */
[----:B-1----:R-:W-:Y:S05]  /*a3f0*/  @!P0 BRA `(.L_x_2475) ;  /* 0xfffffffc00f08947 */ /* 0x002fea000383ffff */
[----:B------:R-:W-:Y:S05]  /*a400*/  BRA `(.L_x_2494) ;  /* 0xfffffff4009c7947 */ /* 0x000fea000383ffff */
.L_x_2477:
[----:B------:R-:W-:Y:S01]  /*a410*/  BSSY B0, `(.L_x_2495) ;  /* 0x0000006000007945 */ /* 0x000fe20003800000 */
[----:B------:R-:W-:-:S07]  /*a420*/  IMAD.MOV.U32 R15, RZ, RZ, -0x1 ;  /* 0xffffffffff0f7424 */ /* 0x000fce00078e00ff */
[----:B------:R-:W-:Y:S05]  /*a430*/  WARPSYNC.COLLECTIVE R15, `(.L_x_2496) ;  /* 0x000000000f0c7348 */ /* 0x000fea0003c00000 */
[----:B------:R-:W-:Y:S02]  /*a440*/  ELECT P6, UR62, PT ;  /* 0x00000000003e782f */ /* 0x000fe400038c0000 */
[----:B------:R-:W-:Y:S01]  /*a450*/  MOV R14, UR62 ;  /* 0x0000003e000e7c02 */ /* 0x000fe20008000f00 */
[----:B------:R-:W-:Y:S10]  /*a460*/  ENDCOLLECTIVE ;  /* 0x000000000000791b */ /* 0x000ff40003800000 */
.L_x_2496:
[----:B------:R-:W-:Y:S05]  /*a470*/  BSYNC B0 ;  /* 0x0000000000007941 */ /* 0x000fea0003800000 */
.L_x_2495:
[----:B------:R-:W-:Y:S05]  /*a480*/  BRA `(.L_x_2497) ;  /* 0xfffffff800487947 */ /* 0x000fea000383ffff */
.L_x_2479:
[----:B-1----:R1:W2:Y:S02]  /*a490*/  SYNCS.PHASECHK.TRANS64.TRYWAIT P0, [R6+URZ], R5 ;  /* 0x00000005060075a7 */ /* 0x0022a4000800017f */
[----:B--2---:R-:W-:Y:S05]  /*a4a0*/  @!P0 NANOSLEEP.SYNCS 0x989680 ;  /* 0x009896800000895d */ /* 0x004fea0003900000 */
[----:B------:R-:W2:Y:S02]  /*a4b0*/  @!P0 SYNCS.PHASECHK.TRANS64 P0, [R6+URZ], R5 ;  /* 0x00000005060085a7 */ /* 0x000ea4000800007f */
[----:B--2---:R-:W-:Y:S05]  /*a4c0*/  @!P0 BRA `(.L_x_2479) ;  /* 0xfffffffc00f08947 */ /* 0x004fea000383ffff */
[----:B------:R-:W-:Y:S05]  /*a4d0*/  BRA `(.L_x_2498) ;  /* 0xfffffff800887947 */ /* 0x000fea000383ffff */
.L_x_2480:
[----:B--2---:R2:W3:Y:S02]  /*a4e0*/  SYNCS.PHASECHK.TRANS64.TRYWAIT P0, [R3+URZ], R2 ;  /* 0x00000002030075a7 */ /* 0x0044e4000800017f */
[----:B---3--:R-:W-:Y:S05]  /*a4f0*/  @!P0 NANOSLEEP.SYNCS 0x989680 ;  /* 0x009896800000895d */ /* 0x008fea0003900000 */
[----:B------:R-:W3:Y:S02]  /*a500*/  @!P0 SYNCS.PHASECHK.TRANS64 P0, [R3+URZ], R2 ;  /* 0x00000002030085a7 */ /* 0x000ee4000800007f */
[----:B---3--:R-:W-:Y:S05]  /*a510*/  @!P0 BRA `(.L_x_2480) ;  /* 0xfffffffc00f08947 */ /* 0x008fea000383ffff */
[----:B------:R-:W-:Y:S05]  /*a520*/  BRA `(.L_x_2499) ;  /* 0xfffffff8007c7947 */ /* 0x000fea000383ffff */
.L_x_2482:
[----:B--2---:R2:W3:Y:S02]  /*a530*/  SYNCS.PHASECHK.TRANS64.TRYWAIT P0, [R0+URZ], R5 ;  /* 0x00000005000075a7 */ /* 0x0044e4000800017f */
[----:B---3--:R-:W-:Y:S05]  /*a540*/  @!P0 NANOSLEEP.SYNCS 0x989680 ;  /* 0x009896800000895d */ /* 0x008fea0003900000 */
[----:B------:R-:W3:Y:S02]  /*a550*/  @!P0 SYNCS.PHASECHK.TRANS64 P0, [R0+URZ], R5 ;  /* 0x00000005000085a7 */ /* 0x000ee4000800007f */
[----:B---3--:R-:W-:Y:S05]  /*a560*/  @!P0 BRA `(.L_x_2482) ;  /* 0xfffffffc00f08947 */ /* 0x008fea000383ffff */
[----:B------:R-:W-:Y:S05]  /*a570*/  BRA `(.L_x_2500) ;  /* 0xfffffff800807947 */ /* 0x000fea000383ffff */
.L_x_2501:
        /* <DEDUP_REMOVED lines=16> */
.L_x_7306:


//--------------------- .text._ZN7cutlass13device_kernelIN5flash11enable_sm90INS1_16FlashAttnBwdSm90INS1_25CollectiveMainloopBwdSm90ILi2ELi2ELi2EN4cute5tupleIJNS5_1CILi1EEES8_S8_EEENS6_IJNS7_ILi64EEENS7_ILi128EEESB_EEENS_10bfloat16_tEfNS_4arch4Sm90ELb1ELb0ELb1ELb0ELb1ELb1ELb0ELb0ELi2ELi1ELi2ELi1ELb0EEENS1_21CollectiveEpilogueBwdISC_SD_SF_Li256ELb0ELb0ELi1EEENS1_25SingleTileBwdLPTSchedulerILb0ELi128ELb1EEEEEEEEEvNT_6ParamsE --------------------------
	.section	.text._ZN7cutlass13device_kernelIN5flash11enable_sm90INS1_16FlashAttnBwdSm90INS1_25CollectiveMainloopBwdSm90ILi2ELi2ELi2EN4cute5tupleIJNS5_1CILi1EEES8_S8_EEENS6_IJNS7_ILi64EEENS7_ILi128EEESB_EEENS_10bfloat16_tEfNS_4arch4Sm90ELb1ELb0ELb1ELb0ELb1ELb1ELb0ELb0ELi2ELi1ELi2ELi1ELb0EEENS1_21CollectiveEpilogueBwdISC_SD_SF_Li256ELb0ELb0ELi1EEENS1_25SingleTileBwdLPTSchedulerILb0ELi128ELb1EEEEEEEEEvNT_6ParamsE,"ax",@progbits
	.align	128
.text._ZN7cutlass13device_kernelIN5flash11enable_sm90INS1_16FlashAttnBwdSm90INS1_25CollectiveMainloopBwdSm90ILi2ELi2ELi2EN4cute5tupleIJNS5_1CILi1EEES8_S8_EEENS6_IJNS7_ILi64EEENS7_ILi128EEESB_EEENS_10bfloat16_tEfNS_4arch4Sm90ELb1ELb0ELb1ELb0ELb1ELb1ELb0ELb0ELi2ELi1ELi2ELi1ELb0EEENS1_21CollectiveEpilogueBwdISC_SD_SF_Li256ELb0ELb0ELi1EEENS1_25SingleTileBwdLPTSchedulerILb0ELi128ELb1EEEEEEEEEvNT_6ParamsE:
        .type           _ZN7cutlass13device_kernelIN5flash11enable_sm90INS1_16FlashAttnBwdSm90INS1_25CollectiveMainloopBwdSm90ILi2ELi2ELi2EN4cute5tupleIJNS5_1CILi1EEES8_S8_EEENS6_IJNS7_ILi64EEENS7_ILi128EEESB_EEENS_10bfloat16_tEfNS_4arch4Sm90ELb1ELb0ELb1ELb0ELb1ELb1ELb0ELb0ELi2ELi1ELi2ELi1ELb0EEENS1_21CollectiveEpilogueBwdISC_SD_SF_Li256ELb0ELb0ELi1EEENS1_25SingleTileBwdLPTSchedulerILb0ELi128ELb1EEEEEEEEEvNT_6ParamsE,@function
        .size           _ZN7cutlass13device_kernelIN5flash11enable_sm90INS1_16FlashAttnBwdSm90INS1_25CollectiveMainloopBwdSm90ILi2ELi2ELi2EN4cute5tupleIJNS5_1CILi1EEES8_S8_EEENS6_IJNS7_ILi64EEENS7_ILi128EEESB_EEENS_10bfloat16_tEfNS_4arch4Sm90ELb1ELb0ELb1ELb0ELb1ELb1ELb0ELb0ELi2ELi1ELi2ELi1ELb0EEENS1_21CollectiveEpilogueBwdISC_SD_SF_Li256ELb0ELb0ELi1EEENS1_25SingleTileBwdLPTSchedulerILb0ELi128ELb1EEEEEEEEEvNT_6ParamsE,(.L_x_7307 - _ZN7cutlass13device_kernelIN5flash11enable_sm90INS1_16FlashAttnBwdSm90INS1_25CollectiveMainloopBwdSm90ILi2ELi2ELi2EN4cute5tupleIJNS5_1CILi1EEES8_S8_EEENS6_IJNS7_ILi64EEENS7_ILi128EEESB_EEENS_10bfloat16_tEfNS_4arch4Sm90ELb1ELb0ELb1ELb0ELb1ELb1ELb0ELb0ELi2ELi1ELi2ELi1ELb0EEENS1_21CollectiveEpilogueBwdISC_SD_SF_Li256ELb0ELb0ELi1EEENS1_25SingleTileBwdLPTSchedulerILb0ELi128ELb1EEEEEEEEEvNT_6ParamsE)
        .other          _ZN7cutlass13device_kernelIN5flash11enable_sm90INS1_16FlashAttnBwdSm90INS1_25CollectiveMainloopBwdSm90ILi2ELi2ELi2EN4cute5tupleIJNS5_1CILi1EEES8_S8_EEENS6_IJNS7_ILi64EEENS7_ILi128EEESB_EEENS_10bfloat16_tEfNS_4arch4Sm90ELb1ELb0ELb1ELb0ELb1ELb1ELb0ELb0ELi2ELi1ELi2ELi1ELb0EEENS1_21CollectiveEpilogueBwdISC_SD_SF_Li256ELb0ELb0ELi1EEENS1_25SingleTileBwdLPTSchedulerILb0ELi128ELb1EEEEEEEEEvNT_6ParamsE,@"STO_CUDA_ENTRY STV_DEFAULT"
_ZN7cutlass13device_kernelIN5flash11enable_sm90INS1_16FlashAttnBwdSm90INS1_25CollectiveMainloopBwdSm90ILi2ELi2ELi2EN4cute5tupleIJNS5_1CILi1EEES8_S8_EEENS6_IJNS7_ILi64EEENS7_ILi128EEESB_EEENS_10bfloat16_tEfNS_4arch4Sm90ELb1ELb0ELb1ELb0ELb1ELb1ELb0ELb0ELi2ELi1ELi2ELi1ELb0EEENS1_21CollectiveEpilogueBwdISC_SD_SF_Li256ELb0ELb0ELi1EEENS1_25SingleTileBwdLPTSchedulerILb0ELi128ELb1EEEEEEEEEvNT_6ParamsE:
        /* <DEDUP_REMOVED lines=30> */
.L_x_2503:
[----:B------:R-:W-:Y:S05]  /*01e0*/  BSYNC B0 ;  /* 0x0000000000007941 */ /* 0x000fea0003800000 */
.L_x_2502:
        /* <DEDUP_REMOVED lines=37> */
.L_x_2504:
        /* <DEDUP_REMOVED lines=22> */
.L_x_2505:
[----:B------:R-:W-:Y:S01]  /*05a0*/  PLOP3.LUT P0, PT, PT, PT, UP0, 0x80, 0x0 ;  /* 0x000000000000781c */ /* 0x000fe20003f0f008 */
[----:B------:R-:W-:Y:S01]  /*05b0*/  NOP ;  /* 0x0000000000007918 */ /* 0x000fe20000000000 */
[----:B------:R-:W-:Y:S01]  /*05c0*/  ULDC.64 UR46, c[0x0][0x208] ;  /* 0x00008200002e7ab9 */ /* 0x000fe20000000a00 */
[----:B------:R-:W-:Y:S01]  /*05d0*/  BSSY B6, `(.L_x_2506) ;  /* 0x0000a48000067945 */ /* 0x000fe20003800000 */
[----:B-12-4-:R-:W-:Y:S09]  /*05e0*/  BAR.SYNC.DEFER_BLOCKING 0x0 ;  /* 0x0000000000007b1d */ /* 0x016ff20000010000 */
[----:B------:R-:W-:Y:S05]  /*05f0*/  @!P0 BRA `(.L_x_2507) ;  /* 0x0000006800348947 */ /* 0x000fea0003800000 */
.L_x_2508:
        /* <DEDUP_REMOVED lines=32> */
.L_x_2509:
[----:B------:R-:W-:Y:S01]  /*0800*/  ULDC UR7, c[0x0][0xb44] ;  /* 0x0002d10000077ab9 */ /* 0x000fe20000000800 */
[----:B------:R-:W-:Y:S01]  /*0810*/  UMOV UR36, UR10 ;  /* 0x0000000a00247c82 */ /* 0x000fe20008000000 */
[----:B------:R-:W-:-:S11]  /*0820*/  UISETP.NE.AND UP0, UPT, UR7, 0x1, UPT ;  /* 0x000000010700788c */ /* 0x000fd6000bf05270 */
[----:B------:R-:W-:Y:S02]  /*0830*/  @UP0 ULDC.64 UR8, c[0x0][0xb48] ;  /* 0x0002d20000080ab9 */ /* 0x000fe40000000a00 */
[----:B------:R-:W-:-:S04]  /*0840*/  UIMAD.WIDE.U32 UR4, UR10, UR8, URZ ;  /* 0x000000080a0472a5 */ /* 0x000fc8000f8e003f */
[----:B------:R-:W-:-:S04]  /*0850*/  @UP0 USHF.R.U32.HI UR36, URZ, UR9, UR5 ;  /* 0x000000093f240299 */ /* 0x000fc80008011605 */
[----:B------:R-:W-:-:S12]  /*0860*/  UIMAD UR4, UR36, UR7, URZ ;  /* 0x00000007240472a4 */ /* 0x000fd8000f8e023f */
.L_x_2510:
[----:B------:R-:W-:Y:S01]  /*0870*/  ULDC UR43, c[0x0][0xb38] ;  /* 0x0002ce00002b7ab9 */ /* 0x000fe20000000800 */
[----:B------:R-:W-:Y:S02]  /*0880*/  UIADD3 UR4, UR10, -UR4, URZ ;  /* 0x800000040a047290 */ /* 0x000fe4000fffe03f */
[----:B------:R-:W-:Y:S01]  /*0890*/  UISETP.NE.AND UP0, UPT, UR43, 0x1, UPT ;  /* 0x000000012b00788c */ /* 0x000fe2000bf05270 */
[----:B------:R-:W-:Y:S01]  /*08a0*/  ULDC UR5, c[0x0][0xb44] ;  /* 0x0002d10000057ab9 */ /* 0x000fe20000000800 */
[----:B------:R-:W-:Y:S02]  /*08b0*/  ULOP3.LUT UR37, URZ, UR36, URZ, 0x33, !UPT ;  /* 0x000000243f257292 */ /* 0x000fe4000f8e333f */
[----:B------:R-:W-:-:S07]  /*08c0*/  UIMAD UR6, UR6, UR5, UR4 ;  /* 0x00000005060672a4 */ /* 0x000fce000f8e0204 */
[----:B------:R-:W-:Y:S01]  /*08d0*/  @UP0 ULDC UR4, c[0x0][0xb3c] ;  /* 0x0002cf0000040ab9 */ /* 0x000fe20000000800 */
[----:B------:R-:W-:Y:S01]  /*08e0*/  @UP0 ULDC UR7, c[0x0][0xb40] ;  /* 0x0002d00000070ab9 */ /* 0x000fe20000000800 */
[----:B------:R-:W-:Y:S02]  /*08f0*/  UIMAD.WIDE.U32 UR4, UR6, UR4, URZ ;  /* 0x00000004060472a5 */ /* 0x000fe4000f8e003f */
[----:B------:R-:W-:Y:S02]  /*0900*/  UMOV UR44, UR6 ;  /* 0x00000006002c7c82 */ /* 0x000fe40008000000 */
[----:B------:R-:W-:-:S03]  /*0910*/  @UP0 USHF.R.U32.HI UR44, URZ, UR7, UR5 ;  /* 0x000000073f2c0299 */ /* 0x000fc60008011605 */
[----:B------:R-:W-:Y:S01]  /*0920*/  ULDC UR5, c[0x0][0xb2c] ;  /* 0x0002cb0000057ab9 */ /* 0x000fe20000000800 */
[----:B------:R-:W-:Y:S02]  /*0930*/  UIADD3 UR4, -UR44, URZ, URZ ;  /* 0x0000003f2c047290 */ /* 0x000fe4000fffe13f */
[----:B------:R-:W-:Y:S01]  /*0940*/  ISETP.LE.AND P0, PT, RZ, UR44, PT ;  /* 0x0000002cff007c0c */ /* 0x000fe2000bf03270 */
[----:B------:R-:W-:Y:S02]  /*0950*/  UIADD3 UR37, UR37, UR5, URZ ;  /* 0x0000000525257290 */ /* 0x000fe4000fffe03f */
[----:B------:R-:W-:-:S10]  /*0960*/  UIMAD UR43, UR43, UR4, UR6 ;  /* 0x000000042b2b72a4 */ /* 0x000fd4000f8e0206 */
        /* <DEDUP_REMOVED lines=105> */
.L_x_2514:
        /* <DEDUP_REMOVED lines=15> */
.L_x_2513:
        /* <DEDUP_REMOVED lines=23> */
.L_x_2516:
        /* <DEDUP_REMOVED lines=15> */
.L_x_2515:
        /* <DEDUP_REMOVED lines=8> */
.L_x_2641:
        /* <DEDUP_REMOVED lines=15> */
.L_x_2518:
        /* <DEDUP_REMOVED lines=105> */
.L_x_2530:
[----:B------:R-:W-:Y:S01]  /*1b50*/  IMAD.U32 R0, RZ, RZ, UR38 ;  /* 0x00000026ff007e24 */ /* 0x000fe2000f8e00ff */
[----:B------:R-:W-:Y:S05]  /*1b60*/  YIELD ;  /* 0x0000000000007946 */ /* 0x000fea0003800000 */
[----:B------:R-:W-:-:S04]  /*1b70*/  LOP3.LUT R0, R0, 0x1, RZ, 0xfc, !PT ;  /* 0x0000000100007812 */ /* 0x000fc800078efcff */
[----:B------:R-:W-:-:S13]  /*1b80*/  ISETP.NE.AND P0, PT, R0, 0x3, PT ;  /* 0x000000030000780c */ /* 0x000fda0003f05270 */
[----:B------:R-:W-:Y:S05]  /*1b90*/  @!P0 BRA `(.L_x_2520) ;  /* 0x0000000000048947 */ /* 0x000fea0003800000 */
[----:B------:R-:W-:Y:S01]  /*1ba0*/  BPT.TRAP 0x1 ;  /* 0x000000040000795c */ /* 0x000fe20000300000 */
.L_x_2520:
        /* <DEDUP_REMOVED lines=8> */
.L_x_2521:
[----:B---3--:R-:W-:Y:S05]  /*1c30*/  @P1 BRA `(.L_x_2522) ;  /* 0x0000000000081947 */ /* 0x008fea0003800000 */
[----:B------:R-:W3:Y:S02]  /*1c40*/  SYNCS.PHASECHK.TRANS64.TRYWAIT P1, [R0+URZ+0x30810], R209 ;  /* 0x030810d1000075a7 */ /* 0x000ee4000802017f */
[----:B---3--:R-:W-:Y:S05]  /*1c50*/  @!P1 BRA `(.L_x_2523) ;  /* 0x0000008c00c09947 */ /* 0x008fea0003800000 */
.L_x_2522:
        /* <DEDUP_REMOVED lines=84> */
.L_x_2524:
[----:B------:R1:W1:Y:S01]  /*21a0*/  SYNCS.PHASECHK.TRANS64.TRYWAIT P1, [R0+URZ+0x30830], R209 ;  /* 0x030830d1000075a7 */ /* 0x000262000802017f */
[----:B------:R-:W-:Y:S05]  /*21b0*/  @!P0 BRA `(.L_x_2525) ;  /* 0x0000000000048947 */ /* 0x000fea0003800000 */
[----:B------:R-:W-:Y:S01]  /*21c0*/  BPT.TRAP 0x1 ;  /* 0x000000040000795c */ /* 0x000fe20000300000 */
.L_x_2525:
        /* <DEDUP_REMOVED lines=54> */
.L_x_2526:
        /* <DEDUP_REMOVED lines=401> */
[----:B------:R-:W-:Y:S02]  /*3e40*/  WARPGROUP.DEPBAR.LE gsb0, 0x0 ;  /* 0x00008000000079c5 */ /* 0x000fe40000010000 */
[----:B------:R-:W-:-:S07]  /*3e50*/  WARPGROUP.ARRIVE ;  /* 0x00000000000079c5 */ /* 0x000fce0000000000 */
[----:B------:R-:W-:Y:S01]  /*3e60*/  HGMMA.64x128x16.F32.BF16 R88, R152, gdesc[UR8].tnspB, R88, gsb0 ;  /* 0x41e0000898587df0 */ /* 0x000fe20008001858 */
[----:B------:R-:W-:Y:S01]  /*3e70*/  UIADD3 UR10, UR6, 0x180, URZ ;  /* 0x00000180060a7890 */ /* 0x000fe2000fffe03f */
        /* <DEDUP_REMOVED lines=87> */
.L_x_2528:
        /* <DEDUP_REMOVED lines=49> */
.L_x_2529:
        /* <DEDUP_REMOVED lines=78> */
.L_x_2512:
        /* <DEDUP_REMOVED lines=23> */
.L_x_2532:
        /* <DEDUP_REMOVED lines=20> */
.L_x_2533:
        /* <DEDUP_REMOVED lines=18> */
.L_x_2534:
        /* <DEDUP_REMOVED lines=18> */
.L_x_2535:
        /* <DEDUP_REMOVED lines=126> */
[----:B------:R-:W-:Y:S01]  /*58b0*/  ULOP3.LUT UR4, URZ, UR36, URZ, 0x33, !UPT ;  /* 0x000000243f047292 */ /* 0x000fe2000f8e333f */
[----:B------:R-:W-:Y:S01]  /*58c0*/  ULDC UR5, c[0x0][0xb2c] ;  /* 0x0002cb0000057ab9 */ /* 0x000fe20000000800 */
[----:B------:R-:W-:Y:S02]  /*58d0*/  ULDC.64 UR6, c[0x0][0x198] ;  /* 0x0000660000067ab9 */ /* 0x000fe40000000a00 */
[----:B------:R-:W-:Y:S02]  /*58e0*/  UIADD3 UR5, UR4, UR5, URZ ;  /* 0x0000000504057290 */ /* 0x000fe4000fffe03f */
[----:B------:R-:W-:Y:S02]  /*58f0*/  UIADD3 UR4, UP0, UR6, 0x770, URZ ;  /* 0x0000077006047890 */ /* 0x000fe4000ff1e03f */
[----:B------:R-:W-:Y:S02]  /*5900*/  UIADD3 UR6, UP1, UR6, 0x670, URZ ;  /* 0x0000067006067890 */ /* 0x000fe4000ff3e03f */
[----:B------:R-:W-:-:S02]  /*5910*/  USHF.L.U32 UR42, UR5, 0x7, URZ ;  /* 0x00000007052a7899 */ /* 0x000fc4000800063f */
[----:B------:R-:W-:Y:S02]  /*5920*/  UIADD3 UR40, UR37, 0x8000, URZ ;  /* 0x0000800025287890 */ /* 0x000fe4000fffe03f */
[----:B------:R-:W-:Y:S02]  /*5930*/  UIADD3.X UR5, URZ, UR7, URZ, UP0, !UPT ;  /* 0x000000073f057290 */ /* 0x000fe400087fe43f */
[----:B------:R-:W-:Y:S02]  /*5940*/  UIADD3 UR16, UR37, 0xc000, URZ ;  /* 0x0000c00025107890 */ /* 0x000fe4000fffe03f */
        /* <DEDUP_REMOVED lines=17> */
.L_x_2537:
[----:B------:R-:W-:Y:S05]  /*5a60*/  BSYNC B0 ;  /* 0x0000000000007941 */ /* 0x000fea0003800000 */
.L_x_2536:
[----:B------:R-:W-:-:S04]  /*5a70*/  DEPBAR.LE SB0, 0x0 ;  /* 0x000080000000791a */ /* 0x000fc80000000000 */
[----:B------:R-:W-:Y:S05]  /*5a80*/  BRA `(.L_x_2511) ;  /* 0x0000004c00f07947 */ /* 0x000fea0003800000 */
.L_x_2531:
[----:B------:R-:W1:Y:S01]  /*5a90*/  S2R R0, SR_TID.X ;  /* 0x0000000000007919 */ /* 0x000e620000002100 */
[----:B------:R-:W2:Y:S01]  /*5aa0*/  LDC R2, c[0x0][0xb2c] ;  /* 0x0002cb00ff027b82 */ /* 0x000ea20000000800 */
[----:B------:R-:W-:Y:S01]  /*5ab0*/  ULOP3.LUT UR4, URZ, UR36, URZ, 0x33, !UPT ;  /* 0x000000243f047292 */ /* 0x000fe2000f8e333f */
[----:B------:R-:W-:Y:S01]  /*5ac0*/  BSSY B0, `(.L_x_2538) ;  /* 0x0000032000007945 */ /* 0x000fe20003800000 */
[----:B------:R-:W-:Y:S02]  /*5ad0*/  USHF.R.S32.HI UR6, URZ, 0x1f, UR43 ;  /* 0x0000001f3f067899 */ /* 0x000fe4000801142b */
[----:B------:R-:W-:-:S03]  /*5ae0*/  USHF.R.S32.HI UR7, URZ, 0x1f, UR44 ;  /* 0x0000001f3f077899 */ /* 0x000fc6000801142c */
[----:B------:R-:W3:Y:S08]  /*5af0*/  LDC.64 R4, c[0x0][0x820] ;  /* 0x00020800ff047b82 */ /* 0x000ef00000000a00 */
[----:B------:R-:W4:Y:S08]  /*5b00*/  LDC.64 R18, c[0x0][0x808] ;  /* 0x00020200ff127b82 */ /* 0x000f300000000a00 */
[----:B------:R-:W5:Y:S01]  /*5b10*/  LDC.64 R10, c[0x0][0x828] ;  /* 0x00020a00ff0a7b82 */ /* 0x000f620000000a00 */
[----:B--2---:R-:W-:-:S02]  /*5b20*/  VIADD R9, R2, UR4 ;  /* 0x0000000402097c36 */ /* 0x004fc40008000000 */
[----:B-1----:R-:W-:-:S05]  /*5b30*/  VIADD R3, R0, 0xffffff80 ;  /* 0xffffff8000037836 */ /* 0x002fca0000000000 */
[----:B------:R-:W1:Y:S01]  /*5b40*/  LDC.64 R20, c[0x0][0x850] ;  /* 0x00021400ff147b82 */ /* 0x000e620000000a00 */
[----:B------:R-:W-:-:S04]  /*5b50*/  SHF.R.S32.HI R0, RZ, 0x1f, R3 ;  /* 0x0000001fff007819 */ /* 0x000fc80000011403 */
[----:B------:R-:W-:Y:S01]  /*5b60*/  LEA.HI R8, R0, R3, RZ, 0x4 ;  /* 0x0000000300087211 */ /* 0x000fe200078f20ff */
[----:B----4-:R-:W-:Y:S02]  /*5b70*/  IMAD R25, R9, -0x80, R18 ;  /* 0xffffff8009197824 */ /* 0x010fe400078e0212 */
[----:B------:R-:W2:Y:S01]  /*5b80*/  LDC.64 R22, c[0x0][0x858] ;  /* 0x00021600ff167b82 */ /* 0x000ea20000000a00 */
[----:B------:R-:W-:-:S05]  /*5b90*/  LOP3.LUT R0, R8, 0x1ffffff0, RZ, 0xc0, !PT ;  /* 0x1ffffff008007812 */ /* 0x000fca00078ec0ff */
[----:B------:R-:W-:-:S04]  /*5ba0*/  IMAD.IADD R0, R3, 0x1, -R0 ;  /* 0x0000000103007824 */ /* 0x000fc800078e0a00 */
[----:B------:R-:W-:Y:S02]  /*5bb0*/  IMAD.SHL.U32 R6, R0, 0x8, RZ ;  /* 0x0000000800067824 */ /* 0x000fe400078e00ff */
[----:B---3--:R-:W-:-:S03]  /*5bc0*/  IMAD R0, R4, UR6, RZ ;  /* 0x0000000604007c24 */ /* 0x008fc6000f8e02ff */
[----:B------:R-:W-:Y:S01]  /*5bd0*/  SHF.R.S32.HI R7, RZ, 0x1f, R6 ;  /* 0x0000001fff077819 */ /* 0x000fe20000011406 */
[----:B------:R-:W-:Y:S02]  /*5be0*/  IMAD R5, R5, UR43, R0 ;  /* 0x0000002b05057c24 */ /* 0x000fe4000f8e0200 */
[----:B------:R-:W-:Y:S01]  /*5bf0*/  IMAD.WIDE.U32 R2, R4, UR43, R6 ;  /* 0x0000002b04027c25 */ /* 0x000fe2000f8e0006 */
[----:B------:R-:W-:-:S03]  /*5c00*/  SHF.R.S32.HI R4, RZ, 0x4, R8 ;  /* 0x00000004ff047819 */ /* 0x000fc60000011408 */
[----:B------:R-:W-:Y:S01]  /*5c10*/  IMAD.IADD R3, R3, 0x1, R5 ;  /* 0x0000000103037824 */ /* 0x000fe200078e0205 */
[C---:B------:R-:W-:Y:S01]  /*5c20*/  ISETP.GE.AND P6, PT, R4.reuse, R25, PT ;  /* 0x000000190400720c */ /* 0x040fe20003fc6270 */
[C---:B------:R-:W-:Y:S02]  /*5c30*/  VIADD R0, R4.reuse, 0x10 ;  /* 0x0000001004007836 */ /* 0x040fe40000000000 */
[----:B------:R-:W-:Y:S01]  /*5c40*/  VIADD R5, R4, 0x30 ;  /* 0x0000003004057836 */ /* 0x000fe20000000000 */
[----:B------:R-:W-:Y:S01]  /*5c50*/  ISETP.GE.OR P4, PT, R6, R19, P6 ;  /* 0x000000130600720c */ /* 0x000fe20003786670 */
[----:B------:R-:W-:Y:S01]  /*5c60*/  VIADD R8, R4, 0x40 ;  /* 0x0000004004087836 */ /* 0x000fe20000000000 */
[-C--:B------:R-:W-:Y:S01]  /*5c70*/  ISETP.GE.AND P5, PT, R0, R25.reuse, PT ;  /* 0x000000190000720c */ /* 0x080fe20003fa6270 */
[----:B------:R-:W-:Y:S01]  /*5c80*/  VIADD R0, R4, 0x20 ;  /* 0x0000002004007836 */ /* 0x000fe20000000000 */
[----:B------:R-:W-:Y:S01]  /*5c90*/  ISETP.GE.AND P1, PT, R5, R25, PT ;  /* 0x000000190500720c */ /* 0x000fe20003f26270 */
[----:B-----5:R-:W-:Y:S01]  /*5ca0*/  IMAD.WIDE.U32 R14, R10, UR44, R2 ;  /* 0x0000002c0a0e7c25 */ /* 0x020fe2000f8e0002 */
[----:B------:R-:W-:-:S02]  /*5cb0*/  SHF.R.S32.HI R5, RZ, 0x1f, R4 ;  /* 0x0000001fff057819 */ /* 0x000fc40000011404 */
[-C--:B------:R-:W-:Y:S01]  /*5cc0*/  ISETP.GE.AND P0, PT, R0, R25.reuse, PT ;  /* 0x000000190000720c */ /* 0x080fe20003f06270 */
[----:B------:R-:W-:Y:S01]  /*5cd0*/  IMAD R0, R10, UR7, RZ ;  /* 0x000000070a007c24 */ /* 0x000fe2000f8e02ff */
[----:B------:R-:W-:Y:S01]  /*5ce0*/  ISETP.GE.AND P2, PT, R8, R25, PT ;  /* 0x000000190800720c */ /* 0x000fe20003f46270 */
[----:B------:R-:W-:Y:S01]  /*5cf0*/  IMAD.WIDE R2, R9, 0x80, R4 ;  /* 0x0000008009027825 */ /* 0x000fe200078e0204 */
[----:B------:R-:W-:-:S03]  /*5d00*/  ISETP.GE.OR P3, PT, R6, R19, P5 ;  /* 0x000000130600720c */ /* 0x000fc60002f66670 */
[----:B------:R-:W-:-:S04]  /*5d10*/  IMAD R11, R11, UR44, R0 ;  /* 0x0000002c0b0b7c24 */ /* 0x000fc8000f8e0200 */
[----:B------:R-:W-:Y:S01]  /*5d20*/  IMAD.IADD R11, R15, 0x1, R11 ;  /* 0x000000010f0b7824 */ /* 0x000fe200078e020b */
[----:B-1----:R-:W-:Y:S06]  /*5d30*/  @P4 BRA `(.L_x_2539) ;  /* 0x0000000000284947 */ /* 0x002fec0003800000 */
        /* <DEDUP_REMOVED lines=10> */
.L_x_2539:
[----:B------:R-:W-:Y:S05]  /*5de0*/  BSYNC B0 ;  /* 0x0000000000007941 */ /* 0x000fea0003800000 */
.L_x_2538:
        /* <DEDUP_REMOVED lines=16> */
.L_x_2541:
[----:B------:R-:W-:Y:S05]  /*5ef0*/  BSYNC B0 ;  /* 0x0000000000007941 */ /* 0x000fea0003800000 */
.L_x_2540:
[----:B------:R-:W-:Y:S01]  /*5f00*/  BSSY B0, `(.L_x_2542) ;  /* 0x0000010000007945 */ /* 0x000fe20003800000 */
[----:B------:R-:W-:-:S03]  /*5f10*/  ISETP.GE.OR P3, PT, R6, R19, P1 ;  /* 0x000000130600720c */ /* 0x000fc60000f66670 */
[----:B------:R-:W-:Y:S10]  /*5f20*/  @P4 BRA `(.L_x_2543) ;  /* 0x0000000000344947 */ /* 0x000ff40003800000 */
[----:B-1-3--:R-:W-:Y:S01]  /*5f30*/  IADD3 R13, P4, R2, 0x20, RZ ;  /* 0x00000020020d7810 */ /* 0x00afe20007f9e0ff */
        /* <DEDUP_REMOVED lines=12> */
.L_x_2543:
[----:B------:R-:W-:Y:S05]  /*6000*/  BSYNC B0 ;  /* 0x0000000000007941 */ /* 0x000fea0003800000 */
.L_x_2542:
[----:B------:R-:W-:Y:S01]  /*6010*/  BSSY B0, `(.L_x_2544) ;  /* 0x0000011000007945 */ /* 0x000fe20003800000 */
[----:B------:R-:W-:Y:S01]  /*6020*/  ISETP.GE.OR P4, PT, R6, R19, P2 ;  /* 0x000000130600720c */ /* 0x000fe20001786670 */
[----:B------:R-:W-:Y:S02]  /*6030*/  VIADD R0, R4, 0x50 ;  /* 0x0000005004007836 */ /* 0x000fe40000000000 */
[----:B------:R-:W-:Y:S10]  /*6040*/  @P3 BRA `(.L_x_2545) ;  /* 0x0000000000343947 */ /* 0x000ff40003800000 */
[----:B-1-34-:R-:W-:Y:S01]  /*6050*/  IADD3 R13, P3, R2, 0x30, RZ ;  /* 0x00000030020d7810 */ /* 0x01afe20007f7e0ff */
        /* <DEDUP_REMOVED lines=12> */
.L_x_2545:
[----:B------:R-:W-:Y:S05]  /*6120*/  BSYNC B0 ;  /* 0x0000000000007941 */ /* 0x000fea0003800000 */
.L_x_2544:
[----:B------:R-:W-:Y:S01]  /*6130*/  BSSY B0, `(.L_x_2546) ;  /* 0x0000010000007945 */ /* 0x000fe20003800000 */
[----:B------:R-:W-:-:S03]  /*6140*/  ISETP.GE.AND P3, PT, R0, R25, PT ;  /* 0x000000190000720c */ /* 0x000fc60003f66270 */
[----:B------:R-:W-:Y:S10]  /*6150*/  @P4 BRA `(.L_x_2547) ;  /* 0x0000000000344947 */ /* 0x000ff40003800000 */
[----:B-1-34-:R-:W-:Y:S01]  /*6160*/  IADD3 R13, P4, R2, 0x40, RZ ;  /* 0x00000040020d7810 */ /* 0x01afe20007f9e0ff */
        /* <DEDUP_REMOVED lines=12> */
.L_x_2547:
[----:B------:R-:W-:Y:S05]  /*6230*/  BSYNC B0 ;  /* 0x0000000000007941 */ /* 0x000fea0003800000 */
.L_x_2546:
[----:B------:R-:W-:Y:S01]  /*6240*/  ISETP.GE.OR P4, PT, R6, R19, P3 ;  /* 0x000000130600720c */ /* 0x000fe20001f86670 */
[----:B------:R-:W-:Y:S01]  /*6250*/  BSSY B0, `(.L_x_2548) ;  /* 0x0000011000007945 */ /* 0x000fe20003800000 */
[----:B------:R-:W-:Y:S02]  /*6260*/  IMAD R16, R20, UR6, RZ ;  /* 0x0000000614107c24 */ /* 0x000fe4000f8e02ff */
[----:B------:R-:W-:-:S09]  /*6270*/  VIADD R0, R4, 0x60 ;  /* 0x0000006004007836 */ /* 0x000fd20000000000 */
[----:B------:R-:W-:Y:S05]  /*6280*/  @P4 BRA `(.L_x_2549) ;  /* 0x0000000000344947 */ /* 0x000fea0003800000 */
        /* <DEDUP_REMOVED lines=13> */
.L_x_2549:
[----:B------:R-:W-:Y:S05]  /*6360*/  BSYNC B0 ;  /* 0x0000000000007941 */ /* 0x000fea0003800000 */
.L_x_2548:
        /* <DEDUP_REMOVED lines=31> */
.L_x_2551:
[----:B------:R-:W-:Y:S05]  /*6560*/  BSYNC B0 ;  /* 0x0000000000007941 */ /* 0x000fea0003800000 */
.L_x_2550:
[----:B------:R-:W-:Y:S01]  /*6570*/  ISETP.GE.AND P6, PT, R0, R25, PT ;  /* 0x000000190000720c */ /* 0x000fe20003fc6270 */
[----:B--2---:R-:W-:Y:S01]  /*6580*/  IMAD R0, R22, UR7, RZ ;  /* 0x0000000716007c24 */ /* 0x004fe2000f8e02ff */
        /* <DEDUP_REMOVED lines=20> */
.L_x_2553:
[----:B------:R-:W-:Y:S05]  /*66d0*/  BSYNC B0 ;  /* 0x0000000000007941 */ /* 0x000fea0003800000 */
.L_x_2552:
        /* <DEDUP_REMOVED lines=14> */
.L_x_2555:
[----:B------:R-:W-:Y:S05]  /*67c0*/  BSYNC B0 ;  /* 0x0000000000007941 */ /* 0x000fea0003800000 */
.L_x_2554:
        /* <DEDUP_REMOVED lines=16> */
.L_x_2557:
[----:B------:R-:W-:Y:S05]  /*68d0*/  BSYNC B0 ;  /* 0x0000000000007941 */ /* 0x000fea0003800000 */
.L_x_2556:
        /* <DEDUP_REMOVED lines=15> */
.L_x_2559:
[----:B------:R-:W-:Y:S05]  /*69d0*/  BSYNC B0 ;  /* 0x0000000000007941 */ /* 0x000fea0003800000 */
.L_x_2558:
        /* <DEDUP_REMOVED lines=15> */
.L_x_2561:
[----:B------:R-:W-:Y:S05]  /*6ad0*/  BSYNC B0 ;  /* 0x0000000000007941 */ /* 0x000fea0003800000 */
.L_x_2560:
        /* <DEDUP_REMOVED lines=15> */
.L_x_2563:
[----:B------:R-:W-:Y:S05]  /*6bd0*/  BSYNC B0 ;  /* 0x0000000000007941 */ /* 0x000fea0003800000 */
.L_x_2562:
        /* <DEDUP_REMOVED lines=15> */
.L_x_2565:
[----:B------:R-:W-:Y:S05]  /*6cd0*/  BSYNC B0 ;  /* 0x0000000000007941 */ /* 0x000fea0003800000 */
.L_x_2564:
        /* <DEDUP_REMOVED lines=15> */
.L_x_2567:
[----:B------:R-:W-:Y:S05]  /*6dd0*/  BSYNC B0 ;  /* 0x0000000000007941 */ /* 0x000fea0003800000 */
.L_x_2566:
        /* <DEDUP_REMOVED lines=15> */
.L_x_2507:
        /* <DEDUP_REMOVED lines=29> */
.L_x_2569:
[----:B------:R-:W-:Y:S01]  /*70a0*/  ULDC UR9, c[0x0][0xb44] ;  /* 0x0002d10000097ab9 */ /* 0x000fe20000000800 */
[----:B------:R-:W-:Y:S01]  /*70b0*/  UMOV UR7, UR8 ;  /* 0x0000000800077c82 */ /* 0x000fe20008000000 */
[----:B------:R-:W-:-:S11]  /*70c0*/  UISETP.NE.AND UP0, UPT, UR9, 0x1, UPT ;  /* 0x000000010900788c */ /* 0x000fd6000bf05270 */
[----:B------:R-:W-:Y:S02]  /*70d0*/  @UP0 ULDC.64 UR10, c[0x0][0xb48] ;  /* 0x0002d200000a0ab9 */ /* 0x000fe40000000a00 */
[----:B------:R-:W-:-:S04]  /*70e0*/  UIMAD.WIDE.U32 UR4, UR8, UR10, URZ ;  /* 0x0000000a080472a5 */ /* 0x000fc8000f8e003f */
[----:B------:R-:W-:-:S04]  /*70f0*/  @UP0 USHF.R.U32.HI UR7, URZ, UR11, UR5 ;  /* 0x0000000b3f070299 */ /* 0x000fc80008011605 */
[----:B------:R-:W-:-:S12]  /*7100*/  UIMAD UR4, UR7, UR9, URZ ;  /* 0x00000009070472a4 */ /* 0x000fd8000f8e023f */
.L_x_2570:
[----:B------:R-:W-:Y:S01]  /*7110*/  ULDC UR17, c[0x0][0xb38] ;  /* 0x0002ce0000117ab9 */ /* 0x000fe20000000800 */
[----:B------:R-:W-:Y:S02]  /*7120*/  UIADD3 UR4, UR8, -UR4, URZ ;  /* 0x8000000408047290 */ /* 0x000fe4000fffe03f */
[----:B------:R-:W-:Y:S01]  /*7130*/  UISETP.NE.AND UP0, UPT, UR17, 0x1, UPT ;  /* 0x000000011100788c */ /* 0x000fe2000bf05270 */
[----:B------:R-:W-:Y:S01]  /*7140*/  ULDC UR5, c[0x0][0xb44] ;  /* 0x0002d10000057ab9 */ /* 0x000fe20000000800 */
[----:B------:R-:W-:Y:S02]  /*7150*/  ULOP3.LUT UR7, URZ, UR7, URZ, 0x33, !UPT ;  /* 0x000000073f077292 */ /* 0x000fe4000f8e333f */
[----:B------:R-:W-:Y:S01]  /*7160*/  UIMAD UR6, UR6, UR5, UR4 ;  /* 0x00000005060672a4 */ /* 0x000fe2000f8e0204 */
[----:B------:R-:W-:Y:S02]  /*7170*/  ULDC UR18, c[0x0][0xb2c] ;  /* 0x0002cb0000127ab9 */ /* 0x000fe40000000800 */
[----:B------:R-:W-:-:S04]  /*7180*/  UIADD3 UR18, UR7, UR18, URZ ;  /* 0x0000001207127290 */ /* 0x000fc8000fffe03f */
        /* <DEDUP_REMOVED lines=14> */
[----:B------:R-:W-:-:S04]  /*7270*/  UIADD3 UR4, -UR5, UR4, -UR16 ;  /* 0x0000000405047290 */ /* 0x000fc8000fffe910 */
        /* <DEDUP_REMOVED lines=8> */
[----:B------:R-:W-:-:S06]  /*7300*/  UISETP.GT.AND UP0, UPT, UR5, UR8, UPT ;  /* 0x000000080500728c */ /* 0x000fcc000bf04270 */
[----:B------:R-:W-:-:S13]  /*7310*/  PLOP3.LUT P0, PT, PT, PT, UP0, 0x80, 0x0 ;  /* 0x000000000000781c */ /* 0x000fda0003f0f008 */
[----:B------:R-:W-:Y:S05]  /*7320*/  @!P0 BRA `(.L_x_2511) ;  /* 0x0000003400c88947 */ /* 0x000fea0003800000 */
[----:B------:R-:W-:Y:S01]  /*7330*/  USHF.R.S32.HI UR19, URZ, 0x1f, UR17 ;  /* 0x0000001f3f137899 */ /* 0x000fe20008011411 */
[----:B------:R-:W1:Y:S01]  /*7340*/  S2R R0, SR_TID.X ;  /* 0x0000000000007919 */ /* 0x000e620000002100 */
[----:B------:R-:W-:Y:S01]  /*7350*/  ULDC.64 UR12, c[0x0][0x2d8] ;  /* 0x0000b600000c7ab9 */ /* 0x000fe20000000a00 */
[----:B------:R-:W-:Y:S01]  /*7360*/  USHF.R.S32.HI UR9, URZ, 0x1f, UR10 ;  /* 0x0000001f3f097899 */ /* 0x000fe2000801140a */
[----:B------:R-:W-:Y:S01]  /*7370*/  LOP3.LUT R8, RZ, UR18, RZ, 0x33, !PT ;  /* 0x00000012ff087c12 */ /* 0x000fe2000f8e33ff */
[----:B------:R-:W-:Y:S02]  /*7380*/  UIMAD UR4, UR19, UR12, URZ ;  /* 0x0000000c130472a4 */ /* 0x000fe4000f8e023f */
[----:B------:R-:W-:Y:S02]  /*7390*/  UIMAD.WIDE.U32 UR6, UR17, UR12, URZ ;  /* 0x0000000c110672a5 */ /* 0x000fe4000f8e003f */
[----:B------:R-:W-:Y:S02]  /*73a0*/  UIMAD UR4, UR17, UR13, UR4 ;  /* 0x0000000d110472a4 */ /* 0x000fe4000f8e0204 */
[----:B------:R-:W-:-:S02]  /*73b0*/  UIADD3 UR11, UR5, -UR8, URZ ;  /* 0x80000008050b7290 */ /* 0x000fc4000fffe03f */
[----:B------:R-:W-:Y:S01]  /*73c0*/  UIADD3 UR7, UR7, UR4, URZ ;  /* 0x0000000407077290 */ /* 0x000fe2000fffe03f */
[----:B------:R-:W-:Y:S01]  /*73d0*/  ULDC.64 UR12, c[0x0][0x2e0] ;  /* 0x0000b800000c7ab9 */ /* 0x000fe20000000a00 */
[----:B------:R-:W-:Y:S02]  /*73e0*/  UIADD3 UR4, UR16, 0x7f, URZ ;  /* 0x0000007f10047890 */ /* 0x000fe4000fffe03f */
[----:B------:R-:W-:Y:S02]  /*73f0*/  UIMAD UR9, UR9, UR12, URZ ;  /* 0x0000000c090972a4 */ /* 0x000fe4000f8e023f */
[----:B------:R-:W-:Y:S02]  /*7400*/  UIMAD.WIDE.U32 UR6, UR10, UR12, UR6 ;  /* 0x0000000c0a0672a5 */ /* 0x000fe4000f8e0006 */
[----:B------:R-:W-:Y:S02]  /*7410*/  UIADD3 UR12, UR16, 0xbf, -UR14 ;  /* 0x000000bf100c7890 */ /* 0x000fe4000fffe80e */
[----:B------:R-:W-:Y:S01]  /*7420*/  ULOP3.LUT UR14, UR11, 0x1, URZ, 0xc0, !UPT ;  /* 0x000000010b0e7892 */ /* 0x000fe2000f8ec03f */
[----:B------:R-:W-:Y:S01]  /*7430*/  ULDC UR15, c[0x0][0x288] ;  /* 0x0000a200000f7ab9 */ /* 0x000fe20000000800 */
[----:B------:R-:W-:-:S02]  /*7440*/  UIMAD UR9, UR10, UR13, UR9 ;  /* 0x0000000d0a0972a4 */ /* 0x000fc4000f8e0209 */
[----:B------:R-:W-:Y:S02]  /*7450*/  UISETP.NE.U32.AND UP0, UPT, UR14, 0x1, UPT ;  /* 0x000000010e00788c */ /* 0x000fe4000bf05070 */
[----:B------:R-:W-:Y:S02]  /*7460*/  UIMAD UR10, UR10, UR15, URZ ;  /* 0x0000000f0a0a72a4 */ /* 0x000fe4000f8e023f */
[----:B------:R-:W-:Y:S01]  /*7470*/  USHF.R.S32.HI UR11, URZ, 0x1f, UR4 ;  /* 0x0000001f3f0b7899 */ /* 0x000fe20008011404 */
[----:B-1----:R-:W-:Y:S01]  /*7480*/  LOP3.LUT R0, R0, 0x1f, RZ, 0xc0, !PT ;  /* 0x0000001f00007812 */ /* 0x002fe200078ec0ff */
[----:B------:R-:W-:Y:S01]  /*7490*/  UIADD3 UR13, UP1, UR17, UR10, URZ ;  /* 0x0000000a110d7290 */ /* 0x000fe2000ff3e03f */
[----:B------:R-:W-:Y:S01]  /*74a0*/  PLOP3.LUT P1, PT, PT, PT, UP0, 0x80, 0x0 ;  /* 0x000000000000781c */ /* 0x000fe20003f2f008 */
[----:B------:R-:W-:Y:S01]  /*74b0*/  ULEA.HI UR11, UR11, UR4, URZ, 0x7 ;  /* 0x000000040b0b7291 */ /* 0x000fe2000f8f383f */
[----:B------:R-:W-:Y:S01]  /*74c0*/  ULDC UR16, c[0x0][0x760] ;  /* 0x0001d80000107ab9 */ /* 0x000fe20000000800 */
[----:B------:R-:W-:Y:S01]  /*74d0*/  ELECT P0, URZ, PT ;  /* 0x00000000003f782f */ /* 0x000fe20003800000 */
[----:B------:R-:W-:-:S02]  /*74e0*/  UIMAD UR14, UR15, UR16, URZ ;  /* 0x000000100f0e72a4 */ /* 0x000fc4000f8e023f */
[----:B------:R-:W-:Y:S02]  /*74f0*/  ULEA.HI.X.SX32 UR15, UR10, UR19, 0x1, UP1 ;  /* 0x000000130a0f7291 */ /* 0x000fe400088f0e3f */
[----:B------:R-:W-:Y:S02]  /*7500*/  USHF.R.S32.HI UR16, URZ, 0x7, UR11 ;  /* 0x000000073f107899 */ /* 0x000fe4000801140b */
[----:B------:R-:W-:-:S03]  /*7510*/  UIADD3 UR25, UR7, UR9, URZ ;  /* 0x0000000907197290 */ /* 0x000fc6000fffe03f */
[----:B------:R-:W-:Y:S09]  /*7520*/  @P1 BRA `(.L_x_2571) ;  /* 0x0000000400881947 */ /* 0x000ff20003800000 */
        /* <DEDUP_REMOVED lines=11> */
[----:B------:R-:W-:-:S04]  /*75e0*/  ULEA UR4, UR8, UR12, 0x6 ;  /* 0x0000000c08047291 */ /* 0x000fc8000f8e303f */
[----:B------:R-:W-:-:S04]  /*75f0*/  USHF.R.S32.HI UR10, URZ, 0x1f, UR4 ;  /* 0x0000001f3f0a7899 */ /* 0x000fc80008011404 */
[----:B------:R-:W-:-:S04]  /*7600*/  ULEA.HI UR10, UR10, UR4, URZ, 0x7 ;  /* 0x000000040a0a7291 */ /* 0x000fc8000f8f383f */
[----:B------:R-:W-:-:S04]  /*7610*/  USHF.R.S32.HI UR10, URZ, 0x7, UR10 ;  /* 0x000000073f0a7899 */ /* 0x000fc8000801140a */
[----:B------:R-:W-:-:S04]  /*7620*/  UISETP.LT.AND UP0, UPT, UR16, UR10, UPT ;  /* 0x0000000a1000728c */ /* 0x000fc8000bf01270 */
[----:B------:R-:W-:-:S06]  /*7630*/  USEL UR10, UR16, UR10, UP0 ;  /* 0x0000000a100a7287 */ /* 0x000fcc0008000000 */
[----:B------:R-:W-:-:S07]  /*7640*/  VIADD R5, R8, UR10 ;  /* 0x0000000a08057c36 */ /* 0x000fce0008000000 */
.L_x_2574:
[----:B------:R-:W2:Y:S04]  /*7650*/  LDG.E.STRONG.GPU R4, desc[UR46][R2.64] ;  /* 0x0000002e02047981 */ /* 0x000ea8000c1ef900 */
[----:B--2---:R-:W-:Y:S01]  /*7660*/  CCTL.IVALL ;  /* 0x00000000ff00798f */ /* 0x004fe20002000000 */
[----:B------:R-:W-:Y:S05]  /*7670*/  YIELD ;  /* 0x0000000000007946 */ /* 0x000fea0003800000 */
[----:B------:R-:W-:-:S13]  /*7680*/  ISETP.NE.AND P1, PT, R4, R5, PT ;  /* 0x000000050400720c */ /* 0x000fda0003f25270 */
[----:B------:R-:W-:Y:S05]  /*7690*/  @P1 BRA `(.L_x_2574) ;  /* 0xfffffffc00ec1947 */ /* 0x000fea000383ffff */
.L_x_2573:
[----:B------:R-:W-:Y:S05]  /*76a0*/  BSYNC B0 ;  /* 0x0000000000007941 */ /* 0x000fea0003800000 */
.L_x_2572:
[----:B------:R-:W-:-:S03]  /*76b0*/  UMOV UR4, 0xffffffff ;  /* 0xffffffff00047882 */ /* 0x000fc60000000000 */
[----:B------:R-:W-:Y:S05]  /*76c0*/  BRA.DIV UR4, `(.L_x_2575) ;  /* 0x00000036044c7947 */ /* 0x000fea000b800000 */
[----:B------:R-:W-:Y:S01]  /*76d0*/  NOP ;  /* 0x0000000000007918 */ /* 0x000fe20000000000 */
.L_x_2644:
[----:B------:R-:W-:Y:S01]  /*76e0*/  IMAD.U32 R9, RZ, RZ, UR8 ;  /* 0x00000008ff097e24 */ /* 0x000fe2000f8e00ff */
[----:B------:R-:W-:Y:S05]  /*76f0*/  WARPSYNC.ALL ;  /* 0x0000000000007948 */ /* 0x000fea0003800000 */
[----:B------:R-:W-:Y:S01]  /*7700*/  BAR.SYNC.DEFER_BLOCKING 0xd, 0xa0 ;  /* 0x0342800000007b1d */ /* 0x000fe20000010000 */
[----:B------:R-:W-:-:S05]  /*7710*/  IMAD.SHL.U32 R9, R9, 0x2000, RZ ;  /* 0x0000200009097824 */ /* 0x000fca00078e00ff */
[----:B------:R-:W-:Y:S04]  /*7720*/  BSSY B0, `(.L_x_2576) ;  /* 0x0000012000007945 */ /* 0x000fe80003800000 */
[----:B------:R-:W-:Y:S05]  /*7730*/  @!P0 BRA `(.L_x_2577) ;  /* 0x0000000000408947 */ /* 0x000fea0003800000 */
[----:B------:R-:W1:Y:S01]  /*7740*/  LDC.64 R6, c[0x0][0x2c0] ;  /* 0x0000b000ff067b82 */ /* 0x000e620000000a00 */
[----:B------:R-:W-:Y:S01]  /*7750*/  IADD3 R5, P1, R9, UR6, RZ ;  /* 0x0000000609057c10 */ /* 0x000fe2000ff3e0ff */
[----:B------:R-:W-:Y:S01]  /*7760*/  UMOV UR4, 0x400 ;  /* 0x0000040000047882 */ /* 0x000fe20000000000 */
[----:B------:R-:W-:Y:S01]  /*7770*/  UMOV UR20, 0x0 ;  /* 0x0000000000147882 */ /* 0x000fe20000000000 */
[----:B------:R-:W-:-:S04]  /*7780*/  UMOV UR21, 0x14f00000 ;  /* 0x14f0000000157882 */ /* 0x000fc80000000000 */
[----:B------:R-:W2:Y:S01]  /*7790*/  S2UR UR10, SR_CgaCtaId ;  /* 0x00000000000a79c3 */ /* 0x000ea20000008800 */
[----:B-1----:R-:W-:Y:S02]  /*77a0*/  LEA R4, P3, R5, R6, 0x2 ;  /* 0x0000000605047211 */ /* 0x002fe400078610ff */
[----:B------:R-:W-:Y:S02]  /*77b0*/  LEA.HI.X.SX32 R6, R9, UR25, 0x1, P1 ;  /* 0x0000001909067c11 */ /* 0x000fe400088f0eff */
[----:B------:R-:W-:Y:S02]  /*77c0*/  R2UR UR18, R4 ;  /* 0x00000000041272ca */ /* 0x000fe400000e0000 */
[----:B------:R-:W-:Y:S01]  /*77d0*/  LEA.HI.X R5, R5, R7, R6, 0x2, P3 ;  /* 0x0000000705057211 */ /* 0x000fe200018f1406 */
[----:B--2---:R-:W-:-:S03]  /*77e0*/  ULEA UR4, UR10, UR4, 0x18 ;  /* 0x000000040a047291 */ /* 0x004fc6000f8ec03f */
[----:B------:R-:W-:Y:S01]  /*77f0*/  R2UR UR19, R5 ;  /* 0x00000000051372ca */ /* 0x000fe200000e0000 */
[----:B------:R-:W-:Y:S01]  /*7800*/  UMOV UR10, 0x400 ;  /* 0x00000400000a7882 */ /* 0x000fe20000000000 */
[----:B------:R-:W-:-:S11]  /*7810*/  UIADD3 UR4, UR4, 0x10000, URZ ;  /* 0x0001000004047890 */ /* 0x000fd6000fffe03f */
[----:B------:R1:W-:Y:S02]  /*7820*/  UBLKRED.G.S.ADD.F32.RN [UR18], [UR4], UR10, desc[UR20] ;  /* 0x00001412040073bb */ /* 0x0003e400080a140a */
[----:B-1----:R0:W-:Y:S02]  /*7830*/  UTMACMDFLUSH ;  /* 0x00000000000079b7 */ /* 0x0021e40000000000 */
.L_x_2577:
[----:B------:R-:W-:Y:S05]  /*7840*/  BSYNC B0 ;  /* 0x0000000000007941 */ /* 0x000fea0003800000 */
.L_x_2576:
        /* <DEDUP_REMOVED lines=20> */
.L_x_2579:
[----:B------:R-:W-:Y:S05]  /*7990*/  BSYNC B0 ;  /* 0x0000000000007941 */ /* 0x000fea0003800000 */
.L_x_2578:
[----:B------:R-:W-:Y:S06]  /*79a0*/  BAR.ARV 0xa, 0xa0 ;  /* 0x0282800000007b1d */ /* 0x000fec0000002000 */
[----:B------:R-:W-:Y:S04]  /*79b0*/  BSSY B0, `(.L_x_2580) ;  /* 0x0000003000007945 */ /* 0x000fe80003800000 */
[----:B------:R-:W-:Y:S05]  /*79c0*/  @!P0 BRA `(.L_x_2581) ;  /* 0x0000000000048947 */ /* 0x000fea0003800000 */
[----:B------:R-:W-:-:S04]  /*79d0*/  DEPBAR.LE SB0, 0x0 ;  /* 0x000080000000791a */ /* 0x000fc80000000000 */
.L_x_2581:
[----:B------:R-:W-:Y:S05]  /*79e0*/  BSYNC B0 ;  /* 0x0000000000007941 */ /* 0x000fea0003800000 */
.L_x_2580:
        /* <DEDUP_REMOVED lines=19> */
.L_x_2583:
[----:B------:R-:W-:Y:S05]  /*7b20*/  BSYNC B0 ;  /* 0x0000000000007941 */ /* 0x000fea0003800000 */
.L_x_2582:
[----:B------:R-:W-:Y:S01]  /*7b30*/  UIADD3 UR17, UR8, 0x1, URZ ;  /* 0x0000000108117890 */ /* 0x000fe2000fffe03f */
[----:B------:R-:W-:Y:S11]  /*7b40*/  BRA `(.L_x_2584) ;  /* 0x0000000000047947 */ /* 0x000ff60003800000 */
.L_x_2571:
[----:B------:R-:W-:-:S05]  /*7b50*/  UMOV UR17, UR8 ;  /* 0x0000000800117c82 */ /* 0x000fca0008000000 */
.L_x_2584:
[----:B------:R-:W-:-:S04]  /*7b60*/  UIADD3 UR4, UR8, 0x1, URZ ;  /* 0x0000000108047890 */ /* 0x000fc8000fffe03f */
[----:B------:R-:W-:-:S06]  /*7b70*/  UISETP.NE.AND UP0, UPT, UR5, UR4, UPT ;  /* 0x000000040500728c */ /* 0x000fcc000bf05270 */
[----:B------:R-:W-:-:S13]  /*7b80*/  PLOP3.LUT P1, PT, PT, PT, UP0, 0x80, 0x0 ;  /* 0x000000000000781c */ /* 0x000fda0003f2f008 */
[----:B------:R-:W-:Y:S05]  /*7b90*/  @!P1 BRA `(.L_x_2511) ;  /* 0x0000002c00ac9947 */ /* 0x000fea0003800000 */
[----:B------:R-:W-:Y:S01]  /*7ba0*/  ULDC.64 UR10, c[0x0][0x2c0] ;  /* 0x0000b000000a7ab9 */ /* 0x000fe20000000a00 */
[----:B------:R-:W-:Y:S02]  /*7bb0*/  UIADD3 UR21, UR9, UR7, URZ ;  /* 0x0000000709157290 */ /* 0x000fe4000fffe03f */
[----:B------:R-:W-:Y:S01]  /*7bc0*/  ULEA UR20, UP0, UR6, UR10, 0x2 ;  /* 0x0000000a06147291 */ /* 0x000fe2000f80103f */
[----:B------:R-:W-:Y:S01]  /*7bd0*/  UMOV UR22, UR17 ;  /* 0x0000001100167c82 */ /* 0x000fe20008000000 */
[----:B------:R-:W-:Y:S02]  /*7be0*/  UMOV UR4, URZ ;  /* 0x0000003f00047c82 */ /* 0x000fe40008000000 */
[----:B------:R-:W-:Y:S02]  /*7bf0*/  ULEA.HI.X UR21, UR6, UR11, UR21, 0x2, UP0 ;  /* 0x0000000b06157291 */ /* 0x000fe400080f1415 */
[----:B------:R-:W-:-:S04]  /*7c00*/  UIADD3 UR20, UP0, UR20, 0x4000, URZ ;  /* 0x0000400014147890 */ /* 0x000fc8000ff1e03f */
[----:B------:R-:W-:-:S12]  /*7c10*/  UIADD3.X UR21, URZ, UR21, URZ, UP0, !UPT ;  /* 0x000000153f157290 */ /* 0x000fd800087fe43f */
.L_x_2609:
        /* <DEDUP_REMOVED lines=18> */
.L_x_2587:
[----:B------:R-:W2:Y:S04]  /*7d40*/  LDG.E.STRONG.GPU R4, desc[UR46][R2.64] ;  /* 0x0000002e02047981 */ /* 0x000ea8000c1ef900 */
[----:B--2---:R-:W-:Y:S01]  /*7d50*/  CCTL.IVALL ;  /* 0x00000000ff00798f */ /* 0x004fe20002000000 */
[----:B------:R-:W-:Y:S05]  /*7d60*/  YIELD ;  /* 0x0000000000007946 */ /* 0x000fea0003800000 */
[----:B------:R-:W-:-:S13]  /*7d70*/  ISETP.NE.AND P1, PT, R4, R5, PT ;  /* 0x000000050400720c */ /* 0x000fda0003f25270 */
[----:B------:R-:W-:Y:S05]  /*7d80*/  @P1 BRA `(.L_x_2587) ;  /* 0xfffffffc00ec1947 */ /* 0x000fea000383ffff */
.L_x_2586:
[----:B------:R-:W-:Y:S05]  /*7d90*/  BSYNC B0 ;  /* 0x0000000000007941 */ /* 0x000fea0003800000 */
.L_x_2585:
[----:B------:R-:W-:-:S03]  /*7da0*/  UMOV UR18, 0xffffffff ;  /* 0xffffffff00127882 */ /* 0x000fc60000000000 */
[----:B------:R-:W-:Y:S05]  /*7db0*/  BRA.DIV UR18, `(.L_x_2588) ;  /* 0x0000002e12ac7947 */ /* 0x000fea000b800000 */
[----:B------:R-:W-:Y:S01]  /*7dc0*/  NOP ;  /* 0x0000000000007918 */ /* 0x000fe20000000000 */
.L_x_2647:
        /* <DEDUP_REMOVED lines=19> */
.L_x_2590:
[----:B------:R-:W-:Y:S05]  /*7f00*/  BSYNC B0 ;  /* 0x0000000000007941 */ /* 0x000fea0003800000 */
.L_x_2589:
        /* <DEDUP_REMOVED lines=15> */
.L_x_2592:
[----:B------:R-:W-:Y:S05]  /*8000*/  BSYNC B0 ;  /* 0x0000000000007941 */ /* 0x000fea0003800000 */
.L_x_2591:
[----:B------:R-:W-:Y:S06]  /*8010*/  BAR.ARV 0xa, 0xa0 ;  /* 0x0282800000007b1d */ /* 0x000fec0000002000 */
[----:B------:R-:W-:Y:S04]  /*8020*/  BSSY B0, `(.L_x_2593) ;  /* 0x0000003000007945 */ /* 0x000fe80003800000 */
[----:B------:R-:W-:Y:S05]  /*8030*/  @!P0 BRA `(.L_x_2594) ;  /* 0x0000000000048947 */ /* 0x000fea0003800000 */
[----:B------:R-:W-:-:S04]  /*8040*/  DEPBAR.LE SB0, 0x0 ;  /* 0x000080000000791a */ /* 0x000fc80000000000 */
.L_x_2594:
[----:B------:R-:W-:Y:S05]  /*8050*/  BSYNC B0 ;  /* 0x0000000000007941 */ /* 0x000fea0003800000 */
.L_x_2593:
        /* <DEDUP_REMOVED lines=19> */
.L_x_2596:
[----:B------:R-:W-:Y:S05]  /*8190*/  BSYNC B0 ;  /* 0x0000000000007941 */ /* 0x000fea0003800000 */
.L_x_2595:
        /* <DEDUP_REMOVED lines=10> */
[----:B------:R-:W-:-:S04]  /*8240*/  UIADD3 UR10, UR10, 0x40, URZ ;  /* 0x000000400a0a7890 */ /* 0x000fc8000fffe03f */
[----:B------:R-:W-:-:S04]  /*8250*/  USHF.R.S32.HI UR11, URZ, 0x1f, UR10 ;  /* 0x0000001f3f0b7899 */ /* 0x000fc8000801140a */
[----:B------:R-:W-:-:S04]  /*8260*/  ULEA.HI UR11, UR11, UR10, URZ, 0x7 ;  /* 0x0000000a0b0b7291 */ /* 0x000fc8000f8f383f */
[----:B------:R-:W-:-:S04]  /*8270*/  USHF.R.S32.HI UR11, URZ, 0x7, UR11 ;  /* 0x000000073f0b7899 */ /* 0x000fc8000801140b */
[----:B------:R-:W-:-:S04]  /*8280*/  UISETP.LT.AND UP0, UPT, UR16, UR11, UPT ;  /* 0x0000000b1000728c */ /* 0x000fc8000bf01270 */
[----:B------:R-:W-:-:S06]  /*8290*/  USEL UR11, UR16, UR11, UP0 ;  /* 0x0000000b100b7287 */ /* 0x000fcc0008000000 */
[----:B------:R-:W-:-:S07]  /*82a0*/  VIADD R5, R8, UR11 ;  /* 0x0000000b08057c36 */ /* 0x000fce0008000000 */
.L_x_2599:
[----:B------:R-:W2:Y:S04]  /*82b0*/  LDG.E.STRONG.GPU R4, desc[UR46][R2.64] ;  /* 0x0000002e02047981 */ /* 0x000ea8000c1ef900 */
[----:B--2---:R-:W-:Y:S01]  /*82c0*/  CCTL.IVALL ;  /* 0x00000000ff00798f */ /* 0x004fe20002000000 */
[----:B------:R-:W-:Y:S05]  /*82d0*/  YIELD ;  /* 0x0000000000007946 */ /* 0x000fea0003800000 */
[----:B------:R-:W-:-:S13]  /*82e0*/  ISETP.NE.AND P1, PT, R4, R5, PT ;  /* 0x000000050400720c */ /* 0x000fda0003f25270 */
[----:B------:R-:W-:Y:S05]  /*82f0*/  @P1 BRA `(.L_x_2599) ;  /* 0xfffffffc00ec1947 */ /* 0x000fea000383ffff */
.L_x_2598:
[----:B------:R-:W-:Y:S05]  /*8300*/  BSYNC B0 ;  /* 0x0000000000007941 */ /* 0x000fea0003800000 */
.L_x_2597:
[----:B------:R-:W-:-:S03]  /*8310*/  UMOV UR10, 0xffffffff ;  /* 0xffffffff000a7882 */ /* 0x000fc60000000000 */
[----:B------:R-:W-:Y:S05]  /*8320*/  BRA.DIV UR10, `(.L_x_2600) ;  /* 0x0000002a0a6c7947 */ /* 0x000fea000b800000 */
[----:B------:R-:W-:Y:S01]  /*8330*/  NOP ;  /* 0x0000000000007918 */ /* 0x000fe20000000000 */
.L_x_2650:
        /* <DEDUP_REMOVED lines=15> */
.L_x_2602:
[----:B------:R-:W-:Y:S05]  /*8430*/  BSYNC B0 ;  /* 0x0000000000007941 */ /* 0x000fea0003800000 */
.L_x_2601:
        /* <DEDUP_REMOVED lines=15> */
.L_x_2604:
[----:B------:R-:W-:Y:S05]  /*8530*/  BSYNC B0 ;  /* 0x0000000000007941 */ /* 0x000fea0003800000 */
.L_x_2603:
[----:B------:R-:W-:Y:S06]  /*8540*/  BAR.ARV 0xa, 0xa0 ;  /* 0x0282800000007b1d */ /* 0x000fec0000002000 */
[----:B------:R-:W-:Y:S04]  /*8550*/  BSSY B0, `(.L_x_2605) ;  /* 0x0000003000007945 */ /* 0x000fe80003800000 */
[----:B------:R-:W-:Y:S05]  /*8560*/  @!P0 BRA `(.L_x_2606) ;  /* 0x0000000000048947 */ /* 0x000fea0003800000 */
[----:B------:R-:W-:-:S04]  /*8570*/  DEPBAR.LE SB0, 0x0 ;  /* 0x000080000000791a */ /* 0x000fc80000000000 */
.L_x_2606:
[----:B------:R-:W-:Y:S05]  /*8580*/  BSYNC B0 ;  /* 0x0000000000007941 */ /* 0x000fea0003800000 */
.L_x_2605:
        /* <DEDUP_REMOVED lines=19> */
.L_x_2608:
[----:B------:R-:W-:Y:S05]  /*86c0*/  BSYNC B0 ;  /* 0x0000000000007941 */ /* 0x000fea0003800000 */
.L_x_2607:
[----:B------:R-:W-:Y:S02]  /*86d0*/  UIADD3 UR17, UR17, 0x2, URZ ;  /* 0x0000000211117890 */ /* 0x000fe4000fffe03f */
[----:B------:R-:W-:Y:S02]  /*86e0*/  UIADD3 UR4, UR4, 0x4000, URZ ;  /* 0x0000400004047890 */ /* 0x000fe4000fffe03f */
[----:B------:R-:W-:-:S06]  /*86f0*/  UISETP.GE.AND UP0, UPT, UR17, UR5, UPT ;  /* 0x000000051100728c */ /* 0x000fcc000bf06270 */
[----:B------:R-:W-:-:S13]  /*8700*/  PLOP3.LUT P1, PT, PT, PT, UP0, 0x80, 0x0 ;  /* 0x000000000000781c */ /* 0x000fda0003f2f008 */
[----:B------:R-:W-:Y:S05]  /*8710*/  @!P1 BRA `(.L_x_2609) ;  /* 0xfffffff400409947 */ /* 0x000fea000383ffff */
[----:B------:R-:W-:Y:S05]  /*8720*/  BRA `(.L_x_2511) ;  /* 0x0000002000c87947 */ /* 0x000fea0003800000 */
.L_x_2568:
        /* <DEDUP_REMOVED lines=21> */
.L_x_2610:
[----:B------:R-:W-:Y:S01]  /*8880*/  ULDC UR9, c[0x0][0xb44] ;  /* 0x0002d10000097ab9 */ /* 0x000fe20000000800 */
[----:B------:R-:W-:Y:S01]  /*8890*/  UMOV UR7, UR8 ;  /* 0x0000000800077c82 */ /* 0x000fe20008000000 */
[----:B------:R-:W-:-:S11]  /*88a0*/  UISETP.NE.AND UP0, UPT, UR9, 0x1, UPT ;  /* 0x000000010900788c */ /* 0x000fd6000bf05270 */
[----:B------:R-:W-:Y:S02]  /*88b0*/  @UP0 ULDC.64 UR10, c[0x0][0xb48] ;  /* 0x0002d200000a0ab9 */ /* 0x000fe40000000a00 */
[----:B------:R-:W-:-:S04]  /*88c0*/  UIMAD.WIDE.U32 UR4, UR8, UR10, URZ ;  /* 0x0000000a080472a5 */ /* 0x000fc8000f8e003f */
[----:B------:R-:W-:-:S04]  /*88d0*/  @UP0 USHF.R.U32.HI UR7, URZ, UR11, UR5 ;  /* 0x0000000b3f070299 */ /* 0x000fc80008011605 */
[----:B------:R-:W-:-:S12]  /*88e0*/  UIMAD UR4, UR7, UR9, URZ ;  /* 0x00000009070472a4 */ /* 0x000fd8000f8e023f */
.L_x_2611:
        /* <DEDUP_REMOVED lines=16> */
[----:B------:R-:W-:Y:S01]  /*89f0*/  ULOP3.LUT UR7, URZ, UR7, URZ, 0x33, !UPT ;  /* 0x000000073f077292 */ /* 0x000fe2000f8e333f */
[----:B------:R-:W-:Y:S01]  /*8a00*/  ULDC UR4, c[0x0][0xb2c] ;  /* 0x0002cb0000047ab9 */ /* 0x000fe20000000800 */
[----:B------:R-:W-:Y:S02]  /*8a10*/  ULDC UR5, c[0x0][0x280] ;  /* 0x0000a00000057ab9 */ /* 0x000fe40000000800 */
[----:B------:R-:W-:Y:S01]  /*8a20*/  UIADD3 UR7, UR7, UR4, URZ ;  /* 0x0000000407077290 */ /* 0x000fe2000fffe03f */
[----:B------:R-:W-:Y:S02]  /*8a30*/  ULDC UR6, c[0x0][0x74c] ;  /* 0x0001d30000067ab9 */ /* 0x000fe40000000800 */
[----:B------:R-:W-:Y:S01]  /*8a40*/  ULDC UR4, c[0x0][0x290] ;  /* 0x0000a40000047ab9 */ /* 0x000fe20000000800 */
[----:B------:R-:W-:-:S04]  /*8a50*/  USHF.L.U32 UR11, UR7, 0x7, URZ ;  /* 0x00000007070b7899 */ /* 0x000fc8000800063f */
        /* <DEDUP_REMOVED lines=50> */
.L_x_2651:
        /* <DEDUP_REMOVED lines=15> */
.L_x_2615:
        /* <DEDUP_REMOVED lines=97> */
.L_x_2626:
[----:B--234-:R-:W-:-:S04]  /*9480*/  SHF.L.U32 R21, R11, 0x1f, RZ ;  /* 0x0000001f0b157819 */ /* 0x01cfc800000006ff */
[----:B------:R-:W1:Y:S02]  /*9490*/  SYNCS.PHASECHK.TRANS64.TRYWAIT P1, [R16+URZ+0x30840], R21 ;  /* 0x03084015100075a7 */ /* 0x000e64000802017f */
[----:B-1----:R-:W-:Y:S05]  /*94a0*/  @!P1 BRA `(.L_x_2618) ;  /* 0x00000018003c9947 */ /* 0x002fea0003800000 */
.L_x_2652:
[----:B------:R-:W-:Y:S05]  /*94b0*/  @P0 BRA `(.L_x_2619) ;  /* 0x0000000000140947 */ /* 0x000fea0003800000 */
[----:B------:R-:W-:Y:S01]  /*94c0*/  ISETP.NE.AND P1, PT, R6, RZ, PT ;  /* 0x000000ff0600720c */ /* 0x000fe20003f25270 */
[----:B------:R-:W-:-:S04]  /*94d0*/  IMAD.MOV.U32 R3, RZ, RZ, 0x4100 ;  /* 0x00004100ff037424 */ /* 0x000fc800078e00ff */
[----:B------:R3:W-:Y:S08]  /*94e0*/  SYNCS.ARRIVE.TRANS64 RZ, [R16+URZ+0x30830], R3 ;  /* 0x0308300310ff79a7 */ /* 0x0007f0000800003f */
[----:B------:R-:W-:Y:S05]  /*94f0*/  @!P1 BRA `(.L_x_2619) ;  /* 0x0000000000049947 */ /* 0x000fea0003800000 */
[----:B------:R-:W-:Y:S01]  /*9500*/  BPT.TRAP 0x1 ;  /* 0x000000040000795c */ /* 0x000fe20000300000 */
.L_x_2619:
        /* <DEDUP_REMOVED lines=36> */
.L_x_2653:
[----:B------:R-:W-:Y:S05]  /*9750*/  @P0 BRA `(.L_x_2621) ;  /* 0x0000000000140947 */ /* 0x000fea0003800000 */
[----:B------:R-:W-:Y:S01]  /*9760*/  ISETP.NE.AND P1, PT, R6, RZ, PT ;  /* 0x000000ff0600720c */ /* 0x000fe20003f25270 */
[----:B------:R-:W-:-:S04]  /*9770*/  IMAD.MOV.U32 R2, RZ, RZ, 0x4100 ;  /* 0x00004100ff027424 */ /* 0x000fc800078e00ff */
[----:B------:R3:W-:Y:S08]  /*9780*/  SYNCS.ARRIVE.TRANS64 RZ, [R16+URZ+0x30818], R2 ;  /* 0x0308180210ff79a7 */ /* 0x0007f0000800003f */
[----:B------:R-:W-:Y:S05]  /*9790*/  @!P1 BRA `(.L_x_2621) ;  /* 0x0000000000049947 */ /* 0x000fea0003800000 */
[----:B------:R-:W-:Y:S01]  /*97a0*/  BPT.TRAP 0x1 ;  /* 0x000000040000795c */ /* 0x000fe20000300000 */
.L_x_2621:
        /* <DEDUP_REMOVED lines=36> */
.L_x_2654:
[----:B------:R-:W-:Y:S05]  /*99f0*/  @P0 BRA `(.L_x_2623) ;  /* 0x0000000000140947 */ /* 0x000fea0003800000 */
[----:B------:R-:W-:Y:S01]  /*9a00*/  ISETP.NE.AND P1, PT, R6, RZ, PT ;  /* 0x000000ff0600720c */ /* 0x000fe20003f25270 */
[----:B-123--:R-:W-:-:S04]  /*9a10*/  IMAD.MOV.U32 R21, RZ, RZ, 0x4100 ;  /* 0x00004100ff157424 */ /* 0x00efc800078e00ff */
[----:B------:R4:W-:Y:S08]  /*9a20*/  SYNCS.ARRIVE.TRANS64 RZ, [R16+URZ+0x30838], R21 ;  /* 0x0308381510ff79a7 */ /* 0x0009f0000800003f */
[----:B------:R-:W-:Y:S05]  /*9a30*/  @!P1 BRA `(.L_x_2623) ;  /* 0x0000000000049947 */ /* 0x000fea0003800000 */
[----:B------:R-:W-:Y:S01]  /*9a40*/  BPT.TRAP 0x1 ;  /* 0x000000040000795c */ /* 0x000fe20000300000 */
.L_x_2623:
        /* <DEDUP_REMOVED lines=31> */
.L_x_2656:
[----:B------:R-:W-:Y:S05]  /*9c40*/  @P0 BRA `(.L_x_2625) ;  /* 0x0000000000140947 */ /* 0x000fea0003800000 */
[----:B------:R-:W-:Y:S01]  /*9c50*/  ISETP.NE.AND P1, PT, R6, RZ, PT ;  /* 0x000000ff0600720c */ /* 0x000fe20003f25270 */
[----:B------:R-:W-:-:S04]  /*9c60*/  IMAD.MOV.U32 R5, RZ, RZ, 0x4100 ;  /* 0x00004100ff057424 */ /* 0x000fc800078e00ff */
[----:B------:R1:W-:Y:S08]  /*9c70*/  SYNCS.ARRIVE.TRANS64 RZ, [R16+URZ+0x30810], R5 ;  /* 0x0308100510ff79a7 */ /* 0x0003f0000800003f */
[----:B------:R-:W-:Y:S05]  /*9c80*/  @!P1 BRA `(.L_x_2625) ;  /* 0x0000000000049947 */ /* 0x000fea0003800000 */
[----:B------:R-:W-:Y:S01]  /*9c90*/  BPT.TRAP 0x1 ;  /* 0x000000040000795c */ /* 0x000fe20000300000 */
.L_x_2625:
        /* <DEDUP_REMOVED lines=37> */
.L_x_2617:
        /* <DEDUP_REMOVED lines=8> */
.L_x_2657:
[----:B------:R-:W-:Y:S05]  /*9f70*/  @P0 BRA `(.L_x_2628) ;  /* 0x0000000000140947 */ /* 0x000fea0003800000 */
[----:B------:R-:W-:Y:S01]  /*9f80*/  ISETP.NE.AND P1, PT, R6, RZ, PT ;  /* 0x000000ff0600720c */ /* 0x000fe20003f25270 */
[----:B------:R-:W-:-:S04]  /*9f90*/  IMAD.MOV.U32 R5, RZ, RZ, 0x4100 ;  /* 0x00004100ff057424 */ /* 0x000fc800078e00ff */
[----:B------:R2:W-:Y:S08]  /*9fa0*/  SYNCS.ARRIVE.TRANS64 RZ, [R16+URZ+0x30830], R5 ;  /* 0x0308300510ff79a7 */ /* 0x0005f0000800003f */
[----:B------:R-:W-:Y:S05]  /*9fb0*/  @!P1 BRA `(.L_x_2628) ;  /* 0x0000000000049947 */ /* 0x000fea0003800000 */
[----:B------:R-:W-:Y:S01]  /*9fc0*/  BPT.TRAP 0x1 ;  /* 0x000000040000795c */ /* 0x000fe20000300000 */
.L_x_2628:
        /* <DEDUP_REMOVED lines=33> */
.L_x_2658:
[----:B------:R-:W-:Y:S05]  /*a1e0*/  @P0 BRA `(.L_x_2630) ;  /* 0x0000000000140947 */ /* 0x000fea0003800000 */
[----:B------:R-:W-:Y:S01]  /*a1f0*/  ISETP.NE.AND P0, PT, R6, RZ, PT ;  /* 0x000000ff0600720c */ /* 0x000fe20003f05270 */
[----:B------:R-:W-:-:S04]  /*a200*/  IMAD.MOV.U32 R5, RZ, RZ, 0x4100 ;  /* 0x00004100ff057424 */ /* 0x000fc800078e00ff */
[----:B------:R1:W-:Y:S08]  /*a210*/  SYNCS.ARRIVE.TRANS64 RZ, [R16+URZ+0x30818], R5 ;  /* 0x0308180510ff79a7 */ /* 0x0003f0000800003f */
[----:B------:R-:W-:Y:S05]  /*a220*/  @!P0 BRA `(.L_x_2630) ;  /* 0x0000000000048947 */ /* 0x000fea0003800000 */
[----:B------:R-:W-:Y:S01]  /*a230*/  BPT.TRAP 0x1 ;  /* 0x000000040000795c */ /* 0x000fe20000300000 */
.L_x_2630:
        /* <DEDUP_REMOVED lines=37> */
.L_x_2616:
[----:B------:R-:W1:Y:S01]  /*a490*/  S2R R0, SR_TID.X ;  /* 0x0000000000007919 */ /* 0x000e620000002100 */
[----:B------:R-:W-:Y:S01]  /*a4a0*/  IMAD R3, R19, 0x8, R16 ;  /* 0x0000000813037824 */ /* 0x000fe200078e0210 */
[----:B-1----:R-:W-:Y:S02]  /*a4b0*/  LOP3.LUT R2, R0, 0x7f, RZ, 0xc0, !PT ;  /* 0x0000007f00027812 */ /* 0x002fe400078ec0ff */
[----:B------:R-:W-:Y:S02]  /*a4c0*/  SHF.L.U32 R0, R11, 0x1f, RZ ;  /* 0x0000001f0b007819 */ /* 0x000fe400000006ff */
[----:B------:R-:W-:Y:S02]  /*a4d0*/  ISETP.NE.AND P1, PT, R2, RZ, PT ;  /* 0x000000ff0200720c */ /* 0x000fe40003f25270 */
[----:B------:R-:W1:Y:S02]  /*a4e0*/  SYNCS.PHASECHK.TRANS64.TRYWAIT P0, [R3+URZ+0x30840], R0 ;  /* 0x03084000030075a7 */ /* 0x000e64000800017f */
[----:B-1----:R-:W-:Y:S09]  /*a4f0*/  @!P0 BRA `(.L_x_2631) ;  /* 0x0000000800a48947 */ /* 0x002ff20003800000 */
.L_x_2659:
[----:B------:R-:W-:Y:S05]  /*a500*/  @P1 BRA `(.L_x_2632) ;  /* 0x0000000000181947 */ /* 0x000fea0003800000 */
[----:B------:R-:W1:Y:S01]  /*a510*/  S2R R2, SR_TID.X ;  /* 0x0000000000027919 */ /* 0x000e620000002100 */
[----:B------:R-:W-:-:S04]  /*a520*/  IMAD.MOV.U32 R0, RZ, RZ, 0x4100 ;  /* 0x00004100ff007424 */ /* 0x000fc800078e00ff */
[----:B------:R1:W-:Y:S02]  /*a530*/  SYNCS.ARRIVE.TRANS64 RZ, [R3+URZ+0x30830], R0 ;  /* 0x0308300003ff79a7 */ /* 0x0003e4000800003f */
[----:B-1----:R-:W-:-:S13]  /*a540*/  LOP3.LUT P0, RZ, R2, 0x1f, RZ, 0xc0, !PT ;  /* 0x0000001f02ff7812 */ /* 0x002fda000780c0ff */
[----:B------:R-:W-:Y:S05]  /*a550*/  @!P0 BRA `(.L_x_2632) ;  /* 0x0000000000048947 */ /* 0x000fea0003800000 */
[----:B------:R-:W-:Y:S01]  /*a560*/  BPT.TRAP 0x1 ;  /* 0x000000040000795c */ /* 0x000fe20000300000 */
.L_x_2632:
        /* <DEDUP_REMOVED lines=40> */
.L_x_2613:
[----:B------:R-:W-:Y:S05]  /*a7f0*/  BSYNC B0 ;  /* 0x0000000000007941 */ /* 0x000fea0003800000 */
.L_x_2612:
[----:B------:R-:W-:-:S03]  /*a800*/  UMOV UR7, 0xffffffff ;  /* 0xffffffff00077882 */ /* 0x000fc60000000000 */
[----:B------:R-:W-:Y:S05]  /*a810*/  BRA.DIV UR7, `(.L_x_2633) ;  /* 0x0000000607f07947 */ /* 0x000fea000b800000 */
[----:B------:R-:W-:-:S13]  /*a820*/  ELECT P6, URZ, PT ;  /* 0x00000000003f782f */ /* 0x000fda00038c0000 */
.L_x_2662:
[----:B------:R-:W-:Y:S05]  /*a830*/  @!P6 BRA `(.L_x_2511) ;  /* 0x000000000084e947 */ /* 0x000fea0003800000 */
[----:B------:R-:W-:-:S06]  /*a840*/  ULOP3.LUT UR7, UR38, 0x2, URZ, 0xfc, !UPT ;  /* 0x0000000226077892 */ /* 0x000fcc000f8efc3f */
[----:B------:R-:W-:-:S05]  /*a850*/  IMAD.U32 R2, RZ, RZ, UR7 ;  /* 0x00000007ff027e24 */ /* 0x000fca000f8e00ff */
[----:B------:R-:W-:-:S13]  /*a860*/  ISETP.NE.AND P2, PT, R2, 0x3, PT ;  /* 0x000000030200780c */ /* 0x000fda0003f45270 */
[----:B------:R-:W-:Y:S05]  /*a870*/  @!P2 BRA `(.L_x_2634) ;  /* 0x000000000004a947 */ /* 0x000fea0003800000 */
[----:B------:R-:W-:Y:S01]  /*a880*/  BPT.TRAP 0x1 ;  /* 0x000000040000795c */ /* 0x000fe20000300000 */
.L_x_2634:
        /* <DEDUP_REMOVED lines=15> */
.L_x_2663:
[----:B------:R-:W2:Y:S02]  /*a980*/  SYNCS.PHASECHK.TRANS64.TRYWAIT P0, [R3+URZ], R2 ;  /* 0x00000002030075a7 */ /* 0x000ea4000800017f */
[----:B--2---:R-:W-:Y:S05]  /*a990*/  @!P0 BRA `(.L_x_2636) ;  /* 0x0000000400c48947 */ /* 0x004fea0003800000 */
.L_x_2664:
[----:B------:R-:W-:Y:S05]  /*a9a0*/  @!P2 BRA `(.L_x_2637) ;  /* 0x000000000004a947 */ /* 0x000fea0003800000 */
[----:B------:R-:W-:Y:S01]  /*a9b0*/  BPT.TRAP 0x1 ;  /* 0x000000040000795c */ /* 0x000fe20000300000 */
.L_x_2637:
[----:B--2---:R-:W-:-:S04]  /*a9c0*/  VIADD R3, R7, 0x30840 ;  /* 0x0003084007037836 */ /* 0x004fc80000000000 */
[----:B------:R-:W-:-:S04]  /*a9d0*/  IMAD R0, R0, 0x8, R3 ;  /* 0x0000000800007824 */ /* 0x000fc800078e0203 */
[----:B------:R-:W2:Y:S02]  /*a9e0*/  SYNCS.PHASECHK.TRANS64.TRYWAIT P0, [R0+URZ], R5 ;  /* 0x00000005000075a7 */ /* 0x000ea4000800017f */
[----:B--2---:R-:W-:Y:S05]  /*a9f0*/  @!P0 BRA `(.L_x_2638) ;  /* 0x0000000400c08947 */ /* 0x004fea0003800000 */
.L_x_2665:
[----:B------:R-:W-:-:S07]  /*aa00*/  IMAD R3, R4, 0x8, R3 ;  /* 0x0000000804037824 */ /* 0x000fce00078e0203 */
.L_x_2639:
[----:B---3--:R3:W4:Y:S02]  /*aa10*/  SYNCS.PHASECHK.TRANS64.TRYWAIT P0, [R3+URZ], R2 ;  /* 0x00000002030075a7 */ /* 0x008724000800017f */
[----:B----4-:R-:W-:Y:S05]  /*aa20*/  @!P0 NANOSLEEP.SYNCS 0x989680 ;  /* 0x009896800000895d */ /* 0x010fea0003900000 */
[----:B------:R-:W4:Y:S02]  /*aa30*/  @!P0 SYNCS.PHASECHK.TRANS64 P0, [R3+URZ], R2 ;  /* 0x00000002030085a7 */ /* 0x000f24000800007f */
[----:B----4-:R-:W-:Y:S05]  /*aa40*/  @!P0 BRA `(.L_x_2639) ;  /* 0xfffffffc00f08947 */ /* 0x010fea000383ffff */
.L_x_2511:
[----:B------:R-:W-:Y:S05]  /*aa50*/  BSYNC B6 ;  /* 0x0000000000067941 */ /* 0x000fea0003800000 */
.L_x_2506:
[----:B------:R-:W-:Y:S05]  /*aa60*/  EXIT ;  /* 0x000000000000794d */ /* 0x000fea0003800000 */
.L_x_2517:
[----:B------:R-:W-:Y:S02]  /*aa70*/  IMAD.MOV.U32 R12, RZ, RZ, RZ ;  /* 0x000000ffff0c7224 */ /* 0x000fe400078e00ff */
[----:B------:R-:W-:Y:S02]  /*aa80*/  IMAD.MOV.U32 R11, RZ, RZ, 0x1f ;  /* 0x0000001fff0b7424 */ /* 0x000fe400078e00ff */
[----:B------:R-:W-:-:S07]  /*aa90*/  IMAD.MOV.U32 R15, RZ, RZ, -0x1 ;  /* 0xffffffffff0f7424 */ /* 0x000fce00078e00ff */
[----:B------:R-:W-:Y:S05]  /*aaa0*/  WARPSYNC.COLLECTIVE R15, `(.L_x_2640) ;  /* 0x000000000f087348 */ /* 0x000fea0003c00000 */
[----:B------:R1:W2:Y:S02]  /*aab0*/  SHFL.IDX P6, R14, R13, R12, R11 ;  /* 0x0000000c0d0e7389 */ /* 0x0002a400000c000b */
[----:B-12---:R-:W-:Y:S01]  /*aac0*/  ENDCOLLECTIVE ;  /* 0x000000000000791b */ /* 0x006fe20003800000 */
.L_x_2640:
[----:B------:R-:W-:Y:S05]  /*aad0*/  BRA `(.L_x_2641) ;  /* 0xffffff68003c7947 */ /* 0x000fea000383ffff */
.L_x_2519:
        /* <DEDUP_REMOVED lines=8> */
.L_x_2523:
[----:B---3--:R3:W4:Y:S02]  /*ab60*/  SYNCS.PHASECHK.TRANS64.TRYWAIT P1, [R0+URZ+0x30810], R209 ;  /* 0x030810d1000075a7 */ /* 0x008724000802017f */
[----:B----4-:R-:W-:Y:S05]  /*ab70*/  @!P1 NANOSLEEP.SYNCS 0x989680 ;  /* 0x009896800000995d */ /* 0x010fea0003900000 */
[----:B------:R-:W4:Y:S02]  /*ab80*/  @!P1 SYNCS.PHASECHK.TRANS64 P1, [R0+URZ+0x30810], R209 ;  /* 0x030810d1000095a7 */ /* 0x000f24000802007f */
[----:B----4-:R-:W-:Y:S05]  /*ab90*/  @!P1 BRA `(.L_x_2523) ;  /* 0xfffffffc00f09947 */ /* 0x010fea000383ffff */
[----:B------:R-:W-:Y:S05]  /*aba0*/  BRA `(.L_x_2522) ;  /* 0xffffff70002c7947 */ /* 0x000fea000383ffff */
.L_x_2527:
[----:B------:R1:W1:Y:S02]  /*abb0*/  SYNCS.PHASECHK.TRANS64.TRYWAIT P1, [R0+URZ+0x30830], R209 ;  /* 0x030830d1000075a7 */ /* 0x000264000802017f */
[----:B-1----:R-:W-:Y:S05]  /*abc0*/  @!P1 NANOSLEEP.SYNCS 0x989680 ;  /* 0x009896800000995d */ /* 0x002fea0003900000 */
[----:B------:R-:W1:Y:S02]  /*abd0*/  @!P1 SYNCS.PHASECHK.TRANS64 P1, [R0+URZ+0x30830], R209 ;  /* 0x030830d1000095a7 */ /* 0x000e64000802007f */
[----:B-1----:R-:W-:Y:S05]  /*abe0*/  @!P1 BRA `(.L_x_2527) ;  /* 0xfffffffc00f09947 */ /* 0x002fea000383ffff */
[----:B------:R-:W-:Y:S05]  /*abf0*/  BRA `(.L_x_2526) ;  /* 0xffffff78004c7947 */ /* 0x000fea000383ffff */
.L_x_2575:
[----:B------:R-:W-:Y:S01]  /*ac00*/  BSSY B0, `(.L_x_2642) ;  /* 0x0000005000007945 */ /* 0x000fe20003800000 */
[----:B------:R-:W-:-:S07]  /*ac10*/  IMAD.MOV.U32 R15, RZ, RZ, -0x1 ;  /* 0xffffffffff0f7424 */ /* 0x000fce00078e00ff */
[----:B------:R-:W-:Y:S05]  /*ac20*/  WARPSYNC.COLLECTIVE R15, `(.L_x_2643) ;  /* 0x000000000f087348 */ /* 0x000fea0003c00000 */
[----:B------:R-:W-:Y:S01]  /*ac30*/  NOP ;  /* 0x0000000000007918 */ /* 0x000fe20000000000 */
[----:B------:R-:W-:Y:S01]  /*ac40*/  ENDCOLLECTIVE ;  /* 0x000000000000791b */ /* 0x000fe20003800000 */
.L_x_2643:
[----:B------:R-:W-:Y:S05]  /*ac50*/  BSYNC B0 ;  /* 0x0000000000007941 */ /* 0x000fea0003800000 */
.L_x_2642:
[----:B------:R-:W-:Y:S05]  /*ac60*/  BRA `(.L_x_2644) ;  /* 0xffffffc8009c7947 */ /* 0x000fea000383ffff */
.L_x_2588:
[----:B------:R-:W-:Y:S01]  /*ac70*/  BSSY B0, `(.L_x_2645) ;  /* 0x0000005000007945 */ /* 0x000fe20003800000 */
[----:B------:R-:W-:-:S07]  /*ac80*/  IMAD.MOV.U32 R15, RZ, RZ, -0x1 ;  /* 0xffffffffff0f7424 */ /* 0x000fce00078e00ff */
[----:B------:R-:W-:Y:S05]  /*ac90*/  WARPSYNC.COLLECTIVE R15, `(.L_x_2646) ;  /* 0x000000000f087348 */ /* 0x000fea0003c00000 */
[----:B------:R-:W-:Y:S01]  /*aca0*/  NOP ;  /* 0x0000000000007918 */ /* 0x000fe20000000000 */
[----:B------:R-:W-:Y:S01]  /*acb0*/  ENDCOLLECTIVE ;  /* 0x000000000000791b */ /* 0x000fe20003800000 */
.L_x_2646:
[----:B------:R-:W-:Y:S05]  /*acc0*/  BSYNC B0 ;  /* 0x0000000000007941 */ /* 0x000fea0003800000 */
.L_x_2645:
[----:B------:R-:W-:Y:S05]  /*acd0*/  BRA `(.L_x_2647) ;  /* 0xffffffd0003c7947 */ /* 0x000fea000383ffff */
.L_x_2600:
[----:B------:R-:W-:Y:S01]  /*ace0*/  BSSY B0, `(.L_x_2648) ;  /* 0x0000005000007945 */ /* 0x000fe20003800000 */
[----:B------:R-:W-:-:S07]  /*acf0*/  IMAD.MOV.U32 R15, RZ, RZ, -0x1 ;  /* 0xffffffffff0f7424 */ /* 0x000fce00078e00ff */
[----:B------:R-:W-:Y:S05]  /*ad00*/  WARPSYNC.COLLECTIVE R15, `(.L_x_2649) ;  /* 0x000000000f087348 */ /* 0x000fea0003c00000 */
[----:B------:R-:W-:Y:S01]  /*ad10*/  NOP ;  /* 0x0000000000007918 */ /* 0x000fe20000000000 */
[----:B------:R-:W-:Y:S01]  /*ad20*/  ENDCOLLECTIVE ;  /* 0x000000000000791b */ /* 0x000fe20003800000 */
.L_x_2649:
[----:B------:R-:W-:Y:S05]  /*ad30*/  BSYNC B0 ;  /* 0x0000000000007941 */ /* 0x000fea0003800000 */
.L_x_2648:
[----:B------:R-:W-:Y:S05]  /*ad40*/  BRA `(.L_x_2650) ;  /* 0xffffffd4007c7947 */ /* 0x000fea000383ffff */
.L_x_2614:
[----:B-1----:R1:W2:Y:S02]  /*ad50*/  SYNCS.PHASECHK.TRANS64.TRYWAIT P0, [R16+URZ+0x30820], R3 ;  /* 0x03082003100075a7 */ /* 0x0022a4000800017f */
[----:B--2---:R-:W-:Y:S05]  /*ad60*/  @!P0 NANOSLEEP.SYNCS 0x989680 ;  /* 0x009896800000895d */ /* 0x004fea0003900000 */
[----:B------:R-:W2:Y:S02]  /*ad70*/  @!P0 SYNCS.PHASECHK.TRANS64 P0, [R16+URZ+0x30820], R3 ;  /* 0x03082003100085a7 */ /* 0x000ea4000800007f */
[----:B--2---:R-:W-:Y:S05]  /*ad80*/  @!P0 BRA `(.L_x_2614) ;  /* 0xfffffffc00f08947 */ /* 0x004fea000383ffff */
[----:B------:R-:W-:Y:S05]  /*ad90*/  BRA `(.L_x_2651) ;  /* 0xffffffdc00f87947 */ /* 0x000fea000383ffff */
.L_x_2618:
[----:B-1----:R1:W3:Y:S02]  /*ada0*/  SYNCS.PHASECHK.TRANS64.TRYWAIT P1, [R16+URZ+0x30840], R21 ;  /* 0x03084015100075a7 */ /* 0x0022e4000802017f */
[----:B---3--:R-:W-:Y:S05]  /*adb0*/  @!P1 NANOSLEEP.SYNCS 0x989680 ;  /* 0x009896800000995d */ /* 0x008fea0003900000 */
[----:B------:R-:W3:Y:S02]  /*adc0*/  @!P1 SYNCS.PHASECHK.TRANS64 P1, [R16+URZ+0x30840], R21 ;  /* 0x03084015100095a7 */ /* 0x000ee4000802007f */
[----:B---3--:R-:W-:Y:S05]  /*add0*/  @!P1 BRA `(.L_x_2618) ;  /* 0xfffffffc00f09947 */ /* 0x008fea000383ffff */
[----:B------:R-:W-:Y:S05]  /*ade0*/  BRA `(.L_x_2652) ;  /* 0xffffffe400b07947 */ /* 0x000fea000383ffff */
.L_x_2620:
[----:B--2---:R2:W3:Y:S02]  /*adf0*/  SYNCS.PHASECHK.TRANS64.TRYWAIT P1, [R16+URZ+0x30828], R21 ;  /* 0x03082815100075a7 */ /* 0x0044e4000802017f */
[----:B---3--:R-:W-:Y:S05]  /*ae00*/  @!P1 NANOSLEEP.SYNCS 0x989680 ;  /* 0x009896800000995d */ /* 0x008fea0003900000 */
[----:B------:R-:W3:Y:S02]  /*ae10*/  @!P1 SYNCS.PHASECHK.TRANS64 P1, [R16+URZ+0x30828], R21 ;  /* 0x03082815100095a7 */ /* 0x000ee4000802007f */
[----:B---3--:R-:W-:Y:S05]  /*ae20*/  @!P1 BRA `(.L_x_2620) ;  /* 0xfffffffc00f09947 */ /* 0x008fea000383ffff */
[----:B------:R-:W-:Y:S05]  /*ae30*/  BRA `(.L_x_2653) ;  /* 0xffffffe800447947 */ /* 0x000fea000383ffff */
.L_x_2622:
[----:B---3--:R3:W4:Y:S02]  /*ae40*/  SYNCS.PHASECHK.TRANS64.TRYWAIT P1, [R16+URZ+0x30848], R21 ;  /* 0x03084815100075a7 */ /* 0x008724000802017f */
[----:B----4-:R-:W-:Y:S05]  /*ae50*/  @!P1 NANOSLEEP.SYNCS 0x989680 ;  /* 0x009896800000995d */ /* 0x010fea0003900000 */
[----:B------:R-:W4:Y:S02]  /*ae60*/  @!P1 SYNCS.PHASECHK.TRANS64 P1, [R16+URZ+0x30848], R21 ;  /* 0x03084815100095a7 */ /* 0x000f24000802007f */
[----:B----4-:R-:W-:Y:S05]  /*ae70*/  @!P1 BRA `(.L_x_2622) ;  /* 0xfffffffc00f09947 */ /* 0x010fea000383ffff */
[----:B------:R-:W-:Y:S05]  /*ae80*/  BRA `(.L_x_2654) ;  /* 0xffffffe800d87947 */ /* 0x000fea000383ffff */
.L_x_2624:
[----:B------:R-:W-:-:S07]  /*ae90*/  SHF.L.U32 R5, R11, 0x1f, RZ ;  /* 0x0000001f0b057819 */ /* 0x000fce00000006ff */
.L_x_2655:
[----:B------:R1:W1:Y:S02]  /*aea0*/  SYNCS.PHASECHK.TRANS64.TRYWAIT P1, [R16+URZ+0x30820], R5 ;  /* 0x03082005100075a7 */ /* 0x000264000802017f */
[----:B-1----:R-:W-:Y:S05]  /*aeb0*/  @!P1 NANOSLEEP.SYNCS 0x989680 ;  /* 0x009896800000995d */ /* 0x002fea0003900000 */
[----:B------:R-:W1:Y:S02]  /*aec0*/  @!P1 SYNCS.PHASECHK.TRANS64 P1, [R16+URZ+0x30820], R5 ;  /* 0x03082005100095a7 */ /* 0x000e64000802007f */
[----:B-1----:R-:W-:Y:S05]  /*aed0*/  @!P1 BRA `(.L_x_2655) ;  /* 0xfffffffc00f09947 */ /* 0x002fea000383ffff */
[----:B------:R-:W-:Y:S05]  /*aee0*/  BRA `(.L_x_2656) ;  /* 0xffffffec00547947 */ /* 0x000fea000383ffff */
.L_x_2627:
[----:B-1----:R1:W2:Y:S02]  /*aef0*/  SYNCS.PHASECHK.TRANS64.TRYWAIT P1, [R16+URZ+0x30840], R13 ;  /* 0x0308400d100075a7 */ /* 0x0022a4000802017f */
[----:B--2---:R-:W-:Y:S05]  /*af00*/  @!P1 NANOSLEEP.SYNCS 0x989680 ;  /* 0x009896800000995d */ /* 0x004fea0003900000 */
[----:B------:R-:W2:Y:S02]  /*af10*/  @!P1 SYNCS.PHASECHK.TRANS64 P1, [R16+URZ+0x30840], R13 ;  /* 0x0308400d100095a7 */ /* 0x000ea4000802007f */
[----:B--2---:R-:W-:Y:S05]  /*af20*/  @!P1 BRA `(.L_x_2627) ;  /* 0xfffffffc00f09947 */ /* 0x004fea000383ffff */
[----:B------:R-:W-:Y:S05]  /*af30*/  BRA `(.L_x_2657) ;  /* 0xfffffff0000c7947 */ /* 0x000fea000383ffff */
.L_x_2629:
[----:B--2---:R2:W1:Y:S02]  /*af40*/  SYNCS.PHASECHK.TRANS64.TRYWAIT P1, [R16+URZ+0x30828], R13 ;  /* 0x0308280d100075a7 */ /* 0x004464000802017f */
[----:B-1----:R-:W-:Y:S05]  /*af50*/  @!P1 NANOSLEEP.SYNCS 0x989680 ;  /* 0x009896800000995d */ /* 0x002fea0003900000 */
[----:B------:R-:W1:Y:S02]  /*af60*/  @!P1 SYNCS.PHASECHK.TRANS64 P1, [R16+URZ+0x30828], R13 ;  /* 0x0308280d100095a7 */ /* 0x000e64000802007f */
[----:B-1----:R-:W-:Y:S05]  /*af70*/  @!P1 BRA `(.L_x_2629) ;  /* 0xfffffffc00f09947 */ /* 0x002fea000383ffff */
[----:B------:R-:W-:Y:S05]  /*af80*/  BRA `(.L_x_2658) ;  /* 0xfffffff000947947 */ /* 0x000fea000383ffff */
.L_x_2631:
[----:B------:R1:W1:Y:S02]  /*af90*/  SYNCS.PHASECHK.TRANS64.TRYWAIT P0, [R3+URZ+0x30840], R0 ;  /* 0x03084000030075a7 */ /* 0x000264000800017f */
[----:B-1----:R-:W-:Y:S05]  /*afa0*/  @!P0 NANOSLEEP.SYNCS 0x989680 ;  /* 0x009896800000895d */ /* 0x002fea0003900000 */
[----:B------:R-:W1:Y:S02]  /*afb0*/  @!P0 SYNCS.PHASECHK.TRANS64 P0, [R3+URZ+0x30840], R0 ;  /* 0x03084000030085a7 */ /* 0x000e64000800007f */
[----:B-1----:R-:W-:Y:S05]  /*afc0*/  @!P0 BRA `(.L_x_2631) ;  /* 0xfffffffc00f08947 */ /* 0x002fea000383ffff */
[----:B------:R-:W-:Y:S05]  /*afd0*/  BRA `(.L_x_2659) ;  /* 0xfffffff400487947 */ /* 0x000fea000383ffff */
.L_x_2633:
[----:B------:R-:W-:Y:S01]  /*afe0*/  BSSY B0, `(.L_x_2660) ;  /* 0x0000006000007945 */ /* 0x000fe20003800000 */
[----:B------:R-:W-:-:S07]  /*aff0*/  IMAD.MOV.U32 R15, RZ, RZ, -0x1 ;  /* 0xffffffffff0f7424 */ /* 0x000fce00078e00ff */
[----:B------:R-:W-:Y:S05]  /*b000*/  WARPSYNC.COLLECTIVE R15, `(.L_x_2661) ;  /* 0x000000000f0c7348 */ /* 0x000fea0003c00000 */
[----:B------:R-:W-:Y:S02]  /*b010*/  ELECT P6, UR62, PT ;  /* 0x00000000003e782f */ /* 0x000fe400038c0000 */
[----:B------:R-:W-:Y:S01]  /*b020*/  MOV R14, UR62 ;  /* 0x0000003e000e7c02 */ /* 0x000fe20008000f00 */
[----:B------:R-:W-:Y:S10]  /*b030*/  ENDCOLLECTIVE ;  /* 0x000000000000791b */ /* 0x000ff40003800000 */
.L_x_2661:
[----:B------:R-:W-:Y:S05]  /*b040*/  BSYNC B0 ;  /* 0x0000000000007941 */ /* 0x000fea0003800000 */
.L_x_2660:
[----:B------:R-:W-:Y:S05]  /*b050*/  BRA `(.L_x_2662) ;  /* 0xfffffff400f47947 */ /* 0x000fea000383ffff */
.L_x_2635:
[----:B-1----:R1:W2:Y:S02]  /*b060*/  SYNCS.PHASECHK.TRANS64.TRYWAIT P0, [R6+URZ], R5 ;  /* 0x00000005060075a7 */ /* 0x0022a4000800017f */
[----:B--2---:R-:W-:Y:S05]  /*b070*/  @!P0 NANOSLEEP.SYNCS 0x989680 ;  /* 0x009896800000895d */ /* 0x004fea0003900000 */
[----:B------:R-:W2:Y:S02]  /*b080*/  @!P0 SYNCS.PHASECHK.TRANS64 P0, [R6+URZ], R5 ;  /* 0x00000005060085a7 */ /* 0x000ea4000800007f */
[----:B--2---:R-:W-:Y:S05]  /*b090*/  @!P0 BRA `(.L_x_2635) ;  /* 0xfffffffc00f08947 */ /* 0x004fea000383ffff */
[----:B------:R-:W-:Y:S05]  /*b0a0*/  BRA `(.L_x_2663) ;  /* 0xfffffff800347947 */ /* 0x000fea000383ffff */
.L_x_2636:
[----:B--2---:R2:W3:Y:S02]  /*b0b0*/  SYNCS.PHASECHK.TRANS64.TRYWAIT P0, [R3+URZ], R2 ;  /* 0x00000002030075a7 */ /* 0x0044e4000800017f */
[----:B---3--:R-:W-:Y:S05]  /*b0c0*/  @!P0 NANOSLEEP.SYNCS 0x989680 ;  /* 0x009896800000895d */ /* 0x008fea0003900000 */
[----:B------:R-:W3:Y:S02]  /*b0d0*/  @!P0 SYNCS.PHASECHK.TRANS64 P0, [R3+URZ], R2 ;  /* 0x00000002030085a7 */ /* 0x000ee4000800007f */
[----:B---3--:R-:W-:Y:S05]  /*b0e0*/  @!P0 BRA `(.L_x_2636) ;  /* 0xfffffffc00f08947 */ /* 0x008fea000383ffff */
[----:B------:R-:W-:Y:S05]  /*b0f0*/  BRA `(.L_x_2664) ;  /* 0xfffffff800287947 */ /* 0x000fea000383ffff */
.L_x_2638:
[----:B--2---:R2:W3:Y:S02]  /*b100*/  SYNCS.PHASECHK.TRANS64.TRYWAIT P0, [R0+URZ], R5 ;  /* 0x00000005000075a7 */ /* 0x0044e4000800017f */
[----:B---3--:R-:W-:Y:S05]  /*b110*/  @!P0 NANOSLEEP.SYNCS 0x989680 ;  /* 0x009896800000895d */ /* 0x008fea0003900000 */
[----:B------:R-:W3:Y:S02]  /*b120*/  @!P0 SYNCS.PHASECHK.TRANS64 P0, [R0+URZ], R5 ;  /* 0x00000005000085a7 */ /* 0x000ee4000800007f */
[----:B---3--:R-:W-:Y:S05]  /*b130*/  @!P0 BRA `(.L_x_2638) ;  /* 0xfffffffc00f08947 */ /* 0x008fea000383ffff */
[----:B------:R-:W-:Y:S05]  /*b140*/  BRA `(.L_x_2665) ;  /* 0xfffffff8002c7947 */ /* 0x000fea000383ffff */
.L_x_2666:
        /* <DEDUP_REMOVED lines=11> */
.L_x_7307:


//--------------------- .text._ZN7cutlass13device_kernelIN5flash11enable_sm90INS1_16FlashAttnBwdSm90INS1_25CollectiveMainloopBwdSm90ILi2ELi2ELi2EN4cute5tupleIJNS5_1CILi1EEES8_S8_EEENS6_IJNS7_ILi64EEENS7_ILi128EEESB_EEENS_10bfloat16_tEfNS_4arch4Sm90ELb1ELb0ELb1ELb0ELb0ELb1ELb0ELb0ELi2ELi1ELi2ELi1ELb0EEENS1_24CollectiveEpilogueBwdGQAISC_fSF_Li256ELb0ELb0EEENS1_25SingleTileBwdLPTSchedulerILb0ELi128ELb0EEEEEEEEEvNT_6ParamsE --------------------------
	.section	.text._ZN7cutlass13device_kernelIN5flash11enable_sm90INS1_16FlashAttnBwdSm90INS1_25CollectiveMainloopBwdSm90ILi2ELi2ELi2EN4cute5tupleIJNS5_1CILi1EEES8_S8_EEENS6_IJNS7_ILi64EEENS7_ILi128EEESB_EEENS_10bfloat16_tEfNS_4arch4Sm90ELb1ELb0ELb1ELb0ELb0ELb1ELb0ELb0ELi2ELi1ELi2ELi1ELb0EEENS1_24CollectiveEpilogueBwdGQAISC_fSF_Li256ELb0ELb0EEENS1_25SingleTileBwdLPTSchedulerILb0ELi128ELb0EEEEEEEEEvNT_6ParamsE,"ax",@progbits
	.align	128
.text._ZN7cutlass13device_kernelIN5flash11enable_sm90INS1_16FlashAttnBwdSm90INS1_25CollectiveMainloopBwdSm90ILi2ELi2ELi2EN4cute5tupleIJNS5_1CILi1EEES8_S8_EEENS6_IJNS7_ILi64EEENS7_ILi128EEESB_EEENS_10bfloat16_tEfNS_4arch4Sm90ELb1ELb0ELb1ELb0ELb0ELb1ELb0ELb0ELi2ELi1ELi2ELi1ELb0EEENS1_24CollectiveEpilogueBwdGQAISC_fSF_Li256ELb0ELb0EEENS1_25SingleTileBwdLPTSchedulerILb0ELi128ELb0EEEEEEEEEvNT_6ParamsE:
        .type           _ZN7cutlass13device_kernelIN5flash11enable_sm90INS1_16FlashAttnBwdSm90INS1_25CollectiveMainloopBwdSm90ILi2ELi2ELi2EN4cute5tupleIJNS5_1CILi1EEES8_S8_EEENS6_IJNS7_ILi64EEENS7_ILi128EEESB_EEENS_10bfloat16_tEfNS_4arch4Sm90ELb1ELb0ELb1ELb0ELb0ELb1ELb0ELb0ELi2ELi1ELi2ELi1ELb0EEENS1_24CollectiveEpilogueBwdGQAISC_fSF_Li256ELb0ELb0EEENS1_25SingleTileBwdLPTSchedulerILb0ELi128ELb0EEEEEEEEEvNT_6ParamsE,@function
        .size           _ZN7cutlass13device_kernelIN5flash11enable_sm90INS1_16FlashAttnBwdSm90INS1_25CollectiveMainloopBwdSm90ILi2ELi2ELi2EN4cute5tupleIJNS5_1CILi1EEES8_S8_EEENS6_IJNS7_ILi64EEENS7_ILi128EEESB_EEENS_10bfloat16_tEfNS_4arch4Sm90ELb1ELb0ELb1ELb0ELb0ELb1ELb0ELb0ELi2ELi1ELi2ELi1ELb0EEENS1_24CollectiveEpilogueBwdGQAISC_fSF_Li256ELb0ELb0EEENS1_25SingleTileBwdLPTSchedulerILb0ELi128ELb0EEEEEEEEEvNT_6ParamsE,(.L_x_7308 - _ZN7cutlass13device_kernelIN5flash11enable_sm90INS1_16FlashAttnBwdSm90INS1_25CollectiveMainloopBwdSm90ILi2ELi2ELi2EN4cute5tupleIJNS5_1CILi1EEES8_S8_EEENS6_IJNS7_ILi64EEENS7_ILi128EEESB_EEENS_10bfloat16_tEfNS_4arch4Sm90ELb1ELb0ELb1ELb0ELb0ELb1ELb0ELb0ELi2ELi1ELi2ELi1ELb0EEENS1_24CollectiveEpilogueBwdGQAISC_fSF_Li256ELb0ELb0EEENS1_25SingleTileBwdLPTSchedulerILb0ELi128ELb0EEEEEEEEEvNT_6ParamsE)
        .other          _ZN7cutlass13device_kernelIN5flash11enable_sm90INS1_16FlashAttnBwdSm90INS1_25CollectiveMainloopBwdSm90ILi2ELi2ELi2EN4cute5tupleIJNS5_1CILi1EEES8_S8_EEENS6_IJNS7_ILi64EEENS7_ILi128EEESB_EEENS_10bfloat16_tEfNS_4arch4Sm90ELb1ELb0ELb1ELb0ELb0ELb1ELb0ELb0ELi2ELi1ELi2ELi1ELb0EEENS1_24CollectiveEpilogueBwdGQAISC_fSF_Li256ELb0ELb0EEENS1_25SingleTileBwdLPTSchedulerILb0ELi128ELb0EEEEEEEEEvNT_6ParamsE,@"STO_CUDA_ENTRY STV_DEFAULT"
_ZN7cutlass13device_kernelIN5flash11enable_sm90INS1_16FlashAttnBwdSm90INS1_25CollectiveMainloopBwdSm90ILi2ELi2ELi2EN4cute5tupleIJNS5_1CILi1EEES8_S8_EEENS6_IJNS7_ILi64EEENS7_ILi128EEESB_EEENS_10bfloat16_tEfNS_4arch4Sm90ELb1ELb0ELb1ELb0ELb0ELb1ELb0ELb0ELi2ELi1ELi2ELi1ELb0EEENS1_24CollectiveEpilogueBwdGQAISC_fSF_Li256ELb0ELb0EEENS1_25SingleTileBwdLPTSchedulerILb0ELi128ELb0EEEEEEEEEvNT_6ParamsE:
        /* <DEDUP_REMOVED lines=24> */
.L_x_2668:
[----:B------:R-:W-:Y:S05]  /*0180*/  BSYNC B0 ;  /* 0x0000000000007941 */ /* 0x000fea0003800000 */
.L_x_2667:
        /* <DEDUP_REMOVED lines=37> */
.L_x_2669:
        /* <DEDUP_REMOVED lines=22> */
.L_x_2670:
[----:B------:R-:W-:Y:S01]  /*0540*/  PLOP3.LUT P0, PT, PT, PT, UP0, 0x80, 0x0 ;  /* 0x000000000000781c */ /* 0x000fe20003f0f008 */
[----:B------:R-:W-:Y:S01]  /*0550*/  NOP ;  /* 0x0000000000007918 */ /* 0x000fe20000000000 */
[----:B------:R-:W-:Y:S01]  /*0560*/  BSSY B6, `(.L_x_2671) ;  /* 0x00007f7000067945 */ /* 0x000fe20003800000 */
[----:B-12-4-:R-:W-:Y:S10]  /*0570*/  BAR.SYNC.DEFER_BLOCKING 0x0 ;  /* 0x0000000000007b1d */ /* 0x016ff40000010000 */
[----:B------:R-:W-:Y:S05]  /*0580*/  @!P0 BRA `(.L_x_2672) ;  /* 0x0000004c00748947 */ /* 0x000fea0003800000 */
.L_x_2673:
        /* <DEDUP_REMOVED lines=32> */
.L_x_2674:
[----:B------:R-:W-:Y:S01]  /*0790*/  ULDC UR7, c[0x0][0x8cc] ;  /* 0x0002330000077ab9 */ /* 0x000fe20000000800 */
[----:B------:R-:W-:Y:S01]  /*07a0*/  UMOV UR36, UR10 ;  /* 0x0000000a00247c82 */ /* 0x000fe20008000000 */
[----:B------:R-:W-:-:S11]  /*07b0*/  UISETP.NE.AND UP0, UPT, UR7, 0x1, UPT ;  /* 0x000000010700788c */ /* 0x000fd6000bf05270 */
[----:B------:R-:W-:Y:S02]  /*07c0*/  @UP0 ULDC.64 UR8, c[0x0][0x8d0] ;  /* 0x0002340000080ab9 */ /* 0x000fe40000000a00 */
[----:B------:R-:W-:-:S04]  /*07d0*/  UIMAD.WIDE.U32 UR4, UR10, UR8, URZ ;  /* 0x000000080a0472a5 */ /* 0x000fc8000f8e003f */
[----:B------:R-:W-:-:S04]  /*07e0*/  @UP0 USHF.R.U32.HI UR36, URZ, UR9, UR5 ;  /* 0x000000093f240299 */ /* 0x000fc80008011605 */
[----:B------:R-:W-:-:S12]  /*07f0*/  UIMAD UR4, UR36, UR7, URZ ;  /* 0x00000007240472a4 */ /* 0x000fd8000f8e023f */
.L_x_2675:
        /* <DEDUP_REMOVED lines=118> */
.L_x_2679:
        /* <DEDUP_REMOVED lines=15> */
.L_x_2678:
        /* <DEDUP_REMOVED lines=23> */
.L_x_2681:
        /* <DEDUP_REMOVED lines=15> */
.L_x_2680:
        /* <DEDUP_REMOVED lines=8> */
.L_x_2755:
        /* <DEDUP_REMOVED lines=15> */
.L_x_2683:
        /* <DEDUP_REMOVED lines=105> */
.L_x_2695:
[----:B------:R-:W-:-:S05]  /*1ab0*/  IMAD.U32 R0, RZ, RZ, UR38 ;  /* 0x00000026ff007e24 */ /* 0x000fca000f8e00ff */
[----:B------:R-:W-:-:S04]  /*1ac0*/  LOP3.LUT R0, R0, 0x1, RZ, 0xfc, !PT ;  /* 0x0000000100007812 */ /* 0x000fc800078efcff */
[----:B------:R-:W-:-:S13]  /*1ad0*/  ISETP.NE.AND P0, PT, R0, 0x3, PT ;  /* 0x000000030000780c */ /* 0x000fda0003f05270 */
[----:B------:R-:W-:Y:S05]  /*1ae0*/  @!P0 BRA `(.L_x_2685) ;  /* 0x0000000000048947 */ /* 0x000fea0003800000 */
[----:B------:R-:W-:Y:S01]  /*1af0*/  BPT.TRAP 0x1 ;  /* 0x000000040000795c */ /* 0x000fe20000300000 */
.L_x_2685:
        /* <DEDUP_REMOVED lines=8> */
.L_x_2686:
[----:B---3--:R-:W-:Y:S05]  /*1b80*/  @P1 BRA `(.L_x_2687) ;  /* 0x0000000000081947 */ /* 0x008fea0003800000 */
[----:B------:R-:W3:Y:S02]  /*1b90*/  SYNCS.PHASECHK.TRANS64.TRYWAIT P1, [R0+URZ+0x30810], R209 ;  /* 0x030810d1000075a7 */ /* 0x000ee4000802017f */
[----:B---3--:R-:W-:Y:S05]  /*1ba0*/  @!P1 BRA `(.L_x_2688) ;  /* 0x00000068008c9947 */ /* 0x008fea0003800000 */
.L_x_2687:
        /* <DEDUP_REMOVED lines=84> */
.L_x_2689:
[----:B------:R1:W1:Y:S01]  /*20f0*/  SYNCS.PHASECHK.TRANS64.TRYWAIT P1, [R0+URZ+0x30830], R209 ;  /* 0x030830d1000075a7 */ /* 0x000262000802017f */
[----:B------:R-:W-:Y:S05]  /*2100*/  @!P0 BRA `(.L_x_2690) ;  /* 0x0000000000048947 */ /* 0x000fea0003800000 */
[----:B------:R-:W-:Y:S01]  /*2110*/  BPT.TRAP 0x1 ;  /* 0x000000040000795c */ /* 0x000fe20000300000 */
.L_x_2690:
        /* <DEDUP_REMOVED lines=54> */
.L_x_2691:
        /* <DEDUP_REMOVED lines=294> */
[----:B------:R-:W-:Y:S01]  /*36e0*/  FMUL.FTZ R164, R164, R169 ;  /* 0x000000a9a4a47220 */ /* 0x000fe20000410000 */
[----:B--2---:R-:W-:-:S05]  /*36f0*/  FADD.FTZ R176, R176, -R10 ;  /* 0x8000000ab0b07221 */ /* 0x004fca0000010000 */
[----:B------:R-:W-:Y:S01]  /*3700*/  MUFU.EX2 R211, R211 ;  /* 0x000000d300d37308 */ /* 0x000fe20000000800 */
[----:B------:R-:W-:-:S07]  /*3710*/  FADD.FTZ R169, R178, -R10 ;  /* 0x8000000ab2a97221 */ /* 0x000fce0000010000 */
[----:B------:R-:W2:Y:S01]  /*3720*/  MUFU.EX2 R18, R199 ;  /* 0x000000c700127308 */ /* 0x000ea20000000800 */
[----:B------:R-:W-:-:S07]  /*3730*/  FADD.FTZ R172, R172, -R8 ;  /* 0x80000008acac7221 */ /* 0x000fce0000010000 */
[----:B------:R-:W2:Y:S01]  /*3740*/  MUFU.EX2 R215, R215 ;  /* 0x000000d700d77308 */ /* 0x000ea20000000800 */
[----:B------:R-:W-:-:S07]  /*3750*/  FMUL.FTZ R160, R160, R165 ;  /* 0x000000a5a0a07220 */ /* 0x000fce0000410000 */
[----:B------:R-:W-:Y:S01]  /*3760*/  MUFU.EX2 R217, R217 ;  /* 0x000000d900d97308 */ /* 0x000fe20000000800 */
[----:B------:R-:W-:-:S07]  /*3770*/  FADD.FTZ R8, R174, -R8 ;  /* 0x80000008ae087221 */ /* 0x000fce0000010000 */
[----:B------:R-:W-:Y:S01]  /*3780*/  MUFU.EX2 R219, R219 ;  /* 0x000000db00db7308 */ /* 0x000fe20000000800 */
[----:B------:R-:W-:-:S07]  /*3790*/  FFMA.FTZ R184, -R191, R191, 1 ;  /* 0x3f800000bfb87423 */ /* 0x000fce00000101bf */
[----:B------:R-:W2:Y:S01]  /*37a0*/  MUFU.EX2 R216, R216 ;  /* 0x000000d800d87308 */ /* 0x000ea20000000800 */
[----:B----4-:R-:W-:-:S07]  /*37b0*/  FMUL.FTZ R167, R213, R176 ;  /* 0x000000b0d5a77220 */ /* 0x010fce0000410000 */
[----:B------:R-:W4:Y:S08]  /*37c0*/  MUFU.EX2 R218, R218 ;  /* 0x000000da00da7308 */ /* 0x000f300000000800 */
[----:B------:R-:W4:Y:S01]  /*37d0*/  MUFU.EX2 R9, R220 ;  /* 0x000000dc00097308 */ /* 0x000f220000000800 */
[----:B------:R-:W-:Y:S01]  /*37e0*/  FFMA.FTZ R165, -R190, R190, 1 ;  /* 0x3f800000bea57423 */ /* 0x000fe200000101be */
[----:B------:R-:W-:Y:S01]  /*37f0*/  FFMA.FTZ R185, -R236, R236, 1 ;  /* 0x3f800000ecb97423 */ /* 0x000fe200000101ec */
        /* <DEDUP_REMOVED lines=24> */
[----:B------:R-:W-:Y:S01]  /*3980*/  FMUL.FTZ R179, R216, R179 ;  /* 0x000000b3d8b37220 */ /* 0x000fe20000410000 */
[----:B------:R-:W-:Y:S01]  /*3990*/  FFMA.FTZ R234, -R234, R234, 1 ;  /* 0x3f800000eaea7423 */ /* 0x000fe200000101ea */
[----:B------:R-:W-:Y:S01]  /*39a0*/  FFMA.FTZ R232, -R232, R232, 1 ;  /* 0x3f800000e8e87423 */ /* 0x000fe200000101e8 */
[----:B------:R-:W-:Y:S01]  /*39b0*/  FFMA.FTZ R233, -R233, R233, 1 ;  /* 0x3f800000e9e97423 */ /* 0x000fe200000101e9 */
[----:B------:R-:W-:Y:S01]  /*39c0*/  FFMA.FTZ R231, -R231, R231, 1 ;  /* 0x3f800000e7e77423 */ /* 0x000fe200000101e7 */
[----:B------:R-:W-:Y:S01]  /*39d0*/  FMUL.FTZ R15, R217, R180 ;  /* 0x000000b4d90f7220 */ /* 0x000fe20000410000 */
[----:B----4-:R-:W-:Y:S01]  /*39e0*/  FMUL.FTZ R167, R218, R167 ;  /* 0x000000a7daa77220 */ /* 0x010fe20000410000 */
        /* <DEDUP_REMOVED lines=150> */
.L_x_2693:
        /* <DEDUP_REMOVED lines=49> */
.L_x_2694:
        /* <DEDUP_REMOVED lines=78> */
.L_x_2677:
[----:B------:R-:W-:Y:S05]  /*4b40*/  @P0 BRA `(.L_x_2676) ;  /* 0x0000003800600947 */ /* 0x000fea0003800000 */
[----:B------:R-:W1:Y:S01]  /*4b50*/  S2R R4, SR_TID.X ;  /* 0x0000000000047919 */ /* 0x000e620000002100 */
[----:B------:R-:W2:Y:S01]  /*4b60*/  S2UR UR5, SR_CgaCtaId ;  /* 0x00000000000579c3 */ /* 0x000ea20000008800 */
[----:B------:R-:W-:Y:S01]  /*4b70*/  ULDC UR4, c[0x0][0x850] ;  /* 0x0002140000047ab9 */ /* 0x000fe20000000800 */
[----:B------:R-:W-:Y:S01]  /*4b80*/  USHF.L.U32 UR8, UR36, 0xe, URZ ;  /* 0x0000000e24087899 */ /* 0x000fe2000800063f */
[----:B------:R-:W-:Y:S01]  /*4b90*/  BSSY B0, `(.L_x_2696) ;  /* 0x0000054000007945 */ /* 0x000fe20003800000 */
[----:B------:R-:W-:Y:S01]  /*4ba0*/  UISETP.NE.AND UP0, UPT, UR4, 0x1, UPT ;  /* 0x000000010400788c */ /* 0x000fe2000bf05270 */
[----:B------:R-:W-:Y:S02]  /*4bb0*/  ULDC.64 UR12, c[0x0][0x818] ;  /* 0x00020600000c7ab9 */ /* 0x000fe40000000a00 */
[----:B------:R-:W-:Y:S01]  /*4bc0*/  UMOV UR4, 0x400 ;  /* 0x0000040000047882 */ /* 0x000fe20000000000 */
[----:B------:R-:W-:Y:S01]  /*4bd0*/  USHF.R.S32.HI UR9, URZ, 0x1f, UR8 ;  /* 0x0000001f3f097899 */ /* 0x000fe20008011408 */
[----:B------:R-:W-:Y:S01]  /*4be0*/  ULDC.64 UR14, c[0x0][0x820] ;  /* 0x00020800000e7ab9 */ /* 0x000fe20000000a00 */
[----:B------:R-:W-:-:S05]  /*4bf0*/  ULDC.64 UR16, c[0x0][0x848] ;  /* 0x0002120000107ab9 */ /* 0x000fca0000000a00 */
[----:B------:R-:W-:Y:S02]  /*4c00*/  @UP0 ULDC UR6, c[0x0][0x854] ;  /* 0x0002150000060ab9 */ /* 0x000fe40000000800 */
[----:B------:R-:W-:Y:S02]  /*4c10*/  UIMAD.WIDE.U32 UR6, UR40, UR6, URZ ;  /* 0x00000006280672a5 */ /* 0x000fe4000f8e003f */
[----:B--2---:R-:W-:-:S03]  /*4c20*/  ULEA UR4, UR5, UR4, 0x18 ;  /* 0x0000000405047291 */ /* 0x004fc6000f8ec03f */
[----:B------:R-:W-:Y:S02]  /*4c30*/  @UP0 ULDC UR5, c[0x0][0x858] ;  /* 0x0002160000050ab9 */ /* 0x000fe40000000800 */
[----:B------:R-:W-:Y:S01]  /*4c40*/  @UP0 USHF.R.U32.HI UR40, URZ, UR5, UR7 ;  /* 0x000000053f280299 */ /* 0x000fe20008011607 */
[----:B-1----:R-:W-:-:S03]  /*4c50*/  VIADD R5, R4, 0xffffff80 ;  /* 0xffffff8004057836 */ /* 0x002fc60000000000 */
[----:B------:R-:W-:Y:S02]  /*4c60*/  USHF.R.S32.HI UR5, URZ, 0x1f, UR40 ;  /* 0x0000001f3f057899 */ /* 0x000fe40008011428 */
[----:B------:R-:W-:Y:S01]  /*4c70*/  UIMAD.WIDE.U32 UR6, UR40, UR12, UR8 ;  /* 0x0000000c280672a5 */ /* 0x000fe2000f8e0008 */
[----:B------:R-:W-:Y:S01]  /*4c80*/  SHF.R.S32.HI R0, RZ, 0x1f, R5 ;  /* 0x0000001fff007819 */ /* 0x000fe20000011405 */
[----:B------:R-:W-:Y:S01]  /*4c90*/  UIMAD UR10, UR5, UR12, URZ ;  /* 0x0000000c050a72a4 */ /* 0x000fe2000f8e023f */
[----:B------:R-:W-:Y:S01]  /*4ca0*/  BAR.SYNC.DEFER_BLOCKING 0x1, 0x100 ;  /* 0x0044000000007b1d */ /* 0x000fe20000010000 */
[----:B------:R-:W-:Y:S02]  /*4cb0*/  ISETP.NE.AND P0, PT, R5, RZ, PT ;  /* 0x000000ff0500720c */ /* 0x000fe40003f05270 */
[----:B------:R-:W-:Y:S01]  /*4cc0*/  LEA.HI R2, R0, R5, RZ, 0x7 ;  /* 0x0000000500027211 */ /* 0x000fe200078f38ff */
[----:B------:R-:W-:-:S03]  /*4cd0*/  UIMAD UR10, UR40, UR13, UR10 ;  /* 0x0000000d280a72a4 */ /* 0x000fc6000f8e020a */
[C---:B------:R-:W-:Y:S01]  /*4ce0*/  LOP3.LUT R0, R2.reuse, 0xfffff80, RZ, 0xc0, !PT ;  /* 0x0fffff8002007812 */ /* 0x040fe200078ec0ff */
[----:B------:R-:W-:Y:S01]  /*4cf0*/  IMAD.SHL.U32 R2, R2, 0x40, RZ ;  /* 0x0000004002027824 */ /* 0x000fe200078e00ff */
[----:B------:R-:W-:Y:S01]  /*4d00*/  ULDC.64 UR12, c[0x0][0x840] ;  /* 0x00021000000c7ab9 */ /* 0x000fe20000000a00 */
[----:B------:R-:W-:Y:S02]  /*4d10*/  UIADD3 UR7, UR7, UR10, URZ ;  /* 0x0000000a07077290 */ /* 0x000fe4000fffe03f */
[----:B------:R-:W-:Y:S01]  /*4d20*/  IMAD.IADD R0, R5, 0x1, -R0 ;  /* 0x0000000105007824 */ /* 0x000fe200078e0a00 */
[----:B------:R-:W-:Y:S01]  /*4d30*/  LOP3.LUT R3, R2, 0x3fffe000, RZ, 0xc0, !PT ;  /* 0x3fffe00002037812 */ /* 0x000fe200078ec0ff */
[----:B------:R-:W-:Y:S02]  /*4d40*/  UIMAD UR5, UR5, UR12, URZ ;  /* 0x0000000c050572a4 */ /* 0x000fe4000f8e023f */
[----:B------:R-:W-:Y:S02]  /*4d50*/  UIMAD.WIDE.U32 UR8, UR40, UR12, UR8 ;  /* 0x0000000c280872a5 */ /* 0x000fe4000f8e0008 */
[----:B------:R-:W-:Y:S01]  /*4d60*/  IMAD R0, R0, 0x4, R3 ;  /* 0x0000000400007824 */ /* 0x000fe200078e0203 */
[----:B------:R-:W-:-:S02]  /*4d70*/  UIMAD UR12, UR40, UR13, UR5 ;  /* 0x0000000d280c72a4 */ /* 0x000fc4000f8e0205 */
[----:B------:R-:W-:Y:S02]  /*4d80*/  USHF.R.S32.HI UR5, URZ, 0x1f, UR37 ;  /* 0x0000001f3f057899 */ /* 0x000fe40008011425 */
[----:B------:R-:W-:Y:S01]  /*4d90*/  LEA R0, R0, UR4, 0x2 ;  /* 0x0000000400007c11 */ /* 0x000fe2000f8e10ff */
[----:B------:R-:W-:Y:S02]  /*4da0*/  UIADD3 UR9, UR9, UR12, URZ ;  /* 0x0000000c09097290 */ /* 0x000fe4000fffe03f */
[----:B------:R-:W-:Y:S02]  /*4db0*/  UIMAD UR11, UR5, UR14, URZ ;  /* 0x0000000e050b72a4 */ /* 0x000fe4000f8e023f */
[----:B------:R1:W-:Y:S01]  /*4dc0*/  STS.128 [R0], R24 ;  /* 0x0000001800007388 */ /* 0x0003e20000000c00 */
[----:B------:R-:W-:Y:S02]  /*4dd0*/  UIMAD UR5, UR5, UR16, URZ ;  /* 0x00000010050572a4 */ /* 0x000fe4000f8e023f */
[----:B------:R-:W-:Y:S01]  /*4de0*/  UIMAD UR11, UR37, UR15, UR11 ;  /* 0x0000000f250b72a4 */ /* 0x000fe2000f8e020b */
[----:B------:R1:W-:Y:S01]  /*4df0*/  STS.128 [R0+0x800], R28 ;  /* 0x0008001c00007388 */ /* 0x0003e20000000c00 */
[----:B------:R-:W-:-:S02]  /*4e00*/  UIMAD.WIDE.U32 UR6, UR37, UR14, UR6 ;  /* 0x0000000e250672a5 */ /* 0x000fc4000f8e0006 */
[----:B------:R-:W-:Y:S01]  /*4e10*/  UIMAD UR5, UR37, UR17, UR5 ;  /* 0x00000011250572a4 */ /* 0x000fe2000f8e0205 */
[----:B------:R1:W-:Y:S01]  /*4e20*/  STS.128 [R0+0x1000], R32 ;  /* 0x0010002000007388 */ /* 0x0003e20000000c00 */
[----:B------:R-:W-:Y:S01]  /*4e30*/  UIMAD.WIDE.U32 UR8, UR37, UR16, UR8 ;  /* 0x00000010250872a5 */ /* 0x000fe2000f8e0008 */
[----:B------:R-:W-:Y:S02]  /*4e40*/  ULDC.64 UR12, c[0x0][0x800] ;  /* 0x00020000000c7ab9 */ /* 0x000fe40000000a00 */
[----:B------:R1:W-:Y:S01]  /*4e50*/  STS.128 [R0+0x1800], R36 ;  /* 0x0018002400007388 */ /* 0x0003e20000000c00 */
[----:B------:R-:W-:Y:S01]  /*4e60*/  ULDC.64 UR14, c[0x0][0x828] ;  /* 0x00020a00000e7ab9 */ /* 0x000fe20000000a00 */
[----:B------:R-:W-:Y:S02]  /*4e70*/  UIADD3 UR7, UR7, UR11, URZ ;  /* 0x0000000b07077290 */ /* 0x000fe4000fffe03f */
[----:B------:R1:W-:Y:S01]  /*4e80*/  STS.128 [R0+0x2000], R40 ;  /* 0x0020002800007388 */ /* 0x0003e20000000c00 */
[----:B------:R-:W-:-:S02]  /*4e90*/  ULEA UR12, UP0, UR6, UR12, 0x2 ;  /* 0x0000000c060c7291 */ /* 0x000fc4000f80103f */
[----:B------:R-:W-:Y:S01]  /*4ea0*/  UIADD3 UR5, UR9, UR5, URZ ;  /* 0x0000000509057290 */ /* 0x000fe2000fffe03f */
[----:B------:R1:W-:Y:S01]  /*4eb0*/  STS.128 [R0+0x2800], R44 ;  /* 0x0028002c00007388 */ /* 0x0003e20000000c00 */
[----:B------:R-:W-:Y:S02]  /*4ec0*/  ULEA UR14, UP1, UR8, UR14, 0x2 ;  /* 0x0000000e080e7291 */ /* 0x000fe4000f82103f */
        /* <DEDUP_REMOVED lines=25> */
.L_x_2698:
[----:B------:R-:W-:Y:S01]  /*5060*/  @P0 ELECT P1, URZ, PT ;  /* 0x00000000003f082f */ /* 0x000fe20003820000 */
[----:B------:R2:W-:-:S12]  /*5070*/  UBLKRED.G.S.ADD.F32.RN [UR6], [UR4], UR5, desc[UR8] ;  /* 0x00000806040073bb */ /* 0x0005d800080a1405 */
[----:B------:R-:W-:Y:S02]  /*5080*/  @P1 PLOP3.LUT P0, PT, P1, PT, PT, 0x8, 0x0 ;  /* 0x000000000000181c */ /* 0x000fe40000f0e170 */
[----:B------:R-:W-:-:S11]  /*5090*/  PLOP3.LUT P1, PT, PT, PT, PT, 0x8, 0x0 ;  /* 0x000000000000781c */ /* 0x000fd60003f2e170 */
[----:B--2---:R-:W-:Y:S05]  /*50a0*/  @P0 BRA.U.ANY `(.L_x_2698) ;  /* 0xfffffffd00ec0947 */ /* 0x004fea000393ffff */
[----:B------:R0:W-:Y:S01]  /*50b0*/  UTMACMDFLUSH ;  /* 0x00000000000079b7 */ /* 0x0001e20000000000 */
[----:B------:R-:W-:-:S04]  /*50c0*/  DEPBAR.LE SB0, 0x0 ;  /* 0x000080000000791a */ /* 0x000fc80000000000 */
.L_x_2697:
[----:B------:R-:W-:Y:S05]  /*50d0*/  BSYNC B0 ;  /* 0x0000000000007941 */ /* 0x000fea0003800000 */
.L_x_2696:
        /* <DEDUP_REMOVED lines=32> */
.L_x_2699:
        /* <DEDUP_REMOVED lines=8> */
.L_x_2672:
        /* <DEDUP_REMOVED lines=29> */
.L_x_2701:
[----:B------:R-:W-:Y:S01]  /*5530*/  ULDC UR9, c[0x0][0x8cc] ;  /* 0x0002330000097ab9 */ /* 0x000fe20000000800 */
[----:B------:R-:W-:Y:S01]  /*5540*/  UMOV UR7, UR8 ;  /* 0x0000000800077c82 */ /* 0x000fe20008000000 */
[----:B------:R-:W-:-:S11]  /*5550*/  UISETP.NE.AND UP0, UPT, UR9, 0x1, UPT ;  /* 0x000000010900788c */ /* 0x000fd6000bf05270 */
[----:B------:R-:W-:Y:S02]  /*5560*/  @UP0 ULDC.64 UR10, c[0x0][0x8d0] ;  /* 0x00023400000a0ab9 */ /* 0x000fe40000000a00 */
[----:B------:R-:W-:-:S04]  /*5570*/  UIMAD.WIDE.U32 UR4, UR8, UR10, URZ ;  /* 0x0000000a080472a5 */ /* 0x000fc8000f8e003f */
[----:B------:R-:W-:-:S04]  /*5580*/  @UP0 USHF.R.U32.HI UR7, URZ, UR11, UR5 ;  /* 0x0000000b3f070299 */ /* 0x000fc80008011605 */
[----:B------:R-:W-:-:S12]  /*5590*/  UIMAD UR4, UR7, UR9, URZ ;  /* 0x00000009070472a4 */ /* 0x000fd8000f8e023f */
.L_x_2702:
        /* <DEDUP_REMOVED lines=67> */
.L_x_2705:
[----:B------:R-:W-:Y:S05]  /*59d0*/  BSYNC B0 ;  /* 0x0000000000007941 */ /* 0x000fea0003800000 */
.L_x_2704:
        /* <DEDUP_REMOVED lines=19> */
.L_x_2707:
[----:B------:R-:W-:Y:S05]  /*5b10*/  BSYNC B0 ;  /* 0x0000000000007941 */ /* 0x000fea0003800000 */
.L_x_2706:
[----:B------:R-:W-:Y:S06]  /*5b20*/  BAR.ARV 0xa, 0xa0 ;  /* 0x0282800000007b1d */ /* 0x000fec0000002000 */
[----:B------:R-:W-:Y:S04]  /*5b30*/  BSSY B0, `(.L_x_2708) ;  /* 0x0000003000007945 */ /* 0x000fe80003800000 */
[----:B------:R-:W-:Y:S05]  /*5b40*/  @!P0 BRA `(.L_x_2709) ;  /* 0x0000000000048947 */ /* 0x000fea0003800000 */
[----:B------:R-:W-:-:S04]  /*5b50*/  DEPBAR.LE SB0, 0x0 ;  /* 0x000080000000791a */ /* 0x000fc80000000000 */
.L_x_2709:
[----:B------:R-:W-:Y:S05]  /*5b60*/  BSYNC B0 ;  /* 0x0000000000007941 */ /* 0x000fea0003800000 */
.L_x_2708:
[----:B------:R-:W-:Y:S06]  /*5b70*/  BAR.ARV 0xb, 0xa0 ;  /* 0x02c2800000007b1d */ /* 0x000fec0000002000 */
[----:B------:R-:W-:Y:S01]  /*5b80*/  UIADD3 UR12, UR8, 0x1, URZ ;  /* 0x00000001080c7890 */ /* 0x000fe2000fffe03f */
[----:B------:R-:W-:Y:S11]  /*5b90*/  BRA `(.L_x_2710) ;  /* 0x0000000000047947 */ /* 0x000ff60003800000 */
.L_x_2703:
[----:B------:R-:W-:-:S05]  /*5ba0*/  UMOV UR12, UR8 ;  /* 0x00000008000c7c82 */ /* 0x000fca0008000000 */
.L_x_2710:
        /* <DEDUP_REMOVED lines=18> */
.L_x_2723:
        /* <DEDUP_REMOVED lines=20> */
.L_x_2712:
[----:B------:R-:W-:Y:S05]  /*5e10*/  BSYNC B0 ;  /* 0x0000000000007941 */ /* 0x000fea0003800000 */
.L_x_2711:
        /* <DEDUP_REMOVED lines=13> */
.L_x_2714:
[----:B------:R-:W-:Y:S05]  /*5ef0*/  BSYNC B0 ;  /* 0x0000000000007941 */ /* 0x000fea0003800000 */
.L_x_2713:
[----:B------:R-:W-:Y:S06]  /*5f00*/  BAR.ARV 0xa, 0xa0 ;  /* 0x0282800000007b1d */ /* 0x000fec0000002000 */
[----:B------:R-:W-:Y:S04]  /*5f10*/  BSSY B0, `(.L_x_2715) ;  /* 0x0000003000007945 */ /* 0x000fe80003800000 */
[----:B------:R-:W-:Y:S05]  /*5f20*/  @!P0 BRA `(.L_x_2716) ;  /* 0x0000000000048947 */ /* 0x000fea0003800000 */
[----:B------:R-:W-:-:S04]  /*5f30*/  DEPBAR.LE SB0, 0x0 ;  /* 0x000080000000791a */ /* 0x000fc80000000000 */
.L_x_2716:
[----:B------:R-:W-:Y:S05]  /*5f40*/  BSYNC B0 ;  /* 0x0000000000007941 */ /* 0x000fea0003800000 */
.L_x_2715:
        /* <DEDUP_REMOVED lines=13> */
.L_x_2718:
[----:B------:R-:W-:Y:S05]  /*6020*/  BSYNC B0 ;  /* 0x0000000000007941 */ /* 0x000fea0003800000 */
.L_x_2717:
        /* <DEDUP_REMOVED lines=13> */
.L_x_2720:
[----:B------:R-:W-:Y:S05]  /*6100*/  BSYNC B0 ;  /* 0x0000000000007941 */ /* 0x000fea0003800000 */
.L_x_2719:
[----:B------:R-:W-:Y:S01]  /*6110*/  UIADD3 UR12, UR12, 0x2, URZ ;  /* 0x000000020c0c7890 */ /* 0x000fe2000fffe03f */
[----:B------:R-:W-:Y:S06]  /*6120*/  BAR.ARV 0xa, 0xa0 ;  /* 0x0282800000007b1d */ /* 0x000fec0000002000 */
[----:B------:R-:W-:Y:S01]  /*6130*/  UISETP.GE.AND UP0, UPT, UR12, UR5, UPT ;  /* 0x000000050c00728c */ /* 0x000fe2000bf06270 */
[----:B------:R-:W-:Y:S04]  /*6140*/  BSSY B0, `(.L_x_2721) ;  /* 0x0000003000007945 */ /* 0x000fe80003800000 */
[----:B------:R-:W-:Y:S06]  /*6150*/  @!P0 BRA `(.L_x_2722) ;  /* 0x0000000000048947 */ /* 0x000fec0003800000 */
[----:B------:R-:W-:-:S04]  /*6160*/  DEPBAR.LE SB0, 0x0 ;  /* 0x000080000000791a */ /* 0x000fc80000000000 */
.L_x_2722:
[----:B------:R-:W-:Y:S05]  /*6170*/  BSYNC B0 ;  /* 0x0000000000007941 */ /* 0x000fea0003800000 */
.L_x_2721:
[----:B------:R-:W-:Y:S06]  /*6180*/  BAR.ARV 0xb, 0xa0 ;  /* 0x02c2800000007b1d */ /* 0x000fec0000002000 */
[----:B------:R-:W-:Y:S01]  /*6190*/  PLOP3.LUT P1, PT, PT, PT, UP0, 0x80, 0x0 ;  /* 0x000000000000781c */ /* 0x000fe20003f2f008 */
[----:B------:R-:W-:Y:S02]  /*61a0*/  UIADD3 UR20, UR20, 0x4000, URZ ;  /* 0x0000400014147890 */ /* 0x000fe4000fffe03f */
[----:B------:R-:W-:-:S10]  /*61b0*/  UIADD3 UR4, UR4, 0x4000, URZ ;  /* 0x0000400004047890 */ /* 0x000fd4000fffe03f */
[----:B------:R-:W-:Y:S05]  /*61c0*/  @!P1 BRA `(.L_x_2723) ;  /* 0xfffffff800c09947 */ /* 0x000fea000383ffff */
[----:B------:R-:W-:Y:S05]  /*61d0*/  BRA `(.L_x_2676) ;  /* 0x0000002000bc7947 */ /* 0x000fea0003800000 */
.L_x_2700:
        /* <DEDUP_REMOVED lines=21> */
.L_x_2724:
[----:B------:R-:W-:Y:S01]  /*6330*/  ULDC UR8, c[0x0][0x8cc] ;  /* 0x0002330000087ab9 */ /* 0x000fe20000000800 */
[----:B------:R-:W-:Y:S01]  /*6340*/  UMOV UR11, UR7 ;  /* 0x00000007000b7c82 */ /* 0x000fe20008000000 */
[----:B------:R-:W-:-:S11]  /*6350*/  UISETP.NE.AND UP0, UPT, UR8, 0x1, UPT ;  /* 0x000000010800788c */ /* 0x000fd6000bf05270 */
[----:B------:R-:W-:Y:S02]  /*6360*/  @UP0 ULDC.64 UR12, c[0x0][0x8d0] ;  /* 0x00023400000c0ab9 */ /* 0x000fe40000000a00 */
[----:B------:R-:W-:-:S04]  /*6370*/  UIMAD.WIDE.U32 UR4, UR7, UR12, URZ ;  /* 0x0000000c070472a5 */ /* 0x000fc8000f8e003f */
[----:B------:R-:W-:-:S04]  /*6380*/  @UP0 USHF.R.U32.HI UR11, URZ, UR13, UR5 ;  /* 0x0000000d3f0b0299 */ /* 0x000fc80008011605 */
[----:B------:R-:W-:-:S12]  /*6390*/  UIMAD UR4, UR11, UR8, URZ ;  /* 0x000000080b0472a4 */ /* 0x000fd8000f8e023f */
.L_x_2725:
        /* <DEDUP_REMOVED lines=70> */
.L_x_2756:
        /* <DEDUP_REMOVED lines=15> */
.L_x_2729:
        /* <DEDUP_REMOVED lines=97> */
.L_x_2740:
[----:B--234-:R-:W-:-:S04]  /*6f00*/  SHF.L.U32 R21, R11, 0x1f, RZ ;  /* 0x0000001f0b157819 */ /* 0x01cfc800000006ff */
[----:B------:R-:W1:Y:S02]  /*6f10*/  SYNCS.PHASECHK.TRANS64.TRYWAIT P1, [R16+URZ+0x30840], R21 ;  /* 0x03084015100075a7 */ /* 0x000e64000802017f */
[----:B-1----:R-:W-:Y:S05]  /*6f20*/  @!P1 BRA `(.L_x_2732) ;  /* 0x0000001400e89947 */ /* 0x002fea0003800000 */
.L_x_2757:
[----:B------:R-:W-:Y:S05]  /*6f30*/  @P0 BRA `(.L_x_2733) ;  /* 0x0000000000140947 */ /* 0x000fea0003800000 */
[----:B------:R-:W-:Y:S01]  /*6f40*/  ISETP.NE.AND P1, PT, R6, RZ, PT ;  /* 0x000000ff0600720c */ /* 0x000fe20003f25270 */
[----:B------:R-:W-:-:S04]  /*6f50*/  IMAD.MOV.U32 R3, RZ, RZ, 0x4100 ;  /* 0x00004100ff037424 */ /* 0x000fc800078e00ff */
[----:B------:R3:W-:Y:S08]  /*6f60*/  SYNCS.ARRIVE.TRANS64 RZ, [R16+URZ+0x30830], R3 ;  /* 0x0308300310ff79a7 */ /* 0x0007f0000800003f */
[----:B------:R-:W-:Y:S05]  /*6f70*/  @!P1 BRA `(.L_x_2733) ;  /* 0x0000000000049947 */ /* 0x000fea0003800000 */
[----:B------:R-:W-:Y:S01]  /*6f80*/  BPT.TRAP 0x1 ;  /* 0x000000040000795c */ /* 0x000fe20000300000 */
.L_x_2733:
        /* <DEDUP_REMOVED lines=36> */
.L_x_2758:
[----:B------:R-:W-:Y:S05]  /*71d0*/  @P0 BRA `(.L_x_2735) ;  /* 0x0000000000140947 */ /* 0x000fea0003800000 */
[----:B------:R-:W-:Y:S01]  /*71e0*/  ISETP.NE.AND P1, PT, R6, RZ, PT ;  /* 0x000000ff0600720c */ /* 0x000fe20003f25270 */
[----:B------:R-:W-:-:S04]  /*71f0*/  IMAD.MOV.U32 R2, RZ, RZ, 0x4100 ;  /* 0x00004100ff027424 */ /* 0x000fc800078e00ff */
[----:B------:R3:W-:Y:S08]  /*7200*/  SYNCS.ARRIVE.TRANS64 RZ, [R16+URZ+0x30818], R2 ;  /* 0x0308180210ff79a7 */ /* 0x0007f0000800003f */
[----:B------:R-:W-:Y:S05]  /*7210*/  @!P1 BRA `(.L_x_2735) ;  /* 0x0000000000049947 */ /* 0x000fea0003800000 */
[----:B------:R-:W-:Y:S01]  /*7220*/  BPT.TRAP 0x1 ;  /* 0x000000040000795c */ /* 0x000fe20000300000 */
.L_x_2735:
        /* <DEDUP_REMOVED lines=36> */
.L_x_2759:
[----:B------:R-:W-:Y:S05]  /*7470*/  @P0 BRA `(.L_x_2737) ;  /* 0x0000000000140947 */ /* 0x000fea0003800000 */
[----:B------:R-:W-:Y:S01]  /*7480*/  ISETP.NE.AND P1, PT, R6, RZ, PT ;  /* 0x000000ff0600720c */ /* 0x000fe20003f25270 */
[----:B-123--:R-:W-:-:S04]  /*7490*/  IMAD.MOV.U32 R21, RZ, RZ, 0x4100 ;  /* 0x00004100ff157424 */ /* 0x00efc800078e00ff */
[----:B------:R4:W-:Y:S08]  /*74a0*/  SYNCS.ARRIVE.TRANS64 RZ, [R16+URZ+0x30838], R21 ;  /* 0x0308381510ff79a7 */ /* 0x0009f0000800003f */
[----:B------:R-:W-:Y:S05]  /*74b0*/  @!P1 BRA `(.L_x_2737) ;  /* 0x0000000000049947 */ /* 0x000fea0003800000 */
[----:B------:R-:W-:Y:S01]  /*74c0*/  BPT.TRAP 0x1 ;  /* 0x000000040000795c */ /* 0x000fe20000300000 */
.L_x_2737:
        /* <DEDUP_REMOVED lines=31> */
.L_x_2761:
[----:B------:R-:W-:Y:S05]  /*76c0*/  @P0 BRA `(.L_x_2739) ;  /* 0x0000000000140947 */ /* 0x000fea0003800000 */
[----:B------:R-:W-:Y:S01]  /*76d0*/  ISETP.NE.AND P1, PT, R6, RZ, PT ;  /* 0x000000ff0600720c */ /* 0x000fe20003f25270 */
[----:B------:R-:W-:-:S04]  /*76e0*/  IMAD.MOV.U32 R5, RZ, RZ, 0x4100 ;  /* 0x00004100ff057424 */ /* 0x000fc800078e00ff */
[----:B------:R1:W-:Y:S08]  /*76f0*/  SYNCS.ARRIVE.TRANS64 RZ, [R16+URZ+0x30810], R5 ;  /* 0x0308100510ff79a7 */ /* 0x0003f0000800003f */
[----:B------:R-:W-:Y:S05]  /*7700*/  @!P1 BRA `(.L_x_2739) ;  /* 0x0000000000049947 */ /* 0x000fea0003800000 */
[----:B------:R-:W-:Y:S01]  /*7710*/  BPT.TRAP 0x1 ;  /* 0x000000040000795c */ /* 0x000fe20000300000 */
.L_x_2739:
        /* <DEDUP_REMOVED lines=37> */
.L_x_2731:
        /* <DEDUP_REMOVED lines=8> */
.L_x_2762:
[----:B------:R-:W-:Y:S05]  /*79f0*/  @P0 BRA `(.L_x_2742) ;  /* 0x0000000000140947 */ /* 0x000fea0003800000 */
[----:B------:R-:W-:Y:S01]  /*7a00*/  ISETP.NE.AND P1, PT, R6, RZ, PT ;  /* 0x000000ff0600720c */ /* 0x000fe20003f25270 */
[----:B------:R-:W-:-:S04]  /*7a10*/  IMAD.MOV.U32 R5, RZ, RZ, 0x4100 ;  /* 0x00004100ff057424 */ /* 0x000fc800078e00ff */
[----:B------:R2:W-:Y:S08]  /*7a20*/  SYNCS.ARRIVE.TRANS64 RZ, [R16+URZ+0x30830], R5 ;  /* 0x0308300510ff79a7 */ /* 0x0005f0000800003f */
[----:B------:R-:W-:Y:S05]  /*7a30*/  @!P1 BRA `(.L_x_2742) ;  /* 0x0000000000049947 */ /* 0x000fea0003800000 */
[----:B------:R-:W-:Y:S01]  /*7a40*/  BPT.TRAP 0x1 ;  /* 0x000000040000795c */ /* 0x000fe20000300000 */
.L_x_2742:
        /* <DEDUP_REMOVED lines=33> */
.L_x_2763:
[----:B------:R-:W-:Y:S05]  /*7c60*/  @P0 BRA `(.L_x_2744) ;  /* 0x0000000000140947 */ /* 0x000fea0003800000 */
[----:B------:R-:W-:Y:S01]  /*7c70*/  ISETP.NE.AND P0, PT, R6, RZ, PT ;  /* 0x000000ff0600720c */ /* 0x000fe20003f05270 */
[----:B------:R-:W-:-:S04]  /*7c80*/  IMAD.MOV.U32 R5, RZ, RZ, 0x4100 ;  /* 0x00004100ff057424 */ /* 0x000fc800078e00ff */
[----:B------:R1:W-:Y:S08]  /*7c90*/  SYNCS.ARRIVE.TRANS64 RZ, [R16+URZ+0x30818], R5 ;  /* 0x0308180510ff79a7 */ /* 0x0003f0000800003f */
[----:B------:R-:W-:Y:S05]  /*7ca0*/  @!P0 BRA `(.L_x_2744) ;  /* 0x0000000000048947 */ /* 0x000fea0003800000 */
[----:B------:R-:W-:Y:S01]  /*7cb0*/  BPT.TRAP 0x1 ;  /* 0x000000040000795c */ /* 0x000fe20000300000 */
.L_x_2744:
        /* <DEDUP_REMOVED lines=37> */
.L_x_2730:
[----:B------:R-:W1:Y:S01]  /*7f10*/  S2R R0, SR_TID.X ;  /* 0x0000000000007919 */ /* 0x000e620000002100 */
[----:B------:R-:W-:Y:S01]  /*7f20*/  IMAD R3, R19, 0x8, R16 ;  /* 0x0000000813037824 */ /* 0x000fe200078e0210 */
[----:B-1----:R-:W-:Y:S02]  /*7f30*/  LOP3.LUT R2, R0, 0x7f, RZ, 0xc0, !PT ;  /* 0x0000007f00027812 */ /* 0x002fe400078ec0ff */
[----:B------:R-:W-:Y:S02]  /*7f40*/  SHF.L.U32 R0, R11, 0x1f, RZ ;  /* 0x0000001f0b007819 */ /* 0x000fe400000006ff */
[----:B------:R-:W-:Y:S02]  /*7f50*/  ISETP.NE.AND P1, PT, R2, RZ, PT ;  /* 0x000000ff0200720c */ /* 0x000fe40003f25270 */
[----:B------:R-:W1:Y:S02]  /*7f60*/  SYNCS.PHASECHK.TRANS64.TRYWAIT P0, [R3+URZ+0x30840], R0 ;  /* 0x03084000030075a7 */ /* 0x000e64000800017f */
[----:B-1----:R-:W-:Y:S09]  /*7f70*/  @!P0 BRA `(.L_x_2745) ;  /* 0x0000000800508947 */ /* 0x002ff20003800000 */
.L_x_2764:
[----:B------:R-:W-:Y:S05]  /*7f80*/  @P1 BRA `(.L_x_2746) ;  /* 0x0000000000181947 */ /* 0x000fea0003800000 */
[----:B------:R-:W1:Y:S01]  /*7f90*/  S2R R2, SR_TID.X ;  /* 0x0000000000027919 */ /* 0x000e620000002100 */
[----:B------:R-:W-:-:S04]  /*7fa0*/  IMAD.MOV.U32 R0, RZ, RZ, 0x4100 ;  /* 0x00004100ff007424 */ /* 0x000fc800078e00ff */
[----:B------:R1:W-:Y:S02]  /*7fb0*/  SYNCS.ARRIVE.TRANS64 RZ, [R3+URZ+0x30830], R0 ;  /* 0x0308300003ff79a7 */ /* 0x0003e4000800003f */
[----:B-1----:R-:W-:-:S13]  /*7fc0*/  LOP3.LUT P0, RZ, R2, 0x1f, RZ, 0xc0, !PT ;  /* 0x0000001f02ff7812 */ /* 0x002fda000780c0ff */
[----:B------:R-:W-:Y:S05]  /*7fd0*/  @!P0 BRA `(.L_x_2746) ;  /* 0x0000000000048947 */ /* 0x000fea0003800000 */
[----:B------:R-:W-:Y:S01]  /*7fe0*/  BPT.TRAP 0x1 ;  /* 0x000000040000795c */ /* 0x000fe20000300000 */
.L_x_2746:
        /* <DEDUP_REMOVED lines=40> */
.L_x_2727:
[----:B------:R-:W-:Y:S05]  /*8270*/  BSYNC B0 ;  /* 0x0000000000007941 */ /* 0x000fea0003800000 */
.L_x_2726:
[----:B------:R-:W-:-:S03]  /*8280*/  UMOV UR7, 0xffffffff ;  /* 0xffffffff00077882 */ /* 0x000fc60000000000 */
[----:B------:R-:W-:Y:S05]  /*8290*/  BRA.DIV UR7, `(.L_x_2747) ;  /* 0x00000006079c7947 */ /* 0x000fea000b800000 */
[----:B------:R-:W-:-:S13]  /*82a0*/  ELECT P6, URZ, PT ;  /* 0x00000000003f782f */ /* 0x000fda00038c0000 */
.L_x_2767:
[----:B------:R-:W-:Y:S05]  /*82b0*/  @!P6 BRA `(.L_x_2676) ;  /* 0x000000000084e947 */ /* 0x000fea0003800000 */
[----:B------:R-:W-:-:S06]  /*82c0*/  ULOP3.LUT UR7, UR38, 0x2, URZ, 0xfc, !UPT ;  /* 0x0000000226077892 */ /* 0x000fcc000f8efc3f */
[----:B------:R-:W-:-:S05]  /*82d0*/  IMAD.U32 R2, RZ, RZ, UR7 ;  /* 0x00000007ff027e24 */ /* 0x000fca000f8e00ff */
[----:B------:R-:W-:-:S13]  /*82e0*/  ISETP.NE.AND P2, PT, R2, 0x3, PT ;  /* 0x000000030200780c */ /* 0x000fda0003f45270 */
[----:B------:R-:W-:Y:S05]  /*82f0*/  @!P2 BRA `(.L_x_2748) ;  /* 0x000000000004a947 */ /* 0x000fea0003800000 */
[----:B------:R-:W-:Y:S01]  /*8300*/  BPT.TRAP 0x1 ;  /* 0x000000040000795c */ /* 0x000fe20000300000 */
.L_x_2748:
        /* <DEDUP_REMOVED lines=15> */
.L_x_2768:
[----:B------:R-:W2:Y:S02]  /*8400*/  SYNCS.PHASECHK.TRANS64.TRYWAIT P0, [R3+URZ], R2 ;  /* 0x00000002030075a7 */ /* 0x000ea4000800017f */
[----:B--2---:R-:W-:Y:S05]  /*8410*/  @!P0 BRA `(.L_x_2750) ;  /* 0x0000000400708947 */ /* 0x004fea0003800000 */
.L_x_2769:
[----:B------:R-:W-:Y:S05]  /*8420*/  @!P2 BRA `(.L_x_2751) ;  /* 0x000000000004a947 */ /* 0x000fea0003800000 */
[----:B------:R-:W-:Y:S01]  /*8430*/  BPT.TRAP 0x1 ;  /* 0x000000040000795c */ /* 0x000fe20000300000 */
.L_x_2751:
[----:B--2---:R-:W-:-:S04]  /*8440*/  VIADD R3, R7, 0x30840 ;  /* 0x0003084007037836 */ /* 0x004fc80000000000 */
[----:B------:R-:W-:-:S04]  /*8450*/  IMAD R0, R0, 0x8, R3 ;  /* 0x0000000800007824 */ /* 0x000fc800078e0203 */
[----:B------:R-:W2:Y:S02]  /*8460*/  SYNCS.PHASECHK.TRANS64.TRYWAIT P0, [R0+URZ], R5 ;  /* 0x00000005000075a7 */ /* 0x000ea4000800017f */
[----:B--2---:R-:W-:Y:S05]  /*8470*/  @!P0 BRA `(.L_x_2752) ;  /* 0x00000004006c8947 */ /* 0x004fea0003800000 */
.L_x_2770:
[----:B------:R-:W-:-:S07]  /*8480*/  IMAD R3, R4, 0x8, R3 ;  /* 0x0000000804037824 */ /* 0x000fce00078e0203 */
.L_x_2753:
[----:B---3--:R3:W4:Y:S02]  /*8490*/  SYNCS.PHASECHK.TRANS64.TRYWAIT P0, [R3+URZ], R2 ;  /* 0x00000002030075a7 */ /* 0x008724000800017f */
[----:B----4-:R-:W-:Y:S05]  /*84a0*/  @!P0 NANOSLEEP.SYNCS 0x989680 ;  /* 0x009896800000895d */ /* 0x010fea0003900000 */
[----:B------:R-:W4:Y:S02]  /*84b0*/  @!P0 SYNCS.PHASECHK.TRANS64 P0, [R3+URZ], R2 ;  /* 0x00000002030085a7 */ /* 0x000f24000800007f */
[----:B----4-:R-:W-:Y:S05]  /*84c0*/  @!P0 BRA `(.L_x_2753) ;  /* 0xfffffffc00f08947 */ /* 0x010fea000383ffff */
.L_x_2676:
[----:B------:R-:W-:Y:S05]  /*84d0*/  BSYNC B6 ;  /* 0x0000000000067941 */ /* 0x000fea0003800000 */
.L_x_2671:
[----:B------:R-:W-:Y:S05]  /*84e0*/  EXIT ;  /* 0x000000000000794d */ /* 0x000fea0003800000 */
.L_x_2682:
[----:B------:R-:W-:Y:S02]  /*84f0*/  IMAD.MOV.U32 R12, RZ, RZ, RZ ;  /* 0x000000ffff0c7224 */ /* 0x000fe400078e00ff */
[----:B------:R-:W-:Y:S02]  /*8500*/  IMAD.MOV.U32 R11, RZ, RZ, 0x1f ;  /* 0x0000001fff0b7424 */ /* 0x000fe400078e00ff */
[----:B------:R-:W-:-:S07]  /*8510*/  IMAD.MOV.U32 R15, RZ, RZ, -0x1 ;  /* 0xffffffffff0f7424 */ /* 0x000fce00078e00ff */
[----:B------:R-:W-:Y:S05]  /*8520*/  WARPSYNC.COLLECTIVE R15, `(.L_x_2754) ;  /* 0x000000000f087348 */ /* 0x000fea0003c00000 */
[----:B------:R1:W2:Y:S02]  /*8530*/  SHFL.IDX P6, R14, R13, R12, R11 ;  /* 0x0000000c0d0e7389 */ /* 0x0002a400000c000b */
[----:B-12---:R-:W-:Y:S01]  /*8540*/  ENDCOLLECTIVE ;  /* 0x000000000000791b */ /* 0x006fe20003800000 */
.L_x_2754:
[----:B------:R-:W-:Y:S05]  /*8550*/  BRA `(.L_x_2755) ;  /* 0xffffff8c00747947 */ /* 0x000fea000383ffff */
.L_x_2684:
        /* <DEDUP_REMOVED lines=8> */
.L_x_2688:
[----:B---3--:R3:W4:Y:S02]  /*85e0*/  SYNCS.PHASECHK.TRANS64.TRYWAIT P1, [R0+URZ+0x30810], R209 ;  /* 0x030810d1000075a7 */ /* 0x008724000802017f */
[----:B----4-:R-:W-:Y:S05]  /*85f0*/  @!P1 NANOSLEEP.SYNCS 0x989680 ;  /* 0x009896800000995d */ /* 0x010fea0003900000 */
[----:B------:R-:W4:Y:S02]  /*8600*/  @!P1 SYNCS.PHASECHK.TRANS64 P1, [R0+URZ+0x30810], R209 ;  /* 0x030810d1000095a7 */ /* 0x000f24000802007f */
[----:B----4-:R-:W-:Y:S05]  /*8610*/  @!P1 BRA `(.L_x_2688) ;  /* 0xfffffffc00f09947 */ /* 0x010fea000383ffff */
[----:B------:R-:W-:Y:S05]  /*8620*/  BRA `(.L_x_2687) ;  /* 0xffffff9400607947 */ /* 0x000fea000383ffff */
.L_x_2692:
[----:B------:R1:W1:Y:S02]  /*8630*/  SYNCS.PHASECHK.TRANS64.TRYWAIT P1, [R0+URZ+0x30830], R209 ;  /* 0x030830d1000075a7 */ /* 0x000264000802017f */
[----:B-1----:R-:W-:Y:S05]  /*8640*/  @!P1 NANOSLEEP.SYNCS 0x989680 ;  /* 0x009896800000995d */ /* 0x002fea0003900000 */
[----:B------:R-:W1:Y:S02]  /*8650*/  @!P1 SYNCS.PHASECHK.TRANS64 P1, [R0+URZ+0x30830], R209 ;  /* 0x030830d1000095a7 */ /* 0x000e64000802007f */
[----:B-1----:R-:W-:Y:S05]  /*8660*/  @!P1 BRA `(.L_x_2692) ;  /* 0xfffffffc00f09947 */ /* 0x002fea000383ffff */
[----:B------:R-:W-:Y:S05]  /*8670*/  BRA `(.L_x_2691) ;  /* 0xffffff9c00807947 */ /* 0x000fea000383ffff */
.L_x_2728:
[----:B-1----:R1:W2:Y:S02]  /*8680*/  SYNCS.PHASECHK.TRANS64.TRYWAIT P0, [R16+URZ+0x30820], R3 ;  /* 0x03082003100075a7 */ /* 0x0022a4000800017f */
[----:B--2---:R-:W-:Y:S05]  /*8690*/  @!P0 NANOSLEEP.SYNCS 0x989680 ;  /* 0x009896800000895d */ /* 0x004fea0003900000 */
[----:B------:R-:W2:Y:S02]  /*86a0*/  @!P0 SYNCS.PHASECHK.TRANS64 P0, [R16+URZ+0x30820], R3 ;  /* 0x03082003100085a7 */ /* 0x000ea4000800007f */
[----:B--2---:R-:W-:Y:S05]  /*86b0*/  @!P0 BRA `(.L_x_2728) ;  /* 0xfffffffc00f08947 */ /* 0x004fea000383ffff */
[----:B------:R-:W-:Y:S05]  /*86c0*/  BRA `(.L_x_2756) ;  /* 0xffffffe0004c7947 */ /* 0x000fea000383ffff */
.L_x_2732:
[----:B-1----:R1:W3:Y:S02]  /*86d0*/  SYNCS.PHASECHK.TRANS64.TRYWAIT P1, [R16+URZ+0x30840], R21 ;  /* 0x03084015100075a7 */ /* 0x0022e4000802017f */
[----:B---3--:R-:W-:Y:S05]  /*86e0*/  @!P1 NANOSLEEP.SYNCS 0x989680 ;  /* 0x009896800000995d */ /* 0x008fea0003900000 */
[----:B------:R-:W3:Y:S02]  /*86f0*/  @!P1 SYNCS.PHASECHK.TRANS64 P1, [R16+URZ+0x30840], R21 ;  /* 0x03084015100095a7 */ /* 0x000ee4000802007f */
[----:B---3--:R-:W-:Y:S05]  /*8700*/  @!P1 BRA `(.L_x_2732) ;  /* 0xfffffffc00f09947 */ /* 0x008fea000383ffff */
[----:B------:R-:W-:Y:S05]  /*8710*/  BRA `(.L_x_2757) ;  /* 0xffffffe800047947 */ /* 0x000fea000383ffff */
.L_x_2734:
[----:B--2---:R2:W3:Y:S02]  /*8720*/  SYNCS.PHASECHK.TRANS64.TRYWAIT P1, [R16+URZ+0x30828], R21 ;  /* 0x03082815100075a7 */ /* 0x0044e4000802017f */
[----:B---3--:R-:W-:Y:S05]  /*8730*/  @!P1 NANOSLEEP.SYNCS 0x989680 ;  /* 0x009896800000995d */ /* 0x008fea0003900000 */
[----:B------:R-:W3:Y:S02]  /*8740*/  @!P1 SYNCS.PHASECHK.TRANS64 P1, [R16+URZ+0x30828], R21 ;  /* 0x03082815100095a7 */ /* 0x000ee4000802007f */
[----:B---3--:R-:W-:Y:S05]  /*8750*/  @!P1 BRA `(.L_x_2734) ;  /* 0xfffffffc00f09947 */ /* 0x008fea000383ffff */
[----:B------:R-:W-:Y:S05]  /*8760*/  BRA `(.L_x_2758) ;  /* 0xffffffe800987947 */ /* 0x000fea000383ffff */
.L_x_2736:
[----:B---3--:R3:W4:Y:S02]  /*8770*/  SYNCS.PHASECHK.TRANS64.TRYWAIT P1, [R16+URZ+0x30848], R21 ;  /* 0x03084815100075a7 */ /* 0x008724000802017f */
[----:B----4-:R-:W-:Y:S05]  /*8780*/  @!P1 NANOSLEEP.SYNCS 0x989680 ;  /* 0x009896800000995d */ /* 0x010fea0003900000 */
[----:B------:R-:W4:Y:S02]  /*8790*/  @!P1 SYNCS.PHASECHK.TRANS64 P1, [R16+URZ+0x30848], R21 ;  /* 0x03084815100095a7 */ /* 0x000f24000802007f */
[----:B----4-:R-:W-:Y:S05]  /*87a0*/  @!P1 BRA `(.L_x_2736) ;  /* 0xfffffffc00f09947 */ /* 0x010fea000383ffff */
[----:B------:R-:W-:Y:S05]  /*87b0*/  BRA `(.L_x_2759) ;  /* 0xffffffec002c7947 */ /* 0x000fea000383ffff */
.L_x_2738:
[----:B------:R-:W-:-:S07]  /*87c0*/  SHF.L.U32 R5, R11, 0x1f, RZ ;  /* 0x0000001f0b057819 */ /* 0x000fce00000006ff */
.L_x_2760:
[----:B------:R1:W1:Y:S02]  /*87d0*/  SYNCS.PHASECHK.TRANS64.TRYWAIT P1, [R16+URZ+0x30820], R5 ;  /* 0x03082005100075a7 */ /* 0x000264000802017f */
[----:B-1----:R-:W-:Y:S05]  /*87e0*/  @!P1 NANOSLEEP.SYNCS 0x989680 ;  /* 0x009896800000995d */ /* 0x002fea0003900000 */
[----:B------:R-:W1:Y:S02]  /*87f0*/  @!P1 SYNCS.PHASECHK.TRANS64 P1, [R16+URZ+0x30820], R5 ;  /* 0x03082005100095a7 */ /* 0x000e64000802007f */
[----:B-1----:R-:W-:Y:S05]  /*8800*/  @!P1 BRA `(.L_x_2760) ;  /* 0xfffffffc00f09947 */ /* 0x002fea000383ffff */
[----:B------:R-:W-:Y:S05]  /*8810*/  BRA `(.L_x_2761) ;  /* 0xffffffec00a87947 */ /* 0x000fea000383ffff */
.L_x_2741:
[----:B-1----:R1:W2:Y:S02]  /*8820*/  SYNCS.PHASECHK.TRANS64.TRYWAIT P1, [R16+URZ+0x30840], R13 ;  /* 0x0308400d100075a7 */ /* 0x0022a4000802017f */
[----:B--2---:R-:W-:Y:S05]  /*8830*/  @!P1 NANOSLEEP.SYNCS 0x989680 ;  /* 0x009896800000995d */ /* 0x004fea0003900000 */
[----:B------:R-:W2:Y:S02]  /*8840*/  @!P1 SYNCS.PHASECHK.TRANS64 P1, [R16+URZ+0x30840], R13 ;  /* 0x0308400d100095a7 */ /* 0x000ea4000802007f */
[----:B--2---:R-:W-:Y:S05]  /*8850*/  @!P1 BRA `(.L_x_2741) ;  /* 0xfffffffc00f09947 */ /* 0x004fea000383ffff */
[----:B------:R-:W-:Y:S05]  /*8860*/  BRA `(.L_x_2762) ;  /* 0xfffffff000607947 */ /* 0x000fea000383ffff */
.L_x_2743:
[----:B--2---:R2:W1:Y:S02]  /*8870*/  SYNCS.PHASECHK.TRANS64.TRYWAIT P1, [R16+URZ+0x30828], R13 ;  /* 0x0308280d100075a7 */ /* 0x004464000802017f */
[----:B-1----:R-:W-:Y:S05]  /*8880*/  @!P1 NANOSLEEP.SYNCS 0x989680 ;  /* 0x009896800000995d */ /* 0x002fea0003900000 */
[----:B------:R-:W1:Y:S02]  /*8890*/  @!P1 SYNCS.PHASECHK.TRANS64 P1, [R16+URZ+0x30828], R13 ;  /* 0x0308280d100095a7 */ /* 0x000e64000802007f */
[----:B-1----:R-:W-:Y:S05]  /*88a0*/  @!P1 BRA `(.L_x_2743) ;  /* 0xfffffffc00f09947 */ /* 0x002fea000383ffff */
[----:B------:R-:W-:Y:S05]  /*88b0*/  BRA `(.L_x_2763) ;  /* 0xfffffff000e87947 */ /* 0x000fea000383ffff */
.L_x_2745:
[----:B------:R1:W1:Y:S02]  /*88c0*/  SYNCS.PHASECHK.TRANS64.TRYWAIT P0, [R3+URZ+0x30840], R0 ;  /* 0x03084000030075a7 */ /* 0x000264000800017f */
[----:B-1----:R-:W-:Y:S05]  /*88d0*/  @!P0 NANOSLEEP.SYNCS 0x989680 ;  /* 0x009896800000895d */ /* 0x002fea0003900000 */
[----:B------:R-:W1:Y:S02]  /*88e0*/  @!P0 SYNCS.PHASECHK.TRANS64 P0, [R3+URZ+0x30840], R0 ;  /* 0x03084000030085a7 */ /* 0x000e64000800007f */
[----:B-1----:R-:W-:Y:S05]  /*88f0*/  @!P0 BRA `(.L_x_2745) ;  /* 0xfffffffc00f08947 */ /* 0x002fea000383ffff */
[----:B------:R-:W-:Y:S05]  /*8900*/  BRA `(.L_x_2764) ;  /* 0xfffffff4009c7947 */ /* 0x000fea000383ffff */
.L_x_2747:
[----:B------:R-:W-:Y:S01]  /*8910*/  BSSY B0, `(.L_x_2765) ;  /* 0x0000006000007945 */ /* 0x000fe20003800000 */
[----:B------:R-:W-:-:S07]  /*8920*/  IMAD.MOV.U32 R15, RZ, RZ, -0x1 ;  /* 0xffffffffff0f7424 */ /* 0x000fce00078e00ff */
[----:B------:R-:W-:Y:S05]  /*8930*/  WARPSYNC.COLLECTIVE R15, `(.L_x_2766) ;  /* 0x000000000f0c7348 */ /* 0x000fea0003c00000 */
[----:B------:R-:W-:Y:S02]  /*8940*/  ELECT P6, UR62, PT ;  /* 0x00000000003e782f */ /* 0x000fe400038c0000 */
[----:B------:R-:W-:Y:S01]  /*8950*/  MOV R14, UR62 ;  /* 0x0000003e000e7c02 */ /* 0x000fe20008000f00 */
[----:B------:R-:W-:Y:S10]  /*8960*/  ENDCOLLECTIVE ;  /* 0x000000000000791b */ /* 0x000ff40003800000 */
.L_x_2766:
[----:B------:R-:W-:Y:S05]  /*8970*/  BSYNC B0 ;  /* 0x0000000000007941 */ /* 0x000fea0003800000 */
.L_x_2765:
[----:B------:R-:W-:Y:S05]  /*8980*/  BRA `(.L_x_2767) ;  /* 0xfffffff800487947 */ /* 0x000fea000383ffff */
.L_x_2749:
[----:B-1----:R1:W2:Y:S02]  /*8990*/  SYNCS.PHASECHK.TRANS64.TRYWAIT P0, [R6+URZ], R5 ;  /* 0x00000005060075a7 */ /* 0x0022a4000800017f */
[----:B--2---:R-:W-:Y:S05]  /*89a0*/  @!P0 NANOSLEEP.SYNCS 0x989680 ;  /* 0x009896800000895d */ /* 0x004fea0003900000 */
[----:B------:R-:W2:Y:S02]  /*89b0*/  @!P0 SYNCS.PHASECHK.TRANS64 P0, [R6+URZ], R5 ;  /* 0x00000005060085a7 */ /* 0x000ea4000800007f */
[----:B--2---:R-:W-:Y:S05]  /*89c0*/  @!P0 BRA `(.L_x_2749) ;  /* 0xfffffffc00f08947 */ /* 0x004fea000383ffff */
[----:B------:R-:W-:Y:S05]  /*89d0*/  BRA `(.L_x_2768) ;  /* 0xfffffff800887947 */ /* 0x000fea000383ffff */
.L_x_2750:
[----:B--2---:R2:W3:Y:S02]  /*89e0*/  SYNCS.PHASECHK.TRANS64.TRYWAIT P0, [R3+URZ], R2 ;  /* 0x00000002030075a7 */ /* 0x0044e4000800017f */
[----:B---3--:R-:W-:Y:S05]  /*89f0*/  @!P0 NANOSLEEP.SYNCS 0x989680 ;  /* 0x009896800000895d */ /* 0x008fea0003900000 */
[----:B------:R-:W3:Y:S02]  /*8a00*/  @!P0 SYNCS.PHASECHK.TRANS64 P0, [R3+URZ], R2 ;  /* 0x00000002030085a7 */ /* 0x000ee4000800007f */
[----:B---3--:R-:W-:Y:S05]  /*8a10*/  @!P0 BRA `(.L_x_2750) ;  /* 0xfffffffc00f08947 */ /* 0x008fea000383ffff */
[----:B------:R-:W-:Y:S05]  /*8a20*/  BRA `(.L_x_2769) ;  /* 0xfffffff8007c7947 */ /* 0x000fea000383ffff */
.L_x_2752:
[----:B--2---:R2:W3:Y:S02]  /*8a30*/  SYNCS.PHASECHK.TRANS64.TRYWAIT P0, [R0+URZ], R5 ;  /* 0x00000005000075a7 */ /* 0x0044e4000800017f */
[----:B---3--:R-:W-:Y:S05]  /*8a40*/  @!P0 NANOSLEEP.SYNCS 0x989680 ;  /* 0x009896800000895d */ /* 0x008fea0003900000 */
[----:B------:R-:W3:Y:S02]  /*8a50*/  @!P0 SYNCS.PHASECHK.TRANS64 P0, [R0+URZ], R5 ;  /* 0x00000005000085a7 */ /* 0x000ee4000800007f */
[----:B---3--:R-:W-:Y:S05]  /*8a60*/  @!P0 BRA `(.L_x_2752) ;  /* 0xfffffffc00f08947 */ /* 0x008fea000383ffff */
[----:B------:R-:W-:Y:S05]  /*8a70*/  BRA `(.L_x_2770) ;  /* 0xfffffff800807947 */ /* 0x000fea000383ffff */
.L_x_2771:
        /* <DEDUP_REMOVED lines=16> */
.L_x_7308:


//--------------------- .text._ZN7cutlass13device_kernelIN5flash11enable_sm90INS1_16FlashAttnBwdSm90INS1_25CollectiveMainloopBwdSm90ILi2ELi2ELi2EN4cute5tupleIJNS5_1CILi1EEES8_S8_EEENS6_IJNS7_ILi64EEENS7_ILi128EEESB_EEENS_10bfloat16_tEfNS_4arch4Sm90ELb1ELb0ELb1ELb0ELb1ELb1ELb0ELb0ELi2ELi1ELi2ELi1ELb0EEENS1_24CollectiveEpilogueBwdGQAISC_fSF_Li256ELb0ELb1EEENS1_25SingleTileBwdLPTSchedulerILb0ELi128ELb1EEEEEEEEEvNT_6ParamsE --------------------------
	.section	.text._ZN7cutlass13device_kernelIN5flash11enable_sm90INS1_16FlashAttnBwdSm90INS1_25CollectiveMainloopBwdSm90ILi2ELi2ELi2EN4cute5tupleIJNS5_1CILi1EEES8_S8_EEENS6_IJNS7_ILi64EEENS7_ILi128EEESB_EEENS_10bfloat16_tEfNS_4arch4Sm90ELb1ELb0ELb1ELb0ELb1ELb1ELb0ELb0ELi2ELi1ELi2ELi1ELb0EEENS1_24CollectiveEpilogueBwdGQAISC_fSF_Li256ELb0ELb1EEENS1_25SingleTileBwdLPTSchedulerILb0ELi128ELb1EEEEEEEEEvNT_6ParamsE,"ax",@progbits
	.align	128
.text._ZN7cutlass13device_kernelIN5flash11enable_sm90INS1_16FlashAttnBwdSm90INS1_25CollectiveMainloopBwdSm90ILi2ELi2ELi2EN4cute5tupleIJNS5_1CILi1EEES8_S8_EEENS6_IJNS7_ILi64EEENS7_ILi128EEESB_EEENS_10bfloat16_tEfNS_4arch4Sm90ELb1ELb0ELb1ELb0ELb1ELb1ELb0ELb0ELi2ELi1ELi2ELi1ELb0EEENS1_24CollectiveEpilogueBwdGQAISC_fSF_Li256ELb0ELb1EEENS1_25SingleTileBwdLPTSchedulerILb0ELi128ELb1EEEEEEEEEvNT_6ParamsE:
        .type           _ZN7cutlass13device_kernelIN5flash11enable_sm90INS1_16FlashAttnBwdSm90INS1_25CollectiveMainloopBwdSm90ILi2ELi2ELi2EN4cute5tupleIJNS5_1CILi1EEES8_S8_EEENS6_IJNS7_ILi64EEENS7_ILi128EEESB_EEENS_10bfloat16_tEfNS_4arch4Sm90ELb1ELb0ELb1ELb0ELb1ELb1ELb0ELb0ELi2ELi1ELi2ELi1ELb0EEENS1_24CollectiveEpilogueBwdGQAISC_fSF_Li256ELb0ELb1EEENS1_25SingleTileBwdLPTSchedulerILb0ELi128ELb1EEEEEEEEEvNT_6ParamsE,@function
        .size           _ZN7cutlass13device_kernelIN5flash11enable_sm90INS1_16FlashAttnBwdSm90INS1_25CollectiveMainloopBwdSm90ILi2ELi2ELi2EN4cute5tupleIJNS5_1CILi1EEES8_S8_EEENS6_IJNS7_ILi64EEENS7_ILi128EEESB_EEENS_10bfloat16_tEfNS_4arch4Sm90ELb1ELb0ELb1ELb0ELb1ELb1ELb0ELb0ELi2ELi1ELi2ELi1ELb0EEENS1_24CollectiveEpilogueBwdGQAISC_fSF_Li256ELb0ELb1EEENS1_25SingleTileBwdLPTSchedulerILb0ELi128ELb1EEEEEEEEEvNT_6ParamsE,(.L_x_7309 - _ZN7cutlass13device_kernelIN5flash11enable_sm90INS1_16FlashAttnBwdSm90INS1_25CollectiveMainloopBwdSm90ILi2ELi2ELi2EN4cute5tupleIJNS5_1CILi1EEES8_S8_EEENS6_IJNS7_ILi64EEENS7_ILi128EEESB_EEENS_10bfloat16_tEfNS_4arch4Sm90ELb1ELb0ELb1ELb0ELb1ELb1ELb0ELb0ELi2ELi1ELi2ELi1ELb0EEENS1_24CollectiveEpilogueBwdGQAISC_fSF_Li256ELb0ELb1EEENS1_25SingleTileBwdLPTSchedulerILb0ELi128ELb1EEEEEEEEEvNT_6ParamsE)
        .other          _ZN7cutlass13device_kernelIN5flash11enable_sm90INS1_16FlashAttnBwdSm90INS1_25CollectiveMainloopBwdSm90ILi2ELi2ELi2EN4cute5tupleIJNS5_1CILi1EEES8_S8_EEENS6_IJNS7_ILi64EEENS7_ILi128EEESB_EEENS_10bfloat16_tEfNS_4arch4Sm90ELb1ELb0ELb1ELb0ELb1ELb1ELb0ELb0ELi2ELi1ELi2ELi1ELb0EEENS1_24CollectiveEpilogueBwdGQAISC_fSF_Li256ELb0ELb1EEENS1_25SingleTileBwdLPTSchedulerILb0ELi128ELb1EEEEEEEEEvNT_6ParamsE,@"STO_CUDA_ENTRY STV_DEFAULT"
_ZN7cutlass13device_kernelIN5flash11enable_sm90INS1_16FlashAttnBwdSm90INS1_25CollectiveMainloopBwdSm90ILi2ELi2ELi2EN4cute5tupleIJNS5_1CILi1EEES8_S8_EEENS6_IJNS7_ILi64EEENS7_ILi128EEESB_EEENS_10bfloat16_tEfNS_4arch4Sm90ELb1ELb0ELb1ELb0ELb1ELb1ELb0ELb0ELi2ELi1ELi2ELi1ELb0EEENS1_24CollectiveEpilogueBwdGQAISC_fSF_Li256ELb0ELb1EEENS1_25SingleTileBwdLPTSchedulerILb0ELi128ELb1EEEEEEEEEvNT_6ParamsE:
        /* <DEDUP_REMOVED lines=24> */
.L_x_2773:
[----:B------:R-:W-:Y:S05]  /*0180*/  BSYNC B0 ;  /* 0x0000000000007941 */ /* 0x000fea0003800000 */
.L_x_2772:
        /* <DEDUP_REMOVED lines=37> */
.L_x_2774:
        /* <DEDUP_REMOVED lines=22> */
.L_x_2775:
[----:B------:R-:W-:Y:S01]  /*0540*/  PLOP3.LUT P0, PT, PT, PT, UP0, 0x80, 0x0 ;  /* 0x000000000000781c */ /* 0x000fe20003f0f008 */
[----:B------:R-:W-:Y:S01]  /*0550*/  NOP ;  /* 0x0000000000007918 */ /* 0x000fe20000000000 */
[----:B------:R-:W-:Y:S01]  /*0560*/  ULDC.64 UR46, c[0x0][0x208] ;  /* 0x00008200002e7ab9 */ /* 0x000fe20000000a00 */
[----:B------:R-:W-:Y:S01]  /*0570*/  BSSY B6, `(.L_x_2776) ;  /* 0x00008eb000067945 */ /* 0x000fe20003800000 */
[----:B-12-4-:R-:W-:Y:S09]  /*0580*/  BAR.SYNC.DEFER_BLOCKING 0x0 ;  /* 0x0000000000007b1d */ /* 0x016ff20000010000 */
[----:B------:R-:W-:Y:S05]  /*0590*/  @!P0 BRA `(.L_x_2777) ;  /* 0x0000005000c08947 */ /* 0x000fea0003800000 */
.L_x_2778:
        /* <DEDUP_REMOVED lines=32> */
.L_x_2779:
[----:B------:R-:W-:Y:S01]  /*07a0*/  ULDC UR7, c[0x0][0x8cc] ;  /* 0x0002330000077ab9 */ /* 0x000fe20000000800 */
[----:B------:R-:W-:Y:S01]  /*07b0*/  UMOV UR36, UR10 ;  /* 0x0000000a00247c82 */ /* 0x000fe20008000000 */
[----:B------:R-:W-:-:S11]  /*07c0*/  UISETP.NE.AND UP0, UPT, UR7, 0x1, UPT ;  /* 0x000000010700788c */ /* 0x000fd6000bf05270 */
[----:B------:R-:W-:Y:S02]  /*07d0*/  @UP0 ULDC.64 UR8, c[0x0][0x8d0] ;  /* 0x0002340000080ab9 */ /* 0x000fe40000000a00 */
[----:B------:R-:W-:-:S04]  /*07e0*/  UIMAD.WIDE.U32 UR4, UR10, UR8, URZ ;  /* 0x000000080a0472a5 */ /* 0x000fc8000f8e003f */
[----:B------:R-:W-:-:S04]  /*07f0*/  @UP0 USHF.R.U32.HI UR36, URZ, UR9, UR5 ;  /* 0x000000093f240299 */ /* 0x000fc80008011605 */
[----:B------:R-:W-:-:S12]  /*0800*/  UIMAD UR4, UR36, UR7, URZ ;  /* 0x00000007240472a4 */ /* 0x000fd8000f8e023f */
.L_x_2780:
        /* <DEDUP_REMOVED lines=121> */
.L_x_2784:
        /* <DEDUP_REMOVED lines=15> */
.L_x_2783:
        /* <DEDUP_REMOVED lines=23> */
.L_x_2786:
        /* <DEDUP_REMOVED lines=15> */
.L_x_2785:
        /* <DEDUP_REMOVED lines=8> */
.L_x_2890:
        /* <DEDUP_REMOVED lines=15> */
.L_x_2788:
        /* <DEDUP_REMOVED lines=105> */
.L_x_2800:
[----:B------:R-:W-:-:S05]  /*1af0*/  IMAD.U32 R0, RZ, RZ, UR38 ;  /* 0x00000026ff007e24 */ /* 0x000fca000f8e00ff */
[----:B------:R-:W-:-:S04]  /*1b00*/  LOP3.LUT R0, R0, 0x1, RZ, 0xfc, !PT ;  /* 0x0000000100007812 */ /* 0x000fc800078efcff */
[----:B------:R-:W-:-:S13]  /*1b10*/  ISETP.NE.AND P0, PT, R0, 0x3, PT ;  /* 0x000000030000780c */ /* 0x000fda0003f05270 */
[----:B------:R-:W-:Y:S05]  /*1b20*/  @!P0 BRA `(.L_x_2790) ;  /* 0x0000000000048947 */ /* 0x000fea0003800000 */
[----:B------:R-:W-:Y:S01]  /*1b30*/  BPT.TRAP 0x1 ;  /* 0x000000040000795c */ /* 0x000fe20000300000 */
.L_x_2790:
        /* <DEDUP_REMOVED lines=8> */
.L_x_2791:
[----:B---3--:R-:W-:Y:S05]  /*1bc0*/  @P1 BRA `(.L_x_2792) ;  /* 0x0000000000081947 */ /* 0x008fea0003800000 */
[----:B------:R-:W3:Y:S02]  /*1bd0*/  SYNCS.PHASECHK.TRANS64.TRYWAIT P1, [R0+URZ+0x30810], R209 ;  /* 0x030810d1000075a7 */ /* 0x000ee4000802017f */
[----:B---3--:R-:W-:Y:S05]  /*1be0*/  @!P1 BRA `(.L_x_2793) ;  /* 0x0000007800509947 */ /* 0x008fea0003800000 */
.L_x_2792:
        /* <DEDUP_REMOVED lines=84> */
.L_x_2794:
[----:B------:R1:W1:Y:S01]  /*2130*/  SYNCS.PHASECHK.TRANS64.TRYWAIT P1, [R0+URZ+0x30830], R209 ;  /* 0x030830d1000075a7 */ /* 0x000262000802017f */
[----:B------:R-:W-:Y:S05]  /*2140*/  @!P0 BRA `(.L_x_2795) ;  /* 0x0000000000048947 */ /* 0x000fea0003800000 */
[----:B------:R-:W-:Y:S01]  /*2150*/  BPT.TRAP 0x1 ;  /* 0x000000040000795c */ /* 0x000fe20000300000 */
.L_x_2795:
        /* <DEDUP_REMOVED lines=54> */
.L_x_2796:
        /* <DEDUP_REMOVED lines=401> */
[----:B------:R-:W-:-:S05]  /*3dd0*/  IMAD R7, R229, 0x4000, R208 ;  /* 0x00004000e5077824 */ /* 0x000fca00078e02d0 */
[----:B------:R-:W-:Y:S01]  /*3de0*/  R2UR UR7, R7 ;  /* 0x00000000070772ca */ /* 0x000fe200000e0000 */
[----:B------:R-:W-:-:S12]  /*3df0*/  UIADD3 UR6, UR6, 0x180, URZ ;  /* 0x0000018006067890 */ /* 0x000fd8000fffe03f */
[----:B------:R-:W-:-:S04]  /*3e00*/  USHF.R.U32.HI UR7, URZ, 0x4, UR7 ;  /* 0x000000043f077899 */ /* 0x000fc80008011607 */
[----:B------:R-:W-:-:S03]  /*3e10*/  ULOP3.LUT UR12, UR7, 0x3fff, URZ, 0xc0, !UPT ;  /* 0x00003fff070c7892 */ /* 0x000fc6000f8ec03f */
[----:B------:R-:W-:Y:S01]  /*3e20*/  UMOV UR7, 0x40000040 ;  /* 0x4000004000077882 */ /* 0x000fe20000000000 */
[----:B------:R-:W-:Y:S02]  /*3e30*/  WARPGROUP.DEPBAR.LE gsb0, 0x0 ;  /* 0x00008000000079c5 */ /* 0x000fe40000010000 */
[----:B------:R-:W-:-:S06]  /*3e40*/  WARPGROUP.ARRIVE ;  /* 0x00000000000079c5 */ /* 0x000fcc0000000000 */
[----:B------:R-:W-:Y:S03]  /*3e50*/  HGMMA.64x128x16.F32.BF16 R24, R152, gdesc[UR8].tnspB, R24, gsb0 ;  /* 0x41e0000898187df0 */ /* 0x000fe60008001818 */
[----:B------:R-:W2:Y:S01]  /*3e60*/  S2R R21, SR_CgaCtaId ;  /* 0x0000000000157919 */ /* 0x000ea20000008800 */
[----:B------:R-:W-:Y:S01]  /*3e70*/  MOV R17, 0x400 ;  /* 0x0000040000117802 */ /* 0x000fe20000000f00 */
[----:B------:R-:W-:Y:S02]  /*3e80*/  WARPGROUP.DEPBAR.LE gsb0, 0x0 ;  /* 0x00008000000079c5 */ /* 0x000fe40000010000 */
[----:B------:R-:W-:Y:S02]  /*3e90*/  F2FP.BF16.F32.PACK_AB R152, R215, R213 ;  /* 0x000000d5d798723e */ /* 0x000fe400000010ff */
[----:B------:R-:W-:Y:S02]  /*3ea0*/  F2FP.BF16.F32.PACK_AB R154, R219, R217 ;  /* 0x000000d9db9a723e */ /* 0x000fe400000010ff */
[----:B------:R-:W-:-:S02]  /*3eb0*/  F2FP.BF16.F32.PACK_AB R153, R216, R214 ;  /* 0x000000d6d899723e */ /* 0x000fc400000010ff */
[----:B------:R-:W-:-:S04]  /*3ec0*/  F2FP.BF16.F32.PACK_AB R155, R9, R218 ;  /* 0x000000da099b723e */ /* 0x000fc800000010ff */
[----:B------:R-:W-:-:S06]  /*3ed0*/  WARPGROUP.ARRIVE ;  /* 0x00000000000079c5 */ /* 0x000fcc0000000000 */
[----:B------:R-:W-:Y:S01]  /*3ee0*/  HGMMA.64x128x16.F32.BF16 R24, R152, gdesc[UR4].tnspB, R24, gsb0 ;  /* 0x41e0000498187df0 */ /* 0x000fe20008001818 */
[----:B--2---:R-:W-:-:S05]  /*3ef0*/  LEA R17, R21, R17, 0x18 ;  /* 0x0000001115117211 */ /* 0x004fca00078ec0ff */
[----:B------:R-:W-:-:S05]  /*3f00*/  VIADD R17, R17, 0x28800 ;  /* 0x0002880011117836 */ /* 0x000fca0000000000 */
[----:B------:R-:W-:-:S04]  /*3f10*/  SHF.R.U32.HI R6, RZ, 0x4, R17 ;  /* 0x00000004ff067819 */ /* 0x000fc80000011611 */
[----:B------:R-:W-:-:S04]  /*3f20*/  LOP3.LUT R6, R6, 0x3fff, RZ, 0xc0, !PT ;  /* 0x00003fff06067812 */ /* 0x000fc800078ec0ff */
[----:B------:R-:W-:-:S05]  /*3f30*/  LOP3.LUT R6, R6, 0x10000, RZ, 0xfc, !PT ;  /* 0x0001000006067812 */ /* 0x000fca00078efcff */
[----:B------:R-:W-:-:S05]  /*3f40*/  IMAD R6, R3, 0x400, R6 ;  /* 0x0000040003067824 */ /* 0x000fca00078e0206 */
[----:B------:R-:W-:Y:S01]  /*3f50*/  R2UR UR5, R6 ;  /* 0x00000000060572ca */ /* 0x000fe200000e0000 */
[----:B------:R-:W-:Y:S01]  /*3f60*/  UMOV UR9, 0x40000040 ;  /* 0x4000004000097882 */ /* 0x000fe20000000000 */
[----:B------:R-:W-:Y:S01]  /*3f70*/  UMOV UR10, UR12 ;  /* 0x0000000c000a7c82 */ /* 0x000fe20008000000 */
[----:B------:R-:W-:-:S10]  /*3f80*/  UMOV UR11, 0x40000040 ;  /* 0x40000040000b7882 */ /* 0x000fd40000000000 */
        /* <DEDUP_REMOVED lines=63> */
.L_x_2798:
        /* <DEDUP_REMOVED lines=49> */
.L_x_2799:
        /* <DEDUP_REMOVED lines=78> */
.L_x_2782:
[----:B------:R-:W-:Y:S05]  /*4b70*/  @P0 BRA `(.L_x_2781) ;  /* 0x0000004800280947 */ /* 0x000fea0003800000 */
[----:B------:R-:W1:Y:S01]  /*4b80*/  S2R R4, SR_TID.X ;  /* 0x0000000000047919 */ /* 0x000e620000002100 */
[----:B------:R-:W-:Y:S01]  /*4b90*/  ULDC UR8, c[0x0][0x850] ;  /* 0x0002140000087ab9 */ /* 0x000fe20000000800 */
[----:B------:R-:W2:Y:S01]  /*4ba0*/  S2UR UR11, SR_CgaCtaId ;  /* 0x00000000000b79c3 */ /* 0x000ea20000008800 */
[----:B------:R-:W-:Y:S01]  /*4bb0*/  UISETP.NE.AND UP0, UPT, UR8, 0x1, UPT ;  /* 0x000000010800788c */ /* 0x000fe2000bf05270 */
[----:B------:R-:W-:Y:S01]  /*4bc0*/  BSSY B0, `(.L_x_2801) ;  /* 0x000005d000007945 */ /* 0x000fe20003800000 */
[----:B------:R-:W-:Y:S01]  /*4bd0*/  UMOV UR10, UR40 ;  /* 0x00000028000a7c82 */ /* 0x000fe20008000000 */
[----:B------:R-:W-:Y:S01]  /*4be0*/  ULOP3.LUT UR36, URZ, UR36, URZ, 0x33, !UPT ;  /* 0x000000243f247292 */ /* 0x000fe2000f8e333f */
[----:B------:R-:W-:Y:S01]  /*4bf0*/  ULDC.64 UR12, c[0x0][0x818] ;  /* 0x00020600000c7ab9 */ /* 0x000fe20000000a00 */
[----:B------:R-:W-:Y:S01]  /*4c00*/  ULDC UR6, c[0x0][0x8b4] ;  /* 0x00022d0000067ab9 */ /* 0x000fe20000000800 */
[----:B------:R-:W-:Y:S01]  /*4c10*/  ULDC UR16, c[0x0][0x870] ;  /* 0x00021c0000107ab9 */ /* 0x000fe20000000800 */
[----:B------:R-:W-:Y:S01]  /*4c20*/  UIADD3 UR36, UR36, UR6, URZ ;  /* 0x0000000624247290 */ /* 0x000fe2000fffe03f */
[----:B------:R-:W-:-:S03]  /*4c30*/  ULDC UR18, c[0x0][0x80c] ;  /* 0x0002030000127ab9 */ /* 0x000fc60000000800 */
[----:B------:R-:W-:Y:S01]  /*4c40*/  @UP0 ULDC UR4, c[0x0][0x854] ;  /* 0x0002150000040ab9 */ /* 0x000fe20000000800 */
[----:B------:R-:W-:Y:S01]  /*4c50*/  @UP0 ULDC UR7, c[0x0][0x858] ;  /* 0x0002160000070ab9 */ /* 0x000fe20000000800 */
[----:B------:R-:W-:Y:S02]  /*4c60*/  UIMAD.WIDE.U32 UR4, UR40, UR4, URZ ;  /* 0x00000004280472a5 */ /* 0x000fe4000f8e003f */
[----:B------:R-:W-:Y:S02]  /*4c70*/  UIMAD UR16, UR16, UR36, URZ ;  /* 0x00000024101072a4 */ /* 0x000fe4000f8e023f */
[----:B------:R-:W-:Y:S02]  /*4c80*/  @UP0 USHF.R.U32.HI UR10, URZ, UR7, UR5 ;  /* 0x000000073f0a0299 */ /* 0x000fe40008011605 */
[----:B------:R-:W-:Y:S02]  /*4c90*/  USHF.L.U32 UR6, UR36, 0xe, URZ ;  /* 0x0000000e24067899 */ /* 0x000fe4000800063f */
[----:B------:R-:W-:-:S02]  /*4ca0*/  USHF.R.S32.HI UR17, URZ, 0x1f, UR10 ;  /* 0x0000001f3f117899 */ /* 0x000fc4000801140a */
[----:B------:R-:W-:Y:S02]  /*4cb0*/  UIMAD UR16, UR16, UR18, URZ ;  /* 0x00000012101072a4 */ /* 0x000fe4000f8e023f */
[----:B------:R-:W-:Y:S02]  /*4cc0*/  UIMAD UR9, UR17, UR12, URZ ;  /* 0x0000000c110972a4 */ /* 0x000fe4000f8e023f */
[----:B------:R-:W-:Y:S01]  /*4cd0*/  USHF.R.S32.HI UR7, URZ, 0x1f, UR6 ;  /* 0x0000001f3f077899 */ /* 0x000fe20008011406 */
[C---:B-1----:R-:W-:Y:S01]  /*4ce0*/  VIADD R5, R4.reuse, 0xffffff80 ;  /* 0xffffff8004057836 */ /* 0x042fe20000000000 */
[----:B------:R-:W-:Y:S01]  /*4cf0*/  UIMAD UR20, UR10, UR13, UR9 ;  /* 0x0000000d0a1472a4 */ /* 0x000fe2000f8e0209 */
[----:B------:R-:W-:Y:S01]  /*4d00*/  ISETP.NE.AND P1, PT, R4, 0x80, PT ;  /* 0x000000800400780c */ /* 0x000fe20003f25270 */
[----:B------:R-:W-:Y:S02]  /*4d10*/  USHF.R.S32.HI UR19, URZ, 0x1f, UR16 ;  /* 0x0000001f3f137899 */ /* 0x000fe40008011410 */
[----:B------:R-:W-:Y:S01]  /*4d20*/  SHF.R.S32.HI R0, RZ, 0x1f, R5 ;  /* 0x0000001fff007819 */ /* 0x000fe20000011405 */
[----:B------:R-:W-:Y:S01]  /*4d30*/  UMOV UR9, 0x400 ;  /* 0x0000040000097882 */ /* 0x000fe20000000000 */
[----:B------:R-:W-:Y:S01]  /*4d40*/  ULDC.64 UR14, c[0x0][0x840] ;  /* 0x00021000000e7ab9 */ /* 0x000fe20000000a00 */
[----:B--2---:R-:W-:Y:S01]  /*4d50*/  ULEA UR9, UR11, UR9, 0x18 ;  /* 0x000000090b097291 */ /* 0x004fe2000f8ec03f */
[----:B------:R-:W-:Y:S01]  /*4d60*/  LEA.HI R2, R0, R5, RZ, 0x7 ;  /* 0x0000000500027211 */ /* 0x000fe200078f38ff */
[----:B------:R-:W-:Y:S01]  /*4d70*/  UIMAD UR11, UR37, UR18, URZ ;  /* 0x00000012250b72a4 */ /* 0x000fe2000f8e023f */
[----:B------:R-:W-:Y:S01]  /*4d80*/  BAR.SYNC.DEFER_BLOCKING 0x1, 0x100 ;  /* 0x0044000000007b1d */ /* 0x000fe20000010000 */
[----:B------:R-:W-:Y:S01]  /*4d90*/  UIMAD.WIDE.U32 UR4, UR10, UR12, UR6 ;  /* 0x0000000c0a0472a5 */ /* 0x000fe2000f8e0006 */
[C---:B------:R-:W-:Y:S01]  /*4da0*/  LOP3.LUT R0, R2.reuse, 0xfffff80, RZ, 0xc0, !PT ;  /* 0x0fffff8002007812 */ /* 0x040fe200078ec0ff */
[----:B------:R-:W-:Y:S01]  /*4db0*/  IMAD.SHL.U32 R2, R2, 0x40, RZ ;  /* 0x0000004002027824 */ /* 0x000fe200078e00ff */
[----:B------:R-:W-:Y:S01]  /*4dc0*/  USHF.R.S32.HI UR18, URZ, 0x1f, UR11 ;  /* 0x0000001f3f127899 */ /* 0x000fe2000801140b */
[C---:B------:R-:W-:Y:S01]  /*4dd0*/  ISETP.NE.AND P0, PT, R5.reuse, RZ, PT ;  /* 0x000000ff0500720c */ /* 0x040fe20003f05270 */
[----:B------:R-:W-:Y:S01]  /*4de0*/  UIADD3 UR16, UP0, UP1, UR16, UR11, UR10 ;  /* 0x0000000b10107290 */ /* 0x000fe2000f91e00a */
[----:B------:R-:W-:Y:S01]  /*4df0*/  IMAD.IADD R0, R5, 0x1, -R0 ;  /* 0x0000000105007824 */ /* 0x000fe200078e0a00 */
[----:B------:R-:W-:Y:S01]  /*4e00*/  LOP3.LUT R3, R2, 0x3fffe000, RZ, 0xc0, !PT ;  /* 0x3fffe00002037812 */ /* 0x000fe200078ec0ff */
[----:B------:R-:W-:-:S02]  /*4e10*/  UIMAD.WIDE.U32 UR6, UR10, UR14, UR6 ;  /* 0x0000000e0a0672a5 */ /* 0x000fc4000f8e0006 */
[----:B------:R-:W-:Y:S02]  /*4e20*/  UIMAD UR21, UR17, UR14, URZ ;  /* 0x0000000e111572a4 */ /* 0x000fe4000f8e023f */
[----:B------:R-:W-:Y:S01]  /*4e30*/  IMAD R0, R0, 0x4, R3 ;  /* 0x0000000400007824 */ /* 0x000fe200078e0203 */
[----:B------:R-:W-:Y:S02]  /*4e40*/  UIADD3.X UR14, UR19, UR18, UR17, UP0, UP1 ;  /* 0x00000012130e7290 */ /* 0x000fe400087e2411 */
[----:B------:R-:W-:Y:S02]  /*4e50*/  USHF.L.U32 UR11, UR16, 0x2, URZ ;  /* 0x00000002100b7899 */ /* 0x000fe4000800063f */
[----:B------:R-:W-:Y:S01]  /*4e60*/  LEA R0, R0, UR9, 0x2 ;  /* 0x0000000900007c11 */ /* 0x000fe2000f8e10ff */
[----:B------:R-:W-:Y:S01]  /*4e70*/  ULDC.64 UR12, c[0x0][0x868] ;  /* 0x00021a00000c7ab9 */ /* 0x000fe20000000a00 */
[----:B------:R-:W-:Y:S02]  /*4e80*/  USHF.L.U64.HI UR14, UR16, 0x2, UR14 ;  /* 0x00000002100e7899 */ /* 0x000fe4000801020e */
[----:B------:R-:W-:Y:S01]  /*4e90*/  UIADD3 UR16, UP0, UR11, UR12, URZ ;  /* 0x0000000c0b107290 */ /* 0x000fe2000ff1e03f */
[----:B------:R1:W-:Y:S01]  /*4ea0*/  STS.128 [R0], R24 ;  /* 0x0000001800007388 */ /* 0x0003e20000000c00 */
[----:B------:R-:W-:-:S02]  /*4eb0*/  USHF.R.S32.HI UR12, URZ, 0x1f, UR37 ;  /* 0x0000001f3f0c7899 */ /* 0x000fc40008011425 */
[----:B------:R-:W-:Y:S01]  /*4ec0*/  UIMAD UR15, UR10, UR15, UR21 ;  /* 0x0000000f0a0f72a4 */ /* 0x000fe2000f8e0215 */
[----:B------:R1:W-:Y:S01]  /*4ed0*/  STS.128 [R0+0x800], R28 ;  /* 0x0008001c00007388 */ /* 0x0003e20000000c00 */
[----:B------:R-:W-:Y:S01]  /*4ee0*/  ULDC.64 UR18, c[0x0][0x820] ;  /* 0x0002080000127ab9 */ /* 0x000fe20000000a00 */
[----:B------:R-:W-:Y:S01]  /*4ef0*/  UIADD3.X UR17, UR14, UR13, URZ, UP0, !UPT ;  /* 0x0000000d0e117290 */ /* 0x000fe200087fe43f */
[----:B------:R-:W-:Y:S01]  /*4f00*/  IMAD.U32 R2, RZ, RZ, UR16 ;  /* 0x00000010ff027e24 */ /* 0x000fe2000f8e00ff */
[----:B------:R1:W-:Y:S01]  /*4f10*/  STS.128 [R0+0x1000], R32 ;  /* 0x0010002000007388 */ /* 0x0003e20000000c00 */
[----:B------:R-:W-:Y:S01]  /*4f20*/  ULDC.64 UR22, c[0x0][0x848] ;  /* 0x0002120000167ab9 */ /* 0x000fe20000000a00 */
[----:B------:R-:W-:Y:S02]  /*4f30*/  UIMAD UR13, UR12, UR18, URZ ;  /* 0x000000120c0d72a4 */ /* 0x000fe4000f8e023f */
[----:B------:R1:W-:Y:S01]  /*4f40*/  STS.128 [R0+0x1800], R36 ;  /* 0x0018002400007388 */ /* 0x0003e20000000c00 */
[----:B------:R-:W-:Y:S01]  /*4f50*/  UIADD3 UR5, UR5, UR20, URZ ;  /* 0x0000001405057290 */ /* 0x000fe2000fffe03f */
[----:B------:R-:W-:Y:S01]  /*4f60*/  IMAD.U32 R3, RZ, RZ, UR17 ;  /* 0x00000011ff037e24 */ /* 0x000fe2000f8e00ff */
        /* <DEDUP_REMOVED lines=15> */
[----:B------:R-:W-:Y:S01]  /*5060*/  ULEA UR18, UP0, UR4, UR18, 0x2 ;  /* 0x0000001204127291 */ /* 0x000fe2000f80103f */
[----:B------:R1:W-:Y:S01]  /*5070*/  STS.128 [R0+0x4800], R60 ;  /* 0x0048003c00007388 */ /* 0x0003e20000000c00 */
[----:B------:R-:W-:Y:S02]  /*5080*/  UIADD3 UR5, UR7, UR12, URZ ;  /* 0x0000000c07057290 */ /* 0x000fe4000fffe03f */
        /* <DEDUP_REMOVED lines=11> */
.L_x_2803:
[----:B------:R-:W2:Y:S04]  /*5140*/  LDG.E.STRONG.GPU R4, desc[UR46][R2.64] ;  /* 0x0000002e02047981 */ /* 0x000ea8000c1ef900 */
[----:B--2---:R-:W-:Y:S01]  /*5150*/  CCTL.IVALL ;  /* 0x00000000ff00798f */ /* 0x004fe20002000000 */
[----:B------:R-:W-:Y:S05]  /*5160*/  YIELD ;  /* 0x0000000000007946 */ /* 0x000fea0003800000 */
[----:B------:R-:W-:-:S13]  /*5170*/  ISETP.NE.AND P0, PT, R4, UR15, PT ;  /* 0x0000000f04007c0c */ /* 0x000fda000bf05270 */
[----:B------:R-:W-:Y:S05]  /*5180*/  @P0 BRA `(.L_x_2803) ;  /* 0xfffffffc00ec0947 */ /* 0x000fea000383ffff */
.L_x_2802:
[----:B------:R-:W-:Y:S05]  /*5190*/  BSYNC B0 ;  /* 0x0000000000007941 */ /* 0x000fea0003800000 */
.L_x_2801:
[----:B------:R-:W-:-:S03]  /*51a0*/  UMOV UR4, 0xffffffff ;  /* 0xffffffff00047882 */ /* 0x000fc60000000000 */
[----:B------:R-:W-:Y:S05]  /*51b0*/  BRA.DIV UR4, `(.L_x_2804) ;  /* 0x0000004604047947 */ /* 0x000fea000b800000 */
[----:B------:R-:W-:Y:S01]  /*51c0*/  NOP ;  /* 0x0000000000007918 */ /* 0x000fe20000000000 */
.L_x_2893:
        /* <DEDUP_REMOVED lines=15> */
.L_x_2807:
[----:B------:R-:W-:Y:S01]  /*52c0*/  @P0 ELECT P2, URZ, PT ;  /* 0x00000000003f082f */ /* 0x000fe20003840000 */
[----:B------:R2:W-:-:S12]  /*52d0*/  UBLKRED.G.S.ADD.F32.RN [UR4], [UR9], UR6, desc[UR12] ;  /* 0x00000c04090073bb */ /* 0x0005d800080a1406 */
[----:B------:R-:W-:Y:S02]  /*52e0*/  @P2 PLOP3.LUT P0, PT, P2, PT, PT, 0x8, 0x0 ;  /* 0x000000000000281c */ /* 0x000fe4000170e170 */
[----:B------:R-:W-:-:S11]  /*52f0*/  PLOP3.LUT P2, PT, PT, PT, PT, 0x8, 0x0 ;  /* 0x000000000000781c */ /* 0x000fd60003f4e170 */
[----:B--2---:R-:W-:Y:S05]  /*5300*/  @P0 BRA.U.ANY `(.L_x_2807) ;  /* 0xfffffffd00ec0947 */ /* 0x004fea000393ffff */
[----:B------:R0:W-:Y:S01]  /*5310*/  UTMACMDFLUSH ;  /* 0x00000000000079b7 */ /* 0x0001e20000000000 */
[----:B------:R-:W-:-:S04]  /*5320*/  DEPBAR.LE SB0, 0x0 ;  /* 0x000080000000791a */ /* 0x000fc80000000000 */
.L_x_2806:
[----:B------:R-:W-:Y:S05]  /*5330*/  BSYNC B0 ;  /* 0x0000000000007941 */ /* 0x000fea0003800000 */
.L_x_2805:
        /* <DEDUP_REMOVED lines=14> */
.L_x_2809:
[----:B------:R-:W-:Y:S05]  /*5420*/  BSYNC B0 ;  /* 0x0000000000007941 */ /* 0x000fea0003800000 */
.L_x_2808:
        /* <DEDUP_REMOVED lines=24> */
.L_x_2812:
[----:B-12---:R-:W2:Y:S04]  /*55b0*/  LDG.E.STRONG.GPU R0, desc[UR46][R2.64] ;  /* 0x0000002e02007981 */ /* 0x006ea8000c1ef900 */
[----:B--2---:R-:W-:Y:S01]  /*55c0*/  CCTL.IVALL ;  /* 0x00000000ff00798f */ /* 0x004fe20002000000 */
[----:B------:R-:W-:Y:S05]  /*55d0*/  YIELD ;  /* 0x0000000000007946 */ /* 0x000fea0003800000 */
[----:B------:R-:W-:-:S13]  /*55e0*/  ISETP.NE.AND P0, PT, R0, UR15, PT ;  /* 0x0000000f00007c0c */ /* 0x000fda000bf05270 */
[----:B------:R-:W-:Y:S05]  /*55f0*/  @P0 BRA `(.L_x_2812) ;  /* 0xfffffffc00ec0947 */ /* 0x000fea000383ffff */
.L_x_2811:
[----:B------:R-:W-:Y:S05]  /*5600*/  BSYNC B0 ;  /* 0x0000000000007941 */ /* 0x000fea0003800000 */
.L_x_2810:
[----:B------:R-:W-:-:S03]  /*5610*/  UMOV UR4, 0xffffffff ;  /* 0xffffffff00047882 */ /* 0x000fc60000000000 */
[----:B------:R-:W-:Y:S05]  /*5620*/  BRA.DIV UR4, `(.L_x_2813) ;  /* 0x0000004204047947 */ /* 0x000fea000b800000 */
[----:B------:R-:W-:Y:S01]  /*5630*/  NOP ;  /* 0x0000000000007918 */ /* 0x000fe20000000000 */
.L_x_2896:
        /* <DEDUP_REMOVED lines=16> */
.L_x_2816:
[----:B------:R-:W-:Y:S01]  /*5740*/  @P0 ELECT P2, URZ, PT ;  /* 0x00000000003f082f */ /* 0x000fe20003840000 */
[----:B------:R3:W-:-:S12]  /*5750*/  UBLKRED.G.S.ADD.F32.RN [UR4], [UR9], UR6, desc[UR10] ;  /* 0x00000a04090073bb */ /* 0x0007d800080a1406 */
[----:B------:R-:W-:Y:S02]  /*5760*/  @P2 PLOP3.LUT P0, PT, P2, PT, PT, 0x8, 0x0 ;  /* 0x000000000000281c */ /* 0x000fe4000170e170 */
[----:B------:R-:W-:-:S11]  /*5770*/  PLOP3.LUT P2, PT, PT, PT, PT, 0x8, 0x0 ;  /* 0x000000000000781c */ /* 0x000fd60003f4e170 */
[----:B---3--:R-:W-:Y:S05]  /*5780*/  @P0 BRA.U.ANY `(.L_x_2816) ;  /* 0xfffffffd00ec0947 */ /* 0x008fea000393ffff */
[----:B------:R0:W-:Y:S01]  /*5790*/  UTMACMDFLUSH ;  /* 0x00000000000079b7 */ /* 0x0001e20000000000 */
[----:B------:R-:W-:-:S04]  /*57a0*/  DEPBAR.LE SB0, 0x0 ;  /* 0x000080000000791a */ /* 0x000fc80000000000 */
.L_x_2815:
[----:B------:R-:W-:Y:S05]  /*57b0*/  BSYNC B0 ;  /* 0x0000000000007941 */ /* 0x000fea0003800000 */
.L_x_2814:
        /* <DEDUP_REMOVED lines=14> */
.L_x_2777:
        /* <DEDUP_REMOVED lines=29> */
.L_x_2818:
[----:B------:R-:W-:Y:S01]  /*5a70*/  ULDC UR9, c[0x0][0x8cc] ;  /* 0x0002330000097ab9 */ /* 0x000fe20000000800 */
[----:B------:R-:W-:Y:S01]  /*5a80*/  UMOV UR7, UR8 ;  /* 0x0000000800077c82 */ /* 0x000fe20008000000 */
[----:B------:R-:W-:-:S11]  /*5a90*/  UISETP.NE.AND UP0, UPT, UR9, 0x1, UPT ;  /* 0x000000010900788c */ /* 0x000fd6000bf05270 */
[----:B------:R-:W-:Y:S02]  /*5aa0*/  @UP0 ULDC.64 UR10, c[0x0][0x8d0] ;  /* 0x00023400000a0ab9 */ /* 0x000fe40000000a00 */
[----:B------:R-:W-:-:S04]  /*5ab0*/  UIMAD.WIDE.U32 UR4, UR8, UR10, URZ ;  /* 0x0000000a080472a5 */ /* 0x000fc8000f8e003f */
[----:B------:R-:W-:-:S04]  /*5ac0*/  @UP0 USHF.R.U32.HI UR7, URZ, UR11, UR5 ;  /* 0x0000000b3f070299 */ /* 0x000fc80008011605 */
[----:B------:R-:W-:-:S12]  /*5ad0*/  UIMAD UR4, UR7, UR9, URZ ;  /* 0x00000009070472a4 */ /* 0x000fd8000f8e023f */
.L_x_2819:
        /* <DEDUP_REMOVED lines=84> */
.L_x_2823:
[----:B------:R-:W2:Y:S04]  /*6020*/  LDG.E.STRONG.GPU R4, desc[UR46][R2.64] ;  /* 0x0000002e02047981 */ /* 0x000ea8000c1ef900 */
[----:B--2---:R-:W-:Y:S01]  /*6030*/  CCTL.IVALL ;  /* 0x00000000ff00798f */ /* 0x004fe20002000000 */
[----:B------:R-:W-:Y:S05]  /*6040*/  YIELD ;  /* 0x0000000000007946 */ /* 0x000fea0003800000 */
[----:B------:R-:W-:-:S13]  /*6050*/  ISETP.NE.AND P1, PT, R4, R5, PT ;  /* 0x000000050400720c */ /* 0x000fda0003f25270 */
[----:B------:R-:W-:Y:S05]  /*6060*/  @P1 BRA `(.L_x_2823) ;  /* 0xfffffffc00ec1947 */ /* 0x000fea000383ffff */
.L_x_2822:
[----:B------:R-:W-:Y:S05]  /*6070*/  BSYNC B0 ;  /* 0x0000000000007941 */ /* 0x000fea0003800000 */
.L_x_2821:
[----:B------:R-:W-:-:S03]  /*6080*/  UMOV UR4, 0xffffffff ;  /* 0xffffffff00047882 */ /* 0x000fc60000000000 */
[----:B------:R-:W-:Y:S05]  /*6090*/  BRA.DIV UR4, `(.L_x_2824) ;  /* 0x0000003604847947 */ /* 0x000fea000b800000 */
[----:B------:R-:W-:Y:S01]  /*60a0*/  NOP ;  /* 0x0000000000007918 */ /* 0x000fe20000000000 */
.L_x_2899:
        /* <DEDUP_REMOVED lines=22> */
.L_x_2826:
[----:B------:R-:W-:Y:S05]  /*6210*/  BSYNC B0 ;  /* 0x0000000000007941 */ /* 0x000fea0003800000 */
.L_x_2825:
        /* <DEDUP_REMOVED lines=20> */
.L_x_2828:
[----:B------:R-:W-:Y:S05]  /*6360*/  BSYNC B0 ;  /* 0x0000000000007941 */ /* 0x000fea0003800000 */
.L_x_2827:
[----:B------:R-:W-:Y:S06]  /*6370*/  BAR.ARV 0xa, 0xa0 ;  /* 0x0282800000007b1d */ /* 0x000fec0000002000 */
[----:B------:R-:W-:Y:S04]  /*6380*/  BSSY B0, `(.L_x_2829) ;  /* 0x0000003000007945 */ /* 0x000fe80003800000 */
[----:B------:R-:W-:Y:S05]  /*6390*/  @!P0 BRA `(.L_x_2830) ;  /* 0x0000000000048947 */ /* 0x000fea0003800000 */
[----:B------:R-:W-:-:S04]  /*63a0*/  DEPBAR.LE SB0, 0x0 ;  /* 0x000080000000791a */ /* 0x000fc80000000000 */
.L_x_2830:
[----:B------:R-:W-:Y:S05]  /*63b0*/  BSYNC B0 ;  /* 0x0000000000007941 */ /* 0x000fea0003800000 */
.L_x_2829:
        /* <DEDUP_REMOVED lines=19> */
.L_x_2832:
[----:B------:R-:W-:Y:S05]  /*64f0*/  BSYNC B0 ;  /* 0x0000000000007941 */ /* 0x000fea0003800000 */
.L_x_2831:
[----:B------:R-:W-:Y:S01]  /*6500*/  UIADD3 UR17, UR8, 0x1, URZ ;  /* 0x0000000108117890 */ /* 0x000fe2000fffe03f */
[----:B------:R-:W-:Y:S11]  /*6510*/  BRA `(.L_x_2833) ;  /* 0x0000000000047947 */ /* 0x000ff60003800000 */
.L_x_2820:
[----:B------:R-:W-:-:S05]  /*6520*/  UMOV UR17, UR8 ;  /* 0x0000000800117c82 */ /* 0x000fca0008000000 */
.L_x_2833:
        /* <DEDUP_REMOVED lines=12> */
.L_x_2858:
        /* <DEDUP_REMOVED lines=18> */
.L_x_2836:
[----:B------:R-:W2:Y:S04]  /*6710*/  LDG.E.STRONG.GPU R4, desc[UR46][R2.64] ;  /* 0x0000002e02047981 */ /* 0x000ea8000c1ef900 */
[----:B--2---:R-:W-:Y:S01]  /*6720*/  CCTL.IVALL ;  /* 0x00000000ff00798f */ /* 0x004fe20002000000 */
[----:B------:R-:W-:Y:S05]  /*6730*/  YIELD ;  /* 0x0000000000007946 */ /* 0x000fea0003800000 */
[----:B------:R-:W-:-:S13]  /*6740*/  ISETP.NE.AND P1, PT, R4, R5, PT ;  /* 0x000000050400720c */ /* 0x000fda0003f25270 */
[----:B------:R-:W-:Y:S05]  /*6750*/  @P1 BRA `(.L_x_2836) ;  /* 0xfffffffc00ec1947 */ /* 0x000fea000383ffff */
.L_x_2835:
[----:B------:R-:W-:Y:S05]  /*6760*/  BSYNC B0 ;  /* 0x0000000000007941 */ /* 0x000fea0003800000 */
.L_x_2834:
[----:B------:R-:W-:-:S03]  /*6770*/  UMOV UR18, 0xffffffff ;  /* 0xffffffff00127882 */ /* 0x000fc60000000000 */
[----:B------:R-:W-:Y:S05]  /*6780*/  BRA.DIV UR18, `(.L_x_2837) ;  /* 0x0000002e12e47947 */ /* 0x000fea000b800000 */
[----:B------:R-:W-:Y:S01]  /*6790*/  NOP ;  /* 0x0000000000007918 */ /* 0x000fe20000000000 */
.L_x_2902:
        /* <DEDUP_REMOVED lines=19> */
.L_x_2839:
[----:B------:R-:W-:Y:S05]  /*68d0*/  BSYNC B0 ;  /* 0x0000000000007941 */ /* 0x000fea0003800000 */
.L_x_2838:
        /* <DEDUP_REMOVED lines=15> */
.L_x_2841:
[----:B------:R-:W-:Y:S05]  /*69d0*/  BSYNC B0 ;  /* 0x0000000000007941 */ /* 0x000fea0003800000 */
.L_x_2840:
[----:B------:R-:W-:Y:S06]  /*69e0*/  BAR.ARV 0xa, 0xa0 ;  /* 0x0282800000007b1d */ /* 0x000fec0000002000 */
[----:B------:R-:W-:Y:S04]  /*69f0*/  BSSY B0, `(.L_x_2842) ;  /* 0x0000003000007945 */ /* 0x000fe80003800000 */
[----:B------:R-:W-:Y:S05]  /*6a00*/  @!P0 BRA `(.L_x_2843) ;  /* 0x0000000000048947 */ /* 0x000fea0003800000 */
[----:B------:R-:W-:-:S04]  /*6a10*/  DEPBAR.LE SB0, 0x0 ;  /* 0x000080000000791a */ /* 0x000fc80000000000 */
.L_x_2843:
[----:B------:R-:W-:Y:S05]  /*6a20*/  BSYNC B0 ;  /* 0x0000000000007941 */ /* 0x000fea0003800000 */
.L_x_2842:
        /* <DEDUP_REMOVED lines=19> */
.L_x_2845:
[----:B------:R-:W-:Y:S05]  /*6b60*/  BSYNC B0 ;  /* 0x0000000000007941 */ /* 0x000fea0003800000 */
.L_x_2844:
        /* <DEDUP_REMOVED lines=17> */
.L_x_2848:
[----:B------:R-:W2:Y:S04]  /*6c80*/  LDG.E.STRONG.GPU R4, desc[UR46][R2.64] ;  /* 0x0000002e02047981 */ /* 0x000ea8000c1ef900 */
[----:B--2---:R-:W-:Y:S01]  /*6c90*/  CCTL.IVALL ;  /* 0x00000000ff00798f */ /* 0x004fe20002000000 */
[----:B------:R-:W-:Y:S05]  /*6ca0*/  YIELD ;  /* 0x0000000000007946 */ /* 0x000fea0003800000 */
[----:B------:R-:W-:-:S13]  /*6cb0*/  ISETP.NE.AND P1, PT, R4, R5, PT ;  /* 0x000000050400720c */ /* 0x000fda0003f25270 */
[----:B------:R-:W-:Y:S05]  /*6cc0*/  @P1 BRA `(.L_x_2848) ;  /* 0xfffffffc00ec1947 */ /* 0x000fea000383ffff */
.L_x_2847:
[----:B------:R-:W-:Y:S05]  /*6cd0*/  BSYNC B0 ;  /* 0x0000000000007941 */ /* 0x000fea0003800000 */
.L_x_2846:
[----:B------:R-:W-:-:S03]  /*6ce0*/  UMOV UR10, 0xffffffff ;  /* 0xffffffff000a7882 */ /* 0x000fc60000000000 */
[----:B------:R-:W-:Y:S05]  /*6cf0*/  BRA.DIV UR10, `(.L_x_2849) ;  /* 0x0000002a0aa47947 */ /* 0x000fea000b800000 */
[----:B------:R-:W-:Y:S01]  /*6d00*/  NOP ;  /* 0x0000000000007918 */ /* 0x000fe20000000000 */
.L_x_2905:
        /* <DEDUP_REMOVED lines=15> */
.L_x_2851:
[----:B------:R-:W-:Y:S05]  /*6e00*/  BSYNC B0 ;  /* 0x0000000000007941 */ /* 0x000fea0003800000 */
.L_x_2850:
        /* <DEDUP_REMOVED lines=15> */
.L_x_2853:
[----:B------:R-:W-:Y:S05]  /*6f00*/  BSYNC B0 ;  /* 0x0000000000007941 */ /* 0x000fea0003800000 */
.L_x_2852:
[----:B------:R-:W-:Y:S06]  /*6f10*/  BAR.ARV 0xa, 0xa0 ;  /* 0x0282800000007b1d */ /* 0x000fec0000002000 */
[----:B------:R-:W-:Y:S04]  /*6f20*/  BSSY B0, `(.L_x_2854) ;  /* 0x0000003000007945 */ /* 0x000fe80003800000 */
[----:B------:R-:W-:Y:S05]  /*6f30*/  @!P0 BRA `(.L_x_2855) ;  /* 0x0000000000048947 */ /* 0x000fea0003800000 */
[----:B------:R-:W-:-:S04]  /*6f40*/  DEPBAR.LE SB0, 0x0 ;  /* 0x000080000000791a */ /* 0x000fc80000000000 */
.L_x_2855:
[----:B------:R-:W-:Y:S05]  /*6f50*/  BSYNC B0 ;  /* 0x0000000000007941 */ /* 0x000fea0003800000 */
.L_x_2854:
        /* <DEDUP_REMOVED lines=19> */
.L_x_2857:
[----:B------:R-:W-:Y:S05]  /*7090*/  BSYNC B0 ;  /* 0x0000000000007941 */ /* 0x000fea0003800000 */
.L_x_2856:
[----:B------:R-:W-:Y:S02]  /*70a0*/  UIADD3 UR17, UR17, 0x2, URZ ;  /* 0x0000000211117890 */ /* 0x000fe4000fffe03f */
[----:B------:R-:W-:Y:S02]  /*70b0*/  UIADD3 UR4, UR4, 0x4000, URZ ;  /* 0x0000400004047890 */ /* 0x000fe4000fffe03f */
[----:B------:R-:W-:-:S06]  /*70c0*/  UISETP.GE.AND UP0, UPT, UR17, UR5, UPT ;  /* 0x000000051100728c */ /* 0x000fcc000bf06270 */
[----:B------:R-:W-:-:S13]  /*70d0*/  PLOP3.LUT P1, PT, PT, PT, UP0, 0x80, 0x0 ;  /* 0x000000000000781c */ /* 0x000fda0003f2f008 */
[----:B------:R-:W-:Y:S05]  /*70e0*/  @!P1 BRA `(.L_x_2858) ;  /* 0xfffffff400409947 */ /* 0x000fea000383ffff */
[----:B------:R-:W-:Y:S05]  /*70f0*/  BRA `(.L_x_2781) ;  /* 0x0000002000c87947 */ /* 0x000fea0003800000 */
.L_x_2817:
        /* <DEDUP_REMOVED lines=21> */
.L_x_2859:
[----:B------:R-:W-:Y:S01]  /*7250*/  ULDC UR9, c[0x0][0x8cc] ;  /* 0x0002330000097ab9 */ /* 0x000fe20000000800 */
[----:B------:R-:W-:Y:S01]  /*7260*/  UMOV UR7, UR8 ;  /* 0x0000000800077c82 */ /* 0x000fe20008000000 */
[----:B------:R-:W-:-:S11]  /*7270*/  UISETP.NE.AND UP0, UPT, UR9, 0x1, UPT ;  /* 0x000000010900788c */ /* 0x000fd6000bf05270 */
[----:B------:R-:W-:Y:S02]  /*7280*/  @UP0 ULDC.64 UR10, c[0x0][0x8d0] ;  /* 0x00023400000a0ab9 */ /* 0x000fe40000000a00 */
[----:B------:R-:W-:-:S04]  /*7290*/  UIMAD.WIDE.U32 UR4, UR8, UR10, URZ ;  /* 0x0000000a080472a5 */ /* 0x000fc8000f8e003f */
[----:B------:R-:W-:-:S04]  /*72a0*/  @UP0 USHF.R.U32.HI UR7, URZ, UR11, UR5 ;  /* 0x0000000b3f070299 */ /* 0x000fc80008011605 */
[----:B------:R-:W-:-:S12]  /*72b0*/  UIMAD UR4, UR7, UR9, URZ ;  /* 0x00000009070472a4 */ /* 0x000fd8000f8e023f */
.L_x_2860:
        /* <DEDUP_REMOVED lines=73> */
.L_x_2906:
        /* <DEDUP_REMOVED lines=15> */
.L_x_2864:
        /* <DEDUP_REMOVED lines=97> */
.L_x_2875:
[----:B--234-:R-:W-:-:S04]  /*7e50*/  SHF.L.U32 R21, R11, 0x1f, RZ ;  /* 0x0000001f0b157819 */ /* 0x01cfc800000006ff */
[----:B------:R-:W1:Y:S02]  /*7e60*/  SYNCS.PHASECHK.TRANS64.TRYWAIT P1, [R16+URZ+0x30840], R21 ;  /* 0x03084015100075a7 */ /* 0x000e64000802017f */
[----:B-1----:R-:W-:Y:S05]  /*7e70*/  @!P1 BRA `(.L_x_2867) ;  /* 0x0000001800749947 */ /* 0x002fea0003800000 */
.L_x_2907:
[----:B------:R-:W-:Y:S05]  /*7e80*/  @P0 BRA `(.L_x_2868) ;  /* 0x0000000000140947 */ /* 0x000fea0003800000 */
[----:B------:R-:W-:Y:S01]  /*7e90*/  ISETP.NE.AND P1, PT, R6, RZ, PT ;  /* 0x000000ff0600720c */ /* 0x000fe20003f25270 */
[----:B------:R-:W-:-:S04]  /*7ea0*/  IMAD.MOV.U32 R3, RZ, RZ, 0x4100 ;  /* 0x00004100ff037424 */ /* 0x000fc800078e00ff */
[----:B------:R3:W-:Y:S08]  /*7eb0*/  SYNCS.ARRIVE.TRANS64 RZ, [R16+URZ+0x30830], R3 ;  /* 0x0308300310ff79a7 */ /* 0x0007f0000800003f */
[----:B------:R-:W-:Y:S05]  /*7ec0*/  @!P1 BRA `(.L_x_2868) ;  /* 0x0000000000049947 */ /* 0x000fea0003800000 */
[----:B------:R-:W-:Y:S01]  /*7ed0*/  BPT.TRAP 0x1 ;  /* 0x000000040000795c */ /* 0x000fe20000300000 */
.L_x_2868:
        /* <DEDUP_REMOVED lines=36> */
.L_x_2908:
[----:B------:R-:W-:Y:S05]  /*8120*/  @P0 BRA `(.L_x_2870) ;  /* 0x0000000000140947 */ /* 0x000fea0003800000 */
[----:B------:R-:W-:Y:S01]  /*8130*/  ISETP.NE.AND P1, PT, R6, RZ, PT ;  /* 0x000000ff0600720c */ /* 0x000fe20003f25270 */
[----:B------:R-:W-:-:S04]  /*8140*/  IMAD.MOV.U32 R2, RZ, RZ, 0x4100 ;  /* 0x00004100ff027424 */ /* 0x000fc800078e00ff */
[----:B------:R3:W-:Y:S08]  /*8150*/  SYNCS.ARRIVE.TRANS64 RZ, [R16+URZ+0x30818], R2 ;  /* 0x0308180210ff79a7 */ /* 0x0007f0000800003f */
[----:B------:R-:W-:Y:S05]  /*8160*/  @!P1 BRA `(.L_x_2870) ;  /* 0x0000000000049947 */ /* 0x000fea0003800000 */
[----:B------:R-:W-:Y:S01]  /*8170*/  BPT.TRAP 0x1 ;  /* 0x000000040000795c */ /* 0x000fe20000300000 */
.L_x_2870:
        /* <DEDUP_REMOVED lines=36> */
.L_x_2909:
[----:B------:R-:W-:Y:S05]  /*83c0*/  @P0 BRA `(.L_x_2872) ;  /* 0x0000000000140947 */ /* 0x000fea0003800000 */
[----:B------:R-:W-:Y:S01]  /*83d0*/  ISETP.NE.AND P1, PT, R6, RZ, PT ;  /* 0x000000ff0600720c */ /* 0x000fe20003f25270 */
[----:B-123--:R-:W-:-:S04]  /*83e0*/  IMAD.MOV.U32 R21, RZ, RZ, 0x4100 ;  /* 0x00004100ff157424 */ /* 0x00efc800078e00ff */
[----:B------:R4:W-:Y:S08]  /*83f0*/  SYNCS.ARRIVE.TRANS64 RZ, [R16+URZ+0x30838], R21 ;  /* 0x0308381510ff79a7 */ /* 0x0009f0000800003f */
[----:B------:R-:W-:Y:S05]  /*8400*/  @!P1 BRA `(.L_x_2872) ;  /* 0x0000000000049947 */ /* 0x000fea0003800000 */
[----:B------:R-:W-:Y:S01]  /*8410*/  BPT.TRAP 0x1 ;  /* 0x000000040000795c */ /* 0x000fe20000300000 */
.L_x_2872:
        /* <DEDUP_REMOVED lines=31> */
.L_x_2911:
[----:B------:R-:W-:Y:S05]  /*8610*/  @P0 BRA `(.L_x_2874) ;  /* 0x0000000000140947 */ /* 0x000fea0003800000 */
[----:B------:R-:W-:Y:S01]  /*8620*/  ISETP.NE.AND P1, PT, R6, RZ, PT ;  /* 0x000000ff0600720c */ /* 0x000fe20003f25270 */
[----:B------:R-:W-:-:S04]  /*8630*/  IMAD.MOV.U32 R5, RZ, RZ, 0x4100 ;  /* 0x00004100ff057424 */ /* 0x000fc800078e00ff */
[----:B------:R1:W-:Y:S08]  /*8640*/  SYNCS.ARRIVE.TRANS64 RZ, [R16+URZ+0x30810], R5 ;  /* 0x0308100510ff79a7 */ /* 0x0003f0000800003f */
[----:B------:R-:W-:Y:S05]  /*8650*/  @!P1 BRA `(.L_x_2874) ;  /* 0x0000000000049947 */ /* 0x000fea0003800000 */
[----:B------:R-:W-:Y:S01]  /*8660*/  BPT.TRAP 0x1 ;  /* 0x000000040000795c */ /* 0x000fe20000300000 */
.L_x_2874:
        /* <DEDUP_REMOVED lines=37> */
.L_x_2866:
        /* <DEDUP_REMOVED lines=8> */
.L_x_2912:
[----:B------:R-:W-:Y:S05]  /*8940*/  @P0 BRA `(.L_x_2877) ;  /* 0x0000000000140947 */ /* 0x000fea0003800000 */
[----:B------:R-:W-:Y:S01]  /*8950*/  ISETP.NE.AND P1, PT, R6, RZ, PT ;  /* 0x000000ff0600720c */ /* 0x000fe20003f25270 */
[----:B------:R-:W-:-:S04]  /*8960*/  IMAD.MOV.U32 R5, RZ, RZ, 0x4100 ;  /* 0x00004100ff057424 */ /* 0x000fc800078e00ff */
[----:B------:R2:W-:Y:S08]  /*8970*/  SYNCS.ARRIVE.TRANS64 RZ, [R16+URZ+0x30830], R5 ;  /* 0x0308300510ff79a7 */ /* 0x0005f0000800003f */
[----:B------:R-:W-:Y:S05]  /*8980*/  @!P1 BRA `(.L_x_2877) ;  /* 0x0000000000049947 */ /* 0x000fea0003800000 */
[----:B------:R-:W-:Y:S01]  /*8990*/  BPT.TRAP 0x1 ;  /* 0x000000040000795c */ /* 0x000fe20000300000 */
.L_x_2877:
        /* <DEDUP_REMOVED lines=33> */
.L_x_2913:
[----:B------:R-:W-:Y:S05]  /*8bb0*/  @P0 BRA `(.L_x_2879) ;  /* 0x0000000000140947 */ /* 0x000fea0003800000 */
[----:B------:R-:W-:Y:S01]  /*8bc0*/  ISETP.NE.AND P0, PT, R6, RZ, PT ;  /* 0x000000ff0600720c */ /* 0x000fe20003f05270 */
[----:B------:R-:W-:-:S04]  /*8bd0*/  IMAD.MOV.U32 R5, RZ, RZ, 0x4100 ;  /* 0x00004100ff057424 */ /* 0x000fc800078e00ff */
[----:B------:R1:W-:Y:S08]  /*8be0*/  SYNCS.ARRIVE.TRANS64 RZ, [R16+URZ+0x30818], R5 ;  /* 0x0308180510ff79a7 */ /* 0x0003f0000800003f */
[----:B------:R-:W-:Y:S05]  /*8bf0*/  @!P0 BRA `(.L_x_2879) ;  /* 0x0000000000048947 */ /* 0x000fea0003800000 */
[----:B------:R-:W-:Y:S01]  /*8c00*/  BPT.TRAP 0x1 ;  /* 0x000000040000795c */ /* 0x000fe20000300000 */
.L_x_2879:
        /* <DEDUP_REMOVED lines=37> */
.L_x_2865:
[----:B------:R-:W1:Y:S01]  /*8e60*/  S2R R0, SR_TID.X ;  /* 0x0000000000007919 */ /* 0x000e620000002100 */
[----:B------:R-:W-:Y:S01]  /*8e70*/  IMAD R3, R19, 0x8, R16 ;  /* 0x0000000813037824 */ /* 0x000fe200078e0210 */
[----:B-1----:R-:W-:Y:S02]  /*8e80*/  LOP3.LUT R2, R0, 0x7f, RZ, 0xc0, !PT ;  /* 0x0000007f00027812 */ /* 0x002fe400078ec0ff */
[----:B------:R-:W-:Y:S02]  /*8e90*/  SHF.L.U32 R0, R11, 0x1f, RZ ;  /* 0x0000001f0b007819 */ /* 0x000fe400000006ff */
[----:B------:R-:W-:Y:S02]  /*8ea0*/  ISETP.NE.AND P1, PT, R2, RZ, PT ;  /* 0x000000ff0200720c */ /* 0x000fe40003f25270 */
[----:B------:R-:W1:Y:S02]  /*8eb0*/  SYNCS.PHASECHK.TRANS64.TRYWAIT P0, [R3+URZ+0x30840], R0 ;  /* 0x03084000030075a7 */ /* 0x000e64000800017f */
[----:B-1----:R-:W-:Y:S09]  /*8ec0*/  @!P0 BRA `(.L_x_2880) ;  /* 0x0000000800dc8947 */ /* 0x002ff20003800000 */
.L_x_2914:
[----:B------:R-:W-:Y:S05]  /*8ed0*/  @P1 BRA `(.L_x_2881) ;  /* 0x0000000000181947 */ /* 0x000fea0003800000 */
[----:B------:R-:W1:Y:S01]  /*8ee0*/  S2R R2, SR_TID.X ;  /* 0x0000000000027919 */ /* 0x000e620000002100 */
[----:B------:R-:W-:-:S04]  /*8ef0*/  IMAD.MOV.U32 R0, RZ, RZ, 0x4100 ;  /* 0x00004100ff007424 */ /* 0x000fc800078e00ff */
[----:B------:R1:W-:Y:S02]  /*8f00*/  SYNCS.ARRIVE.TRANS64 RZ, [R3+URZ+0x30830], R0 ;  /* 0x0308300003ff79a7 */ /* 0x0003e4000800003f */
[----:B-1----:R-:W-:-:S13]  /*8f10*/  LOP3.LUT P0, RZ, R2, 0x1f, RZ, 0xc0, !PT ;  /* 0x0000001f02ff7812 */ /* 0x002fda000780c0ff */
[----:B------:R-:W-:Y:S05]  /*8f20*/  @!P0 BRA `(.L_x_2881) ;  /* 0x0000000000048947 */ /* 0x000fea0003800000 */
[----:B------:R-:W-:Y:S01]  /*8f30*/  BPT.TRAP 0x1 ;  /* 0x000000040000795c */ /* 0x000fe20000300000 */
.L_x_2881:
        /* <DEDUP_REMOVED lines=40> */
.L_x_2862:
[----:B------:R-:W-:Y:S05]  /*91c0*/  BSYNC B0 ;  /* 0x0000000000007941 */ /* 0x000fea0003800000 */
.L_x_2861:
[----:B------:R-:W-:-:S03]  /*91d0*/  UMOV UR7, 0xffffffff ;  /* 0xffffffff00077882 */ /* 0x000fc60000000000 */
[----:B------:R-:W-:Y:S05]  /*91e0*/  BRA.DIV UR7, `(.L_x_2882) ;  /* 0x0000000a07287947 */ /* 0x000fea000b800000 */
[----:B------:R-:W-:-:S13]  /*91f0*/  ELECT P6, URZ, PT ;  /* 0x00000000003f782f */ /* 0x000fda00038c0000 */
.L_x_2917:
[----:B------:R-:W-:Y:S05]  /*9200*/  @!P6 BRA `(.L_x_2781) ;  /* 0x000000000084e947 */ /* 0x000fea0003800000 */
[----:B------:R-:W-:-:S06]  /*9210*/  ULOP3.LUT UR7, UR38, 0x2, URZ, 0xfc, !UPT ;  /* 0x0000000226077892 */ /* 0x000fcc000f8efc3f */
[----:B------:R-:W-:-:S05]  /*9220*/  IMAD.U32 R2, RZ, RZ, UR7 ;  /* 0x00000007ff027e24 */ /* 0x000fca000f8e00ff */
[----:B------:R-:W-:-:S13]  /*9230*/  ISETP.NE.AND P2, PT, R2, 0x3, PT ;  /* 0x000000030200780c */ /* 0x000fda0003f45270 */
[----:B------:R-:W-:Y:S05]  /*9240*/  @!P2 BRA `(.L_x_2883) ;  /* 0x000000000004a947 */ /* 0x000fea0003800000 */
[----:B------:R-:W-:Y:S01]  /*9250*/  BPT.TRAP 0x1 ;  /* 0x000000040000795c */ /* 0x000fe20000300000 */
.L_x_2883:
        /* <DEDUP_REMOVED lines=15> */
.L_x_2918:
[----:B------:R-:W2:Y:S02]  /*9350*/  SYNCS.PHASECHK.TRANS64.TRYWAIT P0, [R3+URZ], R2 ;  /* 0x00000002030075a7 */ /* 0x000ea4000800017f */
[----:B--2---:R-:W-:Y:S05]  /*9360*/  @!P0 BRA `(.L_x_2885) ;  /* 0x0000000400fc8947 */ /* 0x004fea0003800000 */
.L_x_2919:
[----:B------:R-:W-:Y:S05]  /*9370*/  @!P2 BRA `(.L_x_2886) ;  /* 0x000000000004a947 */ /* 0x000fea0003800000 */
[----:B------:R-:W-:Y:S01]  /*9380*/  BPT.TRAP 0x1 ;  /* 0x000000040000795c */ /* 0x000fe20000300000 */
.L_x_2886:
[----:B--2---:R-:W-:-:S04]  /*9390*/  VIADD R3, R7, 0x30840 ;  /* 0x0003084007037836 */ /* 0x004fc80000000000 */
[----:B------:R-:W-:-:S04]  /*93a0*/  IMAD R0, R0, 0x8, R3 ;  /* 0x0000000800007824 */ /* 0x000fc800078e0203 */
[----:B------:R-:W2:Y:S02]  /*93b0*/  SYNCS.PHASECHK.TRANS64.TRYWAIT P0, [R0+URZ], R5 ;  /* 0x00000005000075a7 */ /* 0x000ea4000800017f */
[----:B--2---:R-:W-:Y:S05]  /*93c0*/  @!P0 BRA `(.L_x_2887) ;  /* 0x0000000400f88947 */ /* 0x004fea0003800000 */
.L_x_2920:
[----:B------:R-:W-:-:S07]  /*93d0*/  IMAD R3, R4, 0x8, R3 ;  /* 0x0000000804037824 */ /* 0x000fce00078e0203 */
.L_x_2888:
[----:B---3--:R3:W4:Y:S02]  /*93e0*/  SYNCS.PHASECHK.TRANS64.TRYWAIT P0, [R3+URZ], R2 ;  /* 0x00000002030075a7 */ /* 0x008724000800017f */
[----:B----4-:R-:W-:Y:S05]  /*93f0*/  @!P0 NANOSLEEP.SYNCS 0x989680 ;  /* 0x009896800000895d */ /* 0x010fea0003900000 */
[----:B------:R-:W4:Y:S02]  /*9400*/  @!P0 SYNCS.PHASECHK.TRANS64 P0, [R3+URZ], R2 ;  /* 0x00000002030085a7 */ /* 0x000f24000800007f */
[----:B----4-:R-:W-:Y:S05]  /*9410*/  @!P0 BRA `(.L_x_2888) ;  /* 0xfffffffc00f08947 */ /* 0x010fea000383ffff */
.L_x_2781:
[----:B------:R-:W-:Y:S05]  /*9420*/  BSYNC B6 ;  /* 0x0000000000067941 */ /* 0x000fea0003800000 */
.L_x_2776:
[----:B------:R-:W-:Y:S05]  /*9430*/  EXIT ;  /* 0x000000000000794d */ /* 0x000fea0003800000 */
.L_x_2787:
[----:B------:R-:W-:Y:S02]  /*9440*/  IMAD.MOV.U32 R12, RZ, RZ, RZ ;  /* 0x000000ffff0c7224 */ /* 0x000fe400078e00ff */
[----:B------:R-:W-:Y:S02]  /*9450*/  IMAD.MOV.U32 R11, RZ, RZ, 0x1f ;  /* 0x0000001fff0b7424 */ /* 0x000fe400078e00ff */
[----:B------:R-:W-:-:S07]  /*9460*/  IMAD.MOV.U32 R15, RZ, RZ, -0x1 ;  /* 0xffffffffff0f7424 */ /* 0x000fce00078e00ff */
[----:B------:R-:W-:Y:S05]  /*9470*/  WARPSYNC.COLLECTIVE R15, `(.L_x_2889) ;  /* 0x000000000f087348 */ /* 0x000fea0003c00000 */
[----:B------:R1:W2:Y:S02]  /*9480*/  SHFL.IDX P6, R14, R13, R12, R11 ;  /* 0x0000000c0d0e7389 */ /* 0x0002a400000c000b */
[----:B-12---:R-:W-:Y:S01]  /*9490*/  ENDCOLLECTIVE ;  /* 0x000000000000791b */ /* 0x006fe20003800000 */
.L_x_2889:
[----:B------:R-:W-:Y:S05]  /*94a0*/  BRA `(.L_x_2890) ;  /* 0xffffff7c00b07947 */ /* 0x000fea000383ffff */
.L_x_2789:
        /* <DEDUP_REMOVED lines=8> */
.L_x_2793:
[----:B---3--:R3:W4:Y:S02]  /*9530*/  SYNCS.PHASECHK.TRANS64.TRYWAIT P1, [R0+URZ+0x30810], R209 ;  /* 0x030810d1000075a7 */ /* 0x008724000802017f */
[----:B----4-:R-:W-:Y:S05]  /*9540*/  @!P1 NANOSLEEP.SYNCS 0x989680 ;  /* 0x009896800000995d */ /* 0x010fea0003900000 */
[----:B------:R-:W4:Y:S02]  /*9550*/  @!P1 SYNCS.PHASECHK.TRANS64 P1, [R0+URZ+0x30810], R209 ;  /* 0x030810d1000095a7 */ /* 0x000f24000802007f */
[----:B----4-:R-:W-:Y:S05]  /*9560*/  @!P1 BRA `(.L_x_2793) ;  /* 0xfffffffc00f09947 */ /* 0x010fea000383ffff */
[----:B------:R-:W-:Y:S05]  /*9570*/  BRA `(.L_x_2792) ;  /* 0xffffff84009c7947 */ /* 0x000fea000383ffff */
.L_x_2797:
[----:B------:R1:W1:Y:S02]  /*9580*/  SYNCS.PHASECHK.TRANS64.TRYWAIT P1, [R0+URZ+0x30830], R209 ;  /* 0x030830d1000075a7 */ /* 0x000264000802017f */
[----:B-1----:R-:W-:Y:S05]  /*9590*/  @!P1 NANOSLEEP.SYNCS 0x989680 ;  /* 0x009896800000995d */ /* 0x002fea0003900000 */
[----:B------:R-:W1:Y:S02]  /*95a0*/  @!P1 SYNCS.PHASECHK.TRANS64 P1, [R0+URZ+0x30830], R209 ;  /* 0x030830d1000095a7 */ /* 0x000e64000802007f */
[----:B-1----:R-:W-:Y:S05]  /*95b0*/  @!P1 BRA `(.L_x_2797) ;  /* 0xfffffffc00f09947 */ /* 0x002fea000383ffff */
[----:B------:R-:W-:Y:S05]  /*95c0*/  BRA `(.L_x_2796) ;  /* 0xffffff8c00bc7947 */ /* 0x000fea000383ffff */
.L_x_2804:
[----:B------:R-:W-:Y:S01]  /*95d0*/  BSSY B0, `(.L_x_2891) ;  /* 0x0000005000007945 */ /* 0x000fe20003800000 */
[----:B------:R-:W-:-:S07]  /*95e0*/  IMAD.MOV.U32 R15, RZ, RZ, -0x1 ;  /* 0xffffffffff0f7424 */ /* 0x000fce00078e00ff */
[----:B-1----:R-:W-:Y:S05]  /*95f0*/  WARPSYNC.COLLECTIVE R15, `(.L_x_2892) ;  /* 0x000000000f087348 */ /* 0x002fea0003c00000 */
[----:B------:R-:W-:Y:S01]  /*9600*/  NOP ;  /* 0x0000000000007918 */ /* 0x000fe20000000000 */
[----:B-1----:R-:W-:Y:S01]  /*9610*/  ENDCOLLECTIVE ;  /* 0x000000000000791b */ /* 0x002fe20003800000 */
.L_x_2892:
[----:B------:R-:W-:Y:S05]  /*9620*/  BSYNC B0 ;  /* 0x0000000000007941 */ /* 0x000fea0003800000 */
.L_x_2891:
[----:B------:R-:W-:Y:S05]  /*9630*/  BRA `(.L_x_2893) ;  /* 0xffffffb800e47947 */ /* 0x000fea000383ffff */
.L_x_2813:
[----:B------:R-:W-:Y:S01]  /*9640*/  BSSY B0, `(.L_x_2894) ;  /* 0x0000005000007945 */ /* 0x000fe20003800000 */
[----:B------:R-:W-:-:S07]  /*9650*/  IMAD.MOV.U32 R15, RZ, RZ, -0x1 ;  /* 0xffffffffff0f7424 */ /* 0x000fce00078e00ff */
[----:B-12---:R-:W-:Y:S05]  /*9660*/  WARPSYNC.COLLECTIVE R15, `(.L_x_2895) ;  /* 0x000000000f087348 */ /* 0x006fea0003c00000 */
[----:B------:R-:W-:Y:S01]  /*9670*/  NOP ;  /* 0x0000000000007918 */ /* 0x000fe20000000000 */
[----:B-12---:R-:W-:Y:S01]  /*9680*/  ENDCOLLECTIVE ;  /* 0x000000000000791b */ /* 0x006fe20003800000 */
.L_x_2895:
[----:B------:R-:W-:Y:S05]  /*9690*/  BSYNC B0 ;  /* 0x0000000000007941 */ /* 0x000fea0003800000 */
.L_x_2894:
[----:B------:R-:W-:Y:S05]  /*96a0*/  BRA `(.L_x_2896) ;  /* 0xffffffbc00e47947 */ /* 0x000fea000383ffff */
.L_x_2824:
[----:B------:R-:W-:Y:S01]  /*96b0*/  BSSY B0, `(.L_x_2897) ;  /* 0x0000005000007945 */ /* 0x000fe20003800000 */
[----:B------:R-:W-:-:S07]  /*96c0*/  IMAD.MOV.U32 R15, RZ, RZ, -0x1 ;  /* 0xffffffffff0f7424 */ /* 0x000fce00078e00ff */
[----:B------:R-:W-:Y:S05]  /*96d0*/  WARPSYNC.COLLECTIVE R15, `(.L_x_2898) ;  /* 0x000000000f087348 */ /* 0x000fea0003c00000 */
[----:B------:R-:W-:Y:S01]  /*96e0*/  NOP ;  /* 0x0000000000007918 */ /* 0x000fe20000000000 */
[----:B------:R-:W-:Y:S01]  /*96f0*/  ENDCOLLECTIVE ;  /* 0x000000000000791b */ /* 0x000fe20003800000 */
.L_x_2898:
[----:B------:R-:W-:Y:S05]  /*9700*/  BSYNC B0 ;  /* 0x0000000000007941 */ /* 0x000fea0003800000 */
.L_x_2897:
[----:B------:R-:W-:Y:S05]  /*9710*/  BRA `(.L_x_2899) ;  /* 0xffffffc800647947 */ /* 0x000fea000383ffff */
.L_x_2837:
[----:B------:R-:W-:Y:S01]  /*9720*/  BSSY B0, `(.L_x_2900) ;  /* 0x0000005000007945 */ /* 0x000fe20003800000 */
[----:B------:R-:W-:-:S07]  /*9730*/  IMAD.MOV.U32 R15, RZ, RZ, -0x1 ;  /* 0xffffffffff0f7424 */ /* 0x000fce00078e00ff */
[----:B------:R-:W-:Y:S05]  /*9740*/  WARPSYNC.COLLECTIVE R15, `(.L_x_2901) ;  /* 0x000000000f087348 */ /* 0x000fea0003c00000 */
[----:B------:R-:W-:Y:S01]  /*9750*/  NOP ;  /* 0x0000000000007918 */ /* 0x000fe20000000000 */
[----:B------:R-:W-:Y:S01]  /*9760*/  ENDCOLLECTIVE ;  /* 0x000000000000791b */ /* 0x000fe20003800000 */
.L_x_2901:
[----:B------:R-:W-:Y:S05]  /*9770*/  BSYNC B0 ;  /* 0x0000000000007941 */ /* 0x000fea0003800000 */
.L_x_2900:
[----:B------:R-:W-:Y:S05]  /*9780*/  BRA `(.L_x_2902) ;  /* 0xffffffd000047947 */ /* 0x000fea000383ffff */
.L_x_2849:
[----:B------:R-:W-:Y:S01]  /*9790*/  BSSY B0, `(.L_x_2903) ;  /* 0x0000005000007945 */ /* 0x000fe20003800000 */
[----:B------:R-:W-:-:S07]  /*97a0*/  IMAD.MOV.U32 R15, RZ, RZ, -0x1 ;  /* 0xffffffffff0f7424 */ /* 0x000fce00078e00ff */
[----:B------:R-:W-:Y:S05]  /*97b0*/  WARPSYNC.COLLECTIVE R15, `(.L_x_2904) ;  /* 0x000000000f087348 */ /* 0x000fea0003c00000 */
[----:B------:R-:W-:Y:S01]  /*97c0*/  NOP ;  /* 0x0000000000007918 */ /* 0x000fe20000000000 */
[----:B------:R-:W-:Y:S01]  /*97d0*/  ENDCOLLECTIVE ;  /* 0x000000000000791b */ /* 0x000fe20003800000 */
.L_x_2904:
[----:B------:R-:W-:Y:S05]  /*97e0*/  BSYNC B0 ;  /* 0x0000000000007941 */ /* 0x000fea0003800000 */
.L_x_2903:
[----:B------:R-:W-:Y:S05]  /*97f0*/  BRA `(.L_x_2905) ;  /* 0xffffffd400447947 */ /* 0x000fea000383ffff */
.L_x_2863:
[----:B-1----:R1:W2:Y:S02]  /*9800*/  SYNCS.PHASECHK.TRANS64.TRYWAIT P0, [R16+URZ+0x30820], R3 ;  /* 0x03082003100075a7 */ /* 0x0022a4000800017f */
[----:B--2---:R-:W-:Y:S05]  /*9810*/  @!P0 NANOSLEEP.SYNCS 0x989680 ;  /* 0x009896800000895d */ /* 0x004fea0003900000 */
[----:B------:R-:W2:Y:S02]  /*9820*/  @!P0 SYNCS.PHASECHK.TRANS64 P0, [R16+URZ+0x30820], R3 ;  /* 0x03082003100085a7 */ /* 0x000ea4000800007f */
[----:B--2---:R-:W-:Y:S05]  /*9830*/  @!P0 BRA `(.L_x_2863) ;  /* 0xfffffffc00f08947 */ /* 0x004fea000383ffff */
[----:B------:R-:W-:Y:S05]  /*9840*/  BRA `(.L_x_2906) ;  /* 0xffffffdc00c07947 */ /* 0x000fea000383ffff */
.L_x_2867:
[----:B-1----:R1:W3:Y:S02]  /*9850*/  SYNCS.PHASECHK.TRANS64.TRYWAIT P1, [R16+URZ+0x30840], R21 ;  /* 0x03084015100075a7 */ /* 0x0022e4000802017f */
[----:B---3--:R-:W-:Y:S05]  /*9860*/  @!P1 NANOSLEEP.SYNCS 0x989680 ;  /* 0x009896800000995d */ /* 0x008fea0003900000 */
[----:B------:R-:W3:Y:S02]  /*9870*/  @!P1 SYNCS.PHASECHK.TRANS64 P1, [R16+URZ+0x30840], R21 ;  /* 0x03084015100095a7 */ /* 0x000ee4000802007f */
[----:B---3--:R-:W-:Y:S05]  /*9880*/  @!P1 BRA `(.L_x_2867) ;  /* 0xfffffffc00f09947 */ /* 0x008fea000383ffff */
[----:B------:R-:W-:Y:S05]  /*9890*/  BRA `(.L_x_2907) ;  /* 0xffffffe400787947 */ /* 0x000fea000383ffff */
.L_x_2869:
[----:B--2---:R2:W3:Y:S02]  /*98a0*/  SYNCS.PHASECHK.TRANS64.TRYWAIT P1, [R16+URZ+0x30828], R21 ;  /* 0x03082815100075a7 */ /* 0x0044e4000802017f */
[----:B---3--:R-:W-:Y:S05]  /*98b0*/  @!P1 NANOSLEEP.SYNCS 0x989680 ;  /* 0x009896800000995d */ /* 0x008fea0003900000 */
[----:B------:R-:W3:Y:S02]  /*98c0*/  @!P1 SYNCS.PHASECHK.TRANS64 P1, [R16+URZ+0x30828], R21 ;  /* 0x03082815100095a7 */ /* 0x000ee4000802007f */
[----:B---3--:R-:W-:Y:S05]  /*98d0*/  @!P1 BRA `(.L_x_2869) ;  /* 0xfffffffc00f09947 */ /* 0x008fea000383ffff */
[----:B------:R-:W-:Y:S05]  /*98e0*/  BRA `(.L_x_2908) ;  /* 0xffffffe8000c7947 */ /* 0x000fea000383ffff */
.L_x_2871:
[----:B---3--:R3:W4:Y:S02]  /*98f0*/  SYNCS.PHASECHK.TRANS64.TRYWAIT P1, [R16+URZ+0x30848], R21 ;  /* 0x03084815100075a7 */ /* 0x008724000802017f */
[----:B----4-:R-:W-:Y:S05]  /*9900*/  @!P1 NANOSLEEP.SYNCS 0x989680 ;  /* 0x009896800000995d */ /* 0x010fea0003900000 */
[----:B------:R-:W4:Y:S02]  /*9910*/  @!P1 SYNCS.PHASECHK.TRANS64 P1, [R16+URZ+0x30848], R21 ;  /* 0x03084815100095a7 */ /* 0x000f24000802007f */
[----:B----4-:R-:W-:Y:S05]  /*9920*/  @!P1 BRA `(.L_x_2871) ;  /* 0xfffffffc00f09947 */ /* 0x010fea000383ffff */
[----:B------:R-:W-:Y:S05]  /*9930*/  BRA `(.L_x_2909) ;  /* 0xffffffe800a07947 */ /* 0x000fea000383ffff */
.L_x_2873:
[----:B------:R-:W-:-:S07]  /*9940*/  SHF.L.U32 R5, R11, 0x1f, RZ ;  /* 0x0000001f0b057819 */ /* 0x000fce00000006ff */
.L_x_2910:
[----:B------:R1:W1:Y:S02]  /*9950*/  SYNCS.PHASECHK.TRANS64.TRYWAIT P1, [R16+URZ+0x30820], R5 ;  /* 0x03082005100075a7 */ /* 0x000264000802017f */
[----:B-1----:R-:W-:Y:S05]  /*9960*/  @!P1 NANOSLEEP.SYNCS 0x989680 ;  /* 0x009896800000995d */ /* 0x002fea0003900000 */
[----:B------:R-:W1:Y:S02]  /*9970*/  @!P1 SYNCS.PHASECHK.TRANS64 P1, [R16+URZ+0x30820], R5 ;  /* 0x03082005100095a7 */ /* 0x000e64000802007f */
[----:B-1----:R-:W-:Y:S05]  /*9980*/  @!P1 BRA `(.L_x_2910) ;  /* 0xfffffffc00f09947 */ /* 0x002fea000383ffff */
[----:B------:R-:W-:Y:S05]  /*9990*/  BRA `(.L_x_2911) ;  /* 0xffffffec001c7947 */ /* 0x000fea000383ffff */
.L_x_2876:
[----:B-1----:R1:W2:Y:S02]  /*99a0*/  SYNCS.PHASECHK.TRANS64.TRYWAIT P1, [R16+URZ+0x30840], R13 ;  /* 0x0308400d100075a7 */ /* 0x0022a4000802017f */
[----:B--2---:R-:W-:Y:S05]  /*99b0*/  @!P1 NANOSLEEP.SYNCS 0x989680 ;  /* 0x009896800000995d */ /* 0x004fea0003900000 */
[----:B------:R-:W2:Y:S02]  /*99c0*/  @!P1 SYNCS.PHASECHK.TRANS64 P1, [R16+URZ+0x30840], R13 ;  /* 0x0308400d100095a7 */ /* 0x000ea4000802007f */
[----:B--2---:R-:W-:Y:S05]  /*99d0*/  @!P1 BRA `(.L_x_2876) ;  /* 0xfffffffc00f09947 */ /* 0x004fea000383ffff */
[----:B------:R-:W-:Y:S05]  /*99e0*/  BRA `(.L_x_2912) ;  /* 0xffffffec00d47947 */ /* 0x000fea000383ffff */
.L_x_2878:
[----:B--2---:R2:W1:Y:S02]  /*99f0*/  SYNCS.PHASECHK.TRANS64.TRYWAIT P1, [R16+URZ+0x30828], R13 ;  /* 0x0308280d100075a7 */ /* 0x004464000802017f */
[----:B-1----:R-:W-:Y:S05]  /*9a00*/  @!P1 NANOSLEEP.SYNCS 0x989680 ;  /* 0x009896800000995d */ /* 0x002fea0003900000 */
[----:B------:R-:W1:Y:S02]  /*9a10*/  @!P1 SYNCS.PHASECHK.TRANS64 P1, [R16+URZ+0x30828], R13 ;  /* 0x0308280d100095a7 */ /* 0x000e64000802007f */
[----:B-1----:R-:W-:Y:S05]  /*9a20*/  @!P1 BRA `(.L_x_2878) ;  /* 0xfffffffc00f09947 */ /* 0x002fea000383ffff */
[----:B------:R-:W-:Y:S05]  /*9a30*/  BRA `(.L_x_2913) ;  /* 0xfffffff0005c7947 */ /* 0x000fea000383ffff */
.L_x_2880:
[----:B------:R1:W1:Y:S02]  /*9a40*/  SYNCS.PHASECHK.TRANS64.TRYWAIT P0, [R3+URZ+0x30840], R0 ;  /* 0x03084000030075a7 */ /* 0x000264000800017f */
[----:B-1----:R-:W-:Y:S05]  /*9a50*/  @!P0 NANOSLEEP.SYNCS 0x989680 ;  /* 0x009896800000895d */ /* 0x002fea0003900000 */
[----:B------:R-:W1:Y:S02]  /*9a60*/  @!P0 SYNCS.PHASECHK.TRANS64 P0, [R3+URZ+0x30840], R0 ;  /* 0x03084000030085a7 */ /* 0x000e64000800007f */
[----:B-1----:R-:W-:Y:S05]  /*9a70*/  @!P0 BRA `(.L_x_2880) ;  /* 0xfffffffc00f08947 */ /* 0x002fea000383ffff */
[----:B------:R-:W-:Y:S05]  /*9a80*/  BRA `(.L_x_2914) ;  /* 0xfffffff400107947 */ /* 0x000fea000383ffff */
.L_x_2882:
[----:B------:R-:W-:Y:S01]  /*9a90*/  BSSY B0, `(.L_x_2915) ;  /* 0x0000006000007945 */ /* 0x000fe20003800000 */
[----:B------:R-:W-:-:S07]  /*9aa0*/  IMAD.MOV.U32 R15, RZ, RZ, -0x1 ;  /* 0xffffffffff0f7424 */ /* 0x000fce00078e00ff */
[----:B------:R-:W-:Y:S05]  /*9ab0*/  WARPSYNC.COLLECTIVE R15, `(.L_x_2916) ;  /* 0x000000000f0c7348 */ /* 0x000fea0003c00000 */
[----:B------:R-:W-:Y:S02]  /*9ac0*/  ELECT P6, UR62, PT ;  /* 0x00000000003e782f */ /* 0x000fe400038c0000 */
[----:B------:R-:W-:Y:S01]  /*9ad0*/  MOV R14, UR62 ;  /* 0x0000003e000e7c02 */ /* 0x000fe20008000f00 */
[----:B------:R-:W-:Y:S10]  /*9ae0*/  ENDCOLLECTIVE ;  /* 0x000000000000791b */ /* 0x000ff40003800000 */
.L_x_2916:
[----:B------:R-:W-:Y:S05]  /*9af0*/  BSYNC B0 ;  /* 0x0000000000007941 */ /* 0x000fea0003800000 */
.L_x_2915:
[----:B------:R-:W-:Y:S05]  /*9b00*/  BRA `(.L_x_2917) ;  /* 0xfffffff400bc7947 */ /* 0x000fea000383ffff */
.L_x_2884:
[----:B-1----:R1:W2:Y:S02]  /*9b10*/  SYNCS.PHASECHK.TRANS64.TRYWAIT P0, [R6+URZ], R5 ;  /* 0x00000005060075a7 */ /* 0x0022a4000800017f */
[----:B--2---:R-:W-:Y:S05]  /*9b20*/  @!P0 NANOSLEEP.SYNCS 0x989680 ;  /* 0x009896800000895d */ /* 0x004fea0003900000 */
[----:B------:R-:W2:Y:S02]  /*9b30*/  @!P0 SYNCS.PHASECHK.TRANS64 P0, [R6+URZ], R5 ;  /* 0x00000005060085a7 */ /* 0x000ea4000800007f */
[----:B--2---:R-:W-:Y:S05]  /*9b40*/  @!P0 BRA `(.L_x_2884) ;  /* 0xfffffffc00f08947 */ /* 0x004fea000383ffff */
[----:B------:R-:W-:Y:S05]  /*9b50*/  BRA `(.L_x_2918) ;  /* 0xfffffff400fc7947 */ /* 0x000fea000383ffff */
.L_x_2885:
[----:B--2---:R2:W3:Y:S02]  /*9b60*/  SYNCS.PHASECHK.TRANS64.TRYWAIT P0, [R3+URZ], R2 ;  /* 0x00000002030075a7 */ /* 0x0044e4000800017f */
[----:B---3--:R-:W-:Y:S05]  /*9b70*/  @!P0 NANOSLEEP.SYNCS 0x989680 ;  /* 0x009896800000895d */ /* 0x008fea0003900000 */
[----:B------:R-:W3:Y:S02]  /*9b80*/  @!P0 SYNCS.PHASECHK.TRANS64 P0, [R3+URZ], R2 ;  /* 0x00000002030085a7 */ /* 0x000ee4000800007f */
[----:B---3--:R-:W-:Y:S05]  /*9b90*/  @!P0 BRA `(.L_x_2885) ;  /* 0xfffffffc00f08947 */ /* 0x008fea000383ffff */
[----:B------:R-:W-:Y:S05]  /*9ba0*/  BRA `(.L_x_2919) ;  /* 0xfffffff400f07947 */ /* 0x000fea000383ffff */
.L_x_2887:
[----:B--2---:R2:W3:Y:S02]  /*9bb0*/  SYNCS.PHASECHK.TRANS64.TRYWAIT P0, [R0+URZ], R5 ;  /* 0x00000005000075a7 */ /* 0x0044e4000800017f */
[----:B---3--:R-:W-:Y:S05]  /*9bc0*/  @!P0 NANOSLEEP.SYNCS 0x989680 ;  /* 0x009896800000895d */ /* 0x008fea0003900000 */
[----:B------:R-:W3:Y:S02]  /*9bd0*/  @!P0 SYNCS.PHASECHK.TRANS64 P0, [R0+URZ], R5 ;  /* 0x00000005000085a7 */ /* 0x000ee4000800007f */
[----:B---3--:R-:W-:Y:S05]  /*9be0*/  @!P0 BRA `(.L_x_2887) ;  /* 0xfffffffc00f08947 */ /* 0x008fea000383ffff */
[----:B------:R-:W-:Y:S05]  /*9bf0*/  BRA `(.L_x_2920) ;  /* 0xfffffff400f47947 */ /* 0x000fea000383ffff */
.L_x_2921:
        /* <DEDUP_REMOVED lines=16> */
.L_x_7309:


//--------------------- .text._ZN7cutlass13device_kernelIN5flash11enable_sm90INS1_16FlashAttnBwdSm90INS1_25CollectiveMainloopBwdSm90ILi2ELi2ELi2EN4cute5tupleIJNS5_1CILi1EEES8_S8_EEENS6_IJNS7_ILi64EEENS7_ILi128EEESB_EEENS_10bfloat16_tEfNS_4arch4Sm90ELb1ELb0ELb1ELb1ELb0ELb1ELb0ELb0ELi2ELi1ELi2ELi1ELb0EEENS1_21CollectiveEpilogueBwdISC_SD_SF_Li256ELb1ELb0ELi1EEENS1_25SingleTileBwdLPTSchedulerILb1ELi128ELb0EEEEEEEEEvNT_6ParamsE --------------------------
	.section	.text._ZN7cutlass13device_kernelIN5flash11enable_sm90INS1_16FlashAttnBwdSm90INS1_25CollectiveMainloopBwdSm90ILi2ELi2ELi2EN4cute5tupleIJNS5_1CILi1EEES8_S8_EEENS6_IJNS7_ILi64EEENS7_ILi128EEESB_EEENS_10bfloat16_tEfNS_4arch4Sm90ELb1ELb0ELb1ELb1ELb0ELb1ELb0ELb0ELi2ELi1ELi2ELi1ELb0EEENS1_21CollectiveEpilogueBwdISC_SD_SF_Li256ELb1ELb0ELi1EEENS1_25SingleTileBwdLPTSchedulerILb1ELi128ELb0EEEEEEEEEvNT_6ParamsE,"ax",@progbits
	.align	128
.text._ZN7cutlass13device_kernelIN5flash11enable_sm90INS1_16FlashAttnBwdSm90INS1_25CollectiveMainloopBwdSm90ILi2ELi2ELi2EN4cute5tupleIJNS5_1CILi1EEES8_S8_EEENS6_IJNS7_ILi64EEENS7_ILi128EEESB_EEENS_10bfloat16_tEfNS_4arch4Sm90ELb1ELb0ELb1ELb1ELb0ELb1ELb0ELb0ELi2ELi1ELi2ELi1ELb0EEENS1_21CollectiveEpilogueBwdISC_SD_SF_Li256ELb1ELb0ELi1EEENS1_25SingleTileBwdLPTSchedulerILb1ELi128ELb0EEEEEEEEEvNT_6ParamsE:
        .type           _ZN7cutlass13device_kernelIN5flash11enable_sm90INS1_16FlashAttnBwdSm90INS1_25CollectiveMainloopBwdSm90ILi2ELi2ELi2EN4cute5tupleIJNS5_1CILi1EEES8_S8_EEENS6_IJNS7_ILi64EEENS7_ILi128EEESB_EEENS_10bfloat16_tEfNS_4arch4Sm90ELb1ELb0ELb1ELb1ELb0ELb1ELb0ELb0ELi2ELi1ELi2ELi1ELb0EEENS1_21CollectiveEpilogueBwdISC_SD_SF_Li256ELb1ELb0ELi1EEENS1_25SingleTileBwdLPTSchedulerILb1ELi128ELb0EEEEEEEEEvNT_6ParamsE,@function
        .size           _ZN7cutlass13device_kernelIN5flash11enable_sm90INS1_16FlashAttnBwdSm90INS1_25CollectiveMainloopBwdSm90ILi2ELi2ELi2EN4cute5tupleIJNS5_1CILi1EEES8_S8_EEENS6_IJNS7_ILi64EEENS7_ILi128EEESB_EEENS_10bfloat16_tEfNS_4arch4Sm90ELb1ELb0ELb1ELb1ELb0ELb1ELb0ELb0ELi2ELi1ELi2ELi1ELb0EEENS1_21CollectiveEpilogueBwdISC_SD_SF_Li256ELb1ELb0ELi1EEENS1_25SingleTileBwdLPTSchedulerILb1ELi128ELb0EEEEEEEEEvNT_6ParamsE,(.L_x_7310 - _ZN7cutlass13device_kernelIN5flash11enable_sm90INS1_16FlashAttnBwdSm90INS1_25CollectiveMainloopBwdSm90ILi2ELi2ELi2EN4cute5tupleIJNS5_1CILi1EEES8_S8_EEENS6_IJNS7_ILi64EEENS7_ILi128EEESB_EEENS_10bfloat16_tEfNS_4arch4Sm90ELb1ELb0ELb1ELb1ELb0ELb1ELb0ELb0ELi2ELi1ELi2ELi1ELb0EEENS1_21CollectiveEpilogueBwdISC_SD_SF_Li256ELb1ELb0ELi1EEENS1_25SingleTileBwdLPTSchedulerILb1ELi128ELb0EEEEEEEEEvNT_6ParamsE)
        .other          _ZN7cutlass13device_kernelIN5flash11enable_sm90INS1_16FlashAttnBwdSm90INS1_25CollectiveMainloopBwdSm90ILi2ELi2ELi2EN4cute5tupleIJNS5_1CILi1EEES8_S8_EEENS6_IJNS7_ILi64EEENS7_ILi128EEESB_EEENS_10bfloat16_tEfNS_4arch4Sm90ELb1ELb0ELb1ELb1ELb0ELb1ELb0ELb0ELi2ELi1ELi2ELi1ELb0EEENS1_21CollectiveEpilogueBwdISC_SD_SF_Li256ELb1ELb0ELi1EEENS1_25SingleTileBwdLPTSchedulerILb1ELi128ELb0EEEEEEEEEvNT_6ParamsE,@"STO_CUDA_ENTRY STV_DEFAULT"
_ZN7cutlass13device_kernelIN5flash11enable_sm90INS1_16FlashAttnBwdSm90INS1_25CollectiveMainloopBwdSm90ILi2ELi2ELi2EN4cute5tupleIJNS5_1CILi1EEES8_S8_EEENS6_IJNS7_ILi64EEENS7_ILi128EEESB_EEENS_10bfloat16_tEfNS_4arch4Sm90ELb1ELb0ELb1ELb1ELb0ELb1ELb0ELb0ELi2ELi1ELi2ELi1ELb0EEENS1_21CollectiveEpilogueBwdISC_SD_SF_Li256ELb1ELb0ELi1EEENS1_25SingleTileBwdLPTSchedulerILb1ELi128ELb0EEEEEEEEEvNT_6ParamsE:
        /* <DEDUP_REMOVED lines=24> */
.L_x_2923:
[----:B------:R-:W-:Y:S05]  /*0180*/  BSYNC B0 ;  /* 0x0000000000007941 */ /* 0x000fea0003800000 */
.L_x_2922:
        /* <DEDUP_REMOVED lines=37> */
.L_x_2924:
        /* <DEDUP_REMOVED lines=22> */
.L_x_2925:
[----:B------:R-:W-:Y:S01]  /*0540*/  PLOP3.LUT P0, PT, PT, PT, UP0, 0x80, 0x0 ;  /* 0x000000000000781c */ /* 0x000fe20003f0f008 */
[----:B------:R-:W-:Y:S01]  /*0550*/  NOP ;  /* 0x0000000000007918 */ /* 0x000fe20000000000 */
[----:B------:R-:W-:Y:S01]  /*0560*/  ULDC.64 UR46, c[0x0][0x208] ;  /* 0x00008200002e7ab9 */ /* 0x000fe20000000a00 */
[----:B------:R-:W-:Y:S01]  /*0570*/  BSSY B6, `(.L_x_2926) ;  /* 0x0000c05000067945 */ /* 0x000fe20003800000 */
[----:B-12-4-:R-:W-:Y:S09]  /*0580*/  BAR.SYNC.DEFER_BLOCKING 0x0 ;  /* 0x0000000000007b1d */ /* 0x016ff20000010000 */
[----:B------:R-:W-:Y:S05]  /*0590*/  @!P0 BRA `(.L_x_2927) ;  /* 0x0000008000508947 */ /* 0x000fea0003800000 */
.L_x_2928:
        /* <DEDUP_REMOVED lines=32> */
.L_x_2929:
[----:B------:R-:W-:Y:S01]  /*07a0*/  ULDC UR7, c[0x0][0x8c4] ;  /* 0x0002310000077ab9 */ /* 0x000fe20000000800 */
[----:B------:R-:W-:Y:S01]  /*07b0*/  UMOV UR36, UR10 ;  /* 0x0000000a00247c82 */ /* 0x000fe20008000000 */
[----:B------:R-:W-:-:S11]  /*07c0*/  UISETP.NE.AND UP0, UPT, UR7, 0x1, UPT ;  /* 0x000000010700788c */ /* 0x000fd6000bf05270 */
[----:B------:R-:W-:Y:S02]  /*07d0*/  @UP0 ULDC.64 UR8, c[0x0][0x8c8] ;  /* 0x0002320000080ab9 */ /* 0x000fe40000000a00 */
[----:B------:R-:W-:-:S04]  /*07e0*/  UIMAD.WIDE.U32 UR4, UR10, UR8, URZ ;  /* 0x000000080a0472a5 */ /* 0x000fc8000f8e003f */
[----:B------:R-:W-:-:S04]  /*07f0*/  @UP0 USHF.R.U32.HI UR36, URZ, UR9, UR5 ;  /* 0x000000093f240299 */ /* 0x000fc80008011605 */
[----:B------:R-:W-:-:S12]  /*0800*/  UIMAD UR4, UR36, UR7, URZ ;  /* 0x00000007240472a4 */ /* 0x000fd8000f8e023f */
.L_x_2930:
        /* <DEDUP_REMOVED lines=9> */
[----:B------:R-:W-:-:S03]  /*08a0*/  @UP0 USHF.R.U32.HI UR39, URZ, UR7, UR5 ;  /* 0x000000073f270299 */ /* 0x000fc60008011605 */
[----:B------:R-:W-:Y:S02]  /*08b0*/  ULDC.64 UR4, c[0x0][0x8f8] ;  /* 0x00023e0000047ab9 */ /* 0x000fe40000000a00 */
[----:B------:R-:W-:Y:S01]  /*08c0*/  ISETP.NE.U32.AND P0, PT, RZ, UR4, PT ;  /* 0x00000004ff007c0c */ /* 0x000fe2000bf05070 */
[----:B------:R-:W-:-:S03]  /*08d0*/  UIADD3 UR4, -UR39, URZ, URZ ;  /* 0x0000003f27047290 */ /* 0x000fc6000fffe13f */
[----:B------:R-:W-:Y:S01]  /*08e0*/  ISETP.NE.AND.EX P0, PT, RZ, UR5, PT, P0 ;  /* 0x00000005ff007c0c */ /* 0x000fe2000bf05300 */
[----:B------:R-:W-:-:S12]  /*08f0*/  UIMAD UR37, UR37, UR4, UR6 ;  /* 0x00000004252572a4 */ /* 0x000fd8000f8e0206 */
        /* <DEDUP_REMOVED lines=8> */
.L_x_2931:
        /* <DEDUP_REMOVED lines=14> */
.L_x_2933:
[----:B------:R-:W-:-:S05]  /*0a60*/  ULDC UR4, c[0x0][0x8ec] ;  /* 0x00023b0000047ab9 */ /* 0x000fca0000000800 */
.L_x_2932:
[----:B------:R-:W-:-:S04]  /*0a70*/  UIADD3 UR4, UR4, 0x7f, URZ ;  /* 0x0000007f04047890 */ /* 0x000fc8000fffe03f */
[----:B------:R-:W-:-:S04]  /*0a80*/  USHF.R.S32.HI UR5, URZ, 0x1f, UR4 ;  /* 0x0000001f3f057899 */ /* 0x000fc80008011404 */
[----:B------:R-:W-:-:S04]  /*0a90*/  ULEA.HI UR5, UR5, UR4, URZ, 0x7 ;  /* 0x0000000405057291 */ /* 0x000fc8000f8f383f */
[----:B------:R-:W-:-:S04]  /*0aa0*/  USHF.R.S32.HI UR5, URZ, 0x7, UR5 ;  /* 0x000000073f057899 */ /* 0x000fc80008011405 */
        /* <DEDUP_REMOVED lines=16> */
.L_x_2935:
        /* <DEDUP_REMOVED lines=14> */
.L_x_2936:
        /* <DEDUP_REMOVED lines=11> */
.L_x_2937:
        /* <DEDUP_REMOVED lines=13> */
.L_x_2938:
[----:B------:R-:W-:Y:S01]  /*0e10*/  UIADD3 UR5, UR41, -UR40, URZ ;  /* 0x8000002829057290 */ /* 0x000fe2000fffe03f */
[----:B------:R-:W-:Y:S01]  /*0e20*/  PLOP3.LUT P0, PT, PT, PT, PT, 0x80, 0x0 ;  /* 0x000000000000781c */ /* 0x000fe20003f0f070 */
[----:B------:R-:W-:Y:S01]  /*0e30*/  ULDC UR6, c[0x0][0x74c] ;  /* 0x0001d30000067ab9 */ /* 0x000fe20000000800 */
[----:B------:R-:W-:Y:S01]  /*0e40*/  UIADD3 UR4, UR41, 0x3f, URZ ;  /* 0x0000003f29047890 */ /* 0x000fe2000fffe03f */
[----:B------:R-:W-:Y:S01]  /*0e50*/  CS2R R86, SRZ ;  /* 0x0000000000567805 */ /* 0x000fe2000001ff00 */
[----:B------:R-:W-:Y:S01]  /*0e60*/  ULEA UR5, UR36, UR5, 0x7 ;  /* 0x0000000524057291 */ /* 0x000fe2000f8e383f */
[----:B------:R-:W-:Y:S02]  /*0e70*/  CS2R R84, SRZ ;  /* 0x0000000000547805 */ /* 0x000fe4000001ff00 */
[----:B------:R-:W-:Y:S02]  /*0e80*/  CS2R R82, SRZ ;  /* 0x0000000000527805 */ /* 0x000fe4000001ff00 */
[----:B------:R-:W-:Y:S01]  /*0e90*/  CS2R R80, SRZ ;  /* 0x0000000000507805 */ /* 0x000fe2000001ff00 */
[----:B------:R-:W-:Y:S01]  /*0ea0*/  UIADD3 UR5, UR5, -UR6, URZ ;  /* 0x8000000605057290 */ /* 0x000fe2000fffe03f */
[----:B------:R-:W-:-:S02]  /*0eb0*/  CS2R R78, SRZ ;  /* 0x00000000004e7805 */ /* 0x000fc4000001ff00 */
[----:B------:R-:W-:Y:S02]  /*0ec0*/  CS2R R76, SRZ ;  /* 0x00000000004c7805 */ /* 0x000fe4000001ff00 */
[----:B------:R-:W-:Y:S01]  /*0ed0*/  CS2R R74, SRZ ;  /* 0x00000000004a7805 */ /* 0x000fe2000001ff00 */
[----:B------:R-:W-:Y:S01]  /*0ee0*/  USHF.R.S32.HI UR6, URZ, 0x1f, UR5 ;  /* 0x0000001f3f067899 */ /* 0x000fe20008011405 */
[----:B------:R-:W-:Y:S02]  /*0ef0*/  CS2R R72, SRZ ;  /* 0x0000000000487805 */ /* 0x000fe4000001ff00 */
        /* <DEDUP_REMOVED lines=24> */
[----:B------:R-:W-:Y:S01]  /*1080*/  PLOP3.LUT P1, PT, PT, PT, UP0, 0x80, 0x0 ;  /* 0x000000000000781c */ /* 0x000fe20003f2f008 */
[----:B------:R-:W-:Y:S01]  /*1090*/  IMAD.MOV.U32 R12, RZ, RZ, RZ ;  /* 0x000000ffff0c7224 */ /* 0x000fe200078e00ff */
[----:B------:R-:W-:Y:S02]  /*10a0*/  CS2R R10, SRZ ;  /* 0x00000000000a7805 */ /* 0x000fe4000001ff00 */
[----:B------:R-:W-:Y:S02]  /*10b0*/  CS2R R36, SRZ ;  /* 0x0000000000247805 */ /* 0x000fe4000001ff00 */
[----:B------:R-:W-:Y:S02]  /*10c0*/  CS2R R8, SRZ ;  /* 0x0000000000087805 */ /* 0x000fe4000001ff00 */
[----:B------:R-:W-:-:S02]  /*10d0*/  CS2R R32, SRZ ;  /* 0x0000000000207805 */ /* 0x000fc4000001ff00 */
[----:B------:R-:W-:Y:S01]  /*10e0*/  CS2R R6, SRZ ;  /* 0x0000000000067805 */ /* 0x000fe2000001ff00 */
[----:B------:R-:W-:Y:S01]  /*10f0*/  IMAD.MOV.U32 R29, RZ, RZ, RZ ;  /* 0x000000ffff1d7224 */ /* 0x000fe200078e00ff */
[----:B------:R-:W-:Y:S01]  /*1100*/  CS2R R4, SRZ ;  /* 0x0000000000047805 */ /* 0x000fe2000001ff00 */
[----:B------:R-:W-:Y:S01]  /*1110*/  IMAD.MOV.U32 R2, RZ, RZ, RZ ;  /* 0x000000ffff027224 */ /* 0x000fe200078e00ff */
[----:B------:R-:W-:Y:S01]  /*1120*/  CS2R R150, SRZ ;  /* 0x0000000000967805 */ /* 0x000fe2000001ff00 */
[----:B------:R-:W-:Y:S01]  /*1130*/  IMAD.MOV.U32 R25, RZ, RZ, RZ ;  /* 0x000000ffff197224 */ /* 0x000fe200078e00ff */
        /* <DEDUP_REMOVED lines=53> */
.L_x_2941:
        /* <DEDUP_REMOVED lines=15> */
.L_x_2940:
        /* <DEDUP_REMOVED lines=23> */
.L_x_2943:
        /* <DEDUP_REMOVED lines=15> */
.L_x_2942:
        /* <DEDUP_REMOVED lines=8> */
.L_x_3088:
        /* <DEDUP_REMOVED lines=15> */
.L_x_2945:
[----:B------:R-:W4:Y:S01]  /*1950*/  S2R R15, SR_CgaCtaId ;  /* 0x00000000000f7919 */ /* 0x000f220000008800 */
[----:B---3--:R-:W-:Y:S01]  /*1960*/  SHF.R.S32.HI R0, RZ, 0x1f, R5 ;  /* 0x0000001fff007819 */ /* 0x008fe20000011405 */
[----:B------:R-:W-:Y:S01]  /*1970*/  UIMAD UR4, UR36, -0x80, UR40 ;  /* 0xffffff80240478a4 */ /* 0x000fe2000f8e0228 */
[----:B------:R-:W-:Y:S02]  /*1980*/  SHF.R.S32.HI R8, RZ, 0x4, R3 ;  /* 0x00000004ff087819 */ /* 0x000fe40000011403 */
[----:B------:R-:W-:Y:S02]  /*1990*/  CS2R R86, SRZ ;  /* 0x0000000000567805 */ /* 0x000fe4000001ff00 */
[----:B------:R-:W-:Y:S02]  /*19a0*/  LOP3.LUT R9, R7, 0x8, R2, 0xf8, !PT ;  /* 0x0000000807097812 */ /* 0x000fe400078ef802 */
[----:B------:R-:W-:Y:S02]  /*19b0*/  CS2R R84, SRZ ;  /* 0x0000000000547805 */ /* 0x000fe4000001ff00 */
[----:B------:R-:W-:Y:S01]  /*19c0*/  LEA.HI R2, R0, R5, RZ, 0x2 ;  /* 0x0000000500027211 */ /* 0x000fe200078f10ff */
[----:B------:R-:W-:Y:S01]  /*19d0*/  IMAD.U32 R10, RZ, RZ, UR4 ;  /* 0x00000004ff0a7e24 */ /* 0x000fe2000f8e00ff */
[----:B------:R-:W-:-:S02]  /*19e0*/  LEA.HI R3, R3, R8, RZ, 0x1 ;  /* 0x0000000803037211 */ /* 0x000fc400078f08ff */
[----:B------:R-:W-:Y:S02]  /*19f0*/  CS2R R82, SRZ ;  /* 0x0000000000527805 */ /* 0x000fe4000001ff00 */
        /* <DEDUP_REMOVED lines=91> */
[----:B--2---:R-:W-:Y:S02]  /*1fb0*/  IMAD R2, R0, 0x4, R12 ;  /* 0x0000000400027824 */ /* 0x004fe400078e020c */
[----:B------:R-:W-:-:S07]  /*1fc0*/  IMAD.SHL.U32 R230, R230, 0x2, RZ ;  /* 0x00000002e6e67824 */ /* 0x000fce00078e00ff */
.L_x_2957:
[----:B------:R-:W-:-:S05]  /*1fd0*/  IMAD.U32 R0, RZ, RZ, UR38 ;  /* 0x00000026ff007e24 */ /* 0x000fca000f8e00ff */
[----:B------:R-:W-:-:S04]  /*1fe0*/  LOP3.LUT R0, R0, 0x1, RZ, 0xfc, !PT ;  /* 0x0000000100007812 */ /* 0x000fc800078efcff */
[----:B------:R-:W-:-:S13]  /*1ff0*/  ISETP.NE.AND P0, PT, R0, 0x3, PT ;  /* 0x000000030000780c */ /* 0x000fda0003f05270 */
[----:B------:R-:W-:Y:S05]  /*2000*/  @!P0 BRA `(.L_x_2947) ;  /* 0x0000000000048947 */ /* 0x000fea0003800000 */
[----:B------:R-:W-:Y:S01]  /*2010*/  BPT.TRAP 0x1 ;  /* 0x000000040000795c */ /* 0x000fe20000300000 */
.L_x_2947:
        /* <DEDUP_REMOVED lines=8> */
.L_x_2948:
[----:B---3--:R-:W-:Y:S05]  /*20a0*/  @P1 BRA `(.L_x_2949) ;  /* 0x0000000000081947 */ /* 0x008fea0003800000 */
[----:B------:R-:W3:Y:S02]  /*20b0*/  SYNCS.PHASECHK.TRANS64.TRYWAIT P1, [R0+URZ+0x30810], R209 ;  /* 0x030810d1000075a7 */ /* 0x000ee4000802017f */
[----:B---3--:R-:W-:Y:S05]  /*20c0*/  @!P1 BRA `(.L_x_2950) ;  /* 0x000000a400809947 */ /* 0x008fea0003800000 */
.L_x_2949:
        /* <DEDUP_REMOVED lines=84> */
.L_x_2951:
[----:B------:R1:W1:Y:S01]  /*2610*/  SYNCS.PHASECHK.TRANS64.TRYWAIT P1, [R0+URZ+0x30830], R209 ;  /* 0x030830d1000075a7 */ /* 0x000262000802017f */
[----:B------:R-:W-:Y:S05]  /*2620*/  @!P0 BRA `(.L_x_2952) ;  /* 0x0000000000048947 */ /* 0x000fea0003800000 */
[----:B------:R-:W-:Y:S01]  /*2630*/  BPT.TRAP 0x1 ;  /* 0x000000040000795c */ /* 0x000fe20000300000 */
.L_x_2952:
        /* <DEDUP_REMOVED lines=54> */
.L_x_2953:
        /* <DEDUP_REMOVED lines=492> */
.L_x_2955:
        /* <DEDUP_REMOVED lines=49> */
.L_x_2956:
        /* <DEDUP_REMOVED lines=78> */
.L_x_2939:
        /* <DEDUP_REMOVED lines=8> */
[----:B------:R-:W-:Y:S01]  /*50d0*/  F2FP.BF16.F32.PACK_AB R90, R93, R92 ;  /* 0x0000005c5d5a723e */ /* 0x000fe200000010ff */
[----:B------:R-:W-:Y:S01]  /*50e0*/  ULDC.64 UR6, c[0x0][0x878] ;  /* 0x00021e0000067ab9 */ /* 0x000fe20000000a00 */
[----:B------:R-:W-:Y:S01]  /*50f0*/  F2FP.BF16.F32.PACK_AB R91, R95, R94 ;  /* 0x0000005e5f5b723e */ /* 0x000fe200000010ff */
[----:B------:R-:W-:Y:S01]  /*5100*/  UISETP.NE.U32.AND UP1, UPT, UR6, URZ, UPT ;  /* 0x0000003f0600728c */ /* 0x000fe2000bf25070 */
[----:B------:R-:W-:Y:S02]  /*5110*/  F2FP.BF16.F32.PACK_AB R97, R99, R98 ;  /* 0x000000626361723e */ /* 0x000fe400000010ff */
[----:B------:R-:W-:Y:S01]  /*5120*/  F2FP.BF16.F32.PACK_AB R104, R105, R104 ;  /* 0x000000686968723e */ /* 0x000fe200000010ff */
[----:B------:R-:W-:Y:S01]  /*5130*/  UISETP.NE.AND.EX UP1, UPT, UR7, URZ, UPT, UP1 ;  /* 0x0000003f0700728c */ /* 0x000fe2000bf25310 */
[----:B------:R-:W-:-:S02]  /*5140*/  F2FP.BF16.F32.PACK_AB R98, R101, R100 ;  /* 0x000000646562723e */ /* 0x000fc400000010ff */
        /* <DEDUP_REMOVED lines=94> */
[----:B-1----:R-:W-:Y:S01]  /*5730*/  IMAD.U32 R4, RZ, RZ, UR4 ;  /* 0x00000004ff047e24 */ /* 0x002fe2000f8e00ff */
[----:B------:R-:W-:Y:S01]  /*5740*/  F2FP.BF16.F32.PACK_AB R65, R67, R66 ;  /* 0x000000424341723e */ /* 0x000fe200000010ff */
[----:B------:R-:W-:Y:S01]  /*5750*/  IMAD.U32 R5, RZ, RZ, UR5 ;  /* 0x00000005ff057e24 */ /* 0x000fe2000f8e00ff */
[----:B------:R-:W-:Y:S01]  /*5760*/  F2FP.BF16.F32.PACK_AB R72, R73, R72 ;  /* 0x000000484948723e */ /* 0x000fe200000010ff */
[----:B------:R3:W-:Y:S01]  /*5770*/  STSM.16.M88.4 [R15+0x4000], R56 ;  /* 0x004000380f007844 */ /* 0x0007e20000000200 */
[----:B------:R-:W-:Y:S01]  /*5780*/  F2FP.BF16.F32.PACK_AB R66, R69, R68 ;  /* 0x000000444542723e */ /* 0x000fe200000010ff */
[----:B------:R-:W-:Y:S01]  /*5790*/  @UP1 ULDC.64 UR4, c[0x0][0x878] ;  /* 0x00021e0000041ab9 */ /* 0x000fe20000000a00 */
        /* <DEDUP_REMOVED lines=10> */
[----:B------:R-:W-:-:S03]  /*5840*/  PLOP3.LUT P0, PT, PT, PT, UP0, 0x80, 0x0 ;  /* 0x000000000000781c */ /* 0x000fc60003f0f008 */
[----:B------:R3:W-:Y:S01]  /*5850*/  STSM.16.M88.4 [R17+-0x4000], R80 ;  /* 0xffc0005011007844 */ /* 0x0007e20000000200 */
[----:B------:R-:W-:Y:S01]  /*5860*/  BAR.SYNC.DEFER_BLOCKING 0x1, 0x100 ;  /* 0x0044000000007b1d */ /* 0x000fe20000010000 */
[----:B------:R-:W-:Y:S01]  /*5870*/  PLOP3.LUT P1, PT, PT, PT, UP1, 0x80, 0x0 ;  /* 0x000000000000781c */ /* 0x000fe20003f2f018 */
[----:B------:R-:W-:-:S06]  /*5880*/  @UP1 UIMAD.WIDE UR4, UR39, 0x4, UR4 ;  /* 0x00000004270418a5 */ /* 0x000fcc000f8e0204 */
[----:B------:R-:W-:Y:S01]  /*5890*/  IMAD.U32 R6, RZ, RZ, UR4 ;  /* 0x00000004ff067e24 */ /* 0x000fe2000f8e00ff */
[----:B--2---:R-:W2:Y:S01]  /*58a0*/  @P0 LDG.E R9, desc[UR46][R4.64] ;  /* 0x0000002e04090981 */ /* 0x004ea2000c1e1900 */
[----:B------:R-:W-:-:S05]  /*58b0*/  IMAD.U32 R7, RZ, RZ, UR5 ;  /* 0x00000005ff077e24 */ /* 0x000fca000f8e00ff */
[----:B------:R-:W4:Y:S01]  /*58c0*/  @P1 LDG.E R6, desc[UR46][R6.64] ;  /* 0x0000002e06061981 */ /* 0x000f22000c1e1900 */
[----:B------:R-:W-:Y:S01]  /*58d0*/  LEA.HI R8, R19, R20, RZ, 0x7 ;  /* 0x0000001413087211 */ /* 0x000fe200078f38ff */
[----:B------:R-:W-:Y:S01]  /*58e0*/  IMAD.SHL.U32 R2, R0, 0x40, RZ ;  /* 0x0000004000027824 */ /* 0x000fe200078e00ff */
[----:B------:R-:W-:Y:S01]  /*58f0*/  ULDC UR7, c[0x0][0x808] ;  /* 0x0002020000077ab9 */ /* 0x000fe20000000800 */
[----:B------:R-:W-:Y:S01]  /*5900*/  IMAD.SHL.U32 R14, R14, 0x8, RZ ;  /* 0x000000080e0e7824 */ /* 0x000fe200078e00ff */
[----:B------:R-:W-:Y:S01]  /*5910*/  UMOV UR4, URZ ;  /* 0x0000003f00047c82 */ /* 0x000fe20008000000 */
[----:B------:R-:W-:Y:S01]  /*5920*/  IMAD.SHL.U32 R8, R8, 0x4, RZ ;  /* 0x0000000408087824 */ /* 0x000fe200078e00ff */
[----:B------:R-:W-:Y:S01]  /*5930*/  UMOV UR5, URZ ;  /* 0x0000003f00057c82 */ /* 0x000fe20008000000 */
[----:B------:R-:W-:-:S03]  /*5940*/  USHF.R.S32.HI UR6, URZ, 0x1f, UR37 ;  /* 0x0000001f3f067899 */ /* 0x000fc60008011425 */
[----:B------:R-:W-:-:S05]  /*5950*/  LOP3.LUT R8, R8, 0x7ffffe00, RZ, 0xc0, !PT ;  /* 0x7ffffe0008087812 */ /* 0x000fca00078ec0ff */
[----:B------:R-:W-:Y:S01]  /*5960*/  IMAD R8, R13, 0x2000, R8 ;  /* 0x000020000d087824 */ /* 0x000fe200078e0208 */
[----:B--2---:R-:W-:Y:S02]  /*5970*/  @P0 R2UR UR9, R9 ;  /* 0x00000000090902ca */ /* 0x004fe400000e0000 */
[----:B------:R-:W-:-:S04]  /*5980*/  LOP3.LUT R9, R2, 0x1c0, RZ, 0xc0, !PT ;  /* 0x000001c002097812 */ /* 0x000fc800078ec0ff */
[----:B------:R-:W-:Y:S02]  /*5990*/  LOP3.LUT R14, R9, 0x38, R14, 0xf8, !PT ;  /* 0x00000038090e7812 */ /* 0x000fe400078ef80e */
[----:B------:R-:W-:Y:S02]  /*59a0*/  SHF.R.U32.HI R9, RZ, 0x3, R9 ;  /* 0x00000003ff097819 */ /* 0x000fe40000011609 */
[----:B----4-:R-:W-:Y:S02]  /*59b0*/  @P1 R2UR UR7, R6 ;  /* 0x00000000060712ca */ /* 0x010fe400000e0000 */
[----:B------:R-:W-:Y:S01]  /*59c0*/  LOP3.LUT R9, R14, R9, RZ, 0x3c, !PT ;  /* 0x000000090e097212 */ /* 0x000fe200078e3cff */
[----:B------:R-:W-:Y:S02]  /*59d0*/  @UP0 USHF.R.S32.HI UR10, URZ, 0x1f, UR9 ;  /* 0x0000001f3f0a0899 */ /* 0x000fe40008011409 */
[----:B------:R-:W-:Y:S02]  /*59e0*/  @UP0 UMOV UR4, UR9 ;  /* 0x0000000900040c82 */ /* 0x000fe40008000000 */
[----:B------:R-:W-:-:S03]  /*59f0*/  IMAD.IADD R8, R8, 0x1, R9 ;  /* 0x0000000108087824 */ /* 0x000fc600078e0209 */
[----:B------:R-:W-:Y:S01]  /*5a00*/  @UP0 UMOV UR5, UR10 ;  /* 0x0000000a00050c82 */ /* 0x000fe20008000000 */
[----:B---3--:R-:W-:Y:S05]  /*5a10*/  @P1 BRA `(.L_x_2959) ;  /* 0x0000000000181947 */ /* 0x008fea0003800000 */
[----:B------:R-:W-:Y:S05]  /*5a20*/  @!P0 BRA `(.L_x_2959) ;  /* 0x0000000000148947 */ /* 0x000fea0003800000 */
[----:B------:R-:W2:Y:S04]  /*5a30*/  LDG.E R6, desc[UR46][R4.64] ;  /* 0x0000002e04067981 */ /* 0x000ea8000c1e1900 */
[----:B------:R-:W3:Y:S01]  /*5a40*/  LDG.E R2, desc[UR46][R4.64+0x4] ;  /* 0x0000042e04027981 */ /* 0x000ee2000c1e1900 */
[----:B--2---:R-:W-:Y:S02]  /*5a50*/  R2UR UR9, R6 ;  /* 0x00000000060972ca */ /* 0x004fe400000e0000 */
[----:B---3--:R-:W-:-:S13]  /*5a60*/  R2UR UR7, R2 ;  /* 0x00000000020772ca */ /* 0x008fda00000e0000 */
[----:B------:R-:W-:-:S12]  /*5a70*/  UIADD3 UR7, -UR9, UR7, URZ ;  /* 0x0000000709077290 */ /* 0x000fd8000fffe13f */
.L_x_2959:
[----:B------:R-:W-:Y:S01]  /*5a80*/  LEA R46, R8, UR8, 0x1 ;  /* 0x00000008082e7c11 */ /* 0x000fe2000f8e08ff */
[----:B------:R-:W-:Y:S01]  /*5a90*/  UIMAD UR7, UR36, -0x80, UR7 ;  /* 0xffffff80240778a4 */ /* 0x000fe2000f8e0207 */
[----:B------:R-:W-:Y:S01]  /*5aa0*/  IMAD.SHL.U32 R36, R3, 0x8, RZ ;  /* 0x0000000803247824 */ /* 0x000fe200078e00ff */
[----:B------:R-:W-:Y:S01]  /*5ab0*/  ULDC.64 UR10, c[0x0][0x850] ;  /* 0x00021400000a7ab9 */ /* 0x000fe20000000a00 */
[C---:B------:R-:W-:Y:S01]  /*5ac0*/  VIADD R32, R0.reuse, 0x20 ;  /* 0x0000002000207836 */ /* 0x040fe20000000000 */
[----:B------:R-:W-:Y:S01]  /*5ad0*/  UISETP.LT.AND UP1, UPT, UR7, 0x80, UPT ;  /* 0x000000800700788c */ /* 0x000fe2000bf21270 */
[----:B------:R1:W2:Y:S01]  /*5ae0*/  LDS.128 R28, [R46+0x8800] ;  /* 0x008800002e1c7984 */ /* 0x0002a20000000c00 */
[C---:B------:R-:W-:Y:S01]  /*5af0*/  VIADD R2, R0.reuse, 0x10 ;  /* 0x0000001000027836 */ /* 0x040fe20000000000 */
[----:B------:R-:W-:Y:S01]  /*5b00*/  UIMAD UR8, UR6, UR10, URZ ;  /* 0x0000000a060872a4 */ /* 0x000fe2000f8e023f */
[--C-:B------:R-:W-:Y:S01]  /*5b10*/  SHF.R.S32.HI R37, RZ, 0x1f, R36.reuse ;  /* 0x0000001fff257819 */ /* 0x100fe20000011424 */
[----:B------:R1:W3:Y:S01]  /*5b20*/  LDS.128 R24, [R46+0x1000] ;  /* 0x001000002e187984 */ /* 0x0002e20000000c00 */
[----:B------:R-:W-:Y:S01]  /*5b30*/  USEL UR9, UR7, 0x80, UP1 ;  /* 0x0000008007097887 */ /* 0x000fe20008800000 */
[----:B------:R-:W-:Y:S01]  /*5b40*/  IMAD.U32 R3, RZ, RZ, UR10 ;  /* 0x0000000aff037e24 */ /* 0x000fe2000f8e00ff */
[----:B------:R-:W-:Y:S01]  /*5b50*/  UIMAD UR8, UR37, UR11, UR8 ;  /* 0x0000000b250872a4 */ /* 0x000fe2000f8e0208 */
[----:B------:R1:W4:Y:S01]  /*5b60*/  LDS.128 R20, [R46+0x1800] ;  /* 0x001800002e147984 */ /* 0x0003220000000c00 */
[----:B------:R-:W-:Y:S01]  /*5b70*/  VIADD R33, R0, 0x30 ;  /* 0x0000003000217836 */ /* 0x000fe20000000000 */
[----:B------:R-:W-:Y:S01]  /*5b80*/  USHF.R.S32.HI UR7, URZ, 0x1f, UR39 ;  /* 0x0000001f3f077899 */ /* 0x000fe20008011427 */
[----:B------:R-:W-:Y:S01]  /*5b90*/  ISETP.GE.AND P0, PT, R32, UR9, PT ;  /* 0x0000000920007c0c */ /* 0x000fe2000bf06270 */
[----:B------:R1:W1:Y:S01]  /*5ba0*/  LDS.128 R16, [R46+0x2000] ;  /* 0x002000002e107984 */ /* 0x0002620000000c00 */
[----:B------:R-:W-:Y:S01]  /*5bb0*/  VIADD R32, R0, 0x40 ;  /* 0x0000004000207836 */ /* 0x000fe20000000000 */
[----:B------:R-:W-:Y:S01]  /*5bc0*/  ISETP.GE.AND P6, PT, R2, UR9, PT ;  /* 0x0000000902007c0c */ /* 0x000fe2000bfc6270 */
[----:B------:R-:W-:Y:S01]  /*5bd0*/  IMAD.WIDE.U32 R2, R3, UR37, R36 ;  /* 0x0000002503027c25 */ /* 0x000fe2000f8e0024 */
[----:B------:R1:W1:Y:S01]  /*5be0*/  LDS.128 R12, [R46+0x2800] ;  /* 0x002800002e0c7984 */ /* 0x0002620000000c00 */
[----:B------:R-:W-:Y:S01]  /*5bf0*/  ISETP.GE.AND P5, PT, R33, UR9, PT ;  /* 0x0000000921007c0c */ /* 0x000fe2000bfa6270 */
[----:B------:R-:W-:Y:S01]  /*5c00*/  ULDC.64 UR10, c[0x0][0x858] ;  /* 0x00021600000a7ab9 */ /* 0x000fe20000000a00 */
[----:B------:R-:W-:Y:S01]  /*5c10*/  ISETP.GE.AND P1, PT, R32, UR9, PT ;  /* 0x0000000920007c0c */ /* 0x000fe2000bf26270 */
[----:B------:R1:W1:Y:S01]  /*5c20*/  LDS.128 R8, [R46+0x3000] ;  /* 0x003000002e087984 */ /* 0x0002620000000c00 */
[----:B------:R-:W-:Y:S01]  /*5c30*/  IMAD.MOV.U32 R32, RZ, RZ, R2 ;  /* 0x000000ffff207224 */ /* 0x000fe200078e0002 */
[C---:B------:R-:W-:Y:S01]  /*5c40*/  ISETP.GE.AND P2, PT, R0.reuse, UR9, PT ;  /* 0x0000000900007c0c */ /* 0x040fe2000bf46270 */
[----:B------:R-:W-:Y:S01]  /*5c50*/  VIADD R33, R3, UR8 ;  /* 0x0000000803217c36 */ /* 0x000fe20008000000 */
[----:B------:R1:W1:Y:S01]  /*5c60*/  LDS.128 R4, [R46+0x3800] ;  /* 0x003800002e047984 */ /* 0x0002620000000c00 */
[----:B------:R-:W-:Y:S01]  /*5c70*/  IADD3 R2, P3, R0, UR4, RZ ;  /* 0x0000000400027c10 */ /* 0x000fe2000ff7e0ff */
[----:B------:R-:W-:Y:S01]  /*5c80*/  USEL UR8, UR7, URZ, !UP0 ;  /* 0x0000003f07087287 */ /* 0x000fe2000c000000 */
[----:B------:R-:W-:Y:S01]  /*5c90*/  IMAD.U32 R45, RZ, RZ, UR10 ;  /* 0x0000000aff2d7e24 */ /* 0x000fe2000f8e00ff */
[----:B------:R-:W-:Y:S01]  /*5ca0*/  ULDC UR4, c[0x0][0x83c] ;  /* 0x00020f0000047ab9 */ /* 0x000fe20000000800 */
[----:B------:R-:W-:Y:S01]  /*5cb0*/  USEL UR39, UR39, URZ, !UP0 ;  /* 0x0000003f27277287 */ /* 0x000fe2000c000000 */
[----:B------:R-:W-:Y:S01]  /*5cc0*/  ISETP.GE.OR P4, PT, R36, UR4, P2 ;  /* 0x0000000424007c0c */ /* 0x000fe20009786670 */
[----:B------:R-:W-:Y:S01]  /*5cd0*/  UIMAD UR7, UR8, UR10, URZ ;  /* 0x0000000a080772a4 */ /* 0x000fe2000f8e023f */
[----:B------:R-:W-:Y:S01]  /*5ce0*/  LEA.HI.X.SX32 R3, R0, UR5, 0x1, P3 ;  /* 0x0000000500037c11 */ /* 0x000fe200098f0eff */
[----:B------:R-:W-:Y:S01]  /*5cf0*/  IMAD.U32 R35, RZ, RZ, UR36 ;  /* 0x00000024ff237e24 */ /* 0x000fe2000f8e00ff */
[----:B------:R-:W-:Y:S01]  /*5d00*/  BSSY B0, `(.L_x_2960) ;  /* 0x0000014000007945 */ /* 0x000fe20003800000 */
[----:B------:R-:W-:-:S02]  /*5d10*/  UIMAD UR7, UR39, UR11, UR7 ;  /* 0x0000000b270772a4 */ /* 0x000fc4000f8e0207 */
[----:B------:R-:W-:Y:S01]  /*5d20*/  IMAD.WIDE.U32 R44, R45, UR39, R32 ;  /* 0x000000272d2c7c25 */ /* 0x000fe2000f8e0020 */
[----:B------:R-:W-:Y:S02]  /*5d30*/  P2R R47, PR, RZ, 0x40 ;  /* 0x00000040ff2f7803 */ /* 0x000fe40000000000 */
[----:B------:R-:W-:Y:S01]  /*5d40*/  P2R R48, PR, RZ, 0x20 ;  /* 0x00000020ff307803 */ /* 0x000fe20000000000 */
[----:B------:R-:W-:Y:S01]  /*5d50*/  IMAD.WIDE R2, R35, 0x80, R2 ;  /* 0x0000008023027825 */ /* 0x000fe200078e0202 */
[----:B------:R-:W-:-:S03]  /*5d60*/  ISETP.GE.OR P3, PT, R36, UR4, P6 ;  /* 0x0000000424007c0c */ /* 0x000fc6000b766670 */
[----:B------:R-:W-:Y:S01]  /*5d70*/  VIADD R41, R45, UR7 ;  /* 0x000000072d297c36 */ /* 0x000fe20008000000 */
[----:B--23--:R-:W-:Y:S09]  /*5d80*/  @P4 BRA `(.L_x_2961) ;  /* 0x00000000002c4947 */ /* 0x00cff20003800000 */
        /* <DEDUP_REMOVED lines=11> */
.L_x_2961:
[----:B------:R-:W-:Y:S05]  /*5e40*/  BSYNC B0 ;  /* 0x0000000000007941 */ /* 0x000fea0003800000 */
.L_x_2960:
        /* <DEDUP_REMOVED lines=15> */
.L_x_2963:
[----:B------:R-:W-:Y:S05]  /*5f40*/  BSYNC B0 ;  /* 0x0000000000007941 */ /* 0x000fea0003800000 */
.L_x_2962:
        /* <DEDUP_REMOVED lines=18> */
.L_x_2965:
[----:B------:R-:W-:Y:S05]  /*6070*/  BSYNC B0 ;  /* 0x0000000000007941 */ /* 0x000fea0003800000 */
.L_x_2964:
[----:B-1-3--:R1:W3:Y:S01]  /*6080*/  LDS.128 R28, [R46+0x9800] ;  /* 0x009800002e1c7984 */ /* 0x00a2e20000000c00 */
[----:B------:R-:W-:Y:S01]  /*6090*/  BSSY B0, `(.L_x_2966) ;  /* 0x0000010000007945 */ /* 0x000fe20003800000 */
[----:B------:R-:W-:-:S03]  /*60a0*/  VIADD R38, R0, 0x50 ;  /* 0x0000005000267836 */ /* 0x000fc60000000000 */
        /* <DEDUP_REMOVED lines=14> */
.L_x_2967:
[----:B------:R-:W-:Y:S05]  /*6190*/  BSYNC B0 ;  /* 0x0000000000007941 */ /* 0x000fea0003800000 */
.L_x_2966:
[----:B--23--:R2:W3:Y:S01]  /*61a0*/  LDS.128 R28, [R46+0xa000] ;  /* 0x00a000002e1c7984 */ /* 0x00c4e20000000c00 */
[----:B------:R-:W-:Y:S01]  /*61b0*/  ISETP.GE.OR P4, PT, R36, UR4, P1 ;  /* 0x0000000424007c0c */ /* 0x000fe20008f86670 */
[----:B------:R-:W-:Y:S01]  /*61c0*/  BSSY B0, `(.L_x_2968) ;  /* 0x0000010000007945 */ /* 0x000fe20003800000 */
[----:B------:R-:W-:-:S11]  /*61d0*/  ISETP.GE.AND P3, PT, R38, UR9, PT ;  /* 0x0000000926007c0c */ /* 0x000fd6000bf66270 */
        /* <DEDUP_REMOVED lines=14> */
.L_x_2969:
[----:B------:R-:W-:Y:S05]  /*62c0*/  BSYNC B0 ;  /* 0x0000000000007941 */ /* 0x000fea0003800000 */
.L_x_2968:
        /* <DEDUP_REMOVED lines=18> */
.L_x_2971:
[----:B------:R-:W-:Y:S05]  /*63f0*/  BSYNC B0 ;  /* 0x0000000000007941 */ /* 0x000fea0003800000 */
.L_x_2970:
[----:B--23--:R2:W3:Y:S01]  /*6400*/  LDS.128 R28, [R46+0xb000] ;  /* 0x00b000002e1c7984 */ /* 0x00c4e20000000c00 */
[----:B------:R-:W-:Y:S01]  /*6410*/  ISETP.GE.AND P4, PT, R38, UR9, PT ;  /* 0x0000000926007c0c */ /* 0x000fe2000bf86270 */
[----:B------:R-:W-:Y:S01]  /*6420*/  BSSY B0, `(.L_x_2972) ;  /* 0x0000011000007945 */ /* 0x000fe20003800000 */
[----:B------:R-:W-:Y:S02]  /*6430*/  VIADD R0, R0, 0x70 ;  /* 0x0000007000007836 */ /* 0x000fe40000000000 */
        /* <DEDUP_REMOVED lines=15> */
.L_x_2973:
[----:B------:R-:W-:Y:S05]  /*6530*/  BSYNC B0 ;  /* 0x0000000000007941 */ /* 0x000fea0003800000 */
.L_x_2972:
[----:B--23--:R2:W3:Y:S01]  /*6540*/  LDS.128 R28, [R46+0xb800] ;  /* 0x00b800002e1c7984 */ /* 0x00c4e20000000c00 */
[----:B------:R-:W-:Y:S01]  /*6550*/  ISETP.GE.AND P5, PT, R0, UR9, PT ;  /* 0x0000000900007c0c */ /* 0x000fe2000bfa6270 */
[----:B------:R-:W-:Y:S03]  /*6560*/  BSSY B0, `(.L_x_2974) ;  /* 0x0000010000007945 */ /* 0x000fe60003800000 */
        /* <DEDUP_REMOVED lines=15> */
.L_x_2975:
[----:B------:R-:W-:Y:S05]  /*6660*/  BSYNC B0 ;  /* 0x0000000000007941 */ /* 0x000fea0003800000 */
.L_x_2974:
[----:B------:R-:W-:Y:S01]  /*6670*/  ULDC.64 UR4, c[0x0][0x820] ;  /* 0x0002080000047ab9 */ /* 0x000fe20000000a00 */
[----:B------:R-:W-:Y:S01]  /*6680*/  ULDC.64 UR10, c[0x0][0x828] ;  /* 0x00020a00000a7ab9 */ /* 0x000fe20000000a00 */
[----:B------:R-:W-:Y:S02]  /*6690*/  UIMAD UR6, UR6, UR4, URZ ;  /* 0x00000004060672a4 */ /* 0x000fe4000f8e023f */
[----:B--23--:R-:W-:Y:S01]  /*66a0*/  IMAD.U32 R29, RZ, RZ, UR4 ;  /* 0x00000004ff1d7e24 */ /* 0x00cfe2000f8e00ff */
[----:B------:R-:W-:Y:S01]  /*66b0*/  ULDC UR7, c[0x0][0x80c] ;  /* 0x0002030000077ab9 */ /* 0x000fe20000000800 */
[----:B------:R-:W-:Y:S01]  /*66c0*/  IMAD.U32 R39, RZ, RZ, UR10 ;  /* 0x0000000aff277e24 */ /* 0x000fe2000f8e00ff */
[----:B------:R-:W-:Y:S02]  /*66d0*/  UIMAD UR6, UR37, UR5, UR6 ;  /* 0x00000005250672a4 */ /* 0x000fe4000f8e0206 */
[----:B------:R-:W-:Y:S01]  /*66e0*/  IMAD.WIDE.U32 R28, R29, UR37, R36 ;  /* 0x000000251d1c7c25 */ /* 0x000fe2000f8e0024 */
[----:B------:R-:W-:Y:S01]  /*66f0*/  ISETP.GE.OR P2, PT, R36, UR7, P2 ;  /* 0x0000000724007c0c */ /* 0x000fe20009746670 */
[----:B------:R-:W-:Y:S01]  /*6700*/  UIMAD UR4, UR8, UR10, URZ ;  /* 0x0000000a080472a4 */ /* 0x000fe2000f8e023f */
[----:B------:R-:W-:Y:S01]  /*6710*/  P2R R0, PR, RZ, 0x20 ;  /* 0x00000020ff007803 */ /* 0x000fe20000000000 */
[----:B------:R-:W-:Y:S01]  /*6720*/  BSSY B0, `(.L_x_2976) ;  /* 0x000001c000007945 */ /* 0x000fe20003800000 */
[----:B------:R-:W-:Y:S01]  /*6730*/  VIADD R29, R29, UR6 ;  /* 0x000000061d1d7c36 */ /* 0x000fe20008000000 */
[----:B------:R-:W-:Y:S01]  /*6740*/  ISETP.NE.AND P5, PT, R47, RZ, PT ;  /* 0x000000ff2f00720c */ /* 0x000fe20003fa5270 */
[----:B------:R-:W-:Y:S01]  /*6750*/  UIMAD UR4, UR39, UR11, UR4 ;  /* 0x0000000b270472a4 */ /* 0x000fe2000f8e0204 */
[----:B------:R-:W-:Y:S01]  /*6760*/  ISETP.NE.AND P6, PT, R48, RZ, PT ;  /* 0x000000ff3000720c */ /* 0x000fe20003fc5270 */
[----:B------:R-:W-:Y:S01]  /*6770*/  IMAD.WIDE.U32 R38, R39, UR39, R28 ;  /* 0x0000002727267c25 */ /* 0x000fe2000f8e001c */
[C---:B------:R-:W-:Y:S01]  /*6780*/  ISETP.GE.OR P5, PT, R36.reuse, UR7, P5 ;  /* 0x0000000724007c0c */ /* 0x040fe2000afa6670 */
[----:B------:R2:W3:Y:S01]  /*6790*/  LDS.128 R28, [R46] ;  /* 0x000000002e1c7984 */ /* 0x0004e20000000c00 */
[----:B------:R-:W-:Y:S01]  /*67a0*/  ISETP.GE.OR P0, PT, R36, UR7, P0 ;  /* 0x0000000724007c0c */ /* 0x000fe20008706670 */
[----:B------:R-:W-:Y:S01]  /*67b0*/  VIADD R35, R39, UR4 ;  /* 0x0000000427237c36 */ /* 0x000fe20008000000 */
[----:B------:R-:W-:-:S02]  /*67c0*/  P2R R40, PR, RZ, 0x20 ;  /* 0x00000020ff287803 */ /* 0x000fc40000000000 */
[----:B------:R-:W-:Y:S02]  /*67d0*/  ISETP.NE.AND P5, PT, R0, RZ, PT ;  /* 0x000000ff0000720c */ /* 0x000fe40003fa5270 */
[C---:B------:R-:W-:Y:S02]  /*67e0*/  ISETP.GE.OR P6, PT, R36.reuse, UR7, P6 ;  /* 0x0000000724007c0c */ /* 0x040fe4000b7c6670 */
[C---:B------:R-:W-:Y:S02]  /*67f0*/  ISETP.GE.OR P1, PT, R36.reuse, UR7, P1 ;  /* 0x0000000724007c0c */ /* 0x040fe40008f26670 */
[C---:B------:R-:W-:Y:S02]  /*6800*/  ISETP.GE.OR P3, PT, R36.reuse, UR7, P3 ;  /* 0x0000000724007c0c */ /* 0x040fe40009f66670 */
[C---:B------:R-:W-:Y:S02]  /*6810*/  ISETP.GE.OR P4, PT, R36.reuse, UR7, P4 ;  /* 0x0000000724007c0c */ /* 0x040fe4000a786670 */
[----:B------:R-:W-:Y:S01]  /*6820*/  ISETP.GE.OR P5, PT, R36, UR7, P5 ;  /* 0x0000000724007c0c */ /* 0x000fe2000afa6670 */
[----:B--2---:R-:W-:-:S12]  /*6830*/  @P2 BRA `(.L_x_2977) ;  /* 0x0000000000282947 */ /* 0x004fd80003800000 */
        /* <DEDUP_REMOVED lines=10> */
.L_x_2977:
[----:B------:R-:W-:Y:S05]  /*68e0*/  BSYNC B0 ;  /* 0x0000000000007941 */ /* 0x000fea0003800000 */
.L_x_2976:
[----:B--23--:R2:W3:Y:S01]  /*68f0*/  LDS.128 R28, [R46+0x800] ;  /* 0x000800002e1c7984 */ /* 0x00c4e20000000c00 */
[----:B------:R-:W-:Y:S01]  /*6900*/  ISETP.NE.AND P2, PT, R40, RZ, PT ;  /* 0x000000ff2800720c */ /* 0x000fe20003f45270 */
[----:B------:R-:W-:-:S12]  /*6910*/  BSSY B0, `(.L_x_2978) ;  /* 0x000000f000007945 */ /* 0x000fd80003800000 */
        /* <DEDUP_REMOVED lines=14> */
.L_x_2979:
[----:B------:R-:W-:Y:S05]  /*6a00*/  BSYNC B0 ;  /* 0x0000000000007941 */ /* 0x000fea0003800000 */
.L_x_2978:
        /* <DEDUP_REMOVED lines=15> */
.L_x_2981:
[----:B------:R-:W-:Y:S05]  /*6b00*/  BSYNC B0 ;  /* 0x0000000000007941 */ /* 0x000fea0003800000 */
.L_x_2980:
[----:B------:R-:W-:Y:S04]  /*6b10*/  BSSY B0, `(.L_x_2982) ;  /* 0x000000f000007945 */ /* 0x000fe80003800000 */
        /* <DEDUP_REMOVED lines=14> */
.L_x_2983:
[----:B------:R-:W-:Y:S05]  /*6c00*/  BSYNC B0 ;  /* 0x0000000000007941 */ /* 0x000fea0003800000 */
.L_x_2982:
[----:B------:R-:W-:Y:S04]  /*6c10*/  BSSY B0, `(.L_x_2984) ;  /* 0x000000f000007945 */ /* 0x000fe80003800000 */
[----:B------:R-:W-:Y:S05]  /*6c20*/  @P1 BRA `(.L_x_2985) ;  /* 0x0000000000341947 */ /* 0x000fea0003800000 */
[----:B--2-4-:R-:W-:Y:S01]  /*6c30*/  IADD3 R23, P0, R2, 0x40, RZ ;  /* 0x0000004002177810 */ /* 0x014fe20007f1e0ff */
        /* <DEDUP_REMOVED lines=12> */
.L_x_2985:
[----:B------:R-:W-:Y:S05]  /*6d00*/  BSYNC B0 ;  /* 0x0000000000007941 */ /* 0x000fea0003800000 */
.L_x_2984:
        /* <DEDUP_REMOVED lines=15> */
.L_x_2987:
[----:B------:R-:W-:Y:S05]  /*6e00*/  BSYNC B0 ;  /* 0x0000000000007941 */ /* 0x000fea0003800000 */
.L_x_2986:
        /* <DEDUP_REMOVED lines=15> */
.L_x_2989:
[----:B------:R-:W-:Y:S05]  /*6f00*/  BSYNC B0 ;  /* 0x0000000000007941 */ /* 0x000fea0003800000 */
.L_x_2988:
[----:B------:R-:W-:Y:S05]  /*6f10*/  @P5 BRA `(.L_x_2934) ;  /* 0x0000005400a85947 */ /* 0x000fea0003800000 */
[----:B--2---:R-:W-:Y:S01]  /*6f20*/  IADD3 R9, P0, R2, 0x70, RZ ;  /* 0x0000007002097810 */ /* 0x004fe20007f1e0ff */
        /* <DEDUP_REMOVED lines=13> */
.L_x_2958:
[----:B------:R-:W-:Y:S01]  /*7000*/  ULDC.64 UR4, c[0x0][0x870] ;  /* 0x00021c0000047ab9 */ /* 0x000fe20000000a00 */
[----:B------:R-:W-:Y:S01]  /*7010*/  ULDC.64 UR6, c[0x0][0x878] ;  /* 0x00021e0000067ab9 */ /* 0x000fe20000000a00 */
[----:B------:R-:W-:Y:S02]  /*7020*/  UISETP.NE.U32.AND UP0, UPT, UR4, URZ, UPT ;  /* 0x0000003f0400728c */ /* 0x000fe4000bf05070 */
[----:B------:R-:W-:Y:S02]  /*7030*/  UISETP.NE.U32.AND UP1, UPT, UR6, URZ, UPT ;  /* 0x0000003f0600728c */ /* 0x000fe4000bf25070 */
[----:B------:R-:W-:Y:S02]  /*7040*/  UISETP.NE.AND.EX UP0, UPT, UR5, URZ, UPT, UP0 ;  /* 0x0000003f0500728c */ /* 0x000fe4000bf05300 */
[----:B------:R-:W-:Y:S01]  /*7050*/  UISETP.NE.AND.EX UP1, UPT, UR7, URZ, UPT, UP1 ;  /* 0x0000003f0700728c */ /* 0x000fe2000bf25310 */
[----:B------:R-:W-:-:S03]  /*7060*/  ULDC.64 UR4, c[0x0][0x870] ;  /* 0x00021c0000047ab9 */ /* 0x000fc60000000a00 */
[----:B------:R-:W-:Y:S01]  /*7070*/  PLOP3.LUT P0, PT, PT, PT, UP0, 0x80, 0x0 ;  /* 0x000000000000781c */ /* 0x000fe20003f0f008 */
[----:B------:R-:W-:-:S06]  /*7080*/  UIMAD.WIDE UR4, UR39, 0x4, UR4 ;  /* 0x00000004270478a5 */ /* 0x000fcc000f8e0204 */
[----:B------:R-:W-:Y:S02]  /*7090*/  IMAD.U32 R2, RZ, RZ, UR4 ;  /* 0x00000004ff027e24 */ /* 0x000fe4000f8e00ff */
[----:B------:R-:W-:Y:S01]  /*70a0*/  IMAD.U32 R3, RZ, RZ, UR5 ;  /* 0x00000005ff037e24 */ /* 0x000fe2000f8e00ff */
[----:B------:R-:W-:-:S04]  /*70b0*/  @UP1 ULDC.64 UR4, c[0x0][0x878] ;  /* 0x00021e0000041ab9 */ /* 0x000fc80000000a00 */
[----:B------:R-:W2:Y:S01]  /*70c0*/  @P0 LDG.E R6, desc[UR46][R2.64] ;  /* 0x0000002e02060981 */ /* 0x000ea2000c1e1900 */
[----:B------:R-:W-:Y:S01]  /*70d0*/  PLOP3.LUT P1, PT, PT, PT, UP1, 0x80, 0x0 ;  /* 0x000000000000781c */ /* 0x000fe20003f2f018 */
[----:B------:R-:W-:-:S06]  /*70e0*/  @UP1 UIMAD.WIDE UR4, UR39, 0x4, UR4 ;  /* 0x00000004270418a5 */ /* 0x000fcc000f8e0204 */
[----:B------:R-:W-:Y:S02]  /*70f0*/  IMAD.U32 R4, RZ, RZ, UR4 ;  /* 0x00000004ff047e24 */ /* 0x000fe4000f8e00ff */
[----:B------:R-:W-:-:S05]  /*7100*/  IMAD.U32 R5, RZ, RZ, UR5 ;  /* 0x00000005ff057e24 */ /* 0x000fca000f8e00ff */
[----:B------:R-:W3:Y:S01]  /*7110*/  @P1 LDG.E R4, desc[UR46][R4.64] ;  /* 0x0000002e04041981 */ /* 0x000ee2000c1e1900 */
[----:B------:R-:W-:Y:S01]  /*7120*/  ULDC UR6, c[0x0][0x808] ;  /* 0x0002020000067ab9 */ /* 0x000fe20000000800 */
[----:B------:R-:W-:Y:S01]  /*7130*/  UMOV UR4, URZ ;  /* 0x0000003f00047c82 */ /* 0x000fe20008000000 */
[----:B------:R-:W-:Y:S01]  /*7140*/  UMOV UR5, URZ ;  /* 0x0000003f00057c82 */ /* 0x000fe20008000000 */
[----:B------:R-:W1:Y:S02]  /*7150*/  S2R R0, SR_TID.X ;  /* 0x0000000000007919 */ /* 0x000e640000002100 */
[----:B-1----:R-:W-:-:S05]  /*7160*/  VIADD R7, R0, 0xffffff80 ;  /* 0xffffff8000077836 */ /* 0x002fca0000000000 */
[----:B------:R-:W-:Y:S02]  /*7170*/  SHF.R.S32.HI R0, RZ, 0x1f, R7 ;  /* 0x0000001fff007819 */ /* 0x000fe40000011407 */
[----:B--2---:R-:W-:Y:S02]  /*7180*/  @P0 R2UR UR7, R6 ;  /* 0x00000000060702ca */ /* 0x004fe400000e0000 */
[----:B------:R-:W-:-:S04]  /*7190*/  LEA.HI R6, R0, R7, RZ, 0x4 ;  /* 0x0000000700067211 */ /* 0x000fc800078f20ff */
[----:B------:R-:W-:Y:S02]  /*71a0*/  LOP3.LUT R0, R6, 0x1ffffff0, RZ, 0xc0, !PT ;  /* 0x1ffffff006007812 */ /* 0x000fe400078ec0ff */
[----:B------:R-:W-:-:S03]  /*71b0*/  SHF.R.S32.HI R12, RZ, 0x4, R6 ;  /* 0x00000004ff0c7819 */ /* 0x000fc60000011406 */
[----:B------:R-:W-:Y:S02]  /*71c0*/  IMAD.IADD R0, R7, 0x1, -R0 ;  /* 0x0000000107007824 */ /* 0x000fe400078e0a00 */
[----:B------:R-:W-:Y:S01]  /*71d0*/  @UP0 USHF.R.S32.HI UR8, URZ, 0x1f, UR7 ;  /* 0x0000001f3f080899 */ /* 0x000fe20008011407 */
[----:B---3--:R-:W-:Y:S01]  /*71e0*/  @P1 R2UR UR6, R4 ;  /* 0x00000000040612ca */ /* 0x008fe200000e0000 */
[----:B------:R-:W-:-:S05]  /*71f0*/  @UP0 UMOV UR4, UR7 ;  /* 0x0000000700040c82 */ /* 0x000fca0008000000 */
[----:B------:R-:W-:Y:S01]  /*7200*/  @UP0 UMOV UR5, UR8 ;  /* 0x0000000800050c82 */ /* 0x000fe20008000000 */
[----:B------:R-:W-:Y:S08]  /*7210*/  @P1 BRA `(.L_x_2990) ;  /* 0x0000000000181947 */ /* 0x000ff00003800000 */
[----:B------:R-:W-:Y:S05]  /*7220*/  @!P0 BRA `(.L_x_2990) ;  /* 0x0000000000148947 */ /* 0x000fea0003800000 */
[----:B------:R-:W2:Y:S04]  /*7230*/  LDG.E R5, desc[UR46][R2.64] ;  /* 0x0000002e02057981 */ /* 0x000ea8000c1e1900 */
[----:B------:R-:W3:Y:S01]  /*7240*/  LDG.E R4, desc[UR46][R2.64+0x4] ;  /* 0x0000042e02047981 */ /* 0x000ee2000c1e1900 */
[----:B--2---:R-:W-:Y:S02]  /*7250*/  R2UR UR7, R5 ;  /* 0x00000000050772ca */ /* 0x004fe400000e0000 */
[----:B---3--:R-:W-:-:S13]  /*7260*/  R2UR UR6, R4 ;  /* 0x00000000040672ca */ /* 0x008fda00000e0000 */
[----:B------:R-:W-:-:S12]  /*7270*/  UIADD3 UR6, -UR7, UR6, URZ ;  /* 0x0000000607067290 */ /* 0x000fd8000fffe13f */
.L_x_2990:
[----:B------:R-:W-:Y:S01]  /*7280*/  IMAD.SHL.U32 R4, R0, 0x8, RZ ;  /* 0x0000000800047824 */ /* 0x000fe200078e00ff */
[----:B------:R-:W-:Y:S01]  /*7290*/  USHF.R.S32.HI UR9, URZ, 0x1f, UR37 ;  /* 0x0000001f3f097899 */ /* 0x000fe20008011425 */
[C---:B------:R-:W-:Y:S01]  /*72a0*/  VIADD R2, R12.reuse, 0x10 ;  /* 0x000000100c027836 */ /* 0x040fe20000000000 */
[----:B------:R-:W-:Y:S01]  /*72b0*/  UIMAD UR7, UR36, -0x80, UR6 ;  /* 0xffffff80240778a4 */ /* 0x000fe2000f8e0206 */
[----:B------:R-:W-:Y:S01]  /*72c0*/  VIADD R6, R12, 0x30 ;  /* 0x000000300c067836 */ /* 0x000fe20000000000 */
[----:B------:R-:W-:Y:S01]  /*72d0*/  ULDC.64 UR10, c[0x0][0x820] ;  /* 0x00020800000a7ab9 */ /* 0x000fe20000000a00 */
[----:B------:R-:W-:Y:S01]  /*72e0*/  SHF.R.S32.HI R5, RZ, 0x1f, R4 ;  /* 0x0000001fff057819 */ /* 0x000fe20000011404 */
[----:B------:R-:W-:Y:S02]  /*72f0*/  UIMAD UR6, UR9, UR10, URZ ;  /* 0x0000000a090672a4 */ /* 0x000fe4000f8e023f */
[----:B------:R-:W-:Y:S01]  /*7300*/  IMAD.U32 R3, RZ, RZ, UR10 ;  /* 0x0000000aff037e24 */ /* 0x000fe2000f8e00ff */
[----:B------:R-:W-:Y:S01]  /*7310*/  ISETP.GE.AND P6, PT, R2, UR7, PT ;  /* 0x0000000702007c0c */ /* 0x000fe2000bfc6270 */
[----:B------:R-:W-:Y:S01]  /*7320*/  VIADD R0, R12, 0x20 ;  /* 0x000000200c007836 */ /* 0x000fe20000000000 */
[----:B------:R-:W-:-:S02]  /*7330*/  UIMAD UR8, UR37, UR11, UR6 ;  /* 0x0000000b250872a4 */ /* 0x000fc4000f8e0206 */
[----:B------:R-:W-:Y:S01]  /*7340*/  IMAD.WIDE.U32 R2, R3, UR37, R4 ;  /* 0x0000002503027c25 */ /* 0x000fe2000f8e0004 */
[----:B------:R-:W-:Y:S01]  /*7350*/  USHF.R.S32.HI UR6, URZ, 0x1f, UR39 ;  /* 0x0000001f3f067899 */ /* 0x000fe20008011427 */
[----:B------:R-:W-:Y:S01]  /*7360*/  ISETP.GE.AND P0, PT, R6, UR7, PT ;  /* 0x0000000706007c0c */ /* 0x000fe2000bf06270 */
[----:B------:R-:W-:Y:S01]  /*7370*/  ULDC.64 UR10, c[0x0][0x828] ;  /* 0x00020a00000a7ab9 */ /* 0x000fe20000000a00 */
[----:B------:R-:W-:Y:S01]  /*7380*/  IMAD.MOV.U32 R6, RZ, RZ, R2 ;  /* 0x000000ffff067224 */ /* 0x000fe200078e0002 */
[C---:B------:R-:W-:Y:S01]  /*7390*/  ISETP.GE.AND P2, PT, R12.reuse, UR7, PT ;  /* 0x000000070c007c0c */ /* 0x040fe2000bf46270 */
[----:B------:R-:W-:Y:S01]  /*73a0*/  VIADD R7, R3, UR8 ;  /* 0x0000000803077c36 */ /* 0x000fe20008000000 */
        /* <DEDUP_REMOVED lines=9> */
[----:B------:R-:W-:Y:S01]  /*7440*/  ISETP.GE.AND P5, PT, R0, UR7, PT ;  /* 0x0000000700007c0c */ /* 0x000fe2000bfa6270 */
[----:B------:R-:W-:-:S02]  /*7450*/  UIMAD UR6, UR39, UR11, UR6 ;  /* 0x0000000b270672a4 */ /* 0x000fc4000f8e0206 */
[----:B------:R-:W-:Y:S01]  /*7460*/  IMAD.WIDE.U32 R10, R11, UR39, R6 ;  /* 0x000000270b0a7c25 */ /* 0x000fe2000f8e0006 */
[----:B------:R-:W-:Y:S01]  /*7470*/  BSSY B0, `(.L_x_2991) ;  /* 0x0000013000007945 */ /* 0x000fe20003800000 */
[----:B------:R-:W-:Y:S02]  /*7480*/  P2R R14, PR, RZ, 0x40 ;  /* 0x00000040ff0e7803 */ /* 0x000fe40000000000 */
[----:B------:R-:W-:Y:S01]  /*7490*/  VIADD R0, R12, 0x40 ;  /* 0x000000400c007836 */ /* 0x000fe20000000000 */
[----:B------:R-:W-:Y:S01]  /*74a0*/  P2R R15, PR, RZ, 0x20 ;  /* 0x00000020ff0f7803 */ /* 0x000fe20000000000 */
[----:B------:R-:W-:Y:S01]  /*74b0*/  IMAD.WIDE R2, R9, 0x80, R2 ;  /* 0x0000008009027825 */ /* 0x000fe200078e0202 */
[----:B------:R-:W-:Y:S02]  /*74c0*/  ISETP.GE.OR P3, PT, R4, UR4, P6 ;  /* 0x0000000404007c0c */ /* 0x000fe4000b766670 */
[----:B------:R-:W-:Y:S01]  /*74d0*/  ISETP.GE.AND P1, PT, R0, UR7, PT ;  /* 0x0000000700007c0c */ /* 0x000fe2000bf26270 */
[----:B------:R-:W-:Y:S01]  /*74e0*/  VIADD R9, R11, UR6 ;  /* 0x000000060b097c36 */ /* 0x000fe20008000000 */
[----:B------:R-:W-:Y:S11]  /*74f0*/  @P4 BRA `(.L_x_2992) ;  /* 0x0000000000284947 */ /* 0x000ff60003800000 */
        /* <DEDUP_REMOVED lines=10> */
.L_x_2992:
[----:B------:R-:W-:Y:S05]  /*75a0*/  BSYNC B0 ;  /* 0x0000000000007941 */ /* 0x000fea0003800000 */
.L_x_2991:
        /* <DEDUP_REMOVED lines=16> */
.L_x_2994:
[----:B------:R-:W-:Y:S05]  /*76b0*/  BSYNC B0 ;  /* 0x0000000000007941 */ /* 0x000fea0003800000 */
.L_x_2993:
        /* <DEDUP_REMOVED lines=12> */
[----:B-12---:R-:W-:Y:S01]  /*7780*/  LEA R16, P4, R6, UR10, 0x1 ;  /* 0x0000000a06107c11 */ /* 0x006fe2000f8808ff */
[----:B------:R-:W-:-:S05]  /*7790*/  IMAD.IADD R7, R7, 0x1, R13 ;  /* 0x0000000107077824 */ /* 0x000fca00078e020d */
[----:B------:R-:W-:-:S05]  /*77a0*/  LEA.HI.X R17, R6, UR11, R7, 0x1, P4 ;  /* 0x0000000b06117c11 */ /* 0x000fca000a0f0c07 */
[----:B------:R3:W-:Y:S02]  /*77b0*/  STG.E.128 desc[UR46][R16.64], RZ ;  /* 0x000000ff10007986 */ /* 0x0007e4000c101d2e */
.L_x_2996:
[----:B------:R-:W-:Y:S05]  /*77c0*/  BSYNC B0 ;  /* 0x0000000000007941 */ /* 0x000fea0003800000 */
.L_x_2995:
        /* <DEDUP_REMOVED lines=13> */
[----:B-123--:R-:W-:Y:S01]  /*78a0*/  LEA R16, P3, R6, UR10, 0x1 ;  /* 0x0000000a06107c11 */ /* 0x00efe2000f8608ff */
[----:B------:R-:W-:-:S05]  /*78b0*/  IMAD.IADD R7, R7, 0x1, R13 ;  /* 0x0000000107077824 */ /* 0x000fca00078e020d */
[----:B------:R-:W-:-:S05]  /*78c0*/  LEA.HI.X R17, R6, UR11, R7, 0x1, P3 ;  /* 0x0000000b06117c11 */ /* 0x000fca00098f0c07 */
[----:B------:R4:W-:Y:S02]  /*78d0*/  STG.E.128 desc[UR46][R16.64], RZ ;  /* 0x000000ff10007986 */ /* 0x0009e4000c101d2e */
.L_x_2998:
[----:B------:R-:W-:Y:S05]  /*78e0*/  BSYNC B0 ;  /* 0x0000000000007941 */ /* 0x000fea0003800000 */
.L_x_2997:
        /* <DEDUP_REMOVED lines=16> */
.L_x_3000:
[----:B------:R-:W-:Y:S05]  /*79f0*/  BSYNC B0 ;  /* 0x0000000000007941 */ /* 0x000fea0003800000 */
.L_x_2999:
[----:B------:R-:W-:Y:S01]  /*7a00*/  ISETP.GE.OR P4, PT, R4, UR4, P3 ;  /* 0x0000000404007c0c */ /* 0x000fe20009f86670 */
[----:B------:R-:W-:Y:S01]  /*7a10*/  BSSY B0, `(.L_x_3001) ;  /* 0x0000010000007945 */ /* 0x000fe20003800000 */
[----:B------:R-:W-:-:S11]  /*7a20*/  VIADD R18, R12, 0x60 ;  /* 0x000000600c127836 */ /* 0x000fd60000000000 */
        /* <DEDUP_REMOVED lines=14> */
.L_x_3002:
[----:B------:R-:W-:Y:S05]  /*7b10*/  BSYNC B0 ;  /* 0x0000000000007941 */ /* 0x000fea0003800000 */
.L_x_3001:
[----:B------:R-:W-:Y:S01]  /*7b20*/  ISETP.GE.AND P4, PT, R18, UR7, PT ;  /* 0x0000000712007c0c */ /* 0x000fe2000bf86270 */
[----:B------:R-:W-:Y:S01]  /*7b30*/  BSSY B0, `(.L_x_3003) ;  /* 0x0000011000007945 */ /* 0x000fe20003800000 */
[----:B------:R-:W-:Y:S02]  /*7b40*/  VIADD R12, R12, 0x70 ;  /* 0x000000700c0c7836 */ /* 0x000fe40000000000 */
        /* <DEDUP_REMOVED lines=15> */
.L_x_3004:
[----:B------:R-:W-:Y:S05]  /*7c40*/  BSYNC B0 ;  /* 0x0000000000007941 */ /* 0x000fea0003800000 */
.L_x_3003:
[----:B------:R-:W-:Y:S01]  /*7c50*/  ISETP.GE.AND P5, PT, R12, UR7, PT ;  /* 0x000000070c007c0c */ /* 0x000fe2000bfa6270 */
        /* <DEDUP_REMOVED lines=16> */
.L_x_3006:
[----:B------:R-:W-:Y:S05]  /*7d60*/  BSYNC B0 ;  /* 0x0000000000007941 */ /* 0x000fea0003800000 */
.L_x_3005:
[----:B------:R-:W-:Y:S01]  /*7d70*/  ULDC.64 UR4, c[0x0][0x850] ;  /* 0x0002140000047ab9 */ /* 0x000fe20000000a00 */
[----:B------:R-:W-:Y:S01]  /*7d80*/  ULDC UR10, c[0x0][0x83c] ;  /* 0x00020f00000a7ab9 */ /* 0x000fe20000000800 */
[----:B------:R-:W-:Y:S01]  /*7d90*/  IMAD.U32 R7, RZ, RZ, UR4 ;  /* 0x00000004ff077e24 */ /* 0x000fe2000f8e00ff */
[----:B------:R-:W-:Y:S01]  /*7da0*/  UIMAD UR4, UR9, UR4, URZ ;  /* 0x00000004090472a4 */ /* 0x000fe2000f8e023f */
[----:B------:R-:W-:Y:S01]  /*7db0*/  ISETP.GE.OR P2, PT, R4, UR10, P2 ;  /* 0x0000000a04007c0c */ /* 0x000fe20009746670 */
[----:B------:R-:W-:Y:S01]  /*7dc0*/  ULDC.64 UR6, c[0x0][0x858] ;  /* 0x0002160000067ab9 */ /* 0x000fe20000000a00 */
[----:B------:R-:W-:Y:S01]  /*7dd0*/  IMAD.WIDE.U32 R6, R7, UR37, R4 ;  /* 0x0000002507067c25 */ /* 0x000fe2000f8e0004 */
[----:B------:R-:W-:Y:S01]  /*7de0*/  UIMAD UR4, UR37, UR5, UR4 ;  /* 0x00000005250472a4 */ /* 0x000fe2000f8e0204 */
[----:B------:R-:W-:Y:S01]  /*7df0*/  P2R R0, PR, RZ, 0x20 ;  /* 0x00000020ff007803 */ /* 0x000fe20000000000 */
[----:B------:R-:W-:Y:S01]  /*7e00*/  BSSY B0, `(.L_x_3007) ;  /* 0x000001d000007945 */ /* 0x000fe20003800000 */
[----:B------:R-:W-:Y:S01]  /*7e10*/  ISETP.NE.AND P5, PT, R14, RZ, PT ;  /* 0x000000ff0e00720c */ /* 0x000fe20003fa5270 */
[----:B-1----:R-:W-:Y:S01]  /*7e20*/  IMAD.U32 R9, RZ, RZ, UR6 ;  /* 0x00000006ff097e24 */ /* 0x002fe2000f8e00ff */
[----:B------:R-:W-:Y:S01]  /*7e30*/  ISETP.NE.AND P6, PT, R15, RZ, PT ;  /* 0x000000ff0f00720c */ /* 0x000fe20003fc5270 */
[----:B------:R-:W-:Y:S01]  /*7e40*/  VIADD R7, R7, UR4 ;  /* 0x0000000407077c36 */ /* 0x000fe20008000000 */
[----:B------:R-:W-:Y:S01]  /*7e50*/  UIMAD UR4, UR8, UR6, URZ ;  /* 0x00000006080472a4 */ /* 0x000fe2000f8e023f */
[----:B------:R-:W-:Y:S01]  /*7e60*/  ISETP.GE.OR P5, PT, R4, UR10, P5 ;  /* 0x0000000a04007c0c */ /* 0x000fe2000afa6670 */
[----:B------:R-:W-:-:S02]  /*7e70*/  IMAD.WIDE.U32 R8, R9, UR39, R6 ;  /* 0x0000002709087c25 */ /* 0x000fc4000f8e0006 */
[----:B------:R-:W-:Y:S01]  /*7e80*/  UIMAD UR4, UR39, UR7, UR4 ;  /* 0x00000007270472a4 */ /* 0x000fe2000f8e0204 */
[----:B------:R-:W-:Y:S02]  /*7e90*/  P2R R10, PR, RZ, 0x20 ;  /* 0x00000020ff0a7803 */ /* 0x000fe40000000000 */
[----:B------:R-:W-:Y:S02]  /*7ea0*/  ISETP.NE.AND P5, PT, R0, RZ, PT ;  /* 0x000000ff0000720c */ /* 0x000fe40003fa5270 */
[C---:B------:R-:W-:Y:S01]  /*7eb0*/  ISETP.GE.OR P6, PT, R4.reuse, UR10, P6 ;  /* 0x0000000a04007c0c */ /* 0x040fe2000b7c6670 */
[----:B------:R-:W-:Y:S01]  /*7ec0*/  VIADD R7, R9, UR4 ;  /* 0x0000000409077c36 */ /* 0x000fe20008000000 */
[C---:B------:R-:W-:Y:S02]  /*7ed0*/  ISETP.GE.OR P0, PT, R4.reuse, UR10, P0 ;  /* 0x0000000a04007c0c */ /* 0x040fe40008706670 */
[C---:B------:R-:W-:Y:S02]  /*7ee0*/  ISETP.GE.OR P1, PT, R4.reuse, UR10, P1 ;  /* 0x0000000a04007c0c */ /* 0x040fe40008f26670 */
[----:B------:R-:W-:-:S02]  /*7ef0*/  ISETP.GE.OR P3, PT, R4, UR10, P3 ;  /* 0x0000000a04007c0c */ /* 0x000fc40009f66670 */
        /* <DEDUP_REMOVED lines=13> */
.L_x_3008:
[----:B------:R-:W-:Y:S05]  /*7fd0*/  BSYNC B0 ;  /* 0x0000000000007941 */ /* 0x000fea0003800000 */
.L_x_3007:
        /* <DEDUP_REMOVED lines=16> */
.L_x_3010:
[----:B------:R-:W-:Y:S05]  /*80e0*/  BSYNC B0 ;  /* 0x0000000000007941 */ /* 0x000fea0003800000 */
.L_x_3009:
        /* <DEDUP_REMOVED lines=15> */
.L_x_3012:
[----:B------:R-:W-:Y:S05]  /*81e0*/  BSYNC B0 ;  /* 0x0000000000007941 */ /* 0x000fea0003800000 */
.L_x_3011:
        /* <DEDUP_REMOVED lines=15> */
.L_x_3014:
[----:B------:R-:W-:Y:S05]  /*82e0*/  BSYNC B0 ;  /* 0x0000000000007941 */ /* 0x000fea0003800000 */
.L_x_3013:
        /* <DEDUP_REMOVED lines=15> */
.L_x_3016:
[----:B------:R-:W-:Y:S05]  /*83e0*/  BSYNC B0 ;  /* 0x0000000000007941 */ /* 0x000fea0003800000 */
.L_x_3015:
        /* <DEDUP_REMOVED lines=15> */
.L_x_3018:
[----:B------:R-:W-:Y:S05]  /*84e0*/  BSYNC B0 ;  /* 0x0000000000007941 */ /* 0x000fea0003800000 */
.L_x_3017:
        /* <DEDUP_REMOVED lines=15> */
.L_x_3020:
[----:B------:R-:W-:Y:S05]  /*85e0*/  BSYNC B0 ;  /* 0x0000000000007941 */ /* 0x000fea0003800000 */
.L_x_3019:
        /* <DEDUP_REMOVED lines=15> */
.L_x_2927:
        /* <DEDUP_REMOVED lines=29> */
.L_x_3022:
[----:B------:R-:W-:Y:S01]  /*88b0*/  ULDC UR9, c[0x0][0x8c4] ;  /* 0x0002310000097ab9 */ /* 0x000fe20000000800 */
[----:B------:R-:W-:Y:S01]  /*88c0*/  UMOV UR7, UR8 ;  /* 0x0000000800077c82 */ /* 0x000fe20008000000 */
[----:B------:R-:W-:-:S11]  /*88d0*/  UISETP.NE.AND UP0, UPT, UR9, 0x1, UPT ;  /* 0x000000010900788c */ /* 0x000fd6000bf05270 */
[----:B------:R-:W-:Y:S02]  /*88e0*/  @UP0 ULDC.64 UR10, c[0x0][0x8c8] ;  /* 0x00023200000a0ab9 */ /* 0x000fe40000000a00 */
[----:B------:R-:W-:-:S04]  /*88f0*/  UIMAD.WIDE.U32 UR4, UR8, UR10, URZ ;  /* 0x0000000a080472a5 */ /* 0x000fc8000f8e003f */
[----:B------:R-:W-:-:S04]  /*8900*/  @UP0 USHF.R.U32.HI UR7, URZ, UR11, UR5 ;  /* 0x0000000b3f070299 */ /* 0x000fc80008011605 */
[----:B------:R-:W-:-:S12]  /*8910*/  UIMAD UR4, UR7, UR9, URZ ;  /* 0x00000009070472a4 */ /* 0x000fd8000f8e023f */
.L_x_3023:
        /* <DEDUP_REMOVED lines=10> */
[----:B------:R-:W-:Y:S01]  /*89c0*/  ULDC.64 UR4, c[0x0][0x8f8] ;  /* 0x00023e0000047ab9 */ /* 0x000fe20000000a00 */
[----:B------:R-:W-:Y:S01]  /*89d0*/  UIADD3 UR6, -UR13, URZ, URZ ;  /* 0x0000003f0d067290 */ /* 0x000fe2000fffe13f */
[----:B------:R-:W-:-:S03]  /*89e0*/  ISETP.NE.U32.AND P0, PT, RZ, UR4, PT ;  /* 0x00000004ff007c0c */ /* 0x000fc6000bf05070 */
[----:B------:R-:W-:Y:S01]  /*89f0*/  UIMAD UR6, UR9, UR6, UR8 ;  /* 0x00000006090672a4 */ /* 0x000fe2000f8e0208 */
        /* <DEDUP_REMOVED lines=9> */
.L_x_3024:
        /* <DEDUP_REMOVED lines=11> */
[----:B------:R-:W-:Y:S01]  /*8b40*/  R2UR UR4, R0 ;  /* 0x00000000000472ca */ /* 0x000fe200000e0000 */
[----:B------:R-:W-:-:S14]  /*8b50*/  BRA `(.L_x_3025) ;  /* 0x0000000000047947 */ /* 0x000fdc0003800000 */
.L_x_3026:
[----:B------:R-:W-:-:S05]  /*8b60*/  ULDC UR4, c[0x0][0x8ec] ;  /* 0x00023b0000047ab9 */ /* 0x000fca0000000800 */
.L_x_3025:
        /* <DEDUP_REMOVED lines=9> */
[----:B------:R-:W-:Y:S01]  /*8c00*/  ULDC.64 UR14, c[0x0][0x788] ;  /* 0x0001e200000e7ab9 */ /* 0x000fe20000000a00 */
        /* <DEDUP_REMOVED lines=19> */
[----:B------:R-:W-:-:S11]  /*8d40*/  USHF.R.S32.HI UR11, URZ, 0x1f, UR6 ;  /* 0x0000001f3f0b7899 */ /* 0x000fd60008011406 */
        /* <DEDUP_REMOVED lines=16> */
.L_x_3027:
        /* <DEDUP_REMOVED lines=13> */
.L_x_3028:
        /* <DEDUP_REMOVED lines=12> */
.L_x_3029:
[----:B------:R-:W-:Y:S01]  /*8fe0*/  ULEA UR7, UR7, UR10, 0x7 ;  /* 0x0000000a07077291 */ /* 0x000fe2000f8e383f */
[----:B------:R-:W-:Y:S01]  /*8ff0*/  ULDC UR9, c[0x0][0x74c] ;  /* 0x0001d30000097ab9 */ /* 0x000fe20000000800 */
[----:B------:R-:W-:Y:S02]  /*9000*/  UIADD3 UR10, UR10, 0x3f, URZ ;  /* 0x0000003f0a0a7890 */ /* 0x000fe4000fffe03f */
[----:B------:R-:W-:-:S04]  /*9010*/  UIADD3 UR7, UR7, -UR9, -UR8 ;  /* 0x8000000907077290 */ /* 0x000fc8000fffe808 */
        /* <DEDUP_REMOVED lines=11> */
[----:B------:R-:W-:Y:S01]  /*90d0*/  ULDC.64 UR14, c[0x0][0x2d8] ;  /* 0x0000b600000e7ab9 */ /* 0x000fe20000000a00 */
[----:B------:R-:W-:Y:S01]  /*90e0*/  ULDC.64 UR28, c[0x0][0x2e0] ;  /* 0x0000b800001c7ab9 */ /* 0x000fe20000000a00 */
[----:B------:R-:W-:Y:S02]  /*90f0*/  UIMAD UR10, UR11, UR14, URZ ;  /* 0x0000000e0b0a72a4 */ /* 0x000fe4000f8e023f */
[----:B------:R-:W-:Y:S02]  /*9100*/  UIMAD.WIDE.U32 UR8, UR6, UR14, URZ ;  /* 0x0000000e060872a5 */ /* 0x000fe4000f8e003f */
[----:B------:R-:W-:Y:S02]  /*9110*/  UIMAD UR15, UR6, UR15, UR10 ;  /* 0x0000000f060f72a4 */ /* 0x000fe4000f8e020a */
[----:B------:R-:W-:Y:S02]  /*9120*/  UIADD3 UR6, UR7, -UR12, URZ ;  /* 0x8000000c07067290 */ /* 0x000fe4000fffe03f */
[----:B------:R-:W-:-:S02]  /*9130*/  USHF.R.S32.HI UR11, URZ, 0x1f, UR13 ;  /* 0x0000001f3f0b7899 */ /* 0x000fc4000801140d */
[----:B------:R-:W-:Y:S02]  /*9140*/  ULOP3.LUT UR6, UR6, 0x1, URZ, 0xc0, !UPT ;  /* 0x0000000106067892 */ /* 0x000fe4000f8ec03f */
[----:B------:R-:W-:Y:S02]  /*9150*/  USEL UR13, UR13, URZ, !UP0 ;  /* 0x0000003f0d0d7287 */ /* 0x000fe4000c000000 */
[----:B------:R-:W-:Y:S02]  /*9160*/  USEL UR14, UR11, URZ, !UP0 ;  /* 0x0000003f0b0e7287 */ /* 0x000fe4000c000000 */
[----:B------:R-:W-:Y:S02]  /*9170*/  UISETP.NE.U32.AND UP0, UPT, UR6, 0x1, UPT ;  /* 0x000000010600788c */ /* 0x000fe4000bf05070 */
[----:B------:R-:W-:Y:S02]  /*9180*/  UIADD3 UR10, UP1, UR4, UR8, URZ ;  /* 0x00000008040a7290 */ /* 0x000fe4000ff3e03f */
[----:B------:R-:W-:-:S02]  /*9190*/  UIADD3 UR15, UR9, UR15, URZ ;  /* 0x0000000f090f7290 */ /* 0x000fc4000fffe03f */
[----:B------:R-:W-:Y:S01]  /*91a0*/  PLOP3.LUT P1, PT, PT, PT, UP0, 0x80, 0x0 ;  /* 0x000000000000781c */ /* 0x000fe20003f2f008 */
[----:B------:R-:W-:Y:S02]  /*91b0*/  UIMAD UR14, UR14, UR28, URZ ;  /* 0x0000001c0e0e72a4 */ /* 0x000fe4000f8e023f */
[----:B------:R-:W-:Y:S02]  /*91c0*/  UIADD3.X UR11, UR5, UR15, URZ, UP1, !UPT ;  /* 0x0000000f050b7290 */ /* 0x000fe40008ffe43f */
[----:B------:R-:W-:Y:S02]  /*91d0*/  UIMAD UR14, UR13, UR29, UR14 ;  /* 0x0000001d0d0e72a4 */ /* 0x000fe4000f8e020e */
[----:B------:R-:W-:Y:S01]  /*91e0*/  UIMAD.WIDE.U32 UR10, UR13, UR28, UR10 ;  /* 0x0000001c0d0a72a5 */ /* 0x000fe2000f8e000a */
[----:B------:R-:W-:-:S03]  /*91f0*/  ELECT P0, URZ, PT ;  /* 0x00000000003f782f */ /* 0x000fc60003800000 */
[----:B------:R-:W-:Y:S02]  /*9200*/  UIADD3 UR27, UR11, UR14, URZ ;  /* 0x0000000e0b1b7290 */ /* 0x000fe4000fffe03f */
[----:B------:R-:W-:Y:S10]  /*9210*/  @P1 BRA `(.L_x_3030) ;  /* 0x0000000000bc1947 */ /* 0x000ff40003800000 */
        /* <DEDUP_REMOVED lines=18> */
.L_x_3032:
[----:B------:R-:W-:Y:S05]  /*9340*/  BSYNC B0 ;  /* 0x0000000000007941 */ /* 0x000fea0003800000 */
.L_x_3031:
        /* <DEDUP_REMOVED lines=19> */
.L_x_3034:
[----:B------:R-:W-:Y:S05]  /*9480*/  BSYNC B0 ;  /* 0x0000000000007941 */ /* 0x000fea0003800000 */
.L_x_3033:
[----:B------:R-:W-:Y:S06]  /*9490*/  BAR.ARV 0xa, 0xa0 ;  /* 0x0282800000007b1d */ /* 0x000fec0000002000 */
[----:B------:R-:W-:Y:S04]  /*94a0*/  BSSY B0, `(.L_x_3035) ;  /* 0x0000003000007945 */ /* 0x000fe80003800000 */
[----:B------:R-:W-:Y:S05]  /*94b0*/  @!P0 BRA `(.L_x_3036) ;  /* 0x0000000000048947 */ /* 0x000fea0003800000 */
[----:B------:R-:W-:-:S04]  /*94c0*/  DEPBAR.LE SB0, 0x0 ;  /* 0x000080000000791a */ /* 0x000fc80000000000 */
.L_x_3036:
[----:B------:R-:W-:Y:S05]  /*94d0*/  BSYNC B0 ;  /* 0x0000000000007941 */ /* 0x000fea0003800000 */
.L_x_3035:
[----:B------:R-:W-:Y:S06]  /*94e0*/  BAR.ARV 0xb, 0xa0 ;  /* 0x02c2800000007b1d */ /* 0x000fec0000002000 */
[----:B------:R-:W-:Y:S01]  /*94f0*/  UIADD3 UR18, UR12, 0x1, URZ ;  /* 0x000000010c127890 */ /* 0x000fe2000fffe03f */
[----:B------:R-:W-:Y:S11]  /*9500*/  BRA `(.L_x_3037) ;  /* 0x0000000000047947 */ /* 0x000ff60003800000 */
.L_x_3030:
[----:B------:R-:W-:-:S05]  /*9510*/  UMOV UR18, UR12 ;  /* 0x0000000c00127c82 */ /* 0x000fca0008000000 */
.L_x_3037:
[----:B------:R-:W-:-:S04]  /*9520*/  UIADD3 UR6, UR12, 0x1, URZ ;  /* 0x000000010c067890 */ /* 0x000fc8000fffe03f */
[----:B------:R-:W-:-:S06]  /*9530*/  UISETP.NE.AND UP0, UPT, UR7, UR6, UPT ;  /* 0x000000060700728c */ /* 0x000fcc000bf05270 */
[----:B------:R-:W-:-:S13]  /*9540*/  PLOP3.LUT P1, PT, PT, PT, UP0, 0x80, 0x0 ;  /* 0x000000000000781c */ /* 0x000fda0003f2f008 */
[----:B------:R-:W-:Y:S05]  /*9550*/  @!P1 BRA `(.L_x_2934) ;  /* 0x0000003000189947 */ /* 0x000fea0003800000 */
[----:B------:R-:W-:Y:S01]  /*9560*/  UMOV UR16, UR8 ;  /* 0x0000000800107c82 */ /* 0x000fe20008000000 */
[----:B------:R-:W-:Y:S01]  /*9570*/  UMOV UR17, UR15 ;  /* 0x0000000f00117c82 */ /* 0x000fe20008000000 */
[----:B------:R-:W-:Y:S01]  /*9580*/  ULDC.64 UR20, c[0x0][0x2c0] ;  /* 0x0000b00000147ab9 */ /* 0x000fe20000000a00 */
[----:B------:R-:W-:Y:S02]  /*9590*/  UIMAD.WIDE.U32 UR16, UR13, UR28, UR16 ;  /* 0x0000001c0d1072a5 */ /* 0x000fe4000f8e0010 */
[----:B------:R-:W-:Y:S02]  /*95a0*/  USHF.L.U32 UR19, UR18, 0xd, URZ ;  /* 0x0000000d12137899 */ /* 0x000fe4000800063f */
[----:B------:R-:W-:Y:S01]  /*95b0*/  UIADD3 UR25, UP0, UR4, UR16, URZ ;  /* 0x0000001004197290 */ /* 0x000fe2000ff1e03f */
[----:B------:R-:W-:Y:S01]  /*95c0*/  UMOV UR6, URZ ;  /* 0x0000003f00067c82 */ /* 0x000fe20008000000 */
[----:B------:R-:W-:Y:S02]  /*95d0*/  ULDC.64 UR30, c[0x0][0x2c0] ;  /* 0x0000b000001e7ab9 */ /* 0x000fe40000000a00 */
[----:B------:R-:W-:-:S02]  /*95e0*/  UIADD3.X UR16, UR5, UR14, UR17, UP0, !UPT ;  /* 0x0000000e05107290 */ /* 0x000fc400087fe411 */
[----:B------:R-:W-:Y:S01]  /*95f0*/  ULEA UR24, UP0, UR25, UR20, 0x2 ;  /* 0x0000001419187291 */ /* 0x000fe2000f80103f */
[----:B------:R-:W-:-:S03]  /*9600*/  UMOV UR26, UR19 ;  /* 0x00000013001a7c82 */ /* 0x000fc60008000000 */
[----:B------:R-:W-:Y:S02]  /*9610*/  ULEA.HI.X UR25, UR25, UR21, UR16, 0x2, UP0 ;  /* 0x0000001519197291 */ /* 0x000fe400080f1410 */
[----:B------:R-:W-:Y:S02]  /*9620*/  UIADD3 UR20, UP0, UR24, 0x4000, URZ ;  /* 0x0000400018147890 */ /* 0x000fe4000ff1e03f */
[----:B------:R-:W-:Y:S02]  /*9630*/  UIADD3 UR22, UP1, UR24, 0x8000, URZ ;  /* 0x0000800018167890 */ /* 0x000fe4000ff3e03f */
[----:B------:R-:W-:Y:S02]  /*9640*/  UIADD3 UR24, UP2, UR24, 0xc000, URZ ;  /* 0x0000c00018187890 */ /* 0x000fe4000ff5e03f */
[----:B------:R-:W-:Y:S02]  /*9650*/  UIADD3.X UR21, URZ, UR25, URZ, UP0, !UPT ;  /* 0x000000193f157290 */ /* 0x000fe400087fe43f */
[----:B------:R-:W-:-:S02]  /*9660*/  UIADD3.X UR23, URZ, UR25, URZ, UP1, !UPT ;  /* 0x000000193f177290 */ /* 0x000fc40008ffe43f */
[----:B------:R-:W-:-:S12]  /*9670*/  UIADD3.X UR25, URZ, UR25, URZ, UP2, !UPT ;  /* 0x000000193f197290 */ /* 0x000fd800097fe43f */
.L_x_3050:
        /* <DEDUP_REMOVED lines=20> */
.L_x_3039:
[----:B------:R-:W-:Y:S05]  /*97c0*/  BSYNC B0 ;  /* 0x0000000000007941 */ /* 0x000fea0003800000 */
.L_x_3038:
        /* <DEDUP_REMOVED lines=13> */
.L_x_3041:
[----:B------:R-:W-:Y:S05]  /*98a0*/  BSYNC B0 ;  /* 0x0000000000007941 */ /* 0x000fea0003800000 */
.L_x_3040:
[----:B------:R-:W-:Y:S06]  /*98b0*/  BAR.ARV 0xa, 0xa0 ;  /* 0x0282800000007b1d */ /* 0x000fec0000002000 */
[----:B------:R-:W-:Y:S04]  /*98c0*/  BSSY B0, `(.L_x_3042) ;  /* 0x0000003000007945 */ /* 0x000fe80003800000 */
[----:B------:R-:W-:Y:S05]  /*98d0*/  @!P0 BRA `(.L_x_3043) ;  /* 0x0000000000048947 */ /* 0x000fea0003800000 */
[----:B------:R-:W-:-:S04]  /*98e0*/  DEPBAR.LE SB0, 0x0 ;  /* 0x000080000000791a */ /* 0x000fc80000000000 */
.L_x_3043:
[----:B------:R-:W-:Y:S05]  /*98f0*/  BSYNC B0 ;  /* 0x0000000000007941 */ /* 0x000fea0003800000 */
.L_x_3042:
        /* <DEDUP_REMOVED lines=13> */
.L_x_3045:
[----:B------:R-:W-:Y:S05]  /*99d0*/  BSYNC B0 ;  /* 0x0000000000007941 */ /* 0x000fea0003800000 */
.L_x_3044:
        /* <DEDUP_REMOVED lines=13> */
.L_x_3047:
[----:B------:R-:W-:Y:S05]  /*9ab0*/  BSYNC B0 ;  /* 0x0000000000007941 */ /* 0x000fea0003800000 */
.L_x_3046:
[----:B------:R-:W-:Y:S01]  /*9ac0*/  UIADD3 UR18, UR18, 0x2, URZ ;  /* 0x0000000212127890 */ /* 0x000fe2000fffe03f */
[----:B------:R-:W-:Y:S06]  /*9ad0*/  BAR.ARV 0xa, 0xa0 ;  /* 0x0282800000007b1d */ /* 0x000fec0000002000 */
[----:B------:R-:W-:Y:S01]  /*9ae0*/  UISETP.GE.AND UP0, UPT, UR18, UR7, UPT ;  /* 0x000000071200728c */ /* 0x000fe2000bf06270 */
[----:B------:R-:W-:Y:S04]  /*9af0*/  BSSY B0, `(.L_x_3048) ;  /* 0x0000003000007945 */ /* 0x000fe80003800000 */
[----:B------:R-:W-:Y:S06]  /*9b00*/  @!P0 BRA `(.L_x_3049) ;  /* 0x0000000000048947 */ /* 0x000fec0003800000 */
[----:B------:R-:W-:-:S04]  /*9b10*/  DEPBAR.LE SB0, 0x0 ;  /* 0x000080000000791a */ /* 0x000fc80000000000 */
.L_x_3049:
[----:B------:R-:W-:Y:S05]  /*9b20*/  BSYNC B0 ;  /* 0x0000000000007941 */ /* 0x000fea0003800000 */
.L_x_3048:
[----:B------:R-:W-:Y:S06]  /*9b30*/  BAR.ARV 0xb, 0xa0 ;  /* 0x02c2800000007b1d */ /* 0x000fec0000002000 */
[----:B------:R-:W-:Y:S01]  /*9b40*/  PLOP3.LUT P1, PT, PT, PT, UP0, 0x80, 0x0 ;  /* 0x000000000000781c */ /* 0x000fe20003f2f008 */
[----:B------:R-:W-:Y:S02]  /*9b50*/  UIADD3 UR26, UR26, 0x4000, URZ ;  /* 0x000040001a1a7890 */ /* 0x000fe4000fffe03f */
[----:B------:R-:W-:-:S10]  /*9b60*/  UIADD3 UR6, UR6, 0x4000, URZ ;  /* 0x0000400006067890 */ /* 0x000fd4000fffe03f */
[----:B------:R-:W-:Y:S05]  /*9b70*/  @!P1 BRA `(.L_x_3050) ;  /* 0xfffffff800c09947 */ /* 0x000fea000383ffff */
[----:B------:R-:W-:Y:S05]  /*9b80*/  BRA `(.L_x_2934) ;  /* 0x00000028008c7947 */ /* 0x000fea0003800000 */
.L_x_3021:
[----:B------:R-:W1:Y:S01]  /*9b90*/  S2UR UR7, SR_CTAID.X ;  /* 0x00000000000779c3 */ /* 0x000e620000002500 */
[----:B------:R-:W-:Y:S02]  /*9ba0*/  ULDC UR8, c[0x0][0x8d0] ;  /* 0x0002340000087ab9 */ /* 0x000fe40000000800 */
[----:B------:R-:W-:-:S11]  /*9bb0*/  UISETP.NE.AND UP0, UPT, UR8, 0x1, UPT ;  /* 0x000000010800788c */ /* 0x000fd6000bf05270 */
[----:B------:R-:W-:Y:S01]  /*9bc0*/  @UP0 ULDC UR4, c[0x0][0x8d4] ;  /* 0x0002350000040ab9 */ /* 0x000fe20000000800 */
[----:B------:R-:W-:Y:S01]  /*9bd0*/  @UP0 ULDC UR9, c[0x0][0x8d8] ;  /* 0x0002360000090ab9 */ /* 0x000fe20000000800 */
[----:B-1----:R-:W-:Y:S02]  /*9be0*/  UIMAD.WIDE.U32 UR4, UR7, UR4, URZ ;  /* 0x00000004070472a5 */ /* 0x002fe4000f8e003f */
[----:B------:R-:W-:Y:S02]  /*9bf0*/  UMOV UR6, UR7 ;  /* 0x0000000700067c82 */ /* 0x000fe40008000000 */
[----:B------:R-:W-:-:S03]  /*9c00*/  @UP0 USHF.R.U32.HI UR6, URZ, UR9, UR5 ;  /* 0x000000093f060299 */ /* 0x000fc60008011605 */
[----:B------:R-:W-:Y:S02]  /*9c10*/  ULDC UR4, c[0x0][0x8e8] ;  /* 0x00023a0000047ab9 */ /* 0x000fe40000000800 */
[----:B------:R-:W-:Y:S02]  /*9c20*/  UISETP.GE.AND UP0, UPT, UR6, UR4, UPT ;  /* 0x000000040600728c */ /* 0x000fe4000bf06270 */
[----:B------:R-:W-:-:S04]  /*9c30*/  UIADD3 UR4, -UR6, URZ, URZ ;  /* 0x0000003f06047290 */ /* 0x000fc8000fffe13f */
[----:B------:R-:W-:Y:S01]  /*9c40*/  PLOP3.LUT P0, PT, PT, PT, UP0, 0x80, 0x0 ;  /* 0x000000000000781c */ /* 0x000fe20003f0f008 */
[----:B------:R-:W-:-:S12]  /*9c50*/  UIMAD UR8, UR8, UR4, UR7 ;  /* 0x00000004080872a4 */ /* 0x000fd8000f8e0207 */
        /* <DEDUP_REMOVED lines=9> */
.L_x_3051:
[----:B------:R-:W-:Y:S01]  /*9cf0*/  ULDC UR9, c[0x0][0x8c4] ;  /* 0x0002310000097ab9 */ /* 0x000fe20000000800 */
[----:B------:R-:W-:Y:S01]  /*9d00*/  UMOV UR7, UR8 ;  /* 0x0000000800077c82 */ /* 0x000fe20008000000 */
[----:B------:R-:W-:-:S11]  /*9d10*/  UISETP.NE.AND UP0, UPT, UR9, 0x1, UPT ;  /* 0x000000010900788c */ /* 0x000fd6000bf05270 */
[----:B------:R-:W-:Y:S02]  /*9d20*/  @UP0 ULDC.64 UR10, c[0x0][0x8c8] ;  /* 0x00023200000a0ab9 */ /* 0x000fe40000000a00 */
[----:B------:R-:W-:-:S04]  /*9d30*/  UIMAD.WIDE.U32 UR4, UR8, UR10, URZ ;  /* 0x0000000a080472a5 */ /* 0x000fc8000f8e003f */
[----:B------:R-:W-:-:S04]  /*9d40*/  @UP0 USHF.R.U32.HI UR7, URZ, UR11, UR5 ;  /* 0x0000000b3f070299 */ /* 0x000fc80008011605 */
[----:B------:R-:W-:-:S12]  /*9d50*/  UIMAD UR4, UR7, UR9, URZ ;  /* 0x00000009070472a4 */ /* 0x000fd8000f8e023f */
.L_x_3052:
        /* <DEDUP_REMOVED lines=23> */
.L_x_3053:
        /* <DEDUP_REMOVED lines=14> */
.L_x_3055:
[----:B------:R-:W-:-:S05]  /*9fb0*/  ULDC UR4, c[0x0][0x8ec] ;  /* 0x00023b0000047ab9 */ /* 0x000fca0000000800 */
.L_x_3054:
[----:B------:R-:W-:Y:S01]  /*9fc0*/  UIADD3 UR4, UR4, 0x7f, URZ ;  /* 0x0000007f04047890 */ /* 0x000fe2000fffe03f */
[----:B------:R-:W-:Y:S02]  /*9fd0*/  IMAD.MOV.U32 R10, RZ, RZ, 0x1 ;  /* 0x00000001ff0a7424 */ /* 0x000fe400078e00ff */
[----:B------:R-:W-:Y:S01]  /*9fe0*/  IMAD.MOV.U32 R2, RZ, RZ, RZ ;  /* 0x000000ffff027224 */ /* 0x000fe200078e00ff */
        /* <DEDUP_REMOVED lines=13> */
[----:B------:R-:W1:Y:S02]  /*a0c0*/  LDC R0, c[0x0][0x280] ;  /* 0x0000a000ff007b82 */ /* 0x000e640000000800 */
[----:B------:R-:W-:Y:S01]  /*a0d0*/  IMAD.U32 R2, RZ, RZ, UR8 ;  /* 0x00000008ff027e24 */ /* 0x000fe2000f8e00ff */
[----:B------:R-:W-:Y:S01]  /*a0e0*/  UISETP.NE.U32.AND UP0, UPT, UR4, URZ, UPT ;  /* 0x0000003f0400728c */ /* 0x000fe2000bf05070 */
[----:B------:R-:W-:Y:S01]  /*a0f0*/  PLOP3.LUT P1, PT, PT, PT, UP1, 0x80, 0x0 ;  /* 0x000000000000781c */ /* 0x000fe20003f2f018 */
[----:B------:R-:W-:Y:S01]  /*a100*/  IMAD.U32 R3, RZ, RZ, UR9 ;  /* 0x00000009ff037e24 */ /* 0x000fe2000f8e00ff */
[----:B------:R-:W-:Y:S01]  /*a110*/  ULDC.64 UR14, c[0x0][0x778] ;  /* 0x0001de00000e7ab9 */ /* 0x000fe20000000a00 */
[----:B------:R-:W-:Y:S01]  /*a120*/  UISETP.NE.AND.EX UP0, UPT, UR5, URZ, UPT, UP0 ;  /* 0x0000003f0500728c */ /* 0x000fe2000bf05300 */
[----:B------:R-:W-:-:S02]  /*a130*/  ULDC.64 UR18, c[0x0][0x788] ;  /* 0x0001e20000127ab9 */ /* 0x000fc40000000a00 */
[----:B------:R-:W-:-:S07]  /*a140*/  ULDC.64 UR4, c[0x0][0x780] ;  /* 0x0001e00000047ab9 */ /* 0x000fce0000000a00 */
[----:B------:R-:W2:Y:S01]  /*a150*/  @P1 LDG.E R6, desc[UR46][R2.64] ;  /* 0x0000002e02061981 */ /* 0x000ea2000c1e1900 */
[----:B------:R-:W-:Y:S01]  /*a160*/  UISETP.NE.U32.AND UP2, UPT, UR4, URZ, UPT ;  /* 0x0000003f0400728c */ /* 0x000fe2000bf45070 */
[----:B------:R-:W-:Y:S01]  /*a170*/  PLOP3.LUT P2, PT, PT, PT, UP0, 0x80, 0x0 ;  /* 0x000000000000781c */ /* 0x000fe20003f4f008 */
[----:B------:R-:W-:Y:S01]  /*a180*/  UIMAD.WIDE UR14, UR13, 0x4, UR14 ;  /* 0x000000040d0e78a5 */ /* 0x000fe2000f8e020e */
[----:B------:R3:W4:Y:S01]  /*a190*/  @P1 LDG.E R4, desc[UR46][R2.64] ;  /* 0x0000002e02041981 */ /* 0x000722000c1e1900 */
[----:B------:R-:W-:-:S06]  /*a1a0*/  UISETP.NE.AND.EX UP2, UPT, UR5, URZ, UPT, UP2 ;  /* 0x0000003f0500728c */ /* 0x000fcc000bf45320 */
[----:B------:R-:W-:Y:S01]  /*a1b0*/  PLOP3.LUT P3, PT, PT, PT, UP2, 0x80, 0x0 ;  /* 0x000000000000781c */ /* 0x000fe20003f6f028 */
[----:B---3--:R-:W-:-:S04]  /*a1c0*/  IMAD.U32 R2, RZ, RZ, UR14 ;  /* 0x0000000eff027e24 */ /* 0x008fc8000f8e00ff */
[----:B------:R-:W-:Y:S01]  /*a1d0*/  @UP2 ULDC.64 UR4, c[0x0][0x780] ;  /* 0x0001e00000042ab9 */ /* 0x000fe20000000a00 */
[----:B------:R-:W-:Y:S01]  /*a1e0*/  IMAD.U32 R3, RZ, RZ, UR15 ;  /* 0x0000000fff037e24 */ /* 0x000fe2000f8e00ff */
[----:B------:R-:W-:-:S04]  /*a1f0*/  @UP2 UIMAD.WIDE UR4, UR13, 0x4, UR4 ;  /* 0x000000040d0428a5 */ /* 0x000fc8000f8e0204 */
[----:B------:R3:W4:Y:S02]  /*a200*/  @P2 LDG.E R5, desc[UR46][R2.64] ;  /* 0x0000002e02052981 */ /* 0x000724000c1e1900 */
[----:B---3--:R-:W-:Y:S02]  /*a210*/  IMAD.U32 R2, RZ, RZ, UR4 ;  /* 0x00000004ff027e24 */ /* 0x008fe4000f8e00ff */
[----:B------:R-:W-:-:S05]  /*a220*/  IMAD.U32 R3, RZ, RZ, UR5 ;  /* 0x00000005ff037e24 */ /* 0x000fca000f8e00ff */
[----:B-1----:R1:W5:Y:S01]  /*a230*/  @P3 LDG.E R0, desc[UR46][R2.64] ;  /* 0x0000002e02003981 */ /* 0x002362000c1e1900 */
        /* <DEDUP_REMOVED lines=10> */
[----:B------:R-:W-:-:S03]  /*a2e0*/  @P2 R2UR UR11, R5 ;  /* 0x00000000050b22ca */ /* 0x000fc600000e0000 */
[----:B------:R-:W-:-:S04]  /*a2f0*/  @UP1 ULOP3.LUT UR10, UR5, 0xffffffc0, URZ, 0xc0, !UPT ;  /* 0xffffffc0050a1892 */ /* 0x000fc8000f8ec03f */
[----:B------:R-:W-:Y:S01]  /*a300*/  @UP1 USHF.R.S32.HI UR12, URZ, 0x1f, UR10 ;  /* 0x0000001f3f0c1899 */ /* 0x000fe2000801140a */
[----:B-1----:R-:W-:Y:S11]  /*a310*/  @P3 BRA `(.L_x_3057) ;  /* 0x0000000000183947 */ /* 0x002ff60003800000 */
[----:B------:R-:W-:Y:S05]  /*a320*/  @!P1 BRA `(.L_x_3057) ;  /* 0x0000000000149947 */ /* 0x000fea0003800000 */
[----:B------:R-:W-:Y:S02]  /*a330*/  IMAD.U32 R2, RZ, RZ, UR8 ;  /* 0x00000008ff027e24 */ /* 0x000fe4000f8e00ff */
[----:B------:R-:W-:-:S05]  /*a340*/  IMAD.U32 R3, RZ, RZ, UR9 ;  /* 0x00000009ff037e24 */ /* 0x000fca000f8e00ff */
[----:B------:R-:W2:Y:S04]  /*a350*/  LDG.E R5, desc[UR46][R2.64] ;  /* 0x0000002e02057981 */ /* 0x000ea8000c1e1900 */
[----:B-----5:R-:W2:Y:S02]  /*a360*/  LDG.E R0, desc[UR46][R2.64+0x4] ;  /* 0x0000042e02007981 */ /* 0x020ea4000c1e1900 */
[----:B--2---:R-:W-:-:S07]  /*a370*/  IMAD.IADD R0, R0, 0x1, -R5 ;  /* 0x0000000100007824 */ /* 0x004fce00078e0a05 */
.L_x_3057:
[----:B------:R-:W-:Y:S01]  /*a380*/  UMOV UR4, URZ ;  /* 0x0000003f00047c82 */ /* 0x000fe20008000000 */
[----:B------:R-:W-:Y:S01]  /*a390*/  UMOV UR5, URZ ;  /* 0x0000003f00057c82 */ /* 0x000fe20008000000 */
[----:B------:R-:W-:Y:S01]  /*a3a0*/  IMAD.U32 R4, RZ, RZ, UR18 ;  /* 0x00000012ff047e24 */ /* 0x000fe2000f8e00ff */
[----:B------:R-:W-:Y:S01]  /*a3b0*/  @UP1 UMOV UR4, UR10 ;  /* 0x0000000a00041c82 */ /* 0x000fe20008000000 */
[----:B------:R-:W-:Y:S01]  /*a3c0*/  @UP1 UMOV UR5, UR12 ;  /* 0x0000000c00051c82 */ /* 0x000fe20008000000 */
[----:B------:R-:W-:Y:S05]  /*a3d0*/  @!P0 BRA `(.L_x_3058) ;  /* 0x0000000000188947 */ /* 0x000fea0003800000 */
[----:B------:R-:W-:Y:S02]  /*a3e0*/  ULDC.64 UR8, c[0x0][0x788] ;  /* 0x0001e20000087ab9 */ /* 0x000fe40000000a00 */
[----:B------:R-:W-:-:S06]  /*a3f0*/  UIMAD.WIDE UR8, UR13, 0x4, UR8 ;  /* 0x000000040d0878a5 */ /* 0x000fcc000f8e0208 */
[----:B------:R-:W-:Y:S02]  /*a400*/  IMAD.U32 R2, RZ, RZ, UR8 ;  /* 0x00000008ff027e24 */ /* 0x000fe4000f8e00ff */
[----:B------:R-:W-:-:S05]  /*a410*/  IMAD.U32 R3, RZ, RZ, UR9 ;  /* 0x00000009ff037e24 */ /* 0x000fca000f8e00ff */
[----:B------:R1:W5:Y:S01]  /*a420*/  LDG.E R4, desc[UR46][R2.64] ;  /* 0x0000002e02047981 */ /* 0x000362000c1e1900 */
[----:B------:R-:W-:Y:S05]  /*a430*/  BRA `(.L_x_3059) ;  /* 0x0000000000187947 */ /* 0x000fea0003800000 */
.L_x_3058:
[----:B------:R-:W-:Y:S05]  /*a440*/  @!P2 BRA `(.L_x_3059) ;  /* 0x000000000014a947 */ /* 0x000fea0003800000 */
[----:B------:R-:W-:Y:S02]  /*a450*/  IMAD.U32 R2, RZ, RZ, UR14 ;  /* 0x0000000eff027e24 */ /* 0x000fe4000f8e00ff */
[----:B------:R-:W-:-:S05]  /*a460*/  IMAD.U32 R3, RZ, RZ, UR15 ;  /* 0x0000000fff037e24 */ /* 0x000fca000f8e00ff */
[----:B------:R-:W2:Y:S04]  /*a470*/  LDG.E R5, desc[UR46][R2.64] ;  /* 0x0000002e02057981 */ /* 0x000ea8000c1e1900 */
[----:B------:R-:W2:Y:S02]  /*a480*/  LDG.E R4, desc[UR46][R2.64+0x4] ;  /* 0x0000042e02047981 */ /* 0x000ea4000c1e1900 */
[----:B--2---:R-:W-:-:S07]  /*a490*/  IMAD.IADD R4, R4, 0x1, -R5 ;  /* 0x0000000104047824 */ /* 0x004fce00078e0a05 */
.L_x_3059:
[----:B-1----:R-:W-:Y:S01]  /*a4a0*/  IMAD.U32 R3, RZ, RZ, UR7 ;  /* 0x00000007ff037e24 */ /* 0x002fe2000f8e00ff */
[----:B------:R-:W-:-:S03]  /*a4b0*/  ULDC UR8, c[0x0][0x74c] ;  /* 0x0001d30000087ab9 */ /* 0x000fc60000000800 */
[----:B-----5:R-:W-:Y:S02]  /*a4c0*/  IMAD R3, R3, 0x80, R0 ;  /* 0x0000008003037824 */ /* 0x020fe400078e0200 */
[----:B------:R-:W-:-:S03]  /*a4d0*/  VIADD R0, R0, 0x3f ;  /* 0x0000003f00007836 */ /* 0x000fc60000000000 */
[----:B------:R-:W-:-:S04]  /*a4e0*/  IADD3 R3, R3, -UR8, -R4 ;  /* 0x8000000803037c10 */ /* 0x000fc8000fffe804 */
[----:B------:R-:W-:-:S04]  /*a4f0*/  SHF.R.S32.HI R2, RZ, 0x1f, R3 ;  /* 0x0000001fff027819 */ /* 0x000fc80000011403 */
[----:B------:R-:W-:Y:S02]  /*a500*/  LEA.HI R2, R2, R3, RZ, 0x6 ;  /* 0x0000000302027211 */ /* 0x000fe400078f30ff */
[----:B------:R-:W-:Y:S02]  /*a510*/  SHF.R.S32.HI R3, RZ, 0x1f, R0 ;  /* 0x0000001fff037819 */ /* 0x000fe40000011400 */
[----:B------:R-:W-:Y:S02]  /*a520*/  SHF.R.S32.HI R2, RZ, 0x6, R2 ;  /* 0x00000006ff027819 */ /* 0x000fe40000011402 */
[----:B------:R-:W-:Y:S02]  /*a530*/  LEA.HI R0, R3, R0, RZ, 0x6 ;  /* 0x0000000003007211 */ /* 0x000fe400078f30ff */
[----:B------:R-:W-:Y:S01]  /*a540*/  VIMNMX R4, RZ, R2, !PT ;  /* 0x00000002ff047248 */ /* 0x000fe20007fe0100 */
[----:B------:R-:W-:Y:S01]  /*a550*/  IMAD.MOV.U32 R2, RZ, RZ, RZ ;  /* 0x000000ffff027224 */ /* 0x000fe200078e00ff */
[----:B------:R-:W-:-:S04]  /*a560*/  SHF.R.S32.HI R0, RZ, 0x6, R0 ;  /* 0x00000006ff007819 */ /* 0x000fc80000011400 */
[----:B------:R-:W-:-:S13]  /*a570*/  ISETP.GT.AND P0, PT, R0, R4, PT ;  /* 0x000000040000720c */ /* 0x000fda0003f04270 */
[----:B------:R-:W-:Y:S05]  /*a580*/  @!P0 BRA `(.L_x_3056) ;  /* 0x0000001c00788947 */ /* 0x000fea0003800000 */
[----:B------:R-:W-:Y:S01]  /*a590*/  USHF.R.S32.HI UR10, URZ, 0x1f, UR20 ;  /* 0x0000001f3f0a7899 */ /* 0x000fe20008011414 */
[----:B------:R-:W-:Y:S01]  /*a5a0*/  BSSY B0, `(.L_x_3056) ;  /* 0x00001dc000007945 */ /* 0x000fe20003800000 */
[----:B------:R-:W-:Y:S01]  /*a5b0*/  UISETP.NE.U32.AND UP1, UPT, UR16, URZ, UPT ;  /* 0x0000003f1000728c */ /* 0x000fe2000bf25070 */
[----:B------:R-:W-:Y:S01]  /*a5c0*/  IMAD.MOV.U32 R2, RZ, RZ, RZ ;  /* 0x000000ffff027224 */ /* 0x000fe200078e00ff */
[----:B------:R-:W-:Y:S01]  /*a5d0*/  ULDC.64 UR14, c[0x0][0x718] ;  /* 0x0001c600000e7ab9 */ /* 0x000fe20000000a00 */
[----:B------:R-:W-:Y:S01]  /*a5e0*/  UMOV UR8, UR4 ;  /* 0x0000000400087c82 */ /* 0x000fe20008000000 */
[----:B------:R-:W-:Y:S02]  /*a5f0*/  UIMAD UR12, UR10, UR14, URZ ;  /* 0x0000000e0a0c72a4 */ /* 0x000fe4000f8e023f */
[----:B------:R-:W-:Y:S02]  /*a600*/  UISETP.NE.AND.EX UP1, UPT, UR17, URZ, UPT, UP1 ;  /* 0x0000003f1100728c */ /* 0x000fe4000bf25310 */
[----:B------:R-:W-:Y:S01]  /*a610*/  UIMAD UR12, UR20, UR15, UR12 ;  /* 0x0000000f140c72a4 */ /* 0x000fe2000f8e020c */
[----:B------:R-:W-:-:S02]  /*a620*/  ULDC.64 UR16, c[0x0][0x730] ;  /* 0x0001cc0000107ab9 */ /* 0x000fc40000000a00 */
[----:B------:R-:W-:Y:S01]  /*a630*/  ULDC UR15, c[0x0][0x2e8] ;  /* 0x0000ba00000f7ab9 */ /* 0x000fe20000000800 */
[----:B------:R-:W-:Y:S01]  /*a640*/  UIMAD UR10, UR10, UR16, URZ ;  /* 0x000000100a0a72a4 */ /* 0x000fe2000f8e023f */
[----:B------:R-:W-:Y:S01]  /*a650*/  UMOV UR9, UR5 ;  /* 0x0000000500097c82 */ /* 0x000fe20008000000 */
[----:B------:R-:W-:Y:S02]  /*a660*/  UISETP.NE.AND UP2, UPT, UR15, 0x1, UPT ;  /* 0x000000010f00788c */ /* 0x000fe4000bf45270 */
[----:B------:R-:W-:Y:S02]  /*a670*/  UIMAD.WIDE.U32 UR4, UR20, UR14, UR8 ;  /* 0x0000000e140472a5 */ /* 0x000fe4000f8e0008 */
[----:B------:R-:W-:Y:S02]  /*a680*/  UIMAD.WIDE.U32 UR8, UR20, UR16, UR8 ;  /* 0x00000010140872a5 */ /* 0x000fe4000f8e0008 */
[----:B------:R-:W-:Y:S02]  /*a690*/  UIMAD UR14, UR20, UR17, UR10 ;  /* 0x00000011140e72a4 */ /* 0x000fe4000f8e020a */
[----:B------:R-:W-:Y:S01]  /*a6a0*/  USHF.R.S32.HI UR10, URZ, 0x1f, UR13 ;  /* 0x0000001f3f0a7899 */ /* 0x000fe2000801140d */
[----:B------:R-:W-:Y:S01]  /*a6b0*/  ELECT P0, URZ, PT ;  /* 0x00000000003f782f */ /* 0x000fe20003800000 */
[----:B------:R-:W-:-:S02]  /*a6c0*/  USEL UR21, UR13, URZ, !UP1 ;  /* 0x0000003f0d157287 */ /* 0x000fc4000c800000 */
[----:B------:R-:W-:Y:S01]  /*a6d0*/  UIADD3 UR9, UR9, UR14, URZ ;  /* 0x0000000e09097290 */ /* 0x000fe2000fffe03f */
[----:B------:R-:W-:Y:S01]  /*a6e0*/  ULDC.64 UR18, c[0x0][0x738] ;  /* 0x0001ce0000127ab9 */ /* 0x000fe20000000a00 */
[----:B------:R-:W-:Y:S01]  /*a6f0*/  USEL UR10, UR10, URZ, !UP1 ;  /* 0x0000003f0a0a7287 */ /* 0x000fe2000c800000 */
[----:B------:R-:W-:Y:S01]  /*a700*/  ULDC.64 UR16, c[0x0][0x720] ;  /* 0x0001c80000107ab9 */ /* 0x000fe20000000a00 */
[----:B------:R-:W-:Y:S02]  /*a710*/  UIMAD.WIDE.U32 UR14, UR18, UR21, UR8 ;  /* 0x00000015120e72a5 */ /* 0x000fe4000f8e0008 */
[----:B------:R-:W-:Y:S01]  /*a720*/  UIADD3 UR23, UR5, UR12, URZ ;  /* 0x0000000c05177290 */ /* 0x000fe2000fffe03f */
[----:B------:R-:W-:Y:S01]  /*a730*/  @UP2 ULDC UR8, c[0x0][0x2ec] ;  /* 0x0000bb0000082ab9 */ /* 0x000fe20000000800 */
[----:B------:R-:W-:Y:S02]  /*a740*/  UIMAD UR5, UR10, UR16, URZ ;  /* 0x000000100a0572a4 */ /* 0x000fe4000f8e023f */
[----:B------:R-:W-:-:S02]  /*a750*/  UIMAD UR10, UR10, UR18, URZ ;  /* 0x000000120a0a72a4 */ /* 0x000fc4000f8e023f */
[----:B------:R-:W-:Y:S02]  /*a760*/  UIMAD.WIDE.U32 UR8, UR20, UR8, URZ ;  /* 0x00000008140872a5 */ /* 0x000fe4000f8e003f */
[----:B------:R-:W-:Y:S01]  /*a770*/  ULEA UR11, UR7, UR11, 0x7 ;  /* 0x0000000b070b7291 */ /* 0x000fe2000f8e383f */
[----:B------:R-:W-:Y:S02]  /*a780*/  UMOV UR22, UR4 ;  /* 0x0000000400167c82 */ /* 0x000fe40008000000 */
[----:B------:R-:W-:Y:S01]  /*a790*/  @UP2 ULDC UR7, c[0x0][0x2f0] ;  /* 0x0000bc0000072ab9 */ /* 0x000fe20000000800 */
[----:B------:R-:W-:Y:S01]  /*a7a0*/  UMOV UR12, UR20 ;  /* 0x00000014000c7c82 */ /* 0x000fe20008000000 */
[----:B------:R-:W-:Y:S02]  /*a7b0*/  UIMAD UR5, UR17, UR21, UR5 ;  /* 0x00000015110572a4 */ /* 0x000fe4000f8e0205 */
[----:B------:R-:W-:Y:S02]  /*a7c0*/  UIMAD.WIDE.U32 UR22, UR16, UR21, UR22 ;  /* 0x00000015101672a5 */ /* 0x000fe4000f8e0016 */
[----:B------:R-:W-:-:S02]  /*a7d0*/  UIMAD UR4, UR19, UR21, UR10 ;  /* 0x00000015130472a4 */ /* 0x000fc4000f8e020a */
        /* <DEDUP_REMOVED lines=10> */
.L_x_3089:
        /* <DEDUP_REMOVED lines=15> */
.L_x_3062:
[----:B------:R-:W-:Y:S01]  /*a970*/  R2UR UR19, R4 ;  /* 0x00000000041372ca */ /* 0x000fe200000e0000 */
[----:B------:R-:W2:Y:S01]  /*a980*/  LDC.64 R12, c[0x0][0x198] ;  /* 0x00006600ff0c7b82 */ /* 0x000ea20000000a00 */
[----:B------:R-:W-:Y:S01]  /*a990*/  ULDC.64 UR8, c[0x0][0x700] ;  /* 0x0001c00000087ab9 */ /* 0x000fe20000000a00 */
[----:B------:R-:W-:Y:S01]  /*a9a0*/  UMOV UR36, 0x0 ;  /* 0x0000000000247882 */ /* 0x000fe20000000000 */
[----:B------:R-:W-:Y:S01]  /*a9b0*/  IMAD.U32 R9, RZ, RZ, UR8 ;  /* 0x00000008ff097e24 */ /* 0x000fe2000f8e00ff */
[----:B------:R-:W-:Y:S01]  /*a9c0*/  R2UR UR8, R15 ;  /* 0x000000000f0872ca */ /* 0x000fe200000e0000 */
[----:B------:R-:W-:Y:S01]  /*a9d0*/  IMAD.U32 R8, RZ, RZ, UR9 ;  /* 0x00000009ff087e24 */ /* 0x000fe2000f8e00ff */
[----:B------:R-:W-:Y:S01]  /*a9e0*/  UMOV UR37, 0x14f00000 ;  /* 0x14f0000000257882 */ /* 0x000fe20000000000 */
[----:B------:R-:W-:Y:S01]  /*a9f0*/  UMOV UR18, URZ ;  /* 0x0000003f00127c82 */ /* 0x000fe20008000000 */
[----:B------:R-:W-:Y:S01]  /*aa00*/  UMOV UR26, 0x40 ;  /* 0x00000040001a7882 */ /* 0x000fe20000000000 */
[----:B------:R-:W-:Y:S01]  /*aa10*/  UMOV UR28, UR20 ;  /* 0x00000014001c7c82 */ /* 0x000fe20008000000 */
[----:B------:R-:W-:Y:S01]  /*aa20*/  UMOV UR29, UR21 ;  /* 0x00000015001d7c82 */ /* 0x000fe20008000000 */
[----:B------:R-:W-:Y:S01]  /*aa30*/  UMOV UR50, 0x0 ;  /* 0x0000000000327882 */ /* 0x000fe20000000000 */
[----:B------:R-:W-:Y:S01]  /*aa40*/  USHF.L.U32 UR19, UR19, 0x6, URZ ;  /* 0x0000000613137899 */ /* 0x000fe2000800063f */
[----:B------:R-:W-:Y:S01]  /*aa50*/  IMAD.MOV.U32 R16, RZ, RZ, RZ ;  /* 0x000000ffff107224 */ /* 0x000fe200078e00ff */
[----:B------:R-:W-:Y:S01]  /*aa60*/  UMOV UR51, 0x10000000 ;  /* 0x1000000000337882 */ /* 0x000fe20000000000 */
[----:B------:R-:W-:Y:S01]  /*aa70*/  UMOV UR10, UR18 ;  /* 0x00000012000a7c82 */ /* 0x000fe20008000000 */
[----:B------:R-:W-:-:S02]  /*aa80*/  UIADD3 UR7, UP0, UR19, UR22, URZ ;  /* 0x0000001613077290 */ /* 0x000fc4000ff1e03f */
[----:B------:R-:W-:Y:S01]  /*aa90*/  IMAD.U32 R3, RZ, RZ, UR19 ;  /* 0x00000013ff037e24 */ /* 0x000fe2000f8e00ff */
[----:B------:R-:W-:Y:S02]  /*aaa0*/  UIADD3 UR16, UR8, 0x18000, URZ ;  /* 0x0001800008107890 */ /* 0x000fe4000fffe03f */
[----:B------:R-:W-:Y:S01]  /*aab0*/  UIADD3 UR17, UR8, 0x30810, URZ ;  /* 0x0003081008117890 */ /* 0x000fe2000fffe03f */
[----:B------:R-:W-:Y:S01]  /*aac0*/  PLOP3.LUT P1, PT, PT, PT, UP0, 0x80, 0x0 ;  /* 0x000000000000781c */ /* 0x000fe20003f2f008 */
[----:B-1----:R-:W-:Y:S01]  /*aad0*/  IMAD.U32 R2, RZ, RZ, UR7 ;  /* 0x00000007ff027e24 */ /* 0x002fe2000f8e00ff */
[----:B------:R-:W-:Y:S01]  /*aae0*/  UIADD3 UR19, UR19, UR6, URZ ;  /* 0x0000000613137290 */ /* 0x000fe2000fffe03f */
[----:B--2---:R-:W-:Y:S01]  /*aaf0*/  IMAD.MOV.U32 R7, RZ, RZ, R12 ;  /* 0x000000ffff077224 */ /* 0x004fe200078e000c */
[----:B------:R-:W-:Y:S01]  /*ab00*/  LEA.HI.X.SX32 R3, R3, R14, 0x1, P1 ;  /* 0x0000000e03037211 */ /* 0x000fe200008f0eff */
[----:B------:R-:W-:Y:S01]  /*ab10*/  IMAD.MOV.U32 R6, RZ, RZ, R13 ;  /* 0x000000ffff067224 */ /* 0x000fe200078e000d */
[C---:B------:R-:W-:Y:S01]  /*ab20*/  LEA R5, P1, R2.reuse, R9, 0x2 ;  /* 0x0000000902057211 */ /* 0x040fe200078210ff */
[----:B------:R-:W-:Y:S01]  /*ab30*/  UIADD3 UR24, UR8, 0x1a000, URZ ;  /* 0x0001a00008187890 */ /* 0x000fe2000fffe03f */
[----:B------:R-:W-:Y:S01]  /*ab40*/  IMAD.MOV.U32 R12, RZ, RZ, 0x10000 ;  /* 0x00010000ff0c7424 */ /* 0x000fe200078e00ff */
[----:B------:R-:W-:Y:S01]  /*ab50*/  UIADD3 UR52, UR8, 0x28000, URZ ;  /* 0x0002800008347890 */ /* 0x000fe2000fffe03f */
[----:B------:R-:W-:Y:S01]  /*ab60*/  LEA.HI.X R2, R2, R8, R3, 0x2, P1 ;  /* 0x0000000802027211 */ /* 0x000fe200008f1403 */
[----:B------:R-:W-:Y:S01]  /*ab70*/  UMOV UR25, UR17 ;  /* 0x0000001100197c82 */ /* 0x000fe20008000000 */
[----:B------:R-:W-:Y:S01]  /*ab80*/  R2UR UR32, R5 ;  /* 0x00000000052072ca */ /* 0x000fe200000e0000 */
[----:B------:R-:W-:Y:S01]  /*ab90*/  VIADD R5, R0, 0xffffffff ;  /* 0xffffffff00057836 */ /* 0x000fe20000000000 */
[----:B------:R-:W-:Y:S01]  /*aba0*/  R2UR UR33, R2 ;  /* 0x00000000022172ca */ /* 0x000fe200000e0000 */
[----:B------:R-:W-:Y:S01]  /*abb0*/  UMOV UR27, UR19 ;  /* 0x00000013001b7c82 */ /* 0x000fe20008000000 */
[C---:B------:R-:W-:Y:S01]  /*abc0*/  IADD3 R2, P1, R7.reuse, 0x2f0, RZ ;  /* 0x000002f007027810 */ /* 0x040fe20007f3e0ff */
[----:B------:R-:W-:Y:S01]  /*abd0*/  UMOV UR7, 0x10 ;  /* 0x0000001000077882 */ /* 0x000fe20000000000 */
[----:B------:R1:W-:Y:S01]  /*abe0*/  STL [R1+0x4], R5 ;  /* 0x0000040501007387 */ /* 0x0003e20000100800 */
[----:B------:R-:W-:Y:S01]  /*abf0*/  UMOV UR53, UR17 ;  /* 0x0000001100357c82 */ /* 0x000fe20008000000 */
[----:B------:R-:W-:Y:S01]  /*ac00*/  R2UR UR30, R2 ;  /* 0x00000000021e72ca */ /* 0x000fe200000e0000 */
[----:B------:R-:W-:Y:S01]  /*ac10*/  UIADD3 UR9, UR8, 0x30800, URZ ;  /* 0x0003080008097890 */ /* 0x000fe2000fffe03f */
[----:B------:R-:W-:Y:S01]  /*ac20*/  IADD3 R2, P2, R7, 0x3f0, RZ ;  /* 0x000003f007027810 */ /* 0x000fe20007f5e0ff */
[----:B------:R-:W-:Y:S01]  /*ac30*/  UIADD3 UR40, UR8, 0x4000, URZ ;  /* 0x0000400008287890 */ /* 0x000fe2000fffe03f */
[----:B------:R-:W-:-:S02]  /*ac40*/  UMOV UR42, 0x40 ;  /* 0x00000040002a7882 */ /* 0x000fc40000000000 */
[----:B------:R-:W-:Y:S01]  /*ac50*/  R2UR UR48, R2 ;  /* 0x00000000023072ca */ /* 0x000fe200000e0000 */
[--C-:B------:R-:W-:Y:S01]  /*ac60*/  IMAD.X R2, RZ, RZ, R6.reuse, P1 ;  /* 0x000000ffff027224 */ /* 0x100fe200008e0606 */
[----:B------:R-:W-:Y:S01]  /*ac70*/  UMOV UR43, UR11 ;  /* 0x0000000b002b7c82 */ /* 0x000fe20008000000 */
[----:B------:R-:W-:Y:S01]  /*ac80*/  UMOV UR44, UR12 ;  /* 0x0000000c002c7c82 */ /* 0x000fe20008000000 */
[----:B------:R-:W-:Y:S01]  /*ac90*/  UMOV UR45, UR13 ;  /* 0x0000000d002d7c82 */ /* 0x000fe20008000000 */
[----:B------:R-:W-:Y:S01]  /*aca0*/  UMOV UR41, UR9 ;  /* 0x0000000900297c82 */ /* 0x000fe20008000000 */
[----:B------:R-:W-:Y:S01]  /*acb0*/  R2UR UR31, R2 ;  /* 0x00000000021f72ca */ /* 0x000fe200000e0000 */
[----:B------:R-:W-:-:S05]  /*acc0*/  IMAD.X R2, RZ, RZ, R6, P2 ;  /* 0x000000ffff027224 */ /* 0x000fca00010e0606 */
[----:B------:R-:W-:Y:S02]  /*acd0*/  R2UR UR49, R2 ;  /* 0x00000000023172ca */ /* 0x000fe400000e0000 */
[----:B------:R-:W-:-:S04]  /*ace0*/  IADD3 R2, P1, R7, 0xf0, RZ ;  /* 0x000000f007027810 */ /* 0x000fc80007f3e0ff */
[----:B------:R-:W-:Y:S01]  /*acf0*/  R2UR UR34, R2 ;  /* 0x00000000022272ca */ /* 0x000fe200000e0000 */
[----:B------:R-:W-:Y:S01]  /*ad00*/  IMAD.X R3, RZ, RZ, R6, P1 ;  /* 0x000000ffff037224 */ /* 0x000fe200008e0606 */
[----:B------:R-:W-:-:S04]  /*ad10*/  ISETP.GE.AND P1, PT, R4, R5, PT ;  /* 0x000000050400720c */ /* 0x000fc80003f26270 */
[----:B------:R-:W-:-:S13]  /*ad20*/  R2UR UR35, R3 ;  /* 0x00000000032372ca */ /* 0x000fda00000e0000 */
        /* <DEDUP_REMOVED lines=20> */
[-C--:B------:R-:W-:Y:S01]  /*ae70*/  LOP3.LUT R17, RZ, R4.reuse, RZ, 0x33, !PT ;  /* 0x00000004ff117212 */ /* 0x080fe200078e33ff */
[C---:B------:R-:W-:Y:S02]  /*ae80*/  VIADD R5, R0.reuse, 0xfffffffe ;  /* 0xfffffffe00057836 */ /* 0x040fe40000000000 */
[----:B------:R-:W-:Y:S02]  /*ae90*/  IMAD.MOV.U32 R10, RZ, RZ, 0x1 ;  /* 0x00000001ff0a7424 */ /* 0x000fe400078e00ff */
[----:B------:R-:W-:Y:S01]  /*aea0*/  IMAD.IADD R17, R0, 0x1, R17 ;  /* 0x0000000100117824 */ /* 0x000fe200078e0211 */
[----:B------:R-:W-:Y:S01]  /*aeb0*/  ISETP.NE.AND P1, PT, R5, R4, PT ;  /* 0x000000040500720c */ /* 0x000fe20003f25270 */
[----:B------:R-:W-:-:S03]  /*aec0*/  IMAD.MOV.U32 R0, RZ, RZ, R4 ;  /* 0x000000ffff007224 */ /* 0x000fc600078e0004 */
[----:B------:R-:W-:-:S05]  /*aed0*/  LOP3.LUT R5, R17, 0x1, RZ, 0xc0, !PT ;  /* 0x0000000111057812 */ /* 0x000fca00078ec0ff */
[----:B------:R1:W-:Y:S04]  /*aee0*/  STL [R1+0x8], R5 ;  /* 0x0000080501007387 */ /* 0x0003e80000100800 */
[----:B------:R-:W-:Y:S05]  /*aef0*/  @!P1 BRA `(.L_x_3064) ;  /* 0x0000000800d09947 */ /* 0x000fea0003800000 */
[----:B------:R-:W-:Y:S02]  /*af00*/  IMAD.IADD R17, R17, 0x1, -R5 ;  /* 0x0000000111117824 */ /* 0x000fe400078e0a05 */
[----:B------:R-:W-:Y:S02]  /*af10*/  IMAD.MOV.U32 R0, RZ, RZ, R4 ;  /* 0x000000ffff007224 */ /* 0x000fe400078e0004 */
[----:B------:R-:W-:-:S07]  /*af20*/  IMAD.MOV.U32 R10, RZ, RZ, 0x1 ;  /* 0x00000001ff0a7424 */ /* 0x000fce00078e00ff */
.L_x_3073:
[----:B-123--:R-:W-:-:S04]  /*af30*/  SHF.L.U32 R18, R10, 0x1f, RZ ;  /* 0x0000001f0a127819 */ /* 0x00efc800000006ff */
[----:B------:R-:W2:Y:S02]  /*af40*/  SYNCS.PHASECHK.TRANS64.TRYWAIT P1, [R15+URZ+0x30840], R18 ;  /* 0x030840120f0075a7 */ /* 0x000ea4000802017f */
[----:B--2---:R-:W-:Y:S05]  /*af50*/  @!P1 BRA `(.L_x_3065) ;  /* 0x0000001800189947 */ /* 0x004fea0003800000 */
.L_x_3090:
        /* <DEDUP_REMOVED lines=8> */
.L_x_3066:
        /* <DEDUP_REMOVED lines=37> */
.L_x_3091:
        /* <DEDUP_REMOVED lines=8> */
.L_x_3068:
        /* <DEDUP_REMOVED lines=37> */
.L_x_3092:
        /* <DEDUP_REMOVED lines=8> */
.L_x_3070:
        /* <DEDUP_REMOVED lines=31> */
.L_x_3094:
        /* <DEDUP_REMOVED lines=8> */
.L_x_3072:
        /* <DEDUP_REMOVED lines=37> */
.L_x_3064:
[----:B------:R-:W4:Y:S02]  /*ba40*/  LDL.LU R4, [R1+0x8] ;  /* 0x0000080001047983 */ /* 0x000f240000300800 */
[----:B----4-:R-:W-:Y:S02]  /*ba50*/  ISETP.NE.AND P1, PT, R4, RZ, PT ;  /* 0x000000ff0400720c */ /* 0x010fe40003f25270 */
[----:B------:R4:W5:Y:S11]  /*ba60*/  LDL R4, [R1+0x4] ;  /* 0x0000040001047983 */ /* 0x0009760000100800 */
[----:B----4-:R-:W-:Y:S05]  /*ba70*/  @!P1 BRA `(.L_x_3063) ;  /* 0x00000004005c9947 */ /* 0x010fea0003800000 */
[----:B------:R-:W-:-:S04]  /*ba80*/  SHF.L.U32 R12, R10, 0x1f, RZ ;  /* 0x0000001f0a0c7819 */ /* 0x000fc800000006ff */
[----:B------:R-:W4:Y:S02]  /*ba90*/  SYNCS.PHASECHK.TRANS64.TRYWAIT P1, [R15+URZ+0x30840], R12 ;  /* 0x0308400c0f0075a7 */ /* 0x000f24000802017f */
[----:B----4-:R-:W-:Y:S05]  /*baa0*/  @!P1 BRA `(.L_x_3074) ;  /* 0x0000000c00989947 */ /* 0x010fea0003800000 */
.L_x_3095:
        /* <DEDUP_REMOVED lines=8> */
.L_x_3075:
        /* <DEDUP_REMOVED lines=34> */
.L_x_3096:
        /* <DEDUP_REMOVED lines=8> */
.L_x_3077:
[----:B------:R2:W5:Y:S01]  /*bdd0*/  LDL.LU R4, [R1+0x4] ;  /* 0x0000040001047983 */ /* 0x0005620000300800 */
        /* <DEDUP_REMOVED lines=18> */
[----:B------:R-:W-:-:S02]  /*bf00*/  UIADD3 UR16, UR32, 0x1e000, URZ ;  /* 0x0001e00020107890 */ /* 0x000fc4000fffe03f */
[----:B------:R-:W-:Y:S01]  /*bf10*/  LEA.HI.X.SX32 R5, R5, R14, 0x1, P0 ;  /* 0x0000000e05057211 */ /* 0x000fe200000f0eff */
[----:B------:R-:W-:Y:S01]  /*bf20*/  UIADD3 UR32, UR32, 0x28100, URZ ;  /* 0x0002810020207890 */ /* 0x000fe2000fffe03f */
[C---:B------:R-:W-:Y:S01]  /*bf30*/  LEA R9, P0, R0.reuse, R9, 0x2 ;  /* 0x0000000900097211 */ /* 0x040fe200078010ff */
[----:B------:R-:W-:Y:S01]  /*bf40*/  UMOV UR17, UR25 ;  /* 0x0000001900117c82 */ /* 0x000fe20008000000 */
[----:B------:R-:W-:Y:S01]  /*bf50*/  UMOV UR19, UR27 ;  /* 0x0000001b00137c82 */ /* 0x000fe20008000000 */
[----:B------:R-:W-:Y:S01]  /*bf60*/  UMOV UR33, UR25 ;  /* 0x0000001900217c82 */ /* 0x000fe20008000000 */
[----:B------:R-:W-:Y:S01]  /*bf70*/  LEA.HI.X R8, R0, R8, R5, 0x2, P0 ;  /* 0x0000000800087211 */ /* 0x000fe200000f1405 */
[----:B------:R2:W-:Y:S01]  /*bf80*/  UTMALDG.4D [UR24], [UR8], desc[UR30] ;  /* 0x00001e18080075b4 */ /* 0x0005e20008019000 */
[----:B------:R-:W-:Y:S01]  /*bf90*/  R2UR UR34, R9 ;  /* 0x00000000092272ca */ /* 0x000fe200000e0000 */
[----:B------:R-:W-:Y:S01]  /*bfa0*/  UMOV UR7, 0x10 ;  /* 0x0000001000077882 */ /* 0x000fe20000000000 */
[----:B------:R-:W-:Y:S01]  /*bfb0*/  R2UR UR35, R8 ;  /* 0x00000000082372ca */ /* 0x000fe200000e0000 */
[----:B------:R2:W-:-:S12]  /*bfc0*/  UTMALDG.4D [UR16], [UR8], desc[UR30] ;  /* 0x00001e10080075b4 */ /* 0x0005d80008019000 */
[----:B------:R2:W-:Y:S02]  /*bfd0*/  UBLKCP.S.G [UR32], [UR34], UR7 ;  /* 0x00000020220073ba */ /* 0x0005e40008000207 */
[----:B--2---:R-:W-:-:S07]  /*bfe0*/  IMAD.MOV.U32 R16, RZ, RZ, 0x1 ;  /* 0x00000001ff107424 */ /* 0x004fce00078e00ff */
.L_x_3063:
[----:B------:R-:W1:Y:S01]  /*bff0*/  S2R R0, SR_TID.X ;  /* 0x0000000000007919 */ /* 0x000e620000002100 */
[----:B------:R-:W-:Y:S01]  /*c000*/  IMAD R3, R16, 0x8, R15 ;  /* 0x0000000810037824 */ /* 0x000fe200078e020f */
[----:B-1----:R-:W-:Y:S02]  /*c010*/  LOP3.LUT R2, R0, 0x7f, RZ, 0xc0, !PT ;  /* 0x0000007f00027812 */ /* 0x002fe400078ec0ff */
[----:B------:R-:W-:Y:S02]  /*c020*/  SHF.L.U32 R0, R10, 0x1f, RZ ;  /* 0x0000001f0a007819 */ /* 0x000fe400000006ff */
[----:B------:R-:W-:Y:S02]  /*c030*/  ISETP.NE.AND P1, PT, R2, RZ, PT ;  /* 0x000000ff0200720c */ /* 0x000fe40003f25270 */
[----:B------:R-:W1:Y:S02]  /*c040*/  SYNCS.PHASECHK.TRANS64.TRYWAIT P0, [R3+URZ+0x30840], R0 ;  /* 0x03084000030075a7 */ /* 0x000e64000800017f */
[----:B-1----:R-:W-:Y:S09]  /*c050*/  @!P0 BRA `(.L_x_3078) ;  /* 0x0000000800548947 */ /* 0x002ff20003800000 */
.L_x_3097:
[----:B------:R-:W-:Y:S05]  /*c060*/  @P1 BRA `(.L_x_3079) ;  /* 0x0000000000181947 */ /* 0x000fea0003800000 */
[----:B------:R-:W1:Y:S01]  /*c070*/  S2R R2, SR_TID.X ;  /* 0x0000000000027919 */ /* 0x000e620000002100 */
[----:B------:R-:W-:-:S04]  /*c080*/  IMAD.MOV.U32 R0, RZ, RZ, 0x4100 ;  /* 0x00004100ff007424 */ /* 0x000fc800078e00ff */
[----:B------:R1:W-:Y:S02]  /*c090*/  SYNCS.ARRIVE.TRANS64 RZ, [R3+URZ+0x30830], R0 ;  /* 0x0308300003ff79a7 */ /* 0x0003e4000800003f */
[----:B-1----:R-:W-:-:S13]  /*c0a0*/  LOP3.LUT P0, RZ, R2, 0x1f, RZ, 0xc0, !PT ;  /* 0x0000001f02ff7812 */ /* 0x002fda000780c0ff */
[----:B------:R-:W-:Y:S05]  /*c0b0*/  @!P0 BRA `(.L_x_3079) ;  /* 0x0000000000048947 */ /* 0x000fea0003800000 */
[----:B------:R-:W-:Y:S01]  /*c0c0*/  BPT.TRAP 0x1 ;  /* 0x000000040000795c */ /* 0x000fe20000300000 */
.L_x_3079:
        /* <DEDUP_REMOVED lines=41> */
.L_x_3060:
[----:B------:R-:W-:Y:S05]  /*c360*/  BSYNC B0 ;  /* 0x0000000000007941 */ /* 0x000fea0003800000 */
.L_x_3056:
[----:B------:R-:W-:-:S03]  /*c370*/  UMOV UR7, 0xffffffff ;  /* 0xffffffff00077882 */ /* 0x000fc60000000000 */
[----:B------:R-:W-:Y:S05]  /*c380*/  BRA.DIV UR7, `(.L_x_3080) ;  /* 0x00000006079c7947 */ /* 0x000fea000b800000 */
[----:B------:R-:W-:-:S13]  /*c390*/  ELECT P6, URZ, PT ;  /* 0x00000000003f782f */ /* 0x000fda00038c0000 */
.L_x_3100:
[----:B------:R-:W-:Y:S05]  /*c3a0*/  @!P6 BRA `(.L_x_2934) ;  /* 0x000000000084e947 */ /* 0x000fea0003800000 */
[----:B------:R-:W-:-:S06]  /*c3b0*/  ULOP3.LUT UR7, UR38, 0x2, URZ, 0xfc, !UPT ;  /* 0x0000000226077892 */ /* 0x000fcc000f8efc3f */
[----:B------:R-:W-:-:S05]  /*c3c0*/  IMAD.U32 R0, RZ, RZ, UR7 ;  /* 0x00000007ff007e24 */ /* 0x000fca000f8e00ff */
[----:B------:R-:W-:-:S13]  /*c3d0*/  ISETP.NE.AND P2, PT, R0, 0x3, PT ;  /* 0x000000030000780c */ /* 0x000fda0003f45270 */
[----:B------:R-:W-:Y:S05]  /*c3e0*/  @!P2 BRA `(.L_x_3081) ;  /* 0x000000000004a947 */ /* 0x000fea0003800000 */
[----:B------:R-:W-:Y:S01]  /*c3f0*/  BPT.TRAP 0x1 ;  /* 0x000000040000795c */ /* 0x000fe20000300000 */
.L_x_3081:
        /* <DEDUP_REMOVED lines=15> */
.L_x_3101:
[----:B------:R-:W2:Y:S02]  /*c4f0*/  SYNCS.PHASECHK.TRANS64.TRYWAIT P0, [R3+URZ], R0 ;  /* 0x00000000030075a7 */ /* 0x000ea4000800017f */
[----:B--2---:R-:W-:Y:S05]  /*c500*/  @!P0 BRA `(.L_x_3083) ;  /* 0x0000000400708947 */ /* 0x004fea0003800000 */
.L_x_3102:
[----:B------:R-:W-:Y:S05]  /*c510*/  @!P2 BRA `(.L_x_3084) ;  /* 0x000000000004a947 */ /* 0x000fea0003800000 */
[----:B------:R-:W-:Y:S01]  /*c520*/  BPT.TRAP 0x1 ;  /* 0x000000040000795c */ /* 0x000fe20000300000 */
.L_x_3084:
[----:B--2---:R-:W-:-:S04]  /*c530*/  VIADD R3, R8, 0x30840 ;  /* 0x0003084008037836 */ /* 0x004fc80000000000 */
[----:B------:R-:W-:-:S04]  /*c540*/  IMAD R5, R2, 0x8, R3 ;  /* 0x0000000802057824 */ /* 0x000fc800078e0203 */
[----:B------:R-:W2:Y:S02]  /*c550*/  SYNCS.PHASECHK.TRANS64.TRYWAIT P0, [R5+URZ], R4 ;  /* 0x00000004050075a7 */ /* 0x000ea4000800017f */
[----:B--2---:R-:W-:Y:S05]  /*c560*/  @!P0 BRA `(.L_x_3085) ;  /* 0x00000004006c8947 */ /* 0x004fea0003800000 */
.L_x_3103:
[----:B------:R-:W-:-:S07]  /*c570*/  IMAD R3, R6, 0x8, R3 ;  /* 0x0000000806037824 */ /* 0x000fce00078e0203 */
.L_x_3086:
[----:B---3--:R3:W4:Y:S02]  /*c580*/  SYNCS.PHASECHK.TRANS64.TRYWAIT P0, [R3+URZ], R0 ;  /* 0x00000000030075a7 */ /* 0x008724000800017f */
[----:B----4-:R-:W-:Y:S05]  /*c590*/  @!P0 NANOSLEEP.SYNCS 0x989680 ;  /* 0x009896800000895d */ /* 0x010fea0003900000 */
[----:B------:R-:W4:Y:S02]  /*c5a0*/  @!P0 SYNCS.PHASECHK.TRANS64 P0, [R3+URZ], R0 ;  /* 0x00000000030085a7 */ /* 0x000f24000800007f */
[----:B----4-:R-:W-:Y:S05]  /*c5b0*/  @!P0 BRA `(.L_x_3086) ;  /* 0xfffffffc00f08947 */ /* 0x010fea000383ffff */
.L_x_2934:
[----:B------:R-:W-:Y:S05]  /*c5c0*/  BSYNC B6 ;  /* 0x0000000000067941 */ /* 0x000fea0003800000 */
.L_x_2926:
[----:B------:R-:W-:Y:S05]  /*c5d0*/  EXIT ;  /* 0x000000000000794d */ /* 0x000fea0003800000 */
.L_x_2944:
[----:B------:R-:W-:Y:S02]  /*c5e0*/  IMAD.MOV.U32 R12, RZ, RZ, RZ ;  /* 0x000000ffff0c7224 */ /* 0x000fe400078e00ff */
[----:B------:R-:W-:Y:S02]  /*c5f0*/  IMAD.MOV.U32 R11, RZ, RZ, 0x1f ;  /* 0x0000001fff0b7424 */ /* 0x000fe400078e00ff */
[----:B------:R-:W-:-:S07]  /*c600*/  IMAD.MOV.U32 R15, RZ, RZ, -0x1 ;  /* 0xffffffffff0f7424 */ /* 0x000fce00078e00ff */
[----:B------:R-:W-:Y:S05]  /*c610*/  WARPSYNC.COLLECTIVE R15, `(.L_x_3087) ;  /* 0x000000000f087348 */ /* 0x000fea0003c00000 */
[----:B------:R1:W2:Y:S02]  /*c620*/  SHFL.IDX P6, R14, R13, R12, R11 ;  /* 0x0000000c0d0e7389 */ /* 0x0002a400000c000b */
[----:B-12---:R-:W-:Y:S01]  /*c630*/  ENDCOLLECTIVE ;  /* 0x000000000000791b */ /* 0x006fe20003800000 */
.L_x_3087:
[----:B------:R-:W-:Y:S05]  /*c640*/  BRA `(.L_x_3088) ;  /* 0xffffff5000847947 */ /* 0x000fea000383ffff */
.L_x_2946:
        /* <DEDUP_REMOVED lines=8> */
.L_x_2950:
[----:B---3--:R3:W4:Y:S02]  /*c6d0*/  SYNCS.PHASECHK.TRANS64.TRYWAIT P1, [R0+URZ+0x30810], R209 ;  /* 0x030810d1000075a7 */ /* 0x008724000802017f */
[----:B----4-:R-:W-:Y:S05]  /*c6e0*/  @!P1 NANOSLEEP.SYNCS 0x989680 ;  /* 0x009896800000995d */ /* 0x010fea0003900000 */
[----:B------:R-:W4:Y:S02]  /*c6f0*/  @!P1 SYNCS.PHASECHK.TRANS64 P1, [R0+URZ+0x30810], R209 ;  /* 0x030810d1000095a7 */ /* 0x000f24000802007f */
[----:B----4-:R-:W-:Y:S05]  /*c700*/  @!P1 BRA `(.L_x_2950) ;  /* 0xfffffffc00f09947 */ /* 0x010fea000383ffff */
[----:B------:R-:W-:Y:S05]  /*c710*/  BRA `(.L_x_2949) ;  /* 0xffffff58006c7947 */ /* 0x000fea000383ffff */
.L_x_2954:
[----:B------:R1:W1:Y:S02]  /*c720*/  SYNCS.PHASECHK.TRANS64.TRYWAIT P1, [R0+URZ+0x30830], R209 ;  /* 0x030830d1000075a7 */ /* 0x000264000802017f */
[----:B-1----:R-:W-:Y:S05]  /*c730*/  @!P1 NANOSLEEP.SYNCS 0x989680 ;  /* 0x009896800000995d */ /* 0x002fea0003900000 */
[----:B------:R-:W1:Y:S02]  /*c740*/  @!P1 SYNCS.PHASECHK.TRANS64 P1, [R0+URZ+0x30830], R209 ;  /* 0x030830d1000095a7 */ /* 0x000e64000802007f */
[----:B-1----:R-:W-:Y:S05]  /*c750*/  @!P1 BRA `(.L_x_2954) ;  /* 0xfffffffc00f09947 */ /* 0x002fea000383ffff */
[----:B------:R-:W-:Y:S05]  /*c760*/  BRA `(.L_x_2953) ;  /* 0xffffff60008c7947 */ /* 0x000fea000383ffff */
.L_x_3061:
[----:B-1----:R1:W2:Y:S02]  /*c770*/  SYNCS.PHASECHK.TRANS64.TRYWAIT P0, [R15+URZ+0x30820], R2 ;  /* 0x030820020f0075a7 */ /* 0x0022a4000800017f */
[----:B--2---:R-:W-:Y:S05]  /*c780*/  @!P0 NANOSLEEP.SYNCS 0x989680 ;  /* 0x009896800000895d */ /* 0x004fea0003900000 */
[----:B------:R-:W2:Y:S02]  /*c790*/  @!P0 SYNCS.PHASECHK.TRANS64 P0, [R15+URZ+0x30820], R2 ;  /* 0x030820020f0085a7 */ /* 0x000ea4000800007f */
[----:B--2---:R-:W-:Y:S05]  /*c7a0*/  @!P0 BRA `(.L_x_3061) ;  /* 0xfffffffc00f08947 */ /* 0x004fea000383ffff */
[----:B------:R-:W-:Y:S05]  /*c7b0*/  BRA `(.L_x_3089) ;  /* 0xffffffe000307947 */ /* 0x000fea000383ffff */
.L_x_3065:
[----:B--2---:R2:W3:Y:S02]  /*c7c0*/  SYNCS.PHASECHK.TRANS64.TRYWAIT P1, [R15+URZ+0x30840], R18 ;  /* 0x030840120f0075a7 */ /* 0x0044e4000802017f */
[----:B---3--:R-:W-:Y:S05]  /*c7d0*/  @!P1 NANOSLEEP.SYNCS 0x989680 ;  /* 0x009896800000995d */ /* 0x008fea0003900000 */
[----:B------:R-:W3:Y:S02]  /*c7e0*/  @!P1 SYNCS.PHASECHK.TRANS64 P1, [R15+URZ+0x30840], R18 ;  /* 0x030840120f0095a7 */ /* 0x000ee4000802007f */
[----:B---3--:R-:W-:Y:S05]  /*c7f0*/  @!P1 BRA `(.L_x_3065) ;  /* 0xfffffffc00f09947 */ /* 0x008fea000383ffff */
[----:B------:R-:W-:Y:S05]  /*c800*/  BRA `(.L_x_3090) ;  /* 0xffffffe400d47947 */ /* 0x000fea000383ffff */
.L_x_3067:
[----:B-1----:R1:W3:Y:S02]  /*c810*/  SYNCS.PHASECHK.TRANS64.TRYWAIT P1, [R15+URZ+0x30828], R18 ;  /* 0x030828120f0075a7 */ /* 0x0022e4000802017f */
[----:B---3--:R-:W-:Y:S05]  /*c820*/  @!P1 NANOSLEEP.SYNCS 0x989680 ;  /* 0x009896800000995d */ /* 0x008fea0003900000 */
[----:B------:R-:W3:Y:S02]  /*c830*/  @!P1 SYNCS.PHASECHK.TRANS64 P1, [R15+URZ+0x30828], R18 ;  /* 0x030828120f0095a7 */ /* 0x000ee4000802007f */
[----:B---3--:R-:W-:Y:S05]  /*c840*/  @!P1 BRA `(.L_x_3067) ;  /* 0xfffffffc00f09947 */ /* 0x008fea000383ffff */
[----:B------:R-:W-:Y:S05]  /*c850*/  BRA `(.L_x_3091) ;  /* 0xffffffe800747947 */ /* 0x000fea000383ffff */
.L_x_3069:
[----:B---3--:R3:W4:Y:S02]  /*c860*/  SYNCS.PHASECHK.TRANS64.TRYWAIT P1, [R15+URZ+0x30848], R18 ;  /* 0x030848120f0075a7 */ /* 0x008724000802017f */
[----:B----4-:R-:W-:Y:S05]  /*c870*/  @!P1 NANOSLEEP.SYNCS 0x989680 ;  /* 0x009896800000995d */ /* 0x010fea0003900000 */
[----:B------:R-:W4:Y:S02]  /*c880*/  @!P1 SYNCS.PHASECHK.TRANS64 P1, [R15+URZ+0x30848], R18 ;  /* 0x030848120f0095a7 */ /* 0x000f24000802007f */
[----:B----4-:R-:W-:Y:S05]  /*c890*/  @!P1 BRA `(.L_x_3069) ;  /* 0xfffffffc00f09947 */ /* 0x010fea000383ffff */
[----:B------:R-:W-:Y:S05]  /*c8a0*/  BRA `(.L_x_3092) ;  /* 0xffffffec00147947 */ /* 0x000fea000383ffff */
.L_x_3071:
[----:B------:R-:W-:-:S07]  /*c8b0*/  SHF.L.U32 R4, R10, 0x1f, RZ ;  /* 0x0000001f0a047819 */ /* 0x000fce00000006ff */
.L_x_3093:
[----:B----4-:R4:W1:Y:S02]  /*c8c0*/  SYNCS.PHASECHK.TRANS64.TRYWAIT P1, [R15+URZ+0x30820], R4 ;  /* 0x030820040f0075a7 */ /* 0x010864000802017f */
[----:B-1----:R-:W-:Y:S05]  /*c8d0*/  @!P1 NANOSLEEP.SYNCS 0x989680 ;  /* 0x009896800000995d */ /* 0x002fea0003900000 */
[----:B------:R-:W1:Y:S02]  /*c8e0*/  @!P1 SYNCS.PHASECHK.TRANS64 P1, [R15+URZ+0x30820], R4 ;  /* 0x030820040f0095a7 */ /* 0x000e64000802007f */
[----:B-1----:R-:W-:Y:S05]  /*c8f0*/  @!P1 BRA `(.L_x_3093) ;  /* 0xfffffffc00f09947 */ /* 0x002fea000383ffff */
[----:B------:R-:W-:Y:S05]  /*c900*/  BRA `(.L_x_3094) ;  /* 0xffffffec00987947 */ /* 0x000fea000383ffff */
.L_x_3074:
[----:B----4-:R4:W1:Y:S02]  /*c910*/  SYNCS.PHASECHK.TRANS64.TRYWAIT P1, [R15+URZ+0x30840], R12 ;  /* 0x0308400c0f0075a7 */ /* 0x010864000802017f */
[----:B-1----:R-:W-:Y:S05]  /*c920*/  @!P1 NANOSLEEP.SYNCS 0x989680 ;  /* 0x009896800000995d */ /* 0x002fea0003900000 */
[----:B------:R-:W1:Y:S02]  /*c930*/  @!P1 SYNCS.PHASECHK.TRANS64 P1, [R15+URZ+0x30840], R12 ;  /* 0x0308400c0f0095a7 */ /* 0x000e64000802007f */
[----:B-1----:R-:W-:Y:S05]  /*c940*/  @!P1 BRA `(.L_x_3074) ;  /* 0xfffffffc00f09947 */ /* 0x002fea000383ffff */
[----:B------:R-:W-:Y:S05]  /*c950*/  BRA `(.L_x_3095) ;  /* 0xfffffff000547947 */ /* 0x000fea000383ffff */
.L_x_3076:
[----:B-1----:R1:W2:Y:S02]  /*c960*/  SYNCS.PHASECHK.TRANS64.TRYWAIT P1, [R15+URZ+0x30828], R12 ;  /* 0x0308280c0f0075a7 */ /* 0x0022a4000802017f */
[----:B--2---:R-:W-:Y:S05]  /*c970*/  @!P1 NANOSLEEP.SYNCS 0x989680 ;  /* 0x009896800000995d */ /* 0x004fea0003900000 */
[----:B------:R-:W2:Y:S02]  /*c980*/  @!P1 SYNCS.PHASECHK.TRANS64 P1, [R15+URZ+0x30828], R12 ;  /* 0x0308280c0f0095a7 */ /* 0x000ea4000802007f */
[----:B--2---:R-:W-:Y:S05]  /*c990*/  @!P1 BRA `(.L_x_3076) ;  /* 0xfffffffc00f09947 */ /* 0x004fea000383ffff */
[----:B------:R-:W-:Y:S05]  /*c9a0*/  BRA `(.L_x_3096) ;  /* 0xfffffff000e87947 */ /* 0x000fea000383ffff */
.L_x_3078:
[----:B------:R1:W1:Y:S02]  /*c9b0*/  SYNCS.PHASECHK.TRANS64.TRYWAIT P0, [R3+URZ+0x30840], R0 ;  /* 0x03084000030075a7 */ /* 0x000264000800017f */
[----:B-1----:R-:W-:Y:S05]  /*c9c0*/  @!P0 NANOSLEEP.SYNCS 0x989680 ;  /* 0x009896800000895d */ /* 0x002fea0003900000 */
[----:B------:R-:W1:Y:S02]  /*c9d0*/  @!P0 SYNCS.PHASECHK.TRANS64 P0, [R3+URZ+0x30840], R0 ;  /* 0x03084000030085a7 */ /* 0x000e64000800007f */
[----:B-1----:R-:W-:Y:S05]  /*c9e0*/  @!P0 BRA `(.L_x_3078) ;  /* 0xfffffffc00f08947 */ /* 0x002fea000383ffff */
[----:B------:R-:W-:Y:S05]  /*c9f0*/  BRA `(.L_x_3097) ;  /* 0xfffffff400987947 */ /* 0x000fea000383ffff */
.L_x_3080:
[----:B------:R-:W-:Y:S01]  /*ca00*/  BSSY B0, `(.L_x_3098) ;  /* 0x0000006000007945 */ /* 0x000fe20003800000 */
[----:B------:R-:W-:-:S07]  /*ca10*/  IMAD.MOV.U32 R15, RZ, RZ, -0x1 ;  /* 0xffffffffff0f7424 */ /* 0x000fce00078e00ff */
[----:B------:R-:W-:Y:S05]  /*ca20*/  WARPSYNC.COLLECTIVE R15, `(.L_x_3099) ;  /* 0x000000000f0c7348 */ /* 0x000fea0003c00000 */
[----:B------:R-:W-:Y:S02]  /*ca30*/  ELECT P6, UR62, PT ;  /* 0x00000000003e782f */ /* 0x000fe400038c0000 */
[----:B------:R-:W-:Y:S01]  /*ca40*/  MOV R14, UR62 ;  /* 0x0000003e000e7c02 */ /* 0x000fe20008000f00 */
[----:B------:R-:W-:Y:S10]  /*ca50*/  ENDCOLLECTIVE ;  /* 0x000000000000791b */ /* 0x000ff40003800000 */
.L_x_3099:
[----:B------:R-:W-:Y:S05]  /*ca60*/  BSYNC B0 ;  /* 0x0000000000007941 */ /* 0x000fea0003800000 */
.L_x_3098:
[----:B------:R-:W-:Y:S05]  /*ca70*/  BRA `(.L_x_3100) ;  /* 0xfffffff800487947 */ /* 0x000fea000383ffff */
.L_x_3082:
[----:B-1----:R1:W2:Y:S02]  /*ca80*/  SYNCS.PHASECHK.TRANS64.TRYWAIT P0, [R7+URZ], R4 ;  /* 0x00000004070075a7 */ /* 0x0022a4000800017f */
[----:B--2---:R-:W-:Y:S05]  /*ca90*/  @!P0 NANOSLEEP.SYNCS 0x989680 ;  /* 0x009896800000895d */ /* 0x004fea0003900000 */
[----:B------:R-:W2:Y:S02]  /*caa0*/  @!P0 SYNCS.PHASECHK.TRANS64 P0, [R7+URZ], R4 ;  /* 0x00000004070085a7 */ /* 0x000ea4000800007f */
[----:B--2---:R-:W-:Y:S05]  /*cab0*/  @!P0 BRA `(.L_x_3082) ;  /* 0xfffffffc00f08947 */ /* 0x004fea000383ffff */
[----:B------:R-:W-:Y:S05]  /*cac0*/  BRA `(.L_x_3101) ;  /* 0xfffffff800887947 */ /* 0x000fea000383ffff */
.L_x_3083:
[----:B--2---:R2:W3:Y:S02]  /*cad0*/  SYNCS.PHASECHK.TRANS64.TRYWAIT P0, [R3+URZ], R0 ;  /* 0x00000000030075a7 */ /* 0x0044e4000800017f */
[----:B---3--:R-:W-:Y:S05]  /*cae0*/  @!P0 NANOSLEEP.SYNCS 0x989680 ;  /* 0x009896800000895d */ /* 0x008fea0003900000 */
[----:B------:R-:W3:Y:S02]  /*caf0*/  @!P0 SYNCS.PHASECHK.TRANS64 P0, [R3+URZ], R0 ;  /* 0x00000000030085a7 */ /* 0x000ee4000800007f */
[----:B---3--:R-:W-:Y:S05]  /*cb00*/  @!P0 BRA `(.L_x_3083) ;  /* 0xfffffffc00f08947 */ /* 0x008fea000383ffff */
[----:B------:R-:W-:Y:S05]  /*cb10*/  BRA `(.L_x_3102) ;  /* 0xfffffff8007c7947 */ /* 0x000fea000383ffff */
.L_x_3085:
[----:B--2---:R2:W3:Y:S02]  /*cb20*/  SYNCS.PHASECHK.TRANS64.TRYWAIT P0, [R5+URZ], R4 ;  /* 0x00000004050075a7 */ /* 0x0044e4000800017f */
[----:B---3--:R-:W-:Y:S05]  /*cb30*/  @!P0 NANOSLEEP.SYNCS 0x989680 ;  /* 0x009896800000895d */ /* 0x008fea0003900000 */
[----:B------:R-:W3:Y:S02]  /*cb40*/  @!P0 SYNCS.PHASECHK.TRANS64 P0, [R5+URZ], R4 ;  /* 0x00000004050085a7 */ /* 0x000ee4000800007f */
[----:B---3--:R-:W-:Y:S05]  /*cb50*/  @!P0 BRA `(.L_x_3085) ;  /* 0xfffffffc00f08947 */ /* 0x008fea000383ffff */
[----:B------:R-:W-:Y:S05]  /*cb60*/  BRA `(.L_x_3103) ;  /* 0xfffffff800807947 */ /* 0x000fea000383ffff */
.L_x_3104:
        /* <DEDUP_REMOVED lines=9> */
.L_x_7310:


//--------------------- .text._ZN7cutlass13device_kernelIN5flash11enable_sm90INS1_16FlashAttnBwdSm90INS1_25CollectiveMainloopBwdSm90ILi2ELi2ELi2EN4cute5tupleIJNS5_1CILi1EEES8_S8_EEENS6_IJNS7_ILi64EEENS7_ILi128EEESB_EEENS_10bfloat16_tEfNS_4arch4Sm90ELb1ELb0ELb1ELb1ELb1ELb1ELb0ELb0ELi2ELi1ELi2ELi1ELb0EEENS1_21CollectiveEpilogueBwdISC_SD_SF_Li256ELb1ELb0ELi1EEENS1_25SingleTileBwdLPTSchedulerILb1ELi128ELb1EEEEEEEEEvNT_6ParamsE --------------------------
	.section	.text._ZN7cutlass13device_kernelIN5flash11enable_sm90INS1_16FlashAttnBwdSm90INS1_25CollectiveMainloopBwdSm90ILi2ELi2ELi2EN4cute5tupleIJNS5_1CILi1EEES8_S8_EEENS6_IJNS7_ILi64EEENS7_ILi128EEESB_EEENS_10bfloat16_tEfNS_4arch4Sm90ELb1ELb0ELb1ELb1ELb1ELb1ELb0ELb0ELi2ELi1ELi2ELi1ELb0EEENS1_21CollectiveEpilogueBwdISC_SD_SF_Li256ELb1ELb0ELi1EEENS1_25SingleTileBwdLPTSchedulerILb1ELi128ELb1EEEEEEEEEvNT_6ParamsE,"ax",@progbits
	.align	128
.text._ZN7cutlass13device_kernelIN5flash11enable_sm90INS1_16FlashAttnBwdSm90INS1_25CollectiveMainloopBwdSm90ILi2ELi2ELi2EN4cute5tupleIJNS5_1CILi1EEES8_S8_EEENS6_IJNS7_ILi64EEENS7_ILi128EEESB_EEENS_10bfloat16_tEfNS_4arch4Sm90ELb1ELb0ELb1ELb1ELb1ELb1ELb0ELb0ELi2ELi1ELi2ELi1ELb0EEENS1_21CollectiveEpilogueBwdISC_SD_SF_Li256ELb1ELb0ELi1EEENS1_25SingleTileBwdLPTSchedulerILb1ELi128ELb1EEEEEEEEEvNT_6ParamsE:
        .type           _ZN7cutlass13device_kernelIN5flash11enable_sm90INS1_16FlashAttnBwdSm90INS1_25CollectiveMainloopBwdSm90ILi2ELi2ELi2EN4cute5tupleIJNS5_1CILi1EEES8_S8_EEENS6_IJNS7_ILi64EEENS7_ILi128EEESB_EEENS_10bfloat16_tEfNS_4arch4Sm90ELb1ELb0ELb1ELb1ELb1ELb1ELb0ELb0ELi2ELi1ELi2ELi1ELb0EEENS1_21CollectiveEpilogueBwdISC_SD_SF_Li256ELb1ELb0ELi1EEENS1_25SingleTileBwdLPTSchedulerILb1ELi128ELb1EEEEEEEEEvNT_6ParamsE,@function
        .size           _ZN7cutlass13device_kernelIN5flash11enable_sm90INS1_16FlashAttnBwdSm90INS1_25CollectiveMainloopBwdSm90ILi2ELi2ELi2EN4cute5tupleIJNS5_1CILi1EEES8_S8_EEENS6_IJNS7_ILi64EEENS7_ILi128EEESB_EEENS_10bfloat16_tEfNS_4arch4Sm90ELb1ELb0ELb1ELb1ELb1ELb1ELb0ELb0ELi2ELi1ELi2ELi1ELb0EEENS1_21CollectiveEpilogueBwdISC_SD_SF_Li256ELb1ELb0ELi1EEENS1_25SingleTileBwdLPTSchedulerILb1ELi128ELb1EEEEEEEEEvNT_6ParamsE,(.L_x_7311 - _ZN7cutlass13device_kernelIN5flash11enable_sm90INS1_16FlashAttnBwdSm90INS1_25CollectiveMainloopBwdSm90ILi2ELi2ELi2EN4cute5tupleIJNS5_1CILi1EEES8_S8_EEENS6_IJNS7_ILi64EEENS7_ILi128EEESB_EEENS_10bfloat16_tEfNS_4arch4Sm90ELb1ELb0ELb1ELb1ELb1ELb1ELb0ELb0ELi2ELi1ELi2ELi1ELb0EEENS1_21CollectiveEpilogueBwdISC_SD_SF_Li256ELb1ELb0ELi1EEENS1_25SingleTileBwdLPTSchedulerILb1ELi128ELb1EEEEEEEEEvNT_6ParamsE)
        .other          _ZN7cutlass13device_kernelIN5flash11enable_sm90INS1_16FlashAttnBwdSm90INS1_25CollectiveMainloopBwdSm90ILi2ELi2ELi2EN4cute5tupleIJNS5_1CILi1EEES8_S8_EEENS6_IJNS7_ILi64EEENS7_ILi128EEESB_EEENS_10bfloat16_tEfNS_4arch4Sm90ELb1ELb0ELb1ELb1ELb1ELb1ELb0ELb0ELi2ELi1ELi2ELi1ELb0EEENS1_21CollectiveEpilogueBwdISC_SD_SF_Li256ELb1ELb0ELi1EEENS1_25SingleTileBwdLPTSchedulerILb1ELi128ELb1EEEEEEEEEvNT_6ParamsE,@"STO_CUDA_ENTRY STV_DEFAULT"
_ZN7cutlass13device_kernelIN5flash11enable_sm90INS1_16FlashAttnBwdSm90INS1_25CollectiveMainloopBwdSm90ILi2ELi2ELi2EN4cute5tupleIJNS5_1CILi1EEES8_S8_EEENS6_IJNS7_ILi64EEENS7_ILi128EEESB_EEENS_10bfloat16_tEfNS_4arch4Sm90ELb1ELb0ELb1ELb1ELb1ELb1ELb0ELb0ELi2ELi1ELi2ELi1ELb0EEENS1_21CollectiveEpilogueBwdISC_SD_SF_Li256ELb1ELb0ELi1EEENS1_25SingleTileBwdLPTSchedulerILb1ELi128ELb1EEEEEEEEEvNT_6ParamsE:
        /* <DEDUP_REMOVED lines=24> */
.L_x_3106:
[----:B------:R-:W-:Y:S05]  /*0180*/  BSYNC B0 ;  /* 0x0000000000007941 */ /* 0x000fea0003800000 */
.L_x_3105:
        /* <DEDUP_REMOVED lines=37> */
.L_x_3107:
        /* <DEDUP_REMOVED lines=22> */
.L_x_3108:
[----:B------:R-:W-:Y:S01]  /*0540*/  PLOP3.LUT P0, PT, PT, PT, UP0, 0x80, 0x0 ;  /* 0x000000000000781c */ /* 0x000fe20003f0f008 */
[----:B------:R-:W-:Y:S01]  /*0550*/  NOP ;  /* 0x0000000000007918 */ /* 0x000fe20000000000 */
[----:B------:R-:W-:Y:S01]  /*0560*/  ULDC.64 UR46, c[0x0][0x208] ;  /* 0x00008200002e7ab9 */ /* 0x000fe20000000a00 */
[----:B------:R-:W-:Y:S01]  /*0570*/  BSSY B6, `(.L_x_3109) ;  /* 0x0000c97000067945 */ /* 0x000fe20003800000 */
[----:B-12-4-:R-:W-:Y:S09]  /*0580*/  BAR.SYNC.DEFER_BLOCKING 0x0 ;  /* 0x0000000000007b1d */ /* 0x016ff20000010000 */
[----:B------:R-:W-:Y:S05]  /*0590*/  @!P0 BRA `(.L_x_3110) ;  /* 0x0000008000588947 */ /* 0x000fea0003800000 */
.L_x_3111:
        /* <DEDUP_REMOVED lines=32> */
.L_x_3112:
[----:B------:R-:W-:Y:S01]  /*07a0*/  ULDC UR8, c[0x0][0x8c4] ;  /* 0x0002310000087ab9 */ /* 0x000fe20000000800 */
[----:B------:R-:W-:Y:S01]  /*07b0*/  UMOV UR7, UR9 ;  /* 0x0000000900077c82 */ /* 0x000fe20008000000 */
[----:B------:R-:W-:-:S11]  /*07c0*/  UISETP.NE.AND UP0, UPT, UR8, 0x1, UPT ;  /* 0x000000010800788c */ /* 0x000fd6000bf05270 */
[----:B------:R-:W-:Y:S02]  /*07d0*/  @UP0 ULDC.64 UR10, c[0x0][0x8c8] ;  /* 0x00023200000a0ab9 */ /* 0x000fe40000000a00 */
[----:B------:R-:W-:-:S04]  /*07e0*/  UIMAD.WIDE.U32 UR4, UR9, UR10, URZ ;  /* 0x0000000a090472a5 */ /* 0x000fc8000f8e003f */
[----:B------:R-:W-:-:S04]  /*07f0*/  @UP0 USHF.R.U32.HI UR7, URZ, UR11, UR5 ;  /* 0x0000000b3f070299 */ /* 0x000fc80008011605 */
[----:B------:R-:W-:-:S12]  /*0800*/  UIMAD UR4, UR7, UR8, URZ ;  /* 0x00000008070472a4 */ /* 0x000fd8000f8e023f */
.L_x_3113:
        /* <DEDUP_REMOVED lines=23> */
.L_x_3114:
        /* <DEDUP_REMOVED lines=14> */
.L_x_3116:
[----:B------:R-:W-:-:S05]  /*0a60*/  ULDC UR4, c[0x0][0x8ec] ;  /* 0x00023b0000047ab9 */ /* 0x000fca0000000800 */
.L_x_3115:
[----:B------:R-:W-:Y:S02]  /*0a70*/  UIADD3 UR4, UR4, 0x7f, URZ ;  /* 0x0000007f04047890 */ /* 0x000fe4000fffe03f */
[----:B------:R-:W-:Y:S02]  /*0a80*/  ULOP3.LUT UR39, URZ, UR7, URZ, 0x33, !UPT ;  /* 0x000000073f277292 */ /* 0x000fe4000f8e333f */
[----:B------:R-:W-:-:S04]  /*0a90*/  USHF.R.S32.HI UR5, URZ, 0x1f, UR4 ;  /* 0x0000001f3f057899 */ /* 0x000fc80008011404 */
[----:B------:R-:W-:-:S04]  /*0aa0*/  ULEA.HI UR5, UR5, UR4, URZ, 0x7 ;  /* 0x0000000405057291 */ /* 0x000fc8000f8f383f */
[----:B------:R-:W-:-:S04]  /*0ab0*/  USHF.R.S32.HI UR5, URZ, 0x7, UR5 ;  /* 0x000000073f057899 */ /* 0x000fc80008011405 */
[----:B------:R-:W-:Y:S02]  /*0ac0*/  UISETP.GT.AND UP0, UPT, UR5, UR7, UPT ;  /* 0x000000070500728c */ /* 0x000fe4000bf04270 */
[----:B------:R-:W-:Y:S02]  /*0ad0*/  UIADD3 UR39, UR5, UR39, URZ ;  /* 0x0000002705277290 */ /* 0x000fe4000fffe03f */
[----:B------:R-:W-:-:S06]  /*0ae0*/  USEL UR37, UR37, 0xffffffff, UP0 ;  /* 0xffffffff25257887 */ /* 0x000fcc0008000000 */
        /* <DEDUP_REMOVED lines=14> */
.L_x_3118:
        /* <DEDUP_REMOVED lines=14> */
.L_x_3119:
        /* <DEDUP_REMOVED lines=11> */
.L_x_3120:
        /* <DEDUP_REMOVED lines=13> */
.L_x_3121:
        /* <DEDUP_REMOVED lines=104> */
.L_x_3124:
        /* <DEDUP_REMOVED lines=15> */
.L_x_3123:
        /* <DEDUP_REMOVED lines=23> */
.L_x_3126:
        /* <DEDUP_REMOVED lines=15> */
.L_x_3125:
        /* <DEDUP_REMOVED lines=8> */
.L_x_3289:
        /* <DEDUP_REMOVED lines=15> */
.L_x_3128:
        /* <DEDUP_REMOVED lines=104> */
.L_x_3140:
[----:B------:R-:W-:-:S05]  /*1ff0*/  IMAD.U32 R0, RZ, RZ, UR38 ;  /* 0x00000026ff007e24 */ /* 0x000fca000f8e00ff */
[----:B------:R-:W-:-:S04]  /*2000*/  LOP3.LUT R0, R0, 0x1, RZ, 0xfc, !PT ;  /* 0x0000000100007812 */ /* 0x000fc800078efcff */
[----:B------:R-:W-:-:S13]  /*2010*/  ISETP.NE.AND P0, PT, R0, 0x3, PT ;  /* 0x000000030000780c */ /* 0x000fda0003f05270 */
[----:B------:R-:W-:Y:S05]  /*2020*/  @!P0 BRA `(.L_x_3130) ;  /* 0x0000000000048947 */ /* 0x000fea0003800000 */
[----:B------:R-:W-:Y:S01]  /*2030*/  BPT.TRAP 0x1 ;  /* 0x000000040000795c */ /* 0x000fe20000300000 */
.L_x_3130:
        /* <DEDUP_REMOVED lines=8> */
.L_x_3131:
[----:B---3--:R-:W-:Y:S05]  /*20c0*/  @P1 BRA `(.L_x_3132) ;  /* 0x0000000000081947 */ /* 0x008fea0003800000 */
[----:B------:R-:W3:Y:S02]  /*20d0*/  SYNCS.PHASECHK.TRANS64.TRYWAIT P1, [R0+URZ+0x30810], R209 ;  /* 0x030810d1000075a7 */ /* 0x000ee4000802017f */
[----:B---3--:R-:W-:Y:S05]  /*20e0*/  @!P1 BRA `(.L_x_3133) ;  /* 0x000000ac00c09947 */ /* 0x008fea0003800000 */
.L_x_3132:
        /* <DEDUP_REMOVED lines=84> */
.L_x_3134:
[----:B------:R1:W1:Y:S01]  /*2630*/  SYNCS.PHASECHK.TRANS64.TRYWAIT P1, [R0+URZ+0x30830], R209 ;  /* 0x030830d1000075a7 */ /* 0x000262000802017f */
[----:B------:R-:W-:Y:S05]  /*2640*/  @!P0 BRA `(.L_x_3135) ;  /* 0x0000000000048947 */ /* 0x000fea0003800000 */
[----:B------:R-:W-:Y:S01]  /*2650*/  BPT.TRAP 0x1 ;  /* 0x000000040000795c */ /* 0x000fe20000300000 */
.L_x_3135:
        /* <DEDUP_REMOVED lines=54> */
.L_x_3136:
        /* <DEDUP_REMOVED lines=492> */
.L_x_3138:
        /* <DEDUP_REMOVED lines=49> */
.L_x_3139:
        /* <DEDUP_REMOVED lines=78> */
.L_x_3122:
        /* <DEDUP_REMOVED lines=163> */
.L_x_3142:
        /* <DEDUP_REMOVED lines=60> */
.L_x_3144:
[----:B------:R-:W-:Y:S05]  /*5e60*/  BSYNC B0 ;  /* 0x0000000000007941 */ /* 0x000fea0003800000 */
.L_x_3143:
        /* <DEDUP_REMOVED lines=15> */
.L_x_3146:
[----:B------:R-:W-:Y:S05]  /*5f60*/  BSYNC B0 ;  /* 0x0000000000007941 */ /* 0x000fea0003800000 */
.L_x_3145:
        /* <DEDUP_REMOVED lines=18> */
.L_x_3148:
[----:B------:R-:W-:Y:S05]  /*6090*/  BSYNC B0 ;  /* 0x0000000000007941 */ /* 0x000fea0003800000 */
.L_x_3147:
        /* <DEDUP_REMOVED lines=17> */
.L_x_3150:
[----:B------:R-:W-:Y:S05]  /*61b0*/  BSYNC B0 ;  /* 0x0000000000007941 */ /* 0x000fea0003800000 */
.L_x_3149:
        /* <DEDUP_REMOVED lines=18> */
.L_x_3152:
[----:B------:R-:W-:Y:S05]  /*62e0*/  BSYNC B0 ;  /* 0x0000000000007941 */ /* 0x000fea0003800000 */
.L_x_3151:
        /* <DEDUP_REMOVED lines=18> */
.L_x_3154:
[----:B------:R-:W-:Y:S05]  /*6410*/  BSYNC B0 ;  /* 0x0000000000007941 */ /* 0x000fea0003800000 */
.L_x_3153:
        /* <DEDUP_REMOVED lines=19> */
.L_x_3156:
[----:B------:R-:W-:Y:S05]  /*6550*/  BSYNC B0 ;  /* 0x0000000000007941 */ /* 0x000fea0003800000 */
.L_x_3155:
        /* <DEDUP_REMOVED lines=18> */
.L_x_3158:
[----:B------:R-:W-:Y:S05]  /*6680*/  BSYNC B0 ;  /* 0x0000000000007941 */ /* 0x000fea0003800000 */
.L_x_3157:
        /* <DEDUP_REMOVED lines=39> */
.L_x_3160:
[----:B------:R-:W-:Y:S05]  /*6900*/  BSYNC B0 ;  /* 0x0000000000007941 */ /* 0x000fea0003800000 */
.L_x_3159:
        /* <DEDUP_REMOVED lines=17> */
.L_x_3162:
[----:B------:R-:W-:Y:S05]  /*6a20*/  BSYNC B0 ;  /* 0x0000000000007941 */ /* 0x000fea0003800000 */
.L_x_3161:
        /* <DEDUP_REMOVED lines=15> */
.L_x_3164:
[----:B------:R-:W-:Y:S05]  /*6b20*/  BSYNC B0 ;  /* 0x0000000000007941 */ /* 0x000fea0003800000 */
.L_x_3163:
        /* <DEDUP_REMOVED lines=15> */
.L_x_3166:
[----:B------:R-:W-:Y:S05]  /*6c20*/  BSYNC B0 ;  /* 0x0000000000007941 */ /* 0x000fea0003800000 */
.L_x_3165:
        /* <DEDUP_REMOVED lines=15> */
.L_x_3168:
[----:B------:R-:W-:Y:S05]  /*6d20*/  BSYNC B0 ;  /* 0x0000000000007941 */ /* 0x000fea0003800000 */
.L_x_3167:
        /* <DEDUP_REMOVED lines=15> */
.L_x_3170:
[----:B------:R-:W-:Y:S05]  /*6e20*/  BSYNC B0 ;  /* 0x0000000000007941 */ /* 0x000fea0003800000 */
.L_x_3169:
        /* <DEDUP_REMOVED lines=15> */
.L_x_3172:
[----:B------:R-:W-:Y:S05]  /*6f20*/  BSYNC B0 ;  /* 0x0000000000007941 */ /* 0x000fea0003800000 */
.L_x_3171:
        /* <DEDUP_REMOVED lines=15> */
.L_x_3141:
        /* <DEDUP_REMOVED lines=40> */
.L_x_3173:
        /* <DEDUP_REMOVED lines=50> */
.L_x_3175:
[----:B------:R-:W-:Y:S05]  /*75c0*/  BSYNC B0 ;  /* 0x0000000000007941 */ /* 0x000fea0003800000 */
.L_x_3174:
        /* <DEDUP_REMOVED lines=16> */
.L_x_3177:
[----:B------:R-:W-:Y:S05]  /*76d0*/  BSYNC B0 ;  /* 0x0000000000007941 */ /* 0x000fea0003800000 */
.L_x_3176:
        /* <DEDUP_REMOVED lines=16> */
.L_x_3179:
[----:B------:R-:W-:Y:S05]  /*77e0*/  BSYNC B0 ;  /* 0x0000000000007941 */ /* 0x000fea0003800000 */
.L_x_3178:
        /* <DEDUP_REMOVED lines=17> */
.L_x_3181:
[----:B------:R-:W-:Y:S05]  /*7900*/  BSYNC B0 ;  /* 0x0000000000007941 */ /* 0x000fea0003800000 */
.L_x_3180:
        /* <DEDUP_REMOVED lines=16> */
.L_x_3183:
[----:B------:R-:W-:Y:S05]  /*7a10*/  BSYNC B0 ;  /* 0x0000000000007941 */ /* 0x000fea0003800000 */
.L_x_3182:
        /* <DEDUP_REMOVED lines=17> */
.L_x_3185:
[----:B------:R-:W-:Y:S05]  /*7b30*/  BSYNC B0 ;  /* 0x0000000000007941 */ /* 0x000fea0003800000 */
.L_x_3184:
        /* <DEDUP_REMOVED lines=18> */
.L_x_3187:
[----:B------:R-:W-:Y:S05]  /*7c60*/  BSYNC B0 ;  /* 0x0000000000007941 */ /* 0x000fea0003800000 */
.L_x_3186:
        /* <DEDUP_REMOVED lines=17> */
.L_x_3189:
[----:B------:R-:W-:Y:S05]  /*7d80*/  BSYNC B0 ;  /* 0x0000000000007941 */ /* 0x000fea0003800000 */
.L_x_3188:
        /* <DEDUP_REMOVED lines=38> */
.L_x_3191:
[----:B------:R-:W-:Y:S05]  /*7ff0*/  BSYNC B0 ;  /* 0x0000000000007941 */ /* 0x000fea0003800000 */
.L_x_3190:
        /* <DEDUP_REMOVED lines=16> */
.L_x_3193:
[----:B------:R-:W-:Y:S05]  /*8100*/  BSYNC B0 ;  /* 0x0000000000007941 */ /* 0x000fea0003800000 */
.L_x_3192:
        /* <DEDUP_REMOVED lines=15> */
.L_x_3195:
[----:B------:R-:W-:Y:S05]  /*8200*/  BSYNC B0 ;  /* 0x0000000000007941 */ /* 0x000fea0003800000 */
.L_x_3194:
        /* <DEDUP_REMOVED lines=15> */
.L_x_3197:
[----:B------:R-:W-:Y:S05]  /*8300*/  BSYNC B0 ;  /* 0x0000000000007941 */ /* 0x000fea0003800000 */
.L_x_3196:
        /* <DEDUP_REMOVED lines=15> */
.L_x_3199:
[----:B------:R-:W-:Y:S05]  /*8400*/  BSYNC B0 ;  /* 0x0000000000007941 */ /* 0x000fea0003800000 */
.L_x_3198:
        /* <DEDUP_REMOVED lines=15> */
.L_x_3201:
[----:B------:R-:W-:Y:S05]  /*8500*/  BSYNC B0 ;  /* 0x0000000000007941 */ /* 0x000fea0003800000 */
.L_x_3200:
        /* <DEDUP_REMOVED lines=15> */
.L_x_3203:
[----:B------:R-:W-:Y:S05]  /*8600*/  BSYNC B0 ;  /* 0x0000000000007941 */ /* 0x000fea0003800000 */
.L_x_3202:
        /* <DEDUP_REMOVED lines=15> */
.L_x_3110:
        /* <DEDUP_REMOVED lines=29> */
.L_x_3205:
[----:B------:R-:W-:Y:S01]  /*88d0*/  ULDC UR9, c[0x0][0x8c4] ;  /* 0x0002310000097ab9 */ /* 0x000fe20000000800 */
[----:B------:R-:W-:Y:S01]  /*88e0*/  UMOV UR7, UR8 ;  /* 0x0000000800077c82 */ /* 0x000fe20008000000 */
[----:B------:R-:W-:-:S11]  /*88f0*/  UISETP.NE.AND UP0, UPT, UR9, 0x1, UPT ;  /* 0x000000010900788c */ /* 0x000fd6000bf05270 */
[----:B------:R-:W-:Y:S02]  /*8900*/  @UP0 ULDC.64 UR10, c[0x0][0x8c8] ;  /* 0x00023200000a0ab9 */ /* 0x000fe40000000a00 */
[----:B------:R-:W-:-:S04]  /*8910*/  UIMAD.WIDE.U32 UR4, UR8, UR10, URZ ;  /* 0x0000000a080472a5 */ /* 0x000fc8000f8e003f */
[----:B------:R-:W-:-:S04]  /*8920*/  @UP0 USHF.R.U32.HI UR7, URZ, UR11, UR5 ;  /* 0x0000000b3f070299 */ /* 0x000fc80008011605 */
[----:B------:R-:W-:-:S12]  /*8930*/  UIMAD UR4, UR7, UR9, URZ ;  /* 0x00000009070472a4 */ /* 0x000fd8000f8e023f */
.L_x_3206:
        /* <DEDUP_REMOVED lines=23> */
.L_x_3207:
        /* <DEDUP_REMOVED lines=13> */
.L_x_3209:
[----:B------:R-:W-:-:S05]  /*8b80*/  ULDC UR4, c[0x0][0x8ec] ;  /* 0x00023b0000047ab9 */ /* 0x000fca0000000800 */
.L_x_3208:
[----:B------:R-:W-:-:S04]  /*8b90*/  UIADD3 UR4, UR4, 0x7f, URZ ;  /* 0x0000007f04047890 */ /* 0x000fc8000fffe03f */
[----:B------:R-:W-:-:S04]  /*8ba0*/  USHF.R.S32.HI UR5, URZ, 0x1f, UR4 ;  /* 0x0000001f3f057899 */ /* 0x000fc80008011404 */
[----:B------:R-:W-:-:S04]  /*8bb0*/  ULEA.HI UR5, UR5, UR4, URZ, 0x7 ;  /* 0x0000000405057291 */ /* 0x000fc8000f8f383f */
[----:B------:R-:W-:-:S04]  /*8bc0*/  USHF.R.S32.HI UR5, URZ, 0x7, UR5 ;  /* 0x000000073f057899 */ /* 0x000fc80008011405 */
[----:B------:R-:W-:Y:S02]  /*8bd0*/  UISETP.GT.AND UP0, UPT, UR5, UR7, UPT ;  /* 0x000000070500728c */ /* 0x000fe4000bf04270 */
[----:B------:R-:W-:Y:S02]  /*8be0*/  ULOP3.LUT UR7, URZ, UR7, URZ, 0x33, !UPT ;  /* 0x000000073f077292 */ /* 0x000fe4000f8e333f */
[----:B------:R-:W-:Y:S02]  /*8bf0*/  USEL UR10, UR10, 0xffffffff, UP0 ;  /* 0xffffffff0a0a7887 */ /* 0x000fe40008000000 */
[----:B------:R-:W-:-:S04]  /*8c00*/  UIADD3 UR7, UR5, UR7, URZ ;  /* 0x0000000705077290 */ /* 0x000fc8000fffe03f */
        /* <DEDUP_REMOVED lines=40> */
.L_x_3210:
        /* <DEDUP_REMOVED lines=13> */
.L_x_3211:
        /* <DEDUP_REMOVED lines=12> */
.L_x_3212:
[----:B------:R-:W-:Y:S01]  /*9020*/  ULEA UR8, UR7, UR14, 0x7 ;  /* 0x0000000e07087291 */ /* 0x000fe2000f8e383f */
[----:B------:R-:W-:-:S03]  /*9030*/  ULDC UR9, c[0x0][0x74c] ;  /* 0x0001d30000097ab9 */ /* 0x000fc60000000800 */
[----:B------:R-:W-:Y:S02]  /*9040*/  UIADD3 UR9, UR8, -UR9, -UR11 ;  /* 0x8000000908097290 */ /* 0x000fe4000fffe80b */
        /* <DEDUP_REMOVED lines=13> */
[----:B------:R-:W1:Y:S01]  /*9120*/  S2R R0, SR_TID.X ;  /* 0x0000000000007919 */ /* 0x000e620000002100 */
[----:B------:R-:W-:Y:S01]  /*9130*/  UIMAD UR16, UR20, UR18, URZ ;  /* 0x00000012141072a4 */ /* 0x000fe2000f8e023f */
[----:B------:R-:W-:Y:S01]  /*9140*/  LOP3.LUT R8, RZ, UR7, RZ, 0x33, !PT ;  /* 0x00000007ff087c12 */ /* 0x000fe2000f8e33ff */
[----:B------:R-:W-:Y:S02]  /*9150*/  USHF.R.S32.HI UR15, URZ, 0x1f, UR10 ;  /* 0x0000001f3f0f7899 */ /* 0x000fe4000801140a */
[----:B------:R-:W-:Y:S02]  /*9160*/  UIMAD UR17, UR6, UR19, UR16 ;  /* 0x00000013061172a4 */ /* 0x000fe4000f8e0210 */
[----:B------:R-:W-:Y:S02]  /*9170*/  UIADD3 UR19, UR11, 0x7f, URZ ;  /* 0x0000007f0b137890 */ /* 0x000fe4000fffe03f */
[----:B------:R-:W-:Y:S01]  /*9180*/  UIMAD.WIDE.U32 UR8, UR6, UR18, URZ ;  /* 0x00000012060872a5 */ /* 0x000fe2000f8e003f */
[----:B------:R-:W-:Y:S01]  /*9190*/  ULDC UR21, c[0x0][0x288] ;  /* 0x0000a20000157ab9 */ /* 0x000fe20000000800 */
[----:B------:R-:W-:-:S02]  /*91a0*/  UIADD3 UR16, UR12, -UR13, URZ ;  /* 0x8000000d0c107290 */ /* 0x000fc4000fffe03f */
[----:B------:R-:W-:Y:S01]  /*91b0*/  UIADD3 UR14, UR11, 0xbf, -UR14 ;  /* 0x000000bf0b0e7890 */ /* 0x000fe2000fffe80e */
[----:B------:R-:W-:Y:S01]  /*91c0*/  ULDC UR22, c[0x0][0x760] ;  /* 0x0001d80000167ab9 */ /* 0x000fe20000000800 */
[----:B------:R-:W-:Y:S02]  /*91d0*/  USEL UR29, UR10, URZ, !UP0 ;  /* 0x0000003f0a1d7287 */ /* 0x000fe4000c000000 */
[----:B------:R-:W-:Y:S02]  /*91e0*/  USEL UR23, UR15, URZ, !UP0 ;  /* 0x0000003f0f177287 */ /* 0x000fe4000c000000 */
[----:B------:R-:W-:Y:S02]  /*91f0*/  UIMAD UR18, UR10, UR21, URZ ;  /* 0x000000150a1272a4 */ /* 0x000fe4000f8e023f */
[----:B------:R-:W-:Y:S02]  /*9200*/  USHF.R.S32.HI UR11, URZ, 0x1f, UR19 ;  /* 0x0000001f3f0b7899 */ /* 0x000fe40008011413 */
[----:B------:R-:W-:-:S02]  /*9210*/  UIMAD UR15, UR21, UR22, URZ ;  /* 0x00000016150f72a4 */ /* 0x000fc4000f8e023f */
[----:B------:R-:W-:Y:S02]  /*9220*/  UIADD3 UR10, UP0, UR4, UR8, URZ ;  /* 0x00000008040a7290 */ /* 0x000fe4000ff1e03f */
[----:B------:R-:W-:Y:S02]  /*9230*/  UIADD3 UR17, UR9, UR17, URZ ;  /* 0x0000001109117290 */ /* 0x000fe4000fffe03f */
[----:B------:R-:W-:Y:S01]  /*9240*/  ULOP3.LUT UR21, UR16, 0x1, URZ, 0xc0, !UPT ;  /* 0x0000000110157892 */ /* 0x000fe2000f8ec03f */
[----:B-1----:R-:W-:Y:S01]  /*9250*/  LOP3.LUT R0, R0, 0x1f, RZ, 0xc0, !PT ;  /* 0x0000001f00007812 */ /* 0x002fe200078ec0ff */
[----:B------:R-:W-:Y:S02]  /*9260*/  ULEA.HI UR22, UR11, UR19, URZ, 0x7 ;  /* 0x000000130b167291 */ /* 0x000fe4000f8f383f */
[----:B------:R-:W-:Y:S02]  /*9270*/  UIADD3.X UR11, UR5, UR17, URZ, UP0, !UPT ;  /* 0x00000011050b7290 */ /* 0x000fe400087fe43f */
[----:B------:R-:W-:Y:S01]  /*9280*/  UISETP.NE.U32.AND UP0, UPT, UR21, 0x1, UPT ;  /* 0x000000011500788c */ /* 0x000fe2000bf05070 */
[----:B------:R-:W-:Y:S01]  /*9290*/  ULDC.64 UR30, c[0x0][0x2e0] ;  /* 0x0000b800001e7ab9 */ /* 0x000fe20000000a00 */
[----:B------:R-:W-:-:S02]  /*92a0*/  UIADD3 UR16, UP1, UR6, UR18, URZ ;  /* 0x0000001206107290 */ /* 0x000fc4000ff3e03f */
[----:B------:R-:W-:Y:S02]  /*92b0*/  UIMAD UR6, UR23, UR30, URZ ;  /* 0x0000001e170672a4 */ /* 0x000fe4000f8e023f */
[----:B------:R-:W-:Y:S01]  /*92c0*/  PLOP3.LUT P1, PT, PT, PT, UP0, 0x80, 0x0 ;  /* 0x000000000000781c */ /* 0x000fe20003f2f008 */
[----:B------:R-:W-:Y:S02]  /*92d0*/  UIMAD.WIDE.U32 UR10, UR29, UR30, UR10 ;  /* 0x0000001e1d0a72a5 */ /* 0x000fe4000f8e000a */
[----:B------:R-:W-:Y:S01]  /*92e0*/  UIMAD UR21, UR29, UR31, UR6 ;  /* 0x0000001f1d1572a4 */ /* 0x000fe2000f8e0206 */
[----:B------:R-:W-:Y:S01]  /*92f0*/  ELECT P0, URZ, PT ;  /* 0x00000000003f782f */ /* 0x000fe20003800000 */
[----:B------:R-:W-:Y:S02]  /*9300*/  ULEA.HI.X.SX32 UR20, UR18, UR20, 0x1, UP1 ;  /* 0x0000001412147291 */ /* 0x000fe400088f0e3f */
[----:B------:R-:W-:Y:S02]  /*9310*/  USHF.R.S32.HI UR22, URZ, 0x7, UR22 ;  /* 0x000000073f167899 */ /* 0x000fe40008011416 */
[----:B------:R-:W-:-:S04]  /*9320*/  UIADD3 UR32, UR11, UR21, URZ ;  /* 0x000000150b207290 */ /* 0x000fc8000fffe03f */
[----:B------:R-:W-:Y:S08]  /*9330*/  @P1 BRA `(.L_x_3213) ;  /* 0x0000000400881947 */ /* 0x000ff00003800000 */
        /* <DEDUP_REMOVED lines=18> */
.L_x_3216:
[----:B------:R-:W2:Y:S04]  /*9460*/  LDG.E.STRONG.GPU R4, desc[UR46][R2.64] ;  /* 0x0000002e02047981 */ /* 0x000ea8000c1ef900 */
[----:B--2---:R-:W-:Y:S01]  /*9470*/  CCTL.IVALL ;  /* 0x00000000ff00798f */ /* 0x004fe20002000000 */
[----:B------:R-:W-:Y:S05]  /*9480*/  YIELD ;  /* 0x0000000000007946 */ /* 0x000fea0003800000 */
[----:B------:R-:W-:-:S13]  /*9490*/  ISETP.NE.AND P1, PT, R4, R5, PT ;  /* 0x000000050400720c */ /* 0x000fda0003f25270 */
[----:B------:R-:W-:Y:S05]  /*94a0*/  @P1 BRA `(.L_x_3216) ;  /* 0xfffffffc00ec1947 */ /* 0x000fea000383ffff */
.L_x_3215:
[----:B------:R-:W-:Y:S05]  /*94b0*/  BSYNC B0 ;  /* 0x0000000000007941 */ /* 0x000fea0003800000 */
.L_x_3214:
[----:B------:R-:W-:-:S03]  /*94c0*/  UMOV UR6, 0xffffffff ;  /* 0xffffffff00067882 */ /* 0x000fc60000000000 */
[----:B------:R-:W-:Y:S05]  /*94d0*/  BRA.DIV UR6, `(.L_x_3217) ;  /* 0x0000003a06ec7947 */ /* 0x000fea000b800000 */
[----:B------:R-:W-:Y:S01]  /*94e0*/  NOP ;  /* 0x0000000000007918 */ /* 0x000fe20000000000 */
.L_x_3292:
        /* <DEDUP_REMOVED lines=22> */
.L_x_3219:
[----:B------:R-:W-:Y:S05]  /*9650*/  BSYNC B0 ;  /* 0x0000000000007941 */ /* 0x000fea0003800000 */
.L_x_3218:
        /* <DEDUP_REMOVED lines=9> */
[----:B------:R-:W-:Y:S02]  /*96f0*/  UIADD3 UR24, UP0, UR6, UR10, URZ ;  /* 0x0000000a06187290 */ /* 0x000fe4000ff1e03f */
[----:B-1----:R-:W-:Y:S02]  /*9700*/  ULEA UR23, UR23, UR7, 0x18 ;  /* 0x0000000717177291 */ /* 0x002fe4000f8ec03f */
[----:B------:R-:W-:Y:S02]  /*9710*/  ULEA.HI.X.SX32 UR7, UR6, UR32, 0x1, UP0 ;  /* 0x0000002006077291 */ /* 0x000fe400080f0e3f */
        /* <DEDUP_REMOVED lines=8> */
.L_x_3221:
[----:B------:R-:W-:Y:S05]  /*97a0*/  BSYNC B0 ;  /* 0x0000000000007941 */ /* 0x000fea0003800000 */
.L_x_3220:
[----:B------:R-:W-:Y:S06]  /*97b0*/  BAR.ARV 0xa, 0xa0 ;  /* 0x0282800000007b1d */ /* 0x000fec0000002000 */
[----:B------:R-:W-:Y:S04]  /*97c0*/  BSSY B0, `(.L_x_3222) ;  /* 0x0000003000007945 */ /* 0x000fe80003800000 */
[----:B------:R-:W-:Y:S05]  /*97d0*/  @!P0 BRA `(.L_x_3223) ;  /* 0x0000000000048947 */ /* 0x000fea0003800000 */
[----:B------:R-:W-:-:S04]  /*97e0*/  DEPBAR.LE SB0, 0x0 ;  /* 0x000080000000791a */ /* 0x000fc80000000000 */
.L_x_3223:
[----:B------:R-:W-:Y:S05]  /*97f0*/  BSYNC B0 ;  /* 0x0000000000007941 */ /* 0x000fea0003800000 */
.L_x_3222:
        /* <DEDUP_REMOVED lines=19> */
.L_x_3225:
[----:B------:R-:W-:Y:S05]  /*9930*/  BSYNC B0 ;  /* 0x0000000000007941 */ /* 0x000fea0003800000 */
.L_x_3224:
[----:B------:R-:W-:Y:S01]  /*9940*/  UIADD3 UR7, UR13, 0x1, URZ ;  /* 0x000000010d077890 */ /* 0x000fe2000fffe03f */
[----:B------:R-:W-:Y:S11]  /*9950*/  BRA `(.L_x_3226) ;  /* 0x0000000000047947 */ /* 0x000ff60003800000 */
.L_x_3213:
[----:B------:R-:W-:-:S05]  /*9960*/  UMOV UR7, UR13 ;  /* 0x0000000d00077c82 */ /* 0x000fca0008000000 */
.L_x_3226:
[----:B------:R-:W-:-:S04]  /*9970*/  UIADD3 UR6, UR13, 0x1, URZ ;  /* 0x000000010d067890 */ /* 0x000fc8000fffe03f */
[----:B------:R-:W-:-:S06]  /*9980*/  UISETP.NE.AND UP0, UPT, UR12, UR6, UPT ;  /* 0x000000060c00728c */ /* 0x000fcc000bf05270 */
[----:B------:R-:W-:-:S13]  /*9990*/  PLOP3.LUT P1, PT, PT, PT, UP0, 0x80, 0x0 ;  /* 0x000000000000781c */ /* 0x000fda0003f2f008 */
[----:B------:R-:W-:Y:S05]  /*99a0*/  @!P1 BRA `(.L_x_3117) ;  /* 0x00000034004c9947 */ /* 0x000fea0003800000 */
[----:B------:R-:W-:Y:S01]  /*99b0*/  UMOV UR18, UR8 ;  /* 0x0000000800127c82 */ /* 0x000fe20008000000 */
[----:B------:R-:W-:Y:S01]  /*99c0*/  UMOV UR19, UR17 ;  /* 0x0000001100137c82 */ /* 0x000fe20008000000 */
[----:B------:R-:W-:Y:S01]  /*99d0*/  ULDC.64 UR24, c[0x0][0x2c0] ;  /* 0x0000b00000187ab9 */ /* 0x000fe20000000a00 */
[----:B------:R-:W-:Y:S01]  /*99e0*/  UIMAD.WIDE.U32 UR18, UR29, UR30, UR18 ;  /* 0x0000001e1d1272a5 */ /* 0x000fe2000f8e0012 */
[----:B------:R-:W-:Y:S01]  /*99f0*/  UMOV UR23, UR7 ;  /* 0x0000000700177c82 */ /* 0x000fe20008000000 */
[----:B------:R-:W-:Y:S02]  /*9a00*/  UMOV UR6, URZ ;  /* 0x0000003f00067c82 */ /* 0x000fe40008000000 */
[----:B------:R-:W-:-:S04]  /*9a10*/  UIADD3 UR27, UP0, UR4, UR18, URZ ;  /* 0x00000012041b7290 */ /* 0x000fc8000ff1e03f */
[----:B------:R-:W-:Y:S02]  /*9a20*/  UIADD3.X UR18, UR5, UR21, UR19, UP0, !UPT ;  /* 0x0000001505127290 */ /* 0x000fe400087fe413 */
[----:B------:R-:W-:-:S04]  /*9a30*/  ULEA UR26, UP0, UR27, UR24, 0x2 ;  /* 0x000000181b1a7291 */ /* 0x000fc8000f80103f */
[----:B------:R-:W-:Y:S02]  /*9a40*/  ULEA.HI.X UR27, UR27, UR25, UR18, 0x2, UP0 ;  /* 0x000000191b1b7291 */ /* 0x000fe400080f1412 */
[----:B------:R-:W-:-:S04]  /*9a50*/  UIADD3 UR26, UP0, UR26, 0x4000, URZ ;  /* 0x000040001a1a7890 */ /* 0x000fc8000ff1e03f */
[----:B------:R-:W-:-:S12]  /*9a60*/  UIADD3.X UR27, URZ, UR27, URZ, UP0, !UPT ;  /* 0x0000001b3f1b7290 */ /* 0x000fd800087fe43f */
.L_x_3251:
        /* <DEDUP_REMOVED lines=18> */
.L_x_3229:
[----:B------:R-:W2:Y:S04]  /*9b90*/  LDG.E.STRONG.GPU R4, desc[UR46][R2.64] ;  /* 0x0000002e02047981 */ /* 0x000ea8000c1ef900 */
[----:B--2---:R-:W-:Y:S01]  /*9ba0*/  CCTL.IVALL ;  /* 0x00000000ff00798f */ /* 0x004fe20002000000 */
[----:B------:R-:W-:Y:S05]  /*9bb0*/  YIELD ;  /* 0x0000000000007946 */ /* 0x000fea0003800000 */
[----:B------:R-:W-:-:S13]  /*9bc0*/  ISETP.NE.AND P1, PT, R4, R5, PT ;  /* 0x000000050400720c */ /* 0x000fda0003f25270 */
[----:B------:R-:W-:Y:S05]  /*9bd0*/  @P1 BRA `(.L_x_3229) ;  /* 0xfffffffc00ec1947 */ /* 0x000fea000383ffff */
.L_x_3228:
[----:B------:R-:W-:Y:S05]  /*9be0*/  BSYNC B0 ;  /* 0x0000000000007941 */ /* 0x000fea0003800000 */
.L_x_3227:
[----:B------:R-:W-:-:S03]  /*9bf0*/  UMOV UR24, 0xffffffff ;  /* 0xffffffff00187882 */ /* 0x000fc60000000000 */
[----:B------:R-:W-:Y:S05]  /*9c00*/  BRA.DIV UR24, `(.L_x_3230) ;  /* 0x00000036183c7947 */ /* 0x000fea000b800000 */
[----:B------:R-:W-:Y:S01]  /*9c10*/  NOP ;  /* 0x0000000000007918 */ /* 0x000fe20000000000 */
.L_x_3295:
        /* <DEDUP_REMOVED lines=19> */
.L_x_3232:
[----:B------:R-:W-:Y:S05]  /*9d50*/  BSYNC B0 ;  /* 0x0000000000007941 */ /* 0x000fea0003800000 */
.L_x_3231:
        /* <DEDUP_REMOVED lines=15> */
.L_x_3234:
[----:B------:R-:W-:Y:S05]  /*9e50*/  BSYNC B0 ;  /* 0x0000000000007941 */ /* 0x000fea0003800000 */
.L_x_3233:
[----:B------:R-:W-:Y:S06]  /*9e60*/  BAR.ARV 0xa, 0xa0 ;  /* 0x0282800000007b1d */ /* 0x000fec0000002000 */
[----:B------:R-:W-:Y:S04]  /*9e70*/  BSSY B0, `(.L_x_3235) ;  /* 0x0000003000007945 */ /* 0x000fe80003800000 */
[----:B------:R-:W-:Y:S05]  /*9e80*/  @!P0 BRA `(.L_x_3236) ;  /* 0x0000000000048947 */ /* 0x000fea0003800000 */
[----:B------:R-:W-:-:S04]  /*9e90*/  DEPBAR.LE SB0, 0x0 ;  /* 0x000080000000791a */ /* 0x000fc80000000000 */
.L_x_3236:
[----:B------:R-:W-:Y:S05]  /*9ea0*/  BSYNC B0 ;  /* 0x0000000000007941 */ /* 0x000fea0003800000 */
.L_x_3235:
        /* <DEDUP_REMOVED lines=19> */
.L_x_3238:
[----:B------:R-:W-:Y:S05]  /*9fe0*/  BSYNC B0 ;  /* 0x0000000000007941 */ /* 0x000fea0003800000 */
.L_x_3237:
        /* <DEDUP_REMOVED lines=17> */
.L_x_3241:
[----:B------:R-:W2:Y:S04]  /*a100*/  LDG.E.STRONG.GPU R4, desc[UR46][R2.64] ;  /* 0x0000002e02047981 */ /* 0x000ea8000c1ef900 */
[----:B--2---:R-:W-:Y:S01]  /*a110*/  CCTL.IVALL ;  /* 0x00000000ff00798f */ /* 0x004fe20002000000 */
[----:B------:R-:W-:Y:S05]  /*a120*/  YIELD ;  /* 0x0000000000007946 */ /* 0x000fea0003800000 */
[----:B------:R-:W-:-:S13]  /*a130*/  ISETP.NE.AND P1, PT, R4, R5, PT ;  /* 0x000000050400720c */ /* 0x000fda0003f25270 */
[----:B------:R-:W-:Y:S05]  /*a140*/  @P1 BRA `(.L_x_3241) ;  /* 0xfffffffc00ec1947 */ /* 0x000fea000383ffff */
.L_x_3240:
[----:B------:R-:W-:Y:S05]  /*a150*/  BSYNC B0 ;  /* 0x0000000000007941 */ /* 0x000fea0003800000 */
.L_x_3239:
[----:B------:R-:W-:-:S03]  /*a160*/  UMOV UR18, 0xffffffff ;  /* 0xffffffff00127882 */ /* 0x000fc60000000000 */
[----:B------:R-:W-:Y:S05]  /*a170*/  BRA.DIV UR18, `(.L_x_3242) ;  /* 0x0000002e12fc7947 */ /* 0x000fea000b800000 */
[----:B------:R-:W-:Y:S01]  /*a180*/  NOP ;  /* 0x0000000000007918 */ /* 0x000fe20000000000 */
.L_x_3298:
        /* <DEDUP_REMOVED lines=15> */
.L_x_3244:
[----:B------:R-:W-:Y:S05]  /*a280*/  BSYNC B0 ;  /* 0x0000000000007941 */ /* 0x000fea0003800000 */
.L_x_3243:
        /* <DEDUP_REMOVED lines=15> */
.L_x_3246:
[----:B------:R-:W-:Y:S05]  /*a380*/  BSYNC B0 ;  /* 0x0000000000007941 */ /* 0x000fea0003800000 */
.L_x_3245:
[----:B------:R-:W-:Y:S06]  /*a390*/  BAR.ARV 0xa, 0xa0 ;  /* 0x0282800000007b1d */ /* 0x000fec0000002000 */
[----:B------:R-:W-:Y:S04]  /*a3a0*/  BSSY B0, `(.L_x_3247) ;  /* 0x0000003000007945 */ /* 0x000fe80003800000 */
[----:B------:R-:W-:Y:S05]  /*a3b0*/  @!P0 BRA `(.L_x_3248) ;  /* 0x0000000000048947 */ /* 0x000fea0003800000 */
[----:B------:R-:W-:-:S04]  /*a3c0*/  DEPBAR.LE SB0, 0x0 ;  /* 0x000080000000791a */ /* 0x000fc80000000000 */
.L_x_3248:
[----:B------:R-:W-:Y:S05]  /*a3d0*/  BSYNC B0 ;  /* 0x0000000000007941 */ /* 0x000fea0003800000 */
.L_x_3247:
        /* <DEDUP_REMOVED lines=19> */
.L_x_3250:
[----:B------:R-:W-:Y:S05]  /*a510*/  BSYNC B0 ;  /* 0x0000000000007941 */ /* 0x000fea0003800000 */
.L_x_3249:
[----:B------:R-:W-:Y:S02]  /*a520*/  UIADD3 UR7, UR7, 0x2, URZ ;  /* 0x0000000207077890 */ /* 0x000fe4000fffe03f */
[----:B------:R-:W-:Y:S02]  /*a530*/  UIADD3 UR6, UR6, 0x4000, URZ ;  /* 0x0000400006067890 */ /* 0x000fe4000fffe03f */
[----:B------:R-:W-:-:S06]  /*a540*/  UISETP.GE.AND UP0, UPT, UR7, UR12, UPT ;  /* 0x0000000c0700728c */ /* 0x000fcc000bf06270 */
[----:B------:R-:W-:-:S13]  /*a550*/  PLOP3.LUT P1, PT, PT, PT, UP0, 0x80, 0x0 ;  /* 0x000000000000781c */ /* 0x000fda0003f2f008 */
[----:B------:R-:W-:Y:S05]  /*a560*/  @!P1 BRA `(.L_x_3251) ;  /* 0xfffffff400409947 */ /* 0x000fea000383ffff */
[----:B------:R-:W-:Y:S05]  /*a570*/  BRA `(.L_x_3117) ;  /* 0x0000002800587947 */ /* 0x000fea0003800000 */
.L_x_3204:
[----:B------:R-:W1:Y:S01]  /*a580*/  LDC R5, c[0x0][0x8d0] ;  /* 0x00023400ff057b82 */ /* 0x000e620000000800 */
[----:B------:R-:W2:Y:S01]  /*a590*/  S2R R3, SR_CTAID.X ;  /* 0x0000000000037919 */ /* 0x000ea20000002500 */
[----:B------:R-:W-:Y:S01]  /*a5a0*/  ULDC UR4, c[0x0][0x8e8] ;  /* 0x00023a0000047ab9 */ /* 0x000fe20000000800 */
[----:B-1----:R-:W-:Y:S01]  /*a5b0*/  ISETP.NE.AND P0, PT, R5, 0x1, PT ;  /* 0x000000010500780c */ /* 0x002fe20003f05270 */
[----:B--2---:R-:W-:-:S12]  /*a5c0*/  IMAD.MOV.U32 R2, RZ, RZ, R3 ;  /* 0x000000ffff027224 */ /* 0x004fd800078e0003 */
[----:B------:R-:W1:Y:S08]  /*a5d0*/  @P0 LDC R0, c[0x0][0x8d4] ;  /* 0x00023500ff000b82 */ /* 0x000e700000000800 */
[----:B------:R-:W2:Y:S01]  /*a5e0*/  @P0 LDC R7, c[0x0][0x8d8] ;  /* 0x00023600ff070b82 */ /* 0x000ea20000000800 */
[----:B-1----:R-:W-:-:S05]  /*a5f0*/  @P0 IMAD.HI.U32 R0, R3, R0, RZ ;  /* 0x0000000003000227 */ /* 0x002fca00078e00ff */
[----:B--2---:R-:W-:-:S04]  /*a600*/  @P0 SHF.R.U32.HI R2, RZ, R7, R0 ;  /* 0x00000007ff020219 */ /* 0x004fc80000011600 */
[----:B------:R-:W-:Y:S01]  /*a610*/  ISETP.GE.AND P0, PT, R2, UR4, PT ;  /* 0x0000000402007c0c */ /* 0x000fe2000bf06270 */
[----:B------:R-:W-:-:S04]  /*a620*/  IMAD.MOV R0, RZ, RZ, -R2 ;  /* 0x000000ffff007224 */ /* 0x000fc800078e0a02 */
[----:B------:R-:W-:-:S08]  /*a630*/  IMAD R5, R5, R0, R3 ;  /* 0x0000000005057224 */ /* 0x000fd000078e0203 */
[----:B------:R-:W-:Y:S05]  /*a640*/  @!P0 BRA `(.L_x_3252) ;  /* 0x0000000000208947 */ /* 0x000fea0003800000 */
[----:B------:R-:W1:Y:S01]  /*a650*/  LDC R3, c[0x0][0x8dc] ;  /* 0x00023700ff037b82 */ /* 0x000e620000000800 */
[----:B------:R-:W-:Y:S01]  /*a660*/  IMAD.MOV.U32 R0, RZ, RZ, R5 ;  /* 0x000000ffff007224 */ /* 0x000fe200078e0005 */
[----:B-1----:R-:W-:-:S13]  /*a670*/  ISETP.NE.AND P0, PT, R3, 0x1, PT ;  /* 0x000000010300780c */ /* 0x002fda0003f05270 */
[----:B------:R-:W1:Y:S02]  /*a680*/  @P0 LDC.64 R6, c[0x0][0x8e0] ;  /* 0x00023800ff060b82 */ /* 0x000e640000000a00 */
[----:B-1----:R-:W-:-:S05]  /*a690*/  @P0 IMAD.HI.U32 R4, R5, R6, RZ ;  /* 0x0000000605040227 */ /* 0x002fca00078e00ff */
[----:B------:R-:W-:-:S05]  /*a6a0*/  @P0 SHF.R.U32.HI R0, RZ, R7, R4 ;  /* 0x00000007ff000219 */ /* 0x000fca0000011604 */
[----:B------:R-:W-:Y:S01]  /*a6b0*/  IMAD R3, R0, R3, RZ ;  /* 0x0000000300037224 */ /* 0x000fe200078e02ff */
[----:B------:R-:W-:Y:S06]  /*a6c0*/  BRA `(.L_x_3253) ;  /* 0x00000000001c7947 */ /* 0x000fec0003800000 */
.L_x_3252:
[----:B------:R-:W1:Y:S01]  /*a6d0*/  LDC R3, c[0x0][0x8c4] ;  /* 0x00023100ff037b82 */ /* 0x000e620000000800 */
[----:B------:R-:W-:Y:S01]  /*a6e0*/  IMAD.MOV.U32 R0, RZ, RZ, R5 ;  /* 0x000000ffff007224 */ /* 0x000fe200078e0005 */
[----:B-1----:R-:W-:-:S13]  /*a6f0*/  ISETP.NE.AND P0, PT, R3, 0x1, PT ;  /* 0x000000010300780c */ /* 0x002fda0003f05270 */
[----:B------:R-:W1:Y:S02]  /*a700*/  @P0 LDC.64 R6, c[0x0][0x8c8] ;  /* 0x00023200ff060b82 */ /* 0x000e640000000a00 */
[----:B-1----:R-:W-:-:S05]  /*a710*/  @P0 IMAD.HI.U32 R4, R5, R6, RZ ;  /* 0x0000000605040227 */ /* 0x002fca00078e00ff */
[----:B------:R-:W-:-:S05]  /*a720*/  @P0 SHF.R.U32.HI R0, RZ, R7, R4 ;  /* 0x00000007ff000219 */ /* 0x000fca0000011604 */
[----:B------:R-:W-:-:S07]  /*a730*/  IMAD R3, R0, R3, RZ ;  /* 0x0000000300037224 */ /* 0x000fce00078e02ff */
.L_x_3253:
[----:B------:R-:W1:Y:S01]  /*a740*/  LDC R8, c[0x0][0x8b8] ;  /* 0x00022e00ff087b82 */ /* 0x000e620000000800 */
[----:B------:R-:W-:Y:S01]  /*a750*/  IMAD.IADD R3, R5, 0x1, -R3 ;  /* 0x0000000105037824 */ /* 0x000fe200078e0a03 */
[----:B------:R-:W-:-:S06]  /*a760*/  ULDC.64 UR6, c[0x0][0x8f8] ;  /* 0x00023e0000067ab9 */ /* 0x000fcc0000000a00 */
[----:B------:R-:W2:Y:S01]  /*a770*/  LDC R4, c[0x0][0x8c4] ;  /* 0x00023100ff047b82 */ /* 0x000ea20000000800 */
[C---:B-1----:R-:W-:Y:S02]  /*a780*/  ISETP.NE.AND P0, PT, R8.reuse, 0x1, PT ;  /* 0x000000010800780c */ /* 0x042fe40003f05270 */
[----:B------:R-:W-:Y:S01]  /*a790*/  R2UR UR20, R8 ;  /* 0x00000000081472ca */ /* 0x000fe200000e0000 */
[----:B--2---:R-:W-:-:S04]  /*a7a0*/  IMAD R3, R2, R4, R3 ;  /* 0x0000000402037224 */ /* 0x004fc800078e0203 */
[----:B------:R-:W-:-:S06]  /*a7b0*/  IMAD.MOV.U32 R11, RZ, RZ, R3 ;  /* 0x000000ffff0b7224 */ /* 0x000fcc00078e0003 */
[----:B------:R-:W1:Y:S01]  /*a7c0*/  @P0 LDC R6, c[0x0][0x8bc] ;  /* 0x00022f00ff060b82 */ /* 0x000e620000000800 */
[----:B------:R-:W-:-:S07]  /*a7d0*/  R2UR UR5, R3 ;  /* 0x00000000030572ca */ /* 0x000fce00000e0000 */
[----:B------:R-:W2:Y:S01]  /*a7e0*/  @P0 LDC R7, c[0x0][0x8c0] ;  /* 0x00023000ff070b82 */ /* 0x000ea20000000800 */
[----:B-1----:R-:W-:-:S05]  /*a7f0*/  @P0 IMAD.HI.U32 R2, R3, R6, RZ ;  /* 0x0000000603020227 */ /* 0x002fca00078e00ff */
[----:B--2---:R-:W-:Y:S02]  /*a800*/  @P0 SHF.R.U32.HI R11, RZ, R7, R2 ;  /* 0x00000007ff0b0219 */ /* 0x004fe40000011602 */
[----:B------:R-:W-:-:S03]  /*a810*/  ISETP.NE.U32.AND P0, PT, RZ, UR6, PT ;  /* 0x00000006ff007c0c */ /* 0x000fc6000bf05070 */
[----:B------:R-:W-:Y:S01]  /*a820*/  IMAD.MOV R2, RZ, RZ, -R11 ;  /* 0x000000ffff027224 */ /* 0x000fe200078e0a0b */
[----:B------:R-:W-:-:S04]  /*a830*/  ISETP.NE.AND.EX P0, PT, RZ, UR7, PT, P0 ;  /* 0x00000007ff007c0c */ /* 0x000fc8000bf05300 */
[----:B------:R-:W-:-:S13]  /*a840*/  R2UR UR4, R2 ;  /* 0x00000000020472ca */ /* 0x000fda00000e0000 */
[----:B------:R-:W-:Y:S01]  /*a850*/  UIMAD UR20, UR20, UR4, UR5 ;  /* 0x00000004141472a4 */ /* 0x000fe2000f8e0205 */
[----:B------:R-:W-:Y:S11]  /*a860*/  @!P0 BRA `(.L_x_3254) ;  /* 0x0000000000108947 */ /* 0x000ff60003800000 */
[----:B------:R-:W1:Y:S02]  /*a870*/  LDC.64 R2, c[0x0][0x8f8] ;  /* 0x00023e00ff027b82 */ /* 0x000e640000000a00 */
[----:B-1----:R-:W-:-:S05]  /*a880*/  IMAD.WIDE R2, R11, 0x4, R2 ;  /* 0x000000040b027825 */ /* 0x002fca00078e0202 */
[----:B------:R2:W5:Y:S01]  /*a890*/  LDG.E R4, desc[UR46][R2.64] ;  /* 0x0000002e02047981 */ /* 0x000562000c1e1900 */
[----:B------:R-:W-:Y:S05]  /*a8a0*/  BRA `(.L_x_3255) ;  /* 0x00000000002c7947 */ /* 0x000fea0003800000 */
.L_x_3254:
        /* <DEDUP_REMOVED lines=10> */
.L_x_3256:
[----:B------:R-:W1:Y:S02]  /*a950*/  LDC R4, c[0x0][0x8ec] ;  /* 0x00023b00ff047b82 */ /* 0x000e640000000800 */
.L_x_3255:
[----:B-1---5:R-:W-:Y:S01]  /*a960*/  VIADD R4, R4, 0x7f ;  /* 0x0000007f04047836 */ /* 0x022fe20000000000 */
[----:B------:R-:W-:Y:S01]  /*a970*/  LOP3.LUT R12, R0, 0x1ffffff, RZ, 0x3c, !PT ;  /* 0x01ffffff000c7812 */ /* 0x000fe200078e3cff */
[----:B------:R-:W-:Y:S02]  /*a980*/  IMAD.MOV.U32 R10, RZ, RZ, 0x1 ;  /* 0x00000001ff0a7424 */ /* 0x000fe400078e00ff */
[----:B--2---:R-:W-:Y:S01]  /*a990*/  IMAD.MOV.U32 R2, RZ, RZ, RZ ;  /* 0x000000ffff027224 */ /* 0x004fe200078e00ff */
[----:B------:R-:W-:-:S04]  /*a9a0*/  SHF.R.S32.HI R3, RZ, 0x1f, R4 ;  /* 0x0000001fff037819 */ /* 0x000fc80000011404 */
[----:B------:R-:W-:-:S04]  /*a9b0*/  LEA.HI R3, R3, R4, RZ, 0x7 ;  /* 0x0000000403037211 */ /* 0x000fc800078f38ff */
[----:B------:R-:W-:-:S04]  /*a9c0*/  SHF.R.S32.HI R3, RZ, 0x7, R3 ;  /* 0x00000007ff037819 */ /* 0x000fc80000011403 */
[C---:B------:R-:W-:Y:S01]  /*a9d0*/  ISETP.GT.AND P0, PT, R3.reuse, R0, PT ;  /* 0x000000000300720c */ /* 0x040fe20003f04270 */
[----:B------:R-:W-:-:S03]  /*a9e0*/  IMAD.IADD R12, R3, 0x1, R12 ;  /* 0x00000001030c7824 */ /* 0x000fc600078e020c */
[----:B------:R-:W-:-:S04]  /*a9f0*/  SEL R11, R11, 0xffffffff, P0 ;  /* 0xffffffff0b0b7807 */ /* 0x000fc80000000000 */
[----:B------:R-:W-:-:S13]  /*aa00*/  ISETP.GE.AND P0, PT, R11, RZ, PT ;  /* 0x000000ff0b00720c */ /* 0x000fda0003f06270 */
[----:B------:R-:W-:Y:S05]  /*aa10*/  @!P0 BRA `(.L_x_3257) ;  /* 0x00000020009c8947 */ /* 0x000fea0003800000 */
[----:B------:R-:W1:Y:S08]  /*aa20*/  LDC.64 R8, c[0x0][0x770] ;  /* 0x0001dc00ff087b82 */ /* 0x000e700000000a00 */
[----:B------:R-:W2:Y:S08]  /*aa30*/  LDC.64 R2, c[0x0][0x780] ;  /* 0x0001e000ff027b82 */ /* 0x000eb00000000a00 */
[----:B------:R-:W3:Y:S01]  /*aa40*/  LDC.64 R6, c[0x0][0x778] ;  /* 0x0001de00ff067b82 */ /* 0x000ee20000000a00 */
[----:B-1----:R-:W-:-:S07]  /*aa50*/  ISETP.NE.U32.AND P0, PT, R8, RZ, PT ;  /* 0x000000ff0800720c */ /* 0x002fce0003f05070 */
[----:B------:R-:W1:Y:S01]  /*aa60*/  LDC.64 R14, c[0x0][0x778] ;  /* 0x0001de00ff0e7b82 */ /* 0x000e620000000a00 */
[----:B------:R-:W-:Y:S02]  /*aa70*/  ISETP.NE.AND.EX P0, PT, R9, RZ, PT, P0 ;  /* 0x000000ff0900720c */ /* 0x000fe40003f05300 */
[----:B--2---:R-:W-:-:S05]  /*aa80*/  ISETP.NE.U32.AND P1, PT, R2, RZ, PT ;  /* 0x000000ff0200720c */ /* 0x004fca0003f25070 */
[----:B------:R-:W2:Y:S01]  /*aa90*/  LDC.64 R4, c[0x0][0x770] ;  /* 0x0001dc00ff047b82 */ /* 0x000ea20000000a00 */
[----:B------:R-:W-:-:S05]  /*aaa0*/  ISETP.NE.AND.EX P1, PT, R3, RZ, PT, P1 ;  /* 0x000000ff0300720c */ /* 0x000fca0003f25310 */
[----:B------:R-:W-:Y:S01]  /*aab0*/  VOTEU.ANY UP0, P0 ;  /* 0x00000000003f7886 */ /* 0x000fe20000000100 */
[----:B---3--:R-:W-:Y:S02]  /*aac0*/  ISETP.NE.U32.AND P0, PT, R6, RZ, PT ;  /* 0x000000ff0600720c */ /* 0x008fe40003f05070 */
[----:B------:R-:W-:Y:S02]  /*aad0*/  PLOP3.LUT P2, PT, PT, PT, UP0, 0x80, 0x0 ;  /* 0x000000000000781c */ /* 0x000fe40003f4f008 */
[----:B------:R-:W-:-:S03]  /*aae0*/  ISETP.NE.AND.EX P0, PT, R7, RZ, PT, P0 ;  /* 0x000000ff0700720c */ /* 0x000fc60003f05300 */
[----:B------:R-:W3:Y:S01]  /*aaf0*/  @P1 LDC.64 R6, c[0x0][0x780] ;  /* 0x0001e000ff061b82 */ /* 0x000ee20000000a00 */
[----:B-1----:R-:W-:-:S07]  /*ab00*/  IMAD.WIDE R2, R11, 0x4, R14 ;  /* 0x000000040b027825 */ /* 0x002fce00078e020e */
[----:B------:R-:W1:Y:S01]  /*ab10*/  LDC R15, c[0x0][0x280] ;  /* 0x0000a000ff0f7b82 */ /* 0x000e620000000800 */
[----:B--2---:R-:W-:-:S05]  /*ab20*/  IMAD.WIDE R4, R11, 0x4, R4 ;  /* 0x000000040b047825 */ /* 0x004fca00078e0204 */
[----:B------:R-:W2:Y:S01]  /*ab30*/  @P2 LDG.E R16, desc[UR46][R4.64] ;  /* 0x0000002e04102981 */ /* 0x000ea2000c1e1900 */
[----:B------:R-:W-:-:S03]  /*ab40*/  IMAD.MOV.U32 R13, RZ, RZ, RZ ;  /* 0x000000ffff0d7224 */ /* 0x000fc600078e00ff */
[----:B------:R4:W5:Y:S04]  /*ab50*/  @P2 LDG.E R0, desc[UR46][R4.64] ;  /* 0x0000002e04002981 */ /* 0x000968000c1e1900 */
[----:B------:R4:W5:Y:S01]  /*ab60*/  @P0 LDG.E R13, desc[UR46][R2.64] ;  /* 0x0000002e020d0981 */ /* 0x000962000c1e1900 */
[----:B---3--:R-:W-:-:S05]  /*ab70*/  @P1 IMAD.WIDE R6, R11, 0x4, R6 ;  /* 0x000000040b061825 */ /* 0x008fca00078e0206 */
[----:B-1----:R4:W5:Y:S01]  /*ab80*/  @P1 LDG.E R15, desc[UR46][R6.64] ;  /* 0x0000002e060f1981 */ /* 0x002962000c1e1900 */
[----:B--2---:R-:W-:-:S05]  /*ab90*/  @P2 IMAD R16, R11, 0x40, R16 ;  /* 0x000000400b102824 */ /* 0x004fca00078e0210 */
[----:B------:R-:W-:Y:S01]  /*aba0*/  @P2 R2UR UR4, R16 ;  /* 0x00000000100422ca */ /* 0x000fe200000e0000 */
[----:B----4-:R-:W-:-:S14]  /*abb0*/  @P1 BRA `(.L_x_3258) ;  /* 0x0000000000101947 */ /* 0x010fdc0003800000 */
[----:B------:R-:W-:Y:S05]  /*abc0*/  @!P2 BRA `(.L_x_3258) ;  /* 0x00000000000ca947 */ /* 0x000fea0003800000 */
[----:B------:R-:W2:Y:S04]  /*abd0*/  LDG.E R6, desc[UR46][R4.64] ;  /* 0x0000002e04067981 */ /* 0x000ea8000c1e1900 */
[----:B-----5:R-:W2:Y:S02]  /*abe0*/  LDG.E R15, desc[UR46][R4.64+0x4] ;  /* 0x0000042e040f7981 */ /* 0x020ea4000c1e1900 */
[----:B--2---:R-:W-:-:S07]  /*abf0*/  IMAD.IADD R15, R15, 0x1, -R6 ;  /* 0x000000010f0f7824 */ /* 0x004fce00078e0a06 */
.L_x_3258:
[----:B------:R-:W-:Y:S01]  /*ac00*/  @UP0 USHF.R.S32.HI UR5, URZ, 0x1f, UR4 ;  /* 0x0000001f3f050899 */ /* 0x000fe20008011404 */
[----:B------:R-:W-:Y:S01]  /*ac10*/  ULDC.64 UR8, c[0x0][0x788] ;  /* 0x0001e20000087ab9 */ /* 0x000fe20000000a00 */
[----:B------:R-:W-:Y:S01]  /*ac20*/  UMOV UR6, URZ ;  /* 0x0000003f00067c82 */ /* 0x000fe20008000000 */
[----:B------:R-:W-:Y:S01]  /*ac30*/  ISETP.NE.U32.AND P1, PT, RZ, UR8, PT ;  /* 0x00000008ff007c0c */ /* 0x000fe2000bf25070 */
[----:B------:R-:W-:Y:S01]  /*ac40*/  @UP0 ULEA.HI UR5, UR5, UR4, URZ, 0x6 ;  /* 0x0000000405050291 */ /* 0x000fe2000f8f303f */
[----:B-----5:R-:W-:Y:S02]  /*ac50*/  @P2 R2UR UR6, R0 ;  /* 0x00000000000622ca */ /* 0x020fe400000e0000 */
[----:B------:R-:W-:Y:S01]  /*ac60*/  ISETP.NE.AND.EX P1, PT, RZ, UR9, PT, P1 ;  /* 0x00000009ff007c0c */ /* 0x000fe2000bf25310 */
[----:B------:R-:W-:Y:S01]  /*ac70*/  @UP0 ULOP3.LUT UR7, UR5, 0xffffffc0, URZ, 0xc0, !UPT ;  /* 0xffffffc005070892 */ /* 0x000fe2000f8ec03f */
[----:B------:R-:W-:Y:S01]  /*ac80*/  ULDC UR9, c[0x0][0x290] ;  /* 0x0000a40000097ab9 */ /* 0x000fe20000000800 */
[----:B------:R-:W-:-:S02]  /*ac90*/  UMOV UR4, URZ ;  /* 0x0000003f00047c82 */ /* 0x000fc40008000000 */
[----:B------:R-:W-:Y:S01]  /*aca0*/  @UP0 USHF.R.S32.HI UR8, URZ, 0x1f, UR7 ;  /* 0x0000001f3f080899 */ /* 0x000fe20008011407 */
[----:B------:R-:W-:Y:S01]  /*acb0*/  IMAD.U32 R0, RZ, RZ, UR9 ;  /* 0x00000009ff007e24 */ /* 0x000fe2000f8e00ff */
[----:B------:R-:W-:Y:S01]  /*acc0*/  UMOV UR5, URZ ;  /* 0x0000003f00057c82 */ /* 0x000fe20008000000 */
[----:B------:R-:W-:-:S04]  /*acd0*/  @UP0 UMOV UR4, UR7 ;  /* 0x0000000700040c82 */ /* 0x000fc80008000000 */
[----:B------:R-:W-:Y:S01]  /*ace0*/  @UP0 UMOV UR5, UR8 ;  /* 0x0000000800050c82 */ /* 0x000fe20008000000 */
[----:B------:R-:W-:Y:S05]  /*acf0*/  @!P1 BRA `(.L_x_3259) ;  /* 0x0000000000109947 */ /* 0x000fea0003800000 */
[----:B------:R-:W1:Y:S02]  /*ad00*/  LDC.64 R2, c[0x0][0x788] ;  /* 0x0001e200ff027b82 */ /* 0x000e640000000a00 */
[----:B-1----:R-:W-:-:S05]  /*ad10*/  IMAD.WIDE R2, R11, 0x4, R2 ;  /* 0x000000040b027825 */ /* 0x002fca00078e0202 */
[----:B------:R1:W5:Y:S01]  /*ad20*/  LDG.E R0, desc[UR46][R2.64] ;  /* 0x0000002e02007981 */ /* 0x000362000c1e1900 */
[----:B------:R-:W-:Y:S05]  /*ad30*/  BRA `(.L_x_3260) ;  /* 0x0000000000107947 */ /* 0x000fea0003800000 */
.L_x_3259:
[----:B------:R-:W-:Y:S05]  /*ad40*/  @!P0 BRA `(.L_x_3260) ;  /* 0x00000000000c8947 */ /* 0x000fea0003800000 */
[----:B------:R-:W2:Y:S04]  /*ad50*/  LDG.E R5, desc[UR46][R2.64] ;  /* 0x0000002e02057981 */ /* 0x000ea8000c1e1900 */
[----:B------:R-:W2:Y:S02]  /*ad60*/  LDG.E R0, desc[UR46][R2.64+0x4] ;  /* 0x0000042e02007981 */ /* 0x000ea4000c1e1900 */
[----:B--2---:R-:W-:-:S07]  /*ad70*/  IMAD.IADD R0, R0, 0x1, -R5 ;  /* 0x0000000100007824 */ /* 0x004fce00078e0a05 */
.L_x_3260:
[----:B-1----:R-:W-:Y:S01]  /*ad80*/  IMAD R3, R12, 0x80, R15 ;  /* 0x000000800c037824 */ /* 0x002fe200078e020f */
[----:B------:R-:W-:Y:S01]  /*ad90*/  ULDC UR7, c[0x0][0x74c] ;  /* 0x0001d30000077ab9 */ /* 0x000fe20000000800 */
[----:B------:R-:W-:Y:S02]  /*ada0*/  VIADD R15, R15, 0x3f ;  /* 0x0000003f0f0f7836 */ /* 0x000fe40000000000 */
[----:B------:R-:W-:Y:S01]  /*adb0*/  IMAD.MOV.U32 R2, RZ, RZ, RZ ;  /* 0x000000ffff027224 */ /* 0x000fe200078e00ff */
[----:B-----5:R-:W-:-:S04]  /*adc0*/  IADD3 R0, R3, -UR7, -R0 ;  /* 0x8000000703007c10 */ /* 0x020fc8000fffe800 */
[----:B------:R-:W-:-:S04]  /*add0*/  SHF.R.S32.HI R3, RZ, 0x1f, R0 ;  /* 0x0000001fff037819 */ /* 0x000fc80000011400 */
[----:B------:R-:W-:Y:S02]  /*ade0*/  LEA.HI R3, R3, R0, RZ, 0x6 ;  /* 0x0000000003037211 */ /* 0x000fe400078f30ff */
[----:B------:R-:W-:Y:S02]  /*adf0*/  SHF.R.S32.HI R0, RZ, 0x1f, R15 ;  /* 0x0000001fff007819 */ /* 0x000fe4000001140f */
[----:B------:R-:W-:Y:S02]  /*ae00*/  SHF.R.S32.HI R3, RZ, 0x6, R3 ;  /* 0x00000006ff037819 */ /* 0x000fe40000011403 */
[----:B------:R-:W-:Y:S02]  /*ae10*/  LEA.HI R0, R0, R15, RZ, 0x6 ;  /* 0x0000000f00007211 */ /* 0x000fe400078f30ff */
[----:B------:R-:W-:Y:S02]  /*ae20*/  VIMNMX R4, RZ, R3, !PT ;  /* 0x00000003ff047248 */ /* 0x000fe40007fe0100 */
[----:B------:R-:W-:-:S04]  /*ae30*/  SHF.R.S32.HI R0, RZ, 0x6, R0 ;  /* 0x00000006ff007819 */ /* 0x000fc80000011400 */
[----:B------:R-:W-:-:S13]  /*ae40*/  ISETP.GT.AND P1, PT, R0, R4, PT ;  /* 0x000000040000720c */ /* 0x000fda0003f24270 */
[----:B------:R-:W-:Y:S05]  /*ae50*/  @!P1 BRA `(.L_x_3257) ;  /* 0x0000001c008c9947 */ /* 0x000fea0003800000 */
[----:B------:R-:W-:Y:S01]  /*ae60*/  ISETP.NE.U32.AND P1, PT, R8, RZ, PT ;  /* 0x000000ff0800720c */ /* 0x000fe20003f25070 */
[----:B------:R-:W-:Y:S01]  /*ae70*/  USHF.R.S32.HI UR7, URZ, 0x1f, UR20 ;  /* 0x0000001f3f077899 */ /* 0x000fe20008011414 */
[----:B------:R-:W-:Y:S01]  /*ae80*/  SHF.R.S32.HI R2, RZ, 0x1f, R11 ;  /* 0x0000001fff027819 */ /* 0x000fe2000001140b */
[----:B------:R-:W-:Y:S01]  /*ae90*/  ULDC.64 UR10, c[0x0][0x718] ;  /* 0x0001c600000a7ab9 */ /* 0x000fe20000000a00 */
[----:B------:R-:W-:Y:S01]  /*aea0*/  ISETP.NE.AND.EX P1, PT, R9, RZ, PT, P1 ;  /* 0x000000ff0900720c */ /* 0x000fe20003f25310 */
[----:B------:R-:W-:Y:S01]  /*aeb0*/  UMOV UR8, UR4 ;  /* 0x0000000400087c82 */ /* 0x000fe20008000000 */
[----:B------:R-:W-:Y:S01]  /*aec0*/  UMOV UR9, UR5 ;  /* 0x0000000500097c82 */ /* 0x000fe20008000000 */
[----:B------:R-:W-:Y:S01]  /*aed0*/  R2UR UR21, R11 ;  /* 0x000000000b1572ca */ /* 0x000fe200000e0000 */
[----:B------:R-:W-:Y:S01]  /*aee0*/  UIMAD.WIDE.U32 UR4, UR20, UR10, UR8 ;  /* 0x0000000a140472a5 */ /* 0x000fe2000f8e0008 */
[----:B------:R-:W-:Y:S01]  /*aef0*/  SEL R2, R2, RZ, !P1 ;  /* 0x000000ff02027207 */ /* 0x000fe20004800000 */
[----:B------:R-:W-:Y:S01]  /*af00*/  UIMAD UR10, UR7, UR10, URZ ;  /* 0x0000000a070a72a4 */ /* 0x000fe2000f8e023f */
[----:B------:R-:W-:Y:S01]  /*af10*/  R2UR UR18, R12 ;  /* 0x000000000c1272ca */ /* 0x000fe200000e0000 */
[----:B------:R-:W-:Y:S01]  /*af20*/  ULDC.64 UR14, c[0x0][0x730] ;  /* 0x0001cc00000e7ab9 */ /* 0x000fe20000000a00 */
[----:B------:R-:W-:Y:S01]  /*af30*/  R2UR UR12, R2 ;  /* 0x00000000020c72ca */ /* 0x000fe200000e0000 */
[----:B------:R-:W-:Y:S01]  /*af40*/  UIMAD UR7, UR7, UR14, URZ ;  /* 0x0000000e070772a4 */ /* 0x000fe2000f8e023f */
[----:B------:R-:W-:Y:S01]  /*af50*/  R2UR UR19, R13 ;  /* 0x000000000d1372ca */ /* 0x000fe200000e0000 */
[----:B------:R-:W-:Y:S01]  /*af60*/  UIMAD UR10, UR20, UR11, UR10 ;  /* 0x0000000b140a72a4 */ /* 0x000fe2000f8e020a */
[----:B------:R-:W-:Y:S01]  /*af70*/  SEL R11, R11, RZ, !P0 ;  /* 0x000000ff0b0b7207 */ /* 0x000fe20004000000 */
[----:B------:R-:W-:Y:S01]  /*af80*/  UIMAD.WIDE.U32 UR8, UR20, UR14, UR8 ;  /* 0x0000000e140872a5 */ /* 0x000fe2000f8e0008 */
[----:B------:R-:W-:Y:S01]  /*af90*/  BSSY B0, `(.L_x_3257) ;  /* 0x00001cf000007945 */ /* 0x000fe20003800000 */
[----:B------:R-:W-:Y:S01]  /*afa0*/  ULDC UR11, c[0x0][0x2e8] ;  /* 0x0000ba00000b7ab9 */ /* 0x000fe20000000800 */
[----:B------:R-:W-:Y:S01]  /*afb0*/  UIMAD UR7, UR20, UR15, UR7 ;  /* 0x0000000f140772a4 */ /* 0x000fe2000f8e0207 */
[----:B------:R-:W-:Y:S01]  /*afc0*/  R2UR UR13, R11 ;  /* 0x000000000b0d72ca */ /* 0x000fe200000e0000 */
[----:B------:R-:W-:Y:S01]  /*afd0*/  UISETP.NE.AND UP0, UPT, UR11, 0x1, UPT ;  /* 0x000000010b00788c */ /* 0x000fe2000bf05270 */
[----:B------:R-:W-:Y:S01]  /*afe0*/  IMAD.MOV.U32 R2, RZ, RZ, RZ ;  /* 0x000000ffff027224 */ /* 0x000fe200078e00ff */
[----:B------:R-:W-:Y:S01]  /*aff0*/  ULDC.64 UR14, c[0x0][0x720] ;  /* 0x0001c800000e7ab9 */ /* 0x000fe20000000a00 */
[----:B------:R-:W-:Y:S01]  /*b000*/  VOTEU.ANY UP1, P1 ;  /* 0x00000000003f7886 */ /* 0x000fe20000820100 */
[----:B------:R-:W-:-:S02]  /*b010*/  UIADD3 UR5, UR5, UR10, URZ ;  /* 0x0000000a05057290 */ /* 0x000fc4000fffe03f */
[----:B------:R-:W-:Y:S02]  /*b020*/  UIADD3 UR9, UR9, UR7, URZ ;  /* 0x0000000709097290 */ /* 0x000fe4000fffe03f */
[----:B------:R-:W-:Y:S02]  /*b030*/  USEL UR21, UR21, URZ, !UP1 ;  /* 0x0000003f15157287 */ /* 0x000fe4000c800000 */
[----:B------:R-:W-:Y:S01]  /*b040*/  UIMAD UR7, UR12, UR14, URZ ;  /* 0x0000000e0c0772a4 */ /* 0x000fe2000f8e023f */
[----:B------:R-:W-:Y:S01]  /*b050*/  ELECT P0, URZ, PT ;  /* 0x00000000003f782f */ /* 0x000fe20003800000 */
[----:B------:R-:W-:Y:S01]  /*b060*/  ULDC.64 UR16, c[0x0][0x738] ;  /* 0x0001ce0000107ab9 */ /* 0x000fe20000000a00 */
[----:B------:R-:W-:Y:S02]  /*b070*/  UIMAD.WIDE.U32 UR22, UR14, UR21, UR4 ;  /* 0x000000150e1672a5 */ /* 0x000fe4000f8e0004 */
[----:B------:R-:W-:Y:S02]  /*b080*/  UIMAD UR5, UR15, UR21, UR7 ;  /* 0x000000150f0572a4 */ /* 0x000fe4000f8e0207 */
[----:B------:R-:W-:-:S02]  /*b090*/  UIMAD.WIDE.U32 UR14, UR16, UR21, UR8 ;  /* 0x00000015100e72a5 */ /* 0x000fc4000f8e0008 */
[----:B------:R-:W-:Y:S01]  /*b0a0*/  UIMAD UR10, UR12, UR16, URZ ;  /* 0x000000100c0a72a4 */ /* 0x000fe2000f8e023f */
[----:B------:R-:W-:Y:S01]  /*b0b0*/  @UP0 ULDC UR8, c[0x0][0x2ec] ;  /* 0x0000bb0000080ab9 */ /* 0x000fe20000000800 */
[----:B------:R-:W-:Y:S01]  /*b0c0*/  @UP0 ULDC UR7, c[0x0][0x2f0] ;  /* 0x0000bc0000070ab9 */ /* 0x000fe20000000800 */
[----:B------:R-:W-:Y:S02]  /*b0d0*/  UIMAD.WIDE.U32 UR8, UR20, UR8, URZ ;  /* 0x00000008140872a5 */ /* 0x000fe4000f8e003f */
[----:B------:R-:W-:Y:S01]  /*b0e0*/  UMOV UR12, UR20 ;  /* 0x00000014000c7c82 */ /* 0x000fe20008000000 */
[----:B------:R-:W-:Y:S02]  /*b0f0*/  UIMAD UR4, UR17, UR21, UR10 ;  /* 0x00000015110472a4 */ /* 0x000fe4000f8e020a */
[----:B------:R-:W-:Y:S02]  /*b100*/  ULEA UR11, UR18, UR19, 0x7 ;  /* 0x00000013120b7291 */ /* 0x000fe4000f8e383f */
        /* <DEDUP_REMOVED lines=9> */
.L_x_3299:
        /* <DEDUP_REMOVED lines=15> */
.L_x_3263:
        /* <DEDUP_REMOVED lines=92> */
.L_x_3274:
[----:B-123--:R-:W-:-:S04]  /*b850*/  SHF.L.U32 R18, R10, 0x1f, RZ ;  /* 0x0000001f0a127819 */ /* 0x00efc800000006ff */
[----:B------:R-:W2:Y:S02]  /*b860*/  SYNCS.PHASECHK.TRANS64.TRYWAIT P1, [R15+URZ+0x30840], R18 ;  /* 0x030840120f0075a7 */ /* 0x000ea4000802017f */
[----:B--2---:R-:W-:Y:S05]  /*b870*/  @!P1 BRA `(.L_x_3266) ;  /* 0x00000018006c9947 */ /* 0x004fea0003800000 */
.L_x_3300:
        /* <DEDUP_REMOVED lines=8> */
.L_x_3267:
        /* <DEDUP_REMOVED lines=37> */
.L_x_3301:
        /* <DEDUP_REMOVED lines=8> */
.L_x_3269:
        /* <DEDUP_REMOVED lines=37> */
.L_x_3302:
        /* <DEDUP_REMOVED lines=8> */
.L_x_3271:
        /* <DEDUP_REMOVED lines=31> */
.L_x_3304:
        /* <DEDUP_REMOVED lines=8> */
.L_x_3273:
        /* <DEDUP_REMOVED lines=37> */
.L_x_3265:
[----:B------:R-:W4:Y:S02]  /*c360*/  LDL.LU R4, [R1+0x8] ;  /* 0x0000080001047983 */ /* 0x000f240000300800 */
[----:B----4-:R-:W-:Y:S02]  /*c370*/  ISETP.NE.AND P1, PT, R4, RZ, PT ;  /* 0x000000ff0400720c */ /* 0x010fe40003f25270 */
[----:B------:R4:W5:Y:S11]  /*c380*/  LDL R4, [R1+0x4] ;  /* 0x0000040001047983 */ /* 0x0009760000100800 */
[----:B----4-:R-:W-:Y:S05]  /*c390*/  @!P1 BRA `(.L_x_3264) ;  /* 0x00000004005c9947 */ /* 0x010fea0003800000 */
[----:B------:R-:W-:-:S04]  /*c3a0*/  SHF.L.U32 R12, R10, 0x1f, RZ ;  /* 0x0000001f0a0c7819 */ /* 0x000fc800000006ff */
[----:B------:R-:W4:Y:S02]  /*c3b0*/  SYNCS.PHASECHK.TRANS64.TRYWAIT P1, [R15+URZ+0x30840], R12 ;  /* 0x0308400c0f0075a7 */ /* 0x000f24000802017f */
[----:B----4-:R-:W-:Y:S05]  /*c3c0*/  @!P1 BRA `(.L_x_3275) ;  /* 0x0000000c00ec9947 */ /* 0x010fea0003800000 */
.L_x_3305:
        /* <DEDUP_REMOVED lines=8> */
.L_x_3276:
        /* <DEDUP_REMOVED lines=34> */
.L_x_3306:
        /* <DEDUP_REMOVED lines=8> */
.L_x_3278:
        /* <DEDUP_REMOVED lines=34> */
.L_x_3264:
[----:B------:R-:W1:Y:S01]  /*c910*/  S2R R0, SR_TID.X ;  /* 0x0000000000007919 */ /* 0x000e620000002100 */
[----:B------:R-:W-:Y:S01]  /*c920*/  IMAD R3, R16, 0x8, R15 ;  /* 0x0000000810037824 */ /* 0x000fe200078e020f */
[----:B-1----:R-:W-:Y:S02]  /*c930*/  LOP3.LUT R2, R0, 0x7f, RZ, 0xc0, !PT ;  /* 0x0000007f00027812 */ /* 0x002fe400078ec0ff */
[----:B------:R-:W-:Y:S02]  /*c940*/  SHF.L.U32 R0, R10, 0x1f, RZ ;  /* 0x0000001f0a007819 */ /* 0x000fe400000006ff */
[----:B------:R-:W-:Y:S02]  /*c950*/  ISETP.NE.AND P1, PT, R2, RZ, PT ;  /* 0x000000ff0200720c */ /* 0x000fe40003f25270 */
[----:B------:R-:W1:Y:S02]  /*c960*/  SYNCS.PHASECHK.TRANS64.TRYWAIT P0, [R3+URZ+0x30840], R0 ;  /* 0x03084000030075a7 */ /* 0x000e64000800017f */
[----:B-1----:R-:W-:Y:S09]  /*c970*/  @!P0 BRA `(.L_x_3279) ;  /* 0x0000000800a88947 */ /* 0x002ff20003800000 */
.L_x_3307:
[----:B------:R-:W-:Y:S05]  /*c980*/  @P1 BRA `(.L_x_3280) ;  /* 0x0000000000181947 */ /* 0x000fea0003800000 */
[----:B------:R-:W1:Y:S01]  /*c990*/  S2R R2, SR_TID.X ;  /* 0x0000000000027919 */ /* 0x000e620000002100 */
[----:B------:R-:W-:-:S04]  /*c9a0*/  IMAD.MOV.U32 R0, RZ, RZ, 0x4100 ;  /* 0x00004100ff007424 */ /* 0x000fc800078e00ff */
[----:B------:R1:W-:Y:S02]  /*c9b0*/  SYNCS.ARRIVE.TRANS64 RZ, [R3+URZ+0x30830], R0 ;  /* 0x0308300003ff79a7 */ /* 0x0003e4000800003f */
[----:B-1----:R-:W-:-:S13]  /*c9c0*/  LOP3.LUT P0, RZ, R2, 0x1f, RZ, 0xc0, !PT ;  /* 0x0000001f02ff7812 */ /* 0x002fda000780c0ff */
[----:B------:R-:W-:Y:S05]  /*c9d0*/  @!P0 BRA `(.L_x_3280) ;  /* 0x0000000000048947 */ /* 0x000fea0003800000 */
[----:B------:R-:W-:Y:S01]  /*c9e0*/  BPT.TRAP 0x1 ;  /* 0x000000040000795c */ /* 0x000fe20000300000 */
.L_x_3280:
        /* <DEDUP_REMOVED lines=41> */
.L_x_3261:
[----:B------:R-:W-:Y:S05]  /*cc80*/  BSYNC B0 ;  /* 0x0000000000007941 */ /* 0x000fea0003800000 */
.L_x_3257:
[----:B------:R-:W-:-:S03]  /*cc90*/  UMOV UR7, 0xffffffff ;  /* 0xffffffff00077882 */ /* 0x000fc60000000000 */
[----:B------:R-:W-:Y:S05]  /*cca0*/  BRA.DIV UR7, `(.L_x_3281) ;  /* 0x0000000607f07947 */ /* 0x000fea000b800000 */
[----:B------:R-:W-:-:S13]  /*ccb0*/  ELECT P6, URZ, PT ;  /* 0x00000000003f782f */ /* 0x000fda00038c0000 */
.L_x_3310:
[----:B------:R-:W-:Y:S05]  /*ccc0*/  @!P6 BRA `(.L_x_3117) ;  /* 0x000000000084e947 */ /* 0x000fea0003800000 */
[----:B------:R-:W-:-:S06]  /*ccd0*/  ULOP3.LUT UR7, UR38, 0x2, URZ, 0xfc, !UPT ;  /* 0x0000000226077892 */ /* 0x000fcc000f8efc3f */
[----:B------:R-:W-:-:S05]  /*cce0*/  IMAD.U32 R0, RZ, RZ, UR7 ;  /* 0x00000007ff007e24 */ /* 0x000fca000f8e00ff */
[----:B------:R-:W-:-:S13]  /*ccf0*/  ISETP.NE.AND P2, PT, R0, 0x3, PT ;  /* 0x000000030000780c */ /* 0x000fda0003f45270 */
[----:B------:R-:W-:Y:S05]  /*cd00*/  @!P2 BRA `(.L_x_3282) ;  /* 0x000000000004a947 */ /* 0x000fea0003800000 */
[----:B------:R-:W-:Y:S01]  /*cd10*/  BPT.TRAP 0x1 ;  /* 0x000000040000795c */ /* 0x000fe20000300000 */
.L_x_3282:
        /* <DEDUP_REMOVED lines=15> */
.L_x_3311:
[----:B------:R-:W2:Y:S02]  /*ce10*/  SYNCS.PHASECHK.TRANS64.TRYWAIT P0, [R3+URZ], R0 ;  /* 0x00000000030075a7 */ /* 0x000ea4000800017f */
[----:B--2---:R-:W-:Y:S05]  /*ce20*/  @!P0 BRA `(.L_x_3284) ;  /* 0x0000000400c48947 */ /* 0x004fea0003800000 */
.L_x_3312:
[----:B------:R-:W-:Y:S05]  /*ce30*/  @!P2 BRA `(.L_x_3285) ;  /* 0x000000000004a947 */ /* 0x000fea0003800000 */
[----:B------:R-:W-:Y:S01]  /*ce40*/  BPT.TRAP 0x1 ;  /* 0x000000040000795c */ /* 0x000fe20000300000 */
.L_x_3285:
[----:B--2---:R-:W-:-:S04]  /*ce50*/  VIADD R3, R8, 0x30840 ;  /* 0x0003084008037836 */ /* 0x004fc80000000000 */
[----:B------:R-:W-:-:S04]  /*ce60*/  IMAD R5, R2, 0x8, R3 ;  /* 0x0000000802057824 */ /* 0x000fc800078e0203 */
[----:B------:R-:W2:Y:S02]  /*ce70*/  SYNCS.PHASECHK.TRANS64.TRYWAIT P0, [R5+URZ], R4 ;  /* 0x00000004050075a7 */ /* 0x000ea4000800017f */
[----:B--2---:R-:W-:Y:S05]  /*ce80*/  @!P0 BRA `(.L_x_3286) ;  /* 0x0000000400c08947 */ /* 0x004fea0003800000 */
.L_x_3313:
[----:B------:R-:W-:-:S07]  /*ce90*/  IMAD R3, R6, 0x8, R3 ;  /* 0x0000000806037824 */ /* 0x000fce00078e0203 */
.L_x_3287:
[----:B---3--:R3:W4:Y:S02]  /*cea0*/  SYNCS.PHASECHK.TRANS64.TRYWAIT P0, [R3+URZ], R0 ;  /* 0x00000000030075a7 */ /* 0x008724000800017f */
[----:B----4-:R-:W-:Y:S05]  /*ceb0*/  @!P0 NANOSLEEP.SYNCS 0x989680 ;  /* 0x009896800000895d */ /* 0x010fea0003900000 */
[----:B------:R-:W4:Y:S02]  /*cec0*/  @!P0 SYNCS.PHASECHK.TRANS64 P0, [R3+URZ], R0 ;  /* 0x00000000030085a7 */ /* 0x000f24000800007f */
[----:B----4-:R-:W-:Y:S05]  /*ced0*/  @!P0 BRA `(.L_x_3287) ;  /* 0xfffffffc00f08947 */ /* 0x010fea000383ffff */
.L_x_3117:
[----:B------:R-:W-:Y:S05]  /*cee0*/  BSYNC B6 ;  /* 0x0000000000067941 */ /* 0x000fea0003800000 */
.L_x_3109:
[----:B------:R-:W-:Y:S05]  /*cef0*/  EXIT ;  /* 0x000000000000794d */ /* 0x000fea0003800000 */
.L_x_3127:
[----:B------:R-:W-:Y:S02]  /*cf00*/  IMAD.MOV.U32 R12, RZ, RZ, RZ ;  /* 0x000000ffff0c7224 */ /* 0x000fe400078e00ff */
[----:B------:R-:W-:Y:S02]  /*cf10*/  IMAD.MOV.U32 R11, RZ, RZ, 0x1f ;  /* 0x0000001fff0b7424 */ /* 0x000fe400078e00ff */
[----:B------:R-:W-:-:S07]  /*cf20*/  IMAD.MOV.U32 R15, RZ, RZ, -0x1 ;  /* 0xffffffffff0f7424 */ /* 0x000fce00078e00ff */
[----:B------:R-:W-:Y:S05]  /*cf30*/  WARPSYNC.COLLECTIVE R15, `(.L_x_3288) ;  /* 0x000000000f087348 */ /* 0x000fea0003c00000 */
[----:B------:R1:W2:Y:S02]  /*cf40*/  SHFL.IDX P6, R14, R13, R12, R11 ;  /* 0x0000000c0d0e7389 */ /* 0x0002a400000c000b */
[----:B-12---:R-:W-:Y:S01]  /*cf50*/  ENDCOLLECTIVE ;  /* 0x000000000000791b */ /* 0x006fe20003800000 */
.L_x_3288:
[----:B------:R-:W-:Y:S05]  /*cf60*/  BRA `(.L_x_3289) ;  /* 0xffffff4800447947 */ /* 0x000fea000383ffff */
.L_x_3129:
        /* <DEDUP_REMOVED lines=8> */
.L_x_3133:
[----:B---3--:R3:W4:Y:S02]  /*cff0*/  SYNCS.PHASECHK.TRANS64.TRYWAIT P1, [R0+URZ+0x30810], R209 ;  /* 0x030810d1000075a7 */ /* 0x008724000802017f */
[----:B----4-:R-:W-:Y:S05]  /*d000*/  @!P1 NANOSLEEP.SYNCS 0x989680 ;  /* 0x009896800000995d */ /* 0x010fea0003900000 */
[----:B------:R-:W4:Y:S02]  /*d010*/  @!P1 SYNCS.PHASECHK.TRANS64 P1, [R0+URZ+0x30810], R209 ;  /* 0x030810d1000095a7 */ /* 0x000f24000802007f */
[----:B----4-:R-:W-:Y:S05]  /*d020*/  @!P1 BRA `(.L_x_3133) ;  /* 0xfffffffc00f09947 */ /* 0x010fea000383ffff */
[----:B------:R-:W-:Y:S05]  /*d030*/  BRA `(.L_x_3132) ;  /* 0xffffff50002c7947 */ /* 0x000fea000383ffff */
.L_x_3137:
[----:B------:R1:W1:Y:S02]  /*d040*/  SYNCS.PHASECHK.TRANS64.TRYWAIT P1, [R0+URZ+0x30830], R209 ;  /* 0x030830d1000075a7 */ /* 0x000264000802017f */
[----:B-1----:R-:W-:Y:S05]  /*d050*/  @!P1 NANOSLEEP.SYNCS 0x989680 ;  /* 0x009896800000995d */ /* 0x002fea0003900000 */
[----:B------:R-:W1:Y:S02]  /*d060*/  @!P1 SYNCS.PHASECHK.TRANS64 P1, [R0+URZ+0x30830], R209 ;  /* 0x030830d1000095a7 */ /* 0x000e64000802007f */
[----:B-1----:R-:W-:Y:S05]  /*d070*/  @!P1 BRA `(.L_x_3137) ;  /* 0xfffffffc00f09947 */ /* 0x002fea000383ffff */
[----:B------:R-:W-:Y:S05]  /*d080*/  BRA `(.L_x_3136) ;  /* 0xffffff58004c7947 */ /* 0x000fea000383ffff */
.L_x_3217:
[----:B------:R-:W-:Y:S01]  /*d090*/  BSSY B0, `(.L_x_3290) ;  /* 0x0000005000007945 */ /* 0x000fe20003800000 */
[----:B------:R-:W-:-:S07]  /*d0a0*/  IMAD.MOV.U32 R15, RZ, RZ, -0x1 ;  /* 0xffffffffff0f7424 */ /* 0x000fce00078e00ff */
[----:B------:R-:W-:Y:S05]  /*d0b0*/  WARPSYNC.COLLECTIVE R15, `(.L_x_3291) ;  /* 0x000000000f087348 */ /* 0x000fea0003c00000 */
[----:B------:R-:W-:Y:S01]  /*d0c0*/  NOP ;  /* 0x0000000000007918 */ /* 0x000fe20000000000 */
[----:B------:R-:W-:Y:S01]  /*d0d0*/  ENDCOLLECTIVE ;  /* 0x000000000000791b */ /* 0x000fe20003800000 */
.L_x_3291:
[----:B------:R-:W-:Y:S05]  /*d0e0*/  BSYNC B0 ;  /* 0x0000000000007941 */ /* 0x000fea0003800000 */
.L_x_3290:
[----:B------:R-:W-:Y:S05]  /*d0f0*/  BRA `(.L_x_3292) ;  /* 0xffffffc000fc7947 */ /* 0x000fea000383ffff */
.L_x_3230:
[----:B------:R-:W-:Y:S01]  /*d100*/  BSSY B0, `(.L_x_3293) ;  /* 0x0000005000007945 */ /* 0x000fe20003800000 */
[----:B------:R-:W-:-:S07]  /*d110*/  IMAD.MOV.U32 R15, RZ, RZ, -0x1 ;  /* 0xffffffffff0f7424 */ /* 0x000fce00078e00ff */
[----:B------:R-:W-:Y:S05]  /*d120*/  WARPSYNC.COLLECTIVE R15, `(.L_x_3294) ;  /* 0x000000000f087348 */ /* 0x000fea0003c00000 */
[----:B------:R-:W-:Y:S01]  /*d130*/  NOP ;  /* 0x0000000000007918 */ /* 0x000fe20000000000 */
[----:B------:R-:W-:Y:S01]  /*d140*/  ENDCOLLECTIVE ;  /* 0x000000000000791b */ /* 0x000fe20003800000 */
.L_x_3294:
[----:B------:R-:W-:Y:S05]  /*d150*/  BSYNC B0 ;  /* 0x0000000000007941 */ /* 0x000fea0003800000 */
.L_x_3293:
[----:B------:R-:W-:Y:S05]  /*d160*/  BRA `(.L_x_3295) ;  /* 0xffffffc800ac7947 */ /* 0x000fea000383ffff */
.L_x_3242:
[----:B------:R-:W-:Y:S01]  /*d170*/  BSSY B0, `(.L_x_3296) ;  /* 0x0000005000007945 */ /* 0x000fe20003800000 */
[----:B------:R-:W-:-:S07]  /*d180*/  IMAD.MOV.U32 R15, RZ, RZ, -0x1 ;  /* 0xffffffffff0f7424 */ /* 0x000fce00078e00ff */
[----:B------:R-:W-:Y:S05]  /*d190*/  WARPSYNC.COLLECTIVE R15, `(.L_x_3297) ;  /* 0x000000000f087348 */ /* 0x000fea0003c00000 */
[----:B------:R-:W-:Y:S01]  /*d1a0*/  NOP ;  /* 0x0000000000007918 */ /* 0x000fe20000000000 */
[----:B------:R-:W-:Y:S01]  /*d1b0*/  ENDCOLLECTIVE ;  /* 0x000000000000791b */ /* 0x000fe20003800000 */
.L_x_3297:
[----:B------:R-:W-:Y:S05]  /*d1c0*/  BSYNC B0 ;  /* 0x0000000000007941 */ /* 0x000fea0003800000 */
.L_x_3296:
[----:B------:R-:W-:Y:S05]  /*d1d0*/  BRA `(.L_x_3298) ;  /* 0xffffffcc00ec7947 */ /* 0x000fea000383ffff */
.L_x_3262:
[----:B-1----:R1:W2:Y:S02]  /*d1e0*/  SYNCS.PHASECHK.TRANS64.TRYWAIT P0, [R15+URZ+0x30820], R2 ;  /* 0x030820020f0075a7 */ /* 0x0022a4000800017f */
[----:B--2---:R-:W-:Y:S05]  /*d1f0*/  @!P0 NANOSLEEP.SYNCS 0x989680 ;  /* 0x009896800000895d */ /* 0x004fea0003900000 */
[----:B------:R-:W2:Y:S02]  /*d200*/  @!P0 SYNCS.PHASECHK.TRANS64 P0, [R15+URZ+0x30820], R2 ;  /* 0x030820020f0085a7 */ /* 0x000ea4000800007f */
[----:B--2---:R-:W-:Y:S05]  /*d210*/  @!P0 BRA `(.L_x_3262) ;  /* 0xfffffffc00f08947 */ /* 0x004fea000383ffff */
[----:B------:R-:W-:Y:S05]  /*d220*/  BRA `(.L_x_3299) ;  /* 0xffffffdc00dc7947 */ /* 0x000fea000383ffff */
.L_x_3266:
[----:B--2---:R2:W3:Y:S02]  /*d230*/  SYNCS.PHASECHK.TRANS64.TRYWAIT P1, [R15+URZ+0x30840], R18 ;  /* 0x030840120f0075a7 */ /* 0x0044e4000802017f */
[----:B---3--:R-:W-:Y:S05]  /*d240*/  @!P1 NANOSLEEP.SYNCS 0x989680 ;  /* 0x009896800000995d */ /* 0x008fea0003900000 */
[----:B------:R-:W3:Y:S02]  /*d250*/  @!P1 SYNCS.PHASECHK.TRANS64 P1, [R15+URZ+0x30840], R18 ;  /* 0x030840120f0095a7 */ /* 0x000ee4000802007f */
[----:B---3--:R-:W-:Y:S05]  /*d260*/  @!P1 BRA `(.L_x_3266) ;  /* 0xfffffffc00f09947 */ /* 0x008fea000383ffff */
[----:B------:R-:W-:Y:S05]  /*d270*/  BRA `(.L_x_3300) ;  /* 0xffffffe400807947 */ /* 0x000fea000383ffff */
.L_x_3268:
[----:B-1----:R1:W3:Y:S02]  /*d280*/  SYNCS.PHASECHK.TRANS64.TRYWAIT P1, [R15+URZ+0x30828], R18 ;  /* 0x030828120f0075a7 */ /* 0x0022e4000802017f */
[----:B---3--:R-:W-:Y:S05]  /*d290*/  @!P1 NANOSLEEP.SYNCS 0x989680 ;  /* 0x009896800000995d */ /* 0x008fea0003900000 */
[----:B------:R-:W3:Y:S02]  /*d2a0*/  @!P1 SYNCS.PHASECHK.TRANS64 P1, [R15+URZ+0x30828], R18 ;  /* 0x030828120f0095a7 */ /* 0x000ee4000802007f */
[----:B---3--:R-:W-:Y:S05]  /*d2b0*/  @!P1 BRA `(.L_x_3268) ;  /* 0xfffffffc00f09947 */ /* 0x008fea000383ffff */
[----:B------:R-:W-:Y:S05]  /*d2c0*/  BRA `(.L_x_3301) ;  /* 0xffffffe800207947 */ /* 0x000fea000383ffff */
.L_x_3270:
[----:B---3--:R3:W4:Y:S02]  /*d2d0*/  SYNCS.PHASECHK.TRANS64.TRYWAIT P1, [R15+URZ+0x30848], R18 ;  /* 0x030848120f0075a7 */ /* 0x008724000802017f */
[----:B----4-:R-:W-:Y:S05]  /*d2e0*/  @!P1 NANOSLEEP.SYNCS 0x989680 ;  /* 0x009896800000995d */ /* 0x010fea0003900000 */
[----:B------:R-:W4:Y:S02]  /*d2f0*/  @!P1 SYNCS.PHASECHK.TRANS64 P1, [R15+URZ+0x30848], R18 ;  /* 0x030848120f0095a7 */ /* 0x000f24000802007f */
[----:B----4-:R-:W-:Y:S05]  /*d300*/  @!P1 BRA `(.L_x_3270) ;  /* 0xfffffffc00f09947 */ /* 0x010fea000383ffff */
[----:B------:R-:W-:Y:S05]  /*d310*/  BRA `(.L_x_3302) ;  /* 0xffffffe800c07947 */ /* 0x000fea000383ffff */
.L_x_3272:
[----:B------:R-:W-:-:S07]  /*d320*/  SHF.L.U32 R4, R10, 0x1f, RZ ;  /* 0x0000001f0a047819 */ /* 0x000fce00000006ff */
.L_x_3303:
[----:B----4-:R4:W1:Y:S02]  /*d330*/  SYNCS.PHASECHK.TRANS64.TRYWAIT P1, [R15+URZ+0x30820], R4 ;  /* 0x030820040f0075a7 */ /* 0x010864000802017f */
[----:B-1----:R-:W-:Y:S05]  /*d340*/  @!P1 NANOSLEEP.SYNCS 0x989680 ;  /* 0x009896800000995d */ /* 0x002fea0003900000 */
[----:B------:R-:W1:Y:S02]  /*d350*/  @!P1 SYNCS.PHASECHK.TRANS64 P1, [R15+URZ+0x30820], R4 ;  /* 0x030820040f0095a7 */ /* 0x000e64000802007f */
[----:B-1----:R-:W-:Y:S05]  /*d360*/  @!P1 BRA `(.L_x_3303) ;  /* 0xfffffffc00f09947 */ /* 0x002fea000383ffff */
[----:B------:R-:W-:Y:S05]  /*d370*/  BRA `(.L_x_3304) ;  /* 0xffffffec00447947 */ /* 0x000fea000383ffff */
.L_x_3275:
[----:B----4-:R4:W1:Y:S02]  /*d380*/  SYNCS.PHASECHK.TRANS64.TRYWAIT P1, [R15+URZ+0x30840], R12 ;  /* 0x0308400c0f0075a7 */ /* 0x010864000802017f */
[----:B-1----:R-:W-:Y:S05]  /*d390*/  @!P1 NANOSLEEP.SYNCS 0x989680 ;  /* 0x009896800000995d */ /* 0x002fea0003900000 */
[----:B------:R-:W1:Y:S02]  /*d3a0*/  @!P1 SYNCS.PHASECHK.TRANS64 P1, [R15+URZ+0x30840], R12 ;  /* 0x0308400c0f0095a7 */ /* 0x000e64000802007f */
[----:B-1----:R-:W-:Y:S05]  /*d3b0*/  @!P1 BRA `(.L_x_3275) ;  /* 0xfffffffc00f09947 */ /* 0x002fea000383ffff */
[----:B------:R-:W-:Y:S05]  /*d3c0*/  BRA `(.L_x_3305) ;  /* 0xfffffff000007947 */ /* 0x000fea000383ffff */
.L_x_3277:
[----:B-1----:R1:W2:Y:S02]  /*d3d0*/  SYNCS.PHASECHK.TRANS64.TRYWAIT P1, [R15+URZ+0x30828], R12 ;  /* 0x0308280c0f0075a7 */ /* 0x0022a4000802017f */
[----:B--2---:R-:W-:Y:S05]  /*d3e0*/  @!P1 NANOSLEEP.SYNCS 0x989680 ;  /* 0x009896800000995d */ /* 0x004fea0003900000 */
[----:B------:R-:W2:Y:S02]  /*d3f0*/  @!P1 SYNCS.PHASECHK.TRANS64 P1, [R15+URZ+0x30828], R12 ;  /* 0x0308280c0f0095a7 */ /* 0x000ea4000802007f */
[----:B--2---:R-:W-:Y:S05]  /*d400*/  @!P1 BRA `(.L_x_3277) ;  /* 0xfffffffc00f09947 */ /* 0x004fea000383ffff */
[----:B------:R-:W-:Y:S05]  /*d410*/  BRA `(.L_x_3306) ;  /* 0xfffffff000947947 */ /* 0x000fea000383ffff */
.L_x_3279:
[----:B------:R1:W1:Y:S02]  /*d420*/  SYNCS.PHASECHK.TRANS64.TRYWAIT P0, [R3+URZ+0x30840], R0 ;  /* 0x03084000030075a7 */ /* 0x000264000800017f */
[----:B-1----:R-:W-:Y:S05]  /*d430*/  @!P0 NANOSLEEP.SYNCS 0x989680 ;  /* 0x009896800000895d */ /* 0x002fea0003900000 */
[----:B------:R-:W1:Y:S02]  /*d440*/  @!P0 SYNCS.PHASECHK.TRANS64 P0, [R3+URZ+0x30840], R0 ;  /* 0x03084000030085a7 */ /* 0x000e64000800007f */
[----:B-1----:R-:W-:Y:S05]  /*d450*/  @!P0 BRA `(.L_x_3279) ;  /* 0xfffffffc00f08947 */ /* 0x002fea000383ffff */
[----:B------:R-:W-:Y:S05]  /*d460*/  BRA `(.L_x_3307) ;  /* 0xfffffff400447947 */ /* 0x000fea000383ffff */
.L_x_3281:
[----:B------:R-:W-:Y:S01]  /*d470*/  BSSY B0, `(.L_x_3308) ;  /* 0x0000006000007945 */ /* 0x000fe20003800000 */
[----:B------:R-:W-:-:S07]  /*d480*/  IMAD.MOV.U32 R15, RZ, RZ, -0x1 ;  /* 0xffffffffff0f7424 */ /* 0x000fce00078e00ff */
[----:B------:R-:W-:Y:S05]  /*d490*/  WARPSYNC.COLLECTIVE R15, `(.L_x_3309) ;  /* 0x000000000f0c7348 */ /* 0x000fea0003c00000 */
[----:B------:R-:W-:Y:S02]  /*d4a0*/  ELECT P6, UR62, PT ;  /* 0x00000000003e782f */ /* 0x000fe400038c0000 */
[----:B------:R-:W-:Y:S01]  /*d4b0*/  MOV R14, UR62 ;  /* 0x0000003e000e7c02 */ /* 0x000fe20008000f00 */
[----:B------:R-:W-:Y:S10]  /*d4c0*/  ENDCOLLECTIVE ;  /* 0x000000000000791b */ /* 0x000ff40003800000 */
.L_x_3309:
[----:B------:R-:W-:Y:S05]  /*d4d0*/  BSYNC B0 ;  /* 0x0000000000007941 */ /* 0x000fea0003800000 */
.L_x_3308:
[----:B------:R-:W-:Y:S05]  /*d4e0*/  BRA `(.L_x_3310) ;  /* 0xfffffff400f47947 */ /* 0x000fea000383ffff */
.L_x_3283:
[----:B-1----:R1:W2:Y:S02]  /*d4f0*/  SYNCS.PHASECHK.TRANS64.TRYWAIT P0, [R7+URZ], R4 ;  /* 0x00000004070075a7 */ /* 0x0022a4000800017f */
[----:B--2---:R-:W-:Y:S05]  /*d500*/  @!P0 NANOSLEEP.SYNCS 0x989680 ;  /* 0x009896800000895d */ /* 0x004fea0003900000 */
[----:B------:R-:W2:Y:S02]  /*d510*/  @!P0 SYNCS.PHASECHK.TRANS64 P0, [R7+URZ], R4 ;  /* 0x00000004070085a7 */ /* 0x000ea4000800007f */
[----:B--2---:R-:W-:Y:S05]  /*d520*/  @!P0 BRA `(.L_x_3283) ;  /* 0xfffffffc00f08947 */ /* 0x004fea000383ffff */
[----:B------:R-:W-:Y:S05]  /*d530*/  BRA `(.L_x_3311) ;  /* 0xfffffff800347947 */ /* 0x000fea000383ffff */
.L_x_3284:
[----:B--2---:R2:W3:Y:S02]  /*d540*/  SYNCS.PHASECHK.TRANS64.TRYWAIT P0, [R3+URZ], R0 ;  /* 0x00000000030075a7 */ /* 0x0044e4000800017f */
[----:B---3--:R-:W-:Y:S05]  /*d550*/  @!P0 NANOSLEEP.SYNCS 0x989680 ;  /* 0x009896800000895d */ /* 0x008fea0003900000 */
[----:B------:R-:W3:Y:S02]  /*d560*/  @!P0 SYNCS.PHASECHK.TRANS64 P0, [R3+URZ], R0 ;  /* 0x00000000030085a7 */ /* 0x000ee4000800007f */
[----:B---3--:R-:W-:Y:S05]  /*d570*/  @!P0 BRA `(.L_x_3284) ;  /* 0xfffffffc00f08947 */ /* 0x008fea000383ffff */
[----:B------:R-:W-:Y:S05]  /*d580*/  BRA `(.L_x_3312) ;  /* 0xfffffff800287947 */ /* 0x000fea000383ffff */
.L_x_3286:
[----:B--2---:R2:W3:Y:S02]  /*d590*/  SYNCS.PHASECHK.TRANS64.TRYWAIT P0, [R5+URZ], R4 ;  /* 0x00000004050075a7 */ /* 0x0044e4000800017f */
[----:B---3--:R-:W-:Y:S05]  /*d5a0*/  @!P0 NANOSLEEP.SYNCS 0x989680 ;  /* 0x009896800000895d */ /* 0x008fea0003900000 */
[----:B------:R-:W3:Y:S02]  /*d5b0*/  @!P0 SYNCS.PHASECHK.TRANS64 P0, [R5+URZ], R4 ;  /* 0x00000004050085a7 */ /* 0x000ee4000800007f */
[----:B---3--:R-:W-:Y:S05]  /*d5c0*/  @!P0 BRA `(.L_x_3286) ;  /* 0xfffffffc00f08947 */ /* 0x008fea000383ffff */
[----:B------:R-:W-:Y:S05]  /*d5d0*/  BRA `(.L_x_3313) ;  /* 0xfffffff8002c7947 */ /* 0x000fea000383ffff */
.L_x_3314:
        /* <DEDUP_REMOVED lines=10> */
.L_x_7311:


//--------------------- .text._ZN7cutlass13device_kernelIN5flash11enable_sm90INS1_16FlashAttnBwdSm90INS1_25CollectiveMainloopBwdSm90ILi2ELi2ELi2EN4cute5tupleIJNS5_1CILi1EEES8_S8_EEENS6_IJNS7_ILi64EEENS7_ILi128EEESB_EEENS_10bfloat16_tEfNS_4arch4Sm90ELb1ELb0ELb1ELb1ELb0ELb1ELb0ELb0ELi2ELi1ELi2ELi1ELb0EEENS1_24CollectiveEpilogueBwdGQAISC_fSF_Li256ELb1ELb0EEENS1_25SingleTileBwdLPTSchedulerILb1ELi128ELb0EEEEEEEEEvNT_6ParamsE --------------------------
	.section	.text._ZN7cutlass13device_kernelIN5flash11enable_sm90INS1_16FlashAttnBwdSm90INS1_25CollectiveMainloopBwdSm90ILi2ELi2ELi2EN4cute5tupleIJNS5_1CILi1EEES8_S8_EEENS6_IJNS7_ILi64EEENS7_ILi128EEESB_EEENS_10bfloat16_tEfNS_4arch4Sm90ELb1ELb0ELb1ELb1ELb0ELb1ELb0ELb0ELi2ELi1ELi2ELi1ELb0EEENS1_24CollectiveEpilogueBwdGQAISC_fSF_Li256ELb1ELb0EEENS1_25SingleTileBwdLPTSchedulerILb1ELi128ELb0EEEEEEEEEvNT_6ParamsE,"ax",@progbits
	.align	128
.text._ZN7cutlass13device_kernelIN5flash11enable_sm90INS1_16FlashAttnBwdSm90INS1_25CollectiveMainloopBwdSm90ILi2ELi2ELi2EN4cute5tupleIJNS5_1CILi1EEES8_S8_EEENS6_IJNS7_ILi64EEENS7_ILi128EEESB_EEENS_10bfloat16_tEfNS_4arch4Sm90ELb1ELb0ELb1ELb1ELb0ELb1ELb0ELb0ELi2ELi1ELi2ELi1ELb0EEENS1_24CollectiveEpilogueBwdGQAISC_fSF_Li256ELb1ELb0EEENS1_25SingleTileBwdLPTSchedulerILb1ELi128ELb0EEEEEEEEEvNT_6ParamsE:
        .type           _ZN7cutlass13device_kernelIN5flash11enable_sm90INS1_16FlashAttnBwdSm90INS1_25CollectiveMainloopBwdSm90ILi2ELi2ELi2EN4cute5tupleIJNS5_1CILi1EEES8_S8_EEENS6_IJNS7_ILi64EEENS7_ILi128EEESB_EEENS_10bfloat16_tEfNS_4arch4Sm90ELb1ELb0ELb1ELb1ELb0ELb1ELb0ELb0ELi2ELi1ELi2ELi1ELb0EEENS1_24CollectiveEpilogueBwdGQAISC_fSF_Li256ELb1ELb0EEENS1_25SingleTileBwdLPTSchedulerILb1ELi128ELb0EEEEEEEEEvNT_6ParamsE,@function
        .size           _ZN7cutlass13device_kernelIN5flash11enable_sm90INS1_16FlashAttnBwdSm90INS1_25CollectiveMainloopBwdSm90ILi2ELi2ELi2EN4cute5tupleIJNS5_1CILi1EEES8_S8_EEENS6_IJNS7_ILi64EEENS7_ILi128EEESB_EEENS_10bfloat16_tEfNS_4arch4Sm90ELb1ELb0ELb1ELb1ELb0ELb1ELb0ELb0ELi2ELi1ELi2ELi1ELb0EEENS1_24CollectiveEpilogueBwdGQAISC_fSF_Li256ELb1ELb0EEENS1_25SingleTileBwdLPTSchedulerILb1ELi128ELb0EEEEEEEEEvNT_6ParamsE,(.L_x_7312 - _ZN7cutlass13device_kernelIN5flash11enable_sm90INS1_16FlashAttnBwdSm90INS1_25CollectiveMainloopBwdSm90ILi2ELi2ELi2EN4cute5tupleIJNS5_1CILi1EEES8_S8_EEENS6_IJNS7_ILi64EEENS7_ILi128EEESB_EEENS_10bfloat16_tEfNS_4arch4Sm90ELb1ELb0ELb1ELb1ELb0ELb1ELb0ELb0ELi2ELi1ELi2ELi1ELb0EEENS1_24CollectiveEpilogueBwdGQAISC_fSF_Li256ELb1ELb0EEENS1_25SingleTileBwdLPTSchedulerILb1ELi128ELb0EEEEEEEEEvNT_6ParamsE)
        .other          _ZN7cutlass13device_kernelIN5flash11enable_sm90INS1_16FlashAttnBwdSm90INS1_25CollectiveMainloopBwdSm90ILi2ELi2ELi2EN4cute5tupleIJNS5_1CILi1EEES8_S8_EEENS6_IJNS7_ILi64EEENS7_ILi128EEESB_EEENS_10bfloat16_tEfNS_4arch4Sm90ELb1ELb0ELb1ELb1ELb0ELb1ELb0ELb0ELi2ELi1ELi2ELi1ELb0EEENS1_24CollectiveEpilogueBwdGQAISC_fSF_Li256ELb1ELb0EEENS1_25SingleTileBwdLPTSchedulerILb1ELi128ELb0EEEEEEEEEvNT_6ParamsE,@"STO_CUDA_ENTRY STV_DEFAULT"
_ZN7cutlass13device_kernelIN5flash11enable_sm90INS1_16FlashAttnBwdSm90INS1_25CollectiveMainloopBwdSm90ILi2ELi2ELi2EN4cute5tupleIJNS5_1CILi1EEES8_S8_EEENS6_IJNS7_ILi64EEENS7_ILi128EEESB_EEENS_10bfloat16_tEfNS_4arch4Sm90ELb1ELb0ELb1ELb1ELb0ELb1ELb0ELb0ELi2ELi1ELi2ELi1ELb0EEENS1_24CollectiveEpilogueBwdGQAISC_fSF_Li256ELb1ELb0EEENS1_25SingleTileBwdLPTSchedulerILb1ELi128ELb0EEEEEEEEEvNT_6ParamsE:
        /* <DEDUP_REMOVED lines=24> */
.L_x_3316:
[----:B------:R-:W-:Y:S05]  /*0180*/  BSYNC B0 ;  /* 0x0000000000007941 */ /* 0x000fea0003800000 */
.L_x_3315:
        /* <DEDUP_REMOVED lines=37> */
.L_x_3317:
        /* <DEDUP_REMOVED lines=22> */
.L_x_3318:
[----:B------:R-:W-:Y:S01]  /*0540*/  PLOP3.LUT P0, PT, PT, PT, UP0, 0x80, 0x0 ;  /* 0x000000000000781c */ /* 0x000fe20003f0f008 */
[----:B------:R-:W-:Y:S01]  /*0550*/  NOP ;  /* 0x0000000000007918 */ /* 0x000fe20000000000 */
[----:B------:R-:W-:Y:S01]  /*0560*/  ULDC.64 UR46, c[0x0][0x208] ;  /* 0x00008200002e7ab9 */ /* 0x000fe20000000a00 */
[----:B------:R-:W-:Y:S01]  /*0570*/  BSSY B6, `(.L_x_3319) ;  /* 0x0000931000067945 */ /* 0x000fe20003800000 */
[----:B-12-4-:R-:W-:Y:S09]  /*0580*/  BAR.SYNC.DEFER_BLOCKING 0x0 ;  /* 0x0000000000007b1d */ /* 0x016ff20000010000 */
[----:B------:R-:W-:Y:S05]  /*0590*/  @!P0 BRA `(.L_x_3320) ;  /* 0x0000005400008947 */ /* 0x000fea0003800000 */
.L_x_3321:
        /* <DEDUP_REMOVED lines=32> */
.L_x_3322:
[----:B------:R-:W-:Y:S01]  /*07a0*/  ULDC UR7, c[0x0][0x8cc] ;  /* 0x0002330000077ab9 */ /* 0x000fe20000000800 */
[----:B------:R-:W-:Y:S01]  /*07b0*/  UMOV UR36, UR10 ;  /* 0x0000000a00247c82 */ /* 0x000fe20008000000 */
[----:B------:R-:W-:-:S11]  /*07c0*/  UISETP.NE.AND UP0, UPT, UR7, 0x1, UPT ;  /* 0x000000010700788c */ /* 0x000fd6000bf05270 */
[----:B------:R-:W-:Y:S02]  /*07d0*/  @UP0 ULDC.64 UR8, c[0x0][0x8d0] ;  /* 0x0002340000080ab9 */ /* 0x000fe40000000a00 */
[----:B------:R-:W-:-:S04]  /*07e0*/  UIMAD.WIDE.U32 UR4, UR10, UR8, URZ ;  /* 0x000000080a0472a5 */ /* 0x000fc8000f8e003f */
[----:B------:R-:W-:-:S04]  /*07f0*/  @UP0 USHF.R.U32.HI UR36, URZ, UR9, UR5 ;  /* 0x000000093f240299 */ /* 0x000fc80008011605 */
[----:B------:R-:W-:-:S12]  /*0800*/  UIMAD UR4, UR36, UR7, URZ ;  /* 0x00000007240472a4 */ /* 0x000fd8000f8e023f */
.L_x_3323:
        /* <DEDUP_REMOVED lines=23> */
.L_x_3324:
        /* <DEDUP_REMOVED lines=14> */
.L_x_3326:
[----:B------:R-:W-:-:S05]  /*0a60*/  ULDC UR4, c[0x0][0x8f4] ;  /* 0x00023d0000047ab9 */ /* 0x000fca0000000800 */
.L_x_3325:
        /* <DEDUP_REMOVED lines=20> */
.L_x_3328:
        /* <DEDUP_REMOVED lines=14> */
.L_x_3329:
        /* <DEDUP_REMOVED lines=11> */
.L_x_3330:
        /* <DEDUP_REMOVED lines=13> */
.L_x_3331:
        /* <DEDUP_REMOVED lines=102> */
.L_x_3334:
        /* <DEDUP_REMOVED lines=15> */
.L_x_3333:
        /* <DEDUP_REMOVED lines=23> */
.L_x_3336:
        /* <DEDUP_REMOVED lines=15> */
.L_x_3335:
        /* <DEDUP_REMOVED lines=8> */
.L_x_3422:
        /* <DEDUP_REMOVED lines=15> */
.L_x_3338:
        /* <DEDUP_REMOVED lines=104> */
.L_x_3350:
[----:B------:R-:W-:-:S05]  /*1fb0*/  IMAD.U32 R0, RZ, RZ, UR38 ;  /* 0x00000026ff007e24 */ /* 0x000fca000f8e00ff */
[----:B------:R-:W-:-:S04]  /*1fc0*/  LOP3.LUT R0, R0, 0x1, RZ, 0xfc, !PT ;  /* 0x0000000100007812 */ /* 0x000fc800078efcff */
[----:B------:R-:W-:-:S13]  /*1fd0*/  ISETP.NE.AND P0, PT, R0, 0x3, PT ;  /* 0x000000030000780c */ /* 0x000fda0003f05270 */
[----:B------:R-:W-:Y:S05]  /*1fe0*/  @!P0 BRA `(.L_x_3340) ;  /* 0x0000000000048947 */ /* 0x000fea0003800000 */
[----:B------:R-:W-:Y:S01]  /*1ff0*/  BPT.TRAP 0x1 ;  /* 0x000000040000795c */ /* 0x000fe20000300000 */
.L_x_3340:
        /* <DEDUP_REMOVED lines=8> */
.L_x_3341:
[----:B---3--:R-:W-:Y:S05]  /*2080*/  @P1 BRA `(.L_x_3342) ;  /* 0x0000000000081947 */ /* 0x008fea0003800000 */
[----:B------:R-:W3:Y:S02]  /*2090*/  SYNCS.PHASECHK.TRANS64.TRYWAIT P1, [R0+URZ+0x30810], R209 ;  /* 0x030810d1000075a7 */ /* 0x000ee4000802017f */
[----:B---3--:R-:W-:Y:S05]  /*20a0*/  @!P1 BRA `(.L_x_3343) ;  /* 0x0000007800389947 */ /* 0x008fea0003800000 */
.L_x_3342:
        /* <DEDUP_REMOVED lines=84> */
.L_x_3344:
[----:B------:R1:W1:Y:S01]  /*25f0*/  SYNCS.PHASECHK.TRANS64.TRYWAIT P1, [R0+URZ+0x30830], R209 ;  /* 0x030830d1000075a7 */ /* 0x000262000802017f */
[----:B------:R-:W-:Y:S05]  /*2600*/  @!P0 BRA `(.L_x_3345) ;  /* 0x0000000000048947 */ /* 0x000fea0003800000 */
[----:B------:R-:W-:Y:S01]  /*2610*/  BPT.TRAP 0x1 ;  /* 0x000000040000795c */ /* 0x000fe20000300000 */
.L_x_3345:
        /* <DEDUP_REMOVED lines=54> */
.L_x_3346:
        /* <DEDUP_REMOVED lines=492> */
.L_x_3348:
        /* <DEDUP_REMOVED lines=49> */
.L_x_3349:
        /* <DEDUP_REMOVED lines=78> */
.L_x_3332:
[----:B------:R-:W-:Y:S05]  /*5030*/  @P0 BRA `(.L_x_3327) ;  /* 0x0000004800100947 */ /* 0x000fea0003800000 */
[----:B------:R-:W-:Y:S01]  /*5040*/  ULDC.64 UR4, c[0x0][0x878] ;  /* 0x00021e0000047ab9 */ /* 0x000fe20000000a00 */
[----:B------:R-:W1:Y:S01]  /*5050*/  S2R R4, SR_TID.X ;  /* 0x0000000000047919 */ /* 0x000e620000002100 */
[----:B------:R-:W-:Y:S01]  /*5060*/  UISETP.NE.U32.AND UP0, UPT, UR4, URZ, UPT ;  /* 0x0000003f0400728c */ /* 0x000fe2000bf05070 */
[----:B------:R-:W2:Y:S01]  /*5070*/  S2UR UR10, SR_CgaCtaId ;  /* 0x00000000000a79c3 */ /* 0x000ea20000008800 */
[----:B------:R-:W-:Y:S01]  /*5080*/  UMOV UR7, 0x400 ;  /* 0x0000040000077882 */ /* 0x000fe20000000000 */
[----:B------:R-:W-:Y:S02]  /*5090*/  USHF.L.U32 UR36, UR36, 0xe, URZ ;  /* 0x0000000e24247899 */ /* 0x000fe4000800063f */
[----:B------:R-:W-:Y:S01]  /*50a0*/  UISETP.NE.AND.EX UP0, UPT, UR5, URZ, UPT, UP0 ;  /* 0x0000003f0500728c */ /* 0x000fe2000bf05300 */
[----:B------:R-:W-:Y:S01]  /*50b0*/  ULDC.64 UR12, c[0x0][0x818] ;  /* 0x00020600000c7ab9 */ /* 0x000fe20000000a00 */
[----:B------:R-:W-:Y:S01]  /*50c0*/  ULDC.64 UR14, c[0x0][0x840] ;  /* 0x00021000000e7ab9 */ /* 0x000fe20000000a00 */
[----:B------:R-:W-:-:S03]  /*50d0*/  ULDC.64 UR16, c[0x0][0x848] ;  /* 0x0002120000107ab9 */ /* 0x000fc60000000a00 */
[----:B------:R-:W-:-:S05]  /*50e0*/  PLOP3.LUT P0, PT, PT, PT, UP0, 0x80, 0x0 ;  /* 0x000000000000781c */ /* 0x000fca0003f0f008 */
[----:B------:R-:W-:Y:S02]  /*50f0*/  @UP0 ULDC.64 UR4, c[0x0][0x878] ;  /* 0x00021e0000040ab9 */ /* 0x000fe40000000a00 */
[----:B------:R-:W-:-:S06]  /*5100*/  @UP0 UIMAD.WIDE UR4, UR39, 0x4, UR4 ;  /* 0x00000004270408a5 */ /* 0x000fcc000f8e0204 */
[----:B------:R-:W-:Y:S02]  /*5110*/  IMAD.U32 R2, RZ, RZ, UR4 ;  /* 0x00000004ff027e24 */ /* 0x000fe4000f8e00ff */
[----:B------:R-:W-:Y:S01]  /*5120*/  IMAD.U32 R3, RZ, RZ, UR5 ;  /* 0x00000005ff037e24 */ /* 0x000fe2000f8e00ff */
[----:B------:R-:W-:-:S04]  /*5130*/  ULDC UR5, c[0x0][0x850] ;  /* 0x0002140000057ab9 */ /* 0x000fc80000000800 */
[----:B------:R-:W3:Y:S01]  /*5140*/  @P0 LDG.E R2, desc[UR46][R2.64] ;  /* 0x0000002e02020981 */ /* 0x000ee2000c1e1900 */
[----:B-1----:R-:W-:Y:S01]  /*5150*/  VIADD R5, R4, 0xffffff80 ;  /* 0xffffff8004057836 */ /* 0x002fe20000000000 */
[----:B------:R-:W-:Y:S01]  /*5160*/  UISETP.NE.AND UP1, UPT, UR5, 0x1, UPT ;  /* 0x000000010500788c */ /* 0x000fe2000bf25270 */
[----:B------:R-:W-:Y:S03]  /*5170*/  BSSY B0, `(.L_x_3351) ;  /* 0x000005a000007945 */ /* 0x000fe60003800000 */
[----:B------:R-:W-:-:S07]  /*5180*/  SHF.R.S32.HI R0, RZ, 0x1f, R5 ;  /* 0x0000001fff007819 */ /* 0x000fce0000011405 */
[----:B------:R-:W-:Y:S02]  /*5190*/  @UP1 ULDC UR8, c[0x0][0x854] ;  /* 0x0002150000081ab9 */ /* 0x000fe40000000800 */
[----:B------:R-:W-:Y:S01]  /*51a0*/  UIMAD.WIDE.U32 UR8, UR37, UR8, URZ ;  /* 0x00000008250872a5 */ /* 0x000fe2000f8e003f */
[----:B------:R-:W-:Y:S01]  /*51b0*/  BAR.SYNC.DEFER_BLOCKING 0x1, 0x100 ;  /* 0x0044000000007b1d */ /* 0x000fe20000010000 */
[----:B---3--:R-:W-:Y:S02]  /*51c0*/  @P0 R2UR UR4, R2 ;  /* 0x00000000020402ca */ /* 0x008fe400000e0000 */
        /* <DEDUP_REMOVED lines=10> */
[----:B--2---:R-:W-:Y:S02]  /*5270*/  ULEA UR4, UR10, UR7, 0x18 ;  /* 0x000000070a047291 */ /* 0x004fe4000f8ec03f */
[----:B------:R-:W-:-:S04]  /*5280*/  @UP0 USHF.L.U32 UR5, UR5, 0x7, URZ ;  /* 0x0000000705050899 */ /* 0x000fc8000800063f */
[----:B------:R-:W-:Y:S01]  /*5290*/  @UP0 ULOP3.LUT UR6, UR5, 0xffffc000, URZ, 0xc0, !UPT ;  /* 0xffffc00005060892 */ /* 0x000fe2000f8ec03f */
[----:B------:R-:W-:Y:S02]  /*52a0*/  LEA R0, R0, UR4, 0x2 ;  /* 0x0000000400007c11 */ /* 0x000fe4000f8e10ff */
[----:B------:R-:W-:Y:S01]  /*52b0*/  @UP1 ULDC UR5, c[0x0][0x858] ;  /* 0x0002160000051ab9 */ /* 0x000fe20000000800 */
[----:B------:R-:W-:Y:S02]  /*52c0*/  @UP0 USHF.R.S32.HI UR7, URZ, 0x1f, UR6 ;  /* 0x0000001f3f070899 */ /* 0x000fe40008011406 */
[----:B------:R-:W-:Y:S01]  /*52d0*/  @UP1 USHF.R.U32.HI UR37, URZ, UR5, UR9 ;  /* 0x000000053f251299 */ /* 0x000fe20008011609 */
[----:B------:R1:W-:Y:S01]  /*52e0*/  STS.128 [R0], R24 ;  /* 0x0000001800007388 */ /* 0x0003e20000000c00 */
[----:B------:R-:W-:Y:S02]  /*52f0*/  @!UP0 UMOV UR6, URZ ;  /* 0x0000003f00068c82 */ /* 0x000fe40008000000 */
[----:B------:R-:W-:Y:S01]  /*5300*/  USHF.R.S32.HI UR5, URZ, 0x1f, UR37 ;  /* 0x0000001f3f057899 */ /* 0x000fe20008011425 */
[----:B------:R1:W-:Y:S01]  /*5310*/  STS.128 [R0+0x800], R28 ;  /* 0x0008001c00007388 */ /* 0x0003e20000000c00 */
[----:B------:R-:W-:Y:S01]  /*5320*/  UIADD3 UR8, UP1, UR36, UR6, URZ ;  /* 0x0000000624087290 */ /* 0x000fe2000ff3e03f */
[----:B------:R-:W-:Y:S01]  /*5330*/  @!UP0 UMOV UR7, URZ ;  /* 0x0000003f00078c82 */ /* 0x000fe20008000000 */
[----:B------:R-:W-:Y:S01]  /*5340*/  UIMAD UR6, UR5, UR12, URZ ;  /* 0x0000000c050672a4 */ /* 0x000fe2000f8e023f */
[----:B------:R1:W-:Y:S01]  /*5350*/  STS.128 [R0+0x1000], R32 ;  /* 0x0010002000007388 */ /* 0x0003e20000000c00 */
[----:B------:R-:W-:-:S02]  /*5360*/  ULEA.HI.X.SX32 UR9, UR36, UR7, 0x1, UP1 ;  /* 0x0000000724097291 */ /* 0x000fc400088f0e3f */
[----:B------:R-:W-:Y:S01]  /*5370*/  UIMAD UR5, UR5, UR14, URZ ;  /* 0x0000000e050572a4 */ /* 0x000fe2000f8e023f */
[----:B------:R1:W-:Y:S01]  /*5380*/  STS.128 [R0+0x1800], R36 ;  /* 0x0018002400007388 */ /* 0x0003e20000000c00 */
[----:B------:R-:W-:Y:S02]  /*5390*/  UIMAD UR10, UR37, UR13, UR6 ;  /* 0x0000000d250a72a4 */ /* 0x000fe4000f8e0206 */
[----:B------:R-:W-:Y:S01]  /*53a0*/  UIMAD.WIDE.U32 UR6, UR37, UR12, UR8 ;  /* 0x0000000c250672a5 */ /* 0x000fe2000f8e0008 */
[----:B------:R1:W-:Y:S01]  /*53b0*/  STS.128 [R0+0x2000], R40 ;  /* 0x0020002800007388 */ /* 0x0003e20000000c00 */
[----:B------:R-:W-:Y:S02]  /*53c0*/  UIMAD UR12, UR37, UR15, UR5 ;  /* 0x0000000f250c72a4 */ /* 0x000fe4000f8e0205 */
[----:B------:R-:W-:Y:S01]  /*53d0*/  USHF.R.S32.HI UR5, URZ, 0x1f, UR39 ;  /* 0x0000001f3f057899 */ /* 0x000fe20008011427 */
[----:B------:R1:W-:Y:S01]  /*53e0*/  STS.128 [R0+0x2800], R44 ;  /* 0x0028002c00007388 */ /* 0x0003e20000000c00 */
[----:B------:R-:W-:-:S02]  /*53f0*/  UIMAD.WIDE.U32 UR8, UR37, UR14, UR8 ;  /* 0x0000000e250872a5 */ /* 0x000fc4000f8e0008 */
[----:B------:R-:W-:Y:S01]  /*5400*/  USEL UR5, UR5, URZ, !UP0 ;  /* 0x0000003f05057287 */ /* 0x000fe2000c000000 */
[----:B------:R1:W-:Y:S01]  /*5410*/  STS.128 [R0+0x3000], R48 ;  /* 0x0030003000007388 */ /* 0x0003e20000000c00 */
[----:B------:R-:W-:Y:S01]  /*5420*/  ULDC.64 UR14, c[0x0][0x820] ;  /* 0x00020800000e7ab9 */ /* 0x000fe20000000a00 */
[----:B------:R-:W-:Y:S02]  /*5430*/  USEL UR39, UR39, URZ, !UP0 ;  /* 0x0000003f27277287 */ /* 0x000fe4000c000000 */
[----:B------:R1:W-:Y:S01]  /*5440*/  STS.128 [R0+0x3800], R52 ;  /* 0x0038003400007388 */ /* 0x0003e20000000c00 */
[----:B------:R-:W-:Y:S02]  /*5450*/  UIMAD UR11, UR5, UR14, URZ ;  /* 0x0000000e050b72a4 */ /* 0x000fe4000f8e023f */
[----:B------:R-:W-:Y:S01]  /*5460*/  UIADD3 UR7, UR7, UR10, URZ ;  /* 0x0000000a07077290 */ /* 0x000fe2000fffe03f */
[----:B------:R1:W-:Y:S01]  /*5470*/  STS.128 [R0+0x4000], R56 ;  /* 0x0040003800007388 */ /* 0x0003e20000000c00 */
[----:B------:R-:W-:-:S02]  /*5480*/  UIMAD UR5, UR5, UR16, URZ ;  /* 0x00000010050572a4 */ /* 0x000fc4000f8e023f */
[----:B------:R-:W-:Y:S01]  /*5490*/  UIADD3 UR9, UR9, UR12, URZ ;  /* 0x0000000c09097290 */ /* 0x000fe2000fffe03f */
[----:B------:R1:W-:Y:S01]  /*54a0*/  STS.128 [R0+0x4800], R60 ;  /* 0x0048003c00007388 */ /* 0x0003e20000000c00 */
[----:B------:R-:W-:Y:S02]  /*54b0*/  UIMAD UR11, UR39, UR15, UR11 ;  /* 0x0000000f270b72a4 */ /* 0x000fe4000f8e020b */
[----:B------:R-:W-:Y:S01]  /*54c0*/  UIMAD.WIDE.U32 UR6, UR39, UR14, UR6 ;  /* 0x0000000e270672a5 */ /* 0x000fe2000f8e0006 */
[----:B------:R1:W-:Y:S01]  /*54d0*/  STS.128 [R0+0x5000], R64 ;  /* 0x0050004000007388 */ /* 0x0003e20000000c00 */
[----:B------:R-:W-:Y:S02]  /*54e0*/  UIMAD UR5, UR39, UR17, UR5 ;  /* 0x00000011270572a4 */ /* 0x000fe4000f8e0205 */
[----:B------:R-:W-:Y:S01]  /*54f0*/  UIMAD.WIDE.U32 UR8, UR39, UR16, UR8 ;  /* 0x00000010270872a5 */ /* 0x000fe2000f8e0008 */
[----:B------:R1:W-:Y:S01]  /*5500*/  STS.128 [R0+0x5800], R68 ;  /* 0x0058004400007388 */ /* 0x0003e20000000c00 */
[----:B------:R-:W-:Y:S01]  /*5510*/  ULDC.64 UR12, c[0x0][0x800] ;  /* 0x00020000000c7ab9 */ /* 0x000fe20000000a00 */
[----:B------:R-:W-:Y:S01]  /*5520*/  ULDC.64 UR14, c[0x0][0x828] ;  /* 0x00020a00000e7ab9 */ /* 0x000fe20000000a00 */
[----:B------:R-:W-:Y:S01]  /*5530*/  UIADD3 UR7, UR7, UR11, URZ ;  /* 0x0000000b07077290 */ /* 0x000fe2000fffe03f */
        /* <DEDUP_REMOVED lines=22> */
.L_x_3353:
[----:B------:R-:W-:Y:S01]  /*56a0*/  @P0 ELECT P1, URZ, PT ;  /* 0x00000000003f082f */ /* 0x000fe20003820000 */
[----:B------:R2:W-:-:S12]  /*56b0*/  UBLKRED.G.S.ADD.F32.RN [UR6], [UR4], UR5, desc[UR8] ;  /* 0x00000806040073bb */ /* 0x0005d800080a1405 */
[----:B------:R-:W-:Y:S02]  /*56c0*/  @P1 PLOP3.LUT P0, PT, P1, PT, PT, 0x8, 0x0 ;  /* 0x000000000000181c */ /* 0x000fe40000f0e170 */
[----:B------:R-:W-:-:S11]  /*56d0*/  PLOP3.LUT P1, PT, PT, PT, PT, 0x8, 0x0 ;  /* 0x000000000000781c */ /* 0x000fd60003f2e170 */
[----:B--2---:R-:W-:Y:S05]  /*56e0*/  @P0 BRA.U.ANY `(.L_x_3353) ;  /* 0xfffffffd00ec0947 */ /* 0x004fea000393ffff */
[----:B------:R0:W-:Y:S01]  /*56f0*/  UTMACMDFLUSH ;  /* 0x00000000000079b7 */ /* 0x0001e20000000000 */
[----:B------:R-:W-:-:S04]  /*5700*/  DEPBAR.LE SB0, 0x0 ;  /* 0x000080000000791a */ /* 0x000fc80000000000 */
.L_x_3352:
[----:B------:R-:W-:Y:S05]  /*5710*/  BSYNC B0 ;  /* 0x0000000000007941 */ /* 0x000fea0003800000 */
.L_x_3351:
        /* <DEDUP_REMOVED lines=32> */
.L_x_3354:
[----:B------:R-:W-:Y:S01]  /*5920*/  @P0 ELECT P1, URZ, PT ;  /* 0x00000000003f082f */ /* 0x000fe20003820000 */
[----:B------:R2:W-:-:S12]  /*5930*/  UBLKRED.G.S.ADD.F32.RN [UR6], [UR4], UR5, desc[UR8] ;  /* 0x00000806040073bb */ /* 0x0005d800080a1405 */
[----:B------:R-:W-:Y:S02]  /*5940*/  @P1 PLOP3.LUT P0, PT, P1, PT, PT, 0x8, 0x0 ;  /* 0x000000000000181c */ /* 0x000fe40000f0e170 */
[----:B------:R-:W-:-:S11]  /*5950*/  PLOP3.LUT P1, PT, PT, PT, PT, 0x8, 0x0 ;  /* 0x000000000000781c */ /* 0x000fd60003f2e170 */
[----:B--2---:R-:W-:Y:S05]  /*5960*/  @P0 BRA.U.ANY `(.L_x_3354) ;  /* 0xfffffffd00ec0947 */ /* 0x004fea000393ffff */
[----:B------:R0:W-:Y:S01]  /*5970*/  UTMACMDFLUSH ;  /* 0x00000000000079b7 */ /* 0x0001e20000000000 */
[----:B------:R-:W-:-:S04]  /*5980*/  DEPBAR.LE SB0, 0x0 ;  /* 0x000080000000791a */ /* 0x000fc80000000000 */
[----:B------:R-:W-:Y:S05]  /*5990*/  BRA `(.L_x_3327) ;  /* 0x0000003c00b87947 */ /* 0x000fea0003800000 */
.L_x_3320:
        /* <DEDUP_REMOVED lines=29> */
.L_x_3356:
[----:B------:R-:W-:Y:S01]  /*5b70*/  ULDC UR9, c[0x0][0x8cc] ;  /* 0x0002330000097ab9 */ /* 0x000fe20000000800 */
[----:B------:R-:W-:Y:S01]  /*5b80*/  UMOV UR7, UR8 ;  /* 0x0000000800077c82 */ /* 0x000fe20008000000 */
[----:B------:R-:W-:-:S11]  /*5b90*/  UISETP.NE.AND UP0, UPT, UR9, 0x1, UPT ;  /* 0x000000010900788c */ /* 0x000fd6000bf05270 */
[----:B------:R-:W-:Y:S02]  /*5ba0*/  @UP0 ULDC.64 UR10, c[0x0][0x8d0] ;  /* 0x00023400000a0ab9 */ /* 0x000fe40000000a00 */
[----:B------:R-:W-:-:S04]  /*5bb0*/  UIMAD.WIDE.U32 UR4, UR8, UR10, URZ ;  /* 0x0000000a080472a5 */ /* 0x000fc8000f8e003f */
[----:B------:R-:W-:-:S04]  /*5bc0*/  @UP0 USHF.R.U32.HI UR7, URZ, UR11, UR5 ;  /* 0x0000000b3f070299 */ /* 0x000fc80008011605 */
[----:B------:R-:W-:-:S12]  /*5bd0*/  UIMAD UR4, UR7, UR9, URZ ;  /* 0x00000009070472a4 */ /* 0x000fd8000f8e023f */
.L_x_3357:
        /* <DEDUP_REMOVED lines=23> */
.L_x_3358:
        /* <DEDUP_REMOVED lines=13> */
.L_x_3360:
[----:B------:R-:W-:-:S05]  /*5e20*/  ULDC UR4, c[0x0][0x8f4] ;  /* 0x00023d0000047ab9 */ /* 0x000fca0000000800 */
.L_x_3359:
        /* <DEDUP_REMOVED lines=46> */
.L_x_3361:
        /* <DEDUP_REMOVED lines=13> */
.L_x_3362:
        /* <DEDUP_REMOVED lines=12> */
.L_x_3363:
        /* <DEDUP_REMOVED lines=54> */
.L_x_3366:
[----:B------:R-:W-:Y:S05]  /*6600*/  BSYNC B0 ;  /* 0x0000000000007941 */ /* 0x000fea0003800000 */
.L_x_3365:
        /* <DEDUP_REMOVED lines=19> */
.L_x_3368:
[----:B------:R-:W-:Y:S05]  /*6740*/  BSYNC B0 ;  /* 0x0000000000007941 */ /* 0x000fea0003800000 */
.L_x_3367:
[----:B------:R-:W-:Y:S06]  /*6750*/  BAR.ARV 0xa, 0xa0 ;  /* 0x0282800000007b1d */ /* 0x000fec0000002000 */
[----:B------:R-:W-:Y:S04]  /*6760*/  BSSY B0, `(.L_x_3369) ;  /* 0x0000003000007945 */ /* 0x000fe80003800000 */
[----:B------:R-:W-:Y:S05]  /*6770*/  @!P0 BRA `(.L_x_3370) ;  /* 0x0000000000048947 */ /* 0x000fea0003800000 */
[----:B------:R-:W-:-:S04]  /*6780*/  DEPBAR.LE SB0, 0x0 ;  /* 0x000080000000791a */ /* 0x000fc80000000000 */
.L_x_3370:
[----:B------:R-:W-:Y:S05]  /*6790*/  BSYNC B0 ;  /* 0x0000000000007941 */ /* 0x000fea0003800000 */
.L_x_3369:
[----:B------:R-:W-:Y:S06]  /*67a0*/  BAR.ARV 0xb, 0xa0 ;  /* 0x02c2800000007b1d */ /* 0x000fec0000002000 */
[----:B------:R-:W-:Y:S01]  /*67b0*/  UIADD3 UR18, UR12, 0x1, URZ ;  /* 0x000000010c127890 */ /* 0x000fe2000fffe03f */
[----:B------:R-:W-:Y:S11]  /*67c0*/  BRA `(.L_x_3371) ;  /* 0x0000000000047947 */ /* 0x000ff60003800000 */
.L_x_3364:
[----:B------:R-:W-:-:S05]  /*67d0*/  UMOV UR18, UR12 ;  /* 0x0000000c00127c82 */ /* 0x000fca0008000000 */
.L_x_3371:
        /* <DEDUP_REMOVED lines=22> */
.L_x_3384:
        /* <DEDUP_REMOVED lines=20> */
.L_x_3373:
[----:B------:R-:W-:Y:S05]  /*6a80*/  BSYNC B0 ;  /* 0x0000000000007941 */ /* 0x000fea0003800000 */
.L_x_3372:
        /* <DEDUP_REMOVED lines=13> */
.L_x_3375:
[----:B------:R-:W-:Y:S05]  /*6b60*/  BSYNC B0 ;  /* 0x0000000000007941 */ /* 0x000fea0003800000 */
.L_x_3374:
[----:B------:R-:W-:Y:S06]  /*6b70*/  BAR.ARV 0xa, 0xa0 ;  /* 0x0282800000007b1d */ /* 0x000fec0000002000 */
[----:B------:R-:W-:Y:S04]  /*6b80*/  BSSY B0, `(.L_x_3376) ;  /* 0x0000003000007945 */ /* 0x000fe80003800000 */
[----:B------:R-:W-:Y:S05]  /*6b90*/  @!P0 BRA `(.L_x_3377) ;  /* 0x0000000000048947 */ /* 0x000fea0003800000 */
[----:B------:R-:W-:-:S04]  /*6ba0*/  DEPBAR.LE SB0, 0x0 ;  /* 0x000080000000791a */ /* 0x000fc80000000000 */
.L_x_3377:
[----:B------:R-:W-:Y:S05]  /*6bb0*/  BSYNC B0 ;  /* 0x0000000000007941 */ /* 0x000fea0003800000 */
.L_x_3376:
        /* <DEDUP_REMOVED lines=13> */
.L_x_3379:
[----:B------:R-:W-:Y:S05]  /*6c90*/  BSYNC B0 ;  /* 0x0000000000007941 */ /* 0x000fea0003800000 */
.L_x_3378:
        /* <DEDUP_REMOVED lines=13> */
.L_x_3381:
[----:B------:R-:W-:Y:S05]  /*6d70*/  BSYNC B0 ;  /* 0x0000000000007941 */ /* 0x000fea0003800000 */
.L_x_3380:
[----:B------:R-:W-:Y:S01]  /*6d80*/  UIADD3 UR18, UR18, 0x2, URZ ;  /* 0x0000000212127890 */ /* 0x000fe2000fffe03f */
[----:B------:R-:W-:Y:S06]  /*6d90*/  BAR.ARV 0xa, 0xa0 ;  /* 0x0282800000007b1d */ /* 0x000fec0000002000 */
[----:B------:R-:W-:Y:S01]  /*6da0*/  UISETP.GE.AND UP0, UPT, UR18, UR7, UPT ;  /* 0x000000071200728c */ /* 0x000fe2000bf06270 */
[----:B------:R-:W-:Y:S04]  /*6db0*/  BSSY B0, `(.L_x_3382) ;  /* 0x0000003000007945 */ /* 0x000fe80003800000 */
[----:B------:R-:W-:Y:S06]  /*6dc0*/  @!P0 BRA `(.L_x_3383) ;  /* 0x0000000000048947 */ /* 0x000fec0003800000 */
[----:B------:R-:W-:-:S04]  /*6dd0*/  DEPBAR.LE SB0, 0x0 ;  /* 0x000080000000791a */ /* 0x000fc80000000000 */
.L_x_3383:
[----:B------:R-:W-:Y:S05]  /*6de0*/  BSYNC B0 ;  /* 0x0000000000007941 */ /* 0x000fea0003800000 */
.L_x_3382:
[----:B------:R-:W-:Y:S06]  /*6df0*/  BAR.ARV 0xb, 0xa0 ;  /* 0x02c2800000007b1d */ /* 0x000fec0000002000 */
[----:B------:R-:W-:Y:S01]  /*6e00*/  PLOP3.LUT P1, PT, PT, PT, UP0, 0x80, 0x0 ;  /* 0x000000000000781c */ /* 0x000fe20003f2f008 */
[----:B------:R-:W-:Y:S02]  /*6e10*/  UIADD3 UR26, UR26, 0x4000, URZ ;  /* 0x000040001a1a7890 */ /* 0x000fe4000fffe03f */
[----:B------:R-:W-:-:S10]  /*6e20*/  UIADD3 UR6, UR6, 0x4000, URZ ;  /* 0x0000400006067890 */ /* 0x000fd4000fffe03f */
[----:B------:R-:W-:Y:S05]  /*6e30*/  @!P1 BRA `(.L_x_3384) ;  /* 0xfffffff800c09947 */ /* 0x000fea000383ffff */
[----:B------:R-:W-:Y:S05]  /*6e40*/  BRA `(.L_x_3327) ;  /* 0x00000028008c7947 */ /* 0x000fea0003800000 */
.L_x_3355:
        /* <DEDUP_REMOVED lines=22> */
.L_x_3385:
[----:B------:R-:W-:Y:S01]  /*6fb0*/  ULDC UR9, c[0x0][0x8cc] ;  /* 0x0002330000097ab9 */ /* 0x000fe20000000800 */
[----:B------:R-:W-:Y:S01]  /*6fc0*/  UMOV UR7, UR8 ;  /* 0x0000000800077c82 */ /* 0x000fe20008000000 */
[----:B------:R-:W-:-:S11]  /*6fd0*/  UISETP.NE.AND UP0, UPT, UR9, 0x1, UPT ;  /* 0x000000010900788c */ /* 0x000fd6000bf05270 */
[----:B------:R-:W-:Y:S02]  /*6fe0*/  @UP0 ULDC.64 UR10, c[0x0][0x8d0] ;  /* 0x00023400000a0ab9 */ /* 0x000fe40000000a00 */
[----:B------:R-:W-:-:S04]  /*6ff0*/  UIMAD.WIDE.U32 UR4, UR8, UR10, URZ ;  /* 0x0000000a080472a5 */ /* 0x000fc8000f8e003f */
[----:B------:R-:W-:-:S04]  /*7000*/  @UP0 USHF.R.U32.HI UR7, URZ, UR11, UR5 ;  /* 0x0000000b3f070299 */ /* 0x000fc80008011605 */
[----:B------:R-:W-:-:S12]  /*7010*/  UIMAD UR4, UR7, UR9, URZ ;  /* 0x00000009070472a4 */ /* 0x000fd8000f8e023f */
.L_x_3386:
        /* <DEDUP_REMOVED lines=23> */
.L_x_3387:
        /* <DEDUP_REMOVED lines=14> */
.L_x_3389:
[----:B------:R-:W-:-:S05]  /*7270*/  ULDC UR4, c[0x0][0x8f4] ;  /* 0x00023d0000047ab9 */ /* 0x000fca0000000800 */
.L_x_3388:
        /* <DEDUP_REMOVED lines=60> */
.L_x_3391:
        /* <DEDUP_REMOVED lines=12> */
.L_x_3392:
[----:B------:R-:W-:Y:S05]  /*7700*/  @!P2 BRA `(.L_x_3393) ;  /* 0x000000000014a947 */ /* 0x000fea0003800000 */
[----:B------:R-:W-:Y:S02]  /*7710*/  IMAD.U32 R2, RZ, RZ, UR14 ;  /* 0x0000000eff027e24 */ /* 0x000fe4000f8e00ff */
[----:B------:R-:W-:-:S05]  /*7720*/  IMAD.U32 R3, RZ, RZ, UR15 ;  /* 0x0000000fff037e24 */ /* 0x000fca000f8e00ff */
[----:B------:R-:W2:Y:S04]  /*7730*/  LDG.E R5, desc[UR46][R2.64] ;  /* 0x0000002e02057981 */ /* 0x000ea8000c1e1900 */
[----:B------:R-:W2:Y:S02]  /*7740*/  LDG.E R4, desc[UR46][R2.64+0x4] ;  /* 0x0000042e02047981 */ /* 0x000ea4000c1e1900 */
[----:B--2---:R-:W-:-:S07]  /*7750*/  IMAD.IADD R4, R4, 0x1, -R5 ;  /* 0x0000000104047824 */ /* 0x004fce00078e0a05 */
.L_x_3393:
        /* <DEDUP_REMOVED lines=62> */
.L_x_3423:
        /* <DEDUP_REMOVED lines=15> */
.L_x_3396:
        /* <DEDUP_REMOVED lines=92> */
.L_x_3407:
[----:B-123--:R-:W-:-:S04]  /*81f0*/  SHF.L.U32 R18, R10, 0x1f, RZ ;  /* 0x0000001f0a127819 */ /* 0x00efc800000006ff */
[----:B------:R-:W2:Y:S02]  /*8200*/  SYNCS.PHASECHK.TRANS64.TRYWAIT P1, [R15+URZ+0x30840], R18 ;  /* 0x030840120f0075a7 */ /* 0x000ea4000802017f */
[----:B--2---:R-:W-:Y:S05]  /*8210*/  @!P1 BRA `(.L_x_3399) ;  /* 0x0000001800189947 */ /* 0x004fea0003800000 */
.L_x_3424:
        /* <DEDUP_REMOVED lines=8> */
.L_x_3400:
        /* <DEDUP_REMOVED lines=37> */
.L_x_3425:
        /* <DEDUP_REMOVED lines=8> */
.L_x_3402:
        /* <DEDUP_REMOVED lines=37> */
.L_x_3426:
        /* <DEDUP_REMOVED lines=8> */
.L_x_3404:
        /* <DEDUP_REMOVED lines=31> */
.L_x_3428:
        /* <DEDUP_REMOVED lines=8> */
.L_x_3406:
        /* <DEDUP_REMOVED lines=37> */
.L_x_3398:
[----:B------:R-:W4:Y:S02]  /*8d00*/  LDL.LU R4, [R1+0x8] ;  /* 0x0000080001047983 */ /* 0x000f240000300800 */
[----:B----4-:R-:W-:Y:S02]  /*8d10*/  ISETP.NE.AND P1, PT, R4, RZ, PT ;  /* 0x000000ff0400720c */ /* 0x010fe40003f25270 */
[----:B------:R4:W5:Y:S11]  /*8d20*/  LDL R4, [R1+0x4] ;  /* 0x0000040001047983 */ /* 0x0009760000100800 */
[----:B----4-:R-:W-:Y:S05]  /*8d30*/  @!P1 BRA `(.L_x_3397) ;  /* 0x00000004005c9947 */ /* 0x010fea0003800000 */
[----:B------:R-:W-:-:S04]  /*8d40*/  SHF.L.U32 R12, R10, 0x1f, RZ ;  /* 0x0000001f0a0c7819 */ /* 0x000fc800000006ff */
[----:B------:R-:W4:Y:S02]  /*8d50*/  SYNCS.PHASECHK.TRANS64.TRYWAIT P1, [R15+URZ+0x30840], R12 ;  /* 0x0308400c0f0075a7 */ /* 0x000f24000802017f */
[----:B----4-:R-:W-:Y:S05]  /*8d60*/  @!P1 BRA `(.L_x_3408) ;  /* 0x0000000c00989947 */ /* 0x010fea0003800000 */
.L_x_3429:
        /* <DEDUP_REMOVED lines=8> */
.L_x_3409:
        /* <DEDUP_REMOVED lines=34> */
.L_x_3430:
        /* <DEDUP_REMOVED lines=8> */
.L_x_3411:
        /* <DEDUP_REMOVED lines=34> */
.L_x_3397:
[----:B------:R-:W1:Y:S01]  /*92b0*/  S2R R0, SR_TID.X ;  /* 0x0000000000007919 */ /* 0x000e620000002100 */
[----:B------:R-:W-:Y:S01]  /*92c0*/  IMAD R3, R16, 0x8, R15 ;  /* 0x0000000810037824 */ /* 0x000fe200078e020f */
[----:B-1----:R-:W-:Y:S02]  /*92d0*/  LOP3.LUT R2, R0, 0x7f, RZ, 0xc0, !PT ;  /* 0x0000007f00027812 */ /* 0x002fe400078ec0ff */
[----:B------:R-:W-:Y:S02]  /*92e0*/  SHF.L.U32 R0, R10, 0x1f, RZ ;  /* 0x0000001f0a007819 */ /* 0x000fe400000006ff */
[----:B------:R-:W-:Y:S02]  /*92f0*/  ISETP.NE.AND P1, PT, R2, RZ, PT ;  /* 0x000000ff0200720c */ /* 0x000fe40003f25270 */
[----:B------:R-:W1:Y:S02]  /*9300*/  SYNCS.PHASECHK.TRANS64.TRYWAIT P0, [R3+URZ+0x30840], R0 ;  /* 0x03084000030075a7 */ /* 0x000e64000800017f */
[----:B-1----:R-:W-:Y:S09]  /*9310*/  @!P0 BRA `(.L_x_3412) ;  /* 0x0000000800548947 */ /* 0x002ff20003800000 */
.L_x_3431:
[----:B------:R-:W-:Y:S05]  /*9320*/  @P1 BRA `(.L_x_3413) ;  /* 0x0000000000181947 */ /* 0x000fea0003800000 */
[----:B------:R-:W1:Y:S01]  /*9330*/  S2R R2, SR_TID.X ;  /* 0x0000000000027919 */ /* 0x000e620000002100 */
[----:B------:R-:W-:-:S04]  /*9340*/  IMAD.MOV.U32 R0, RZ, RZ, 0x4100 ;  /* 0x00004100ff007424 */ /* 0x000fc800078e00ff */
[----:B------:R1:W-:Y:S02]  /*9350*/  SYNCS.ARRIVE.TRANS64 RZ, [R3+URZ+0x30830], R0 ;  /* 0x0308300003ff79a7 */ /* 0x0003e4000800003f */
[----:B-1----:R-:W-:-:S13]  /*9360*/  LOP3.LUT P0, RZ, R2, 0x1f, RZ, 0xc0, !PT ;  /* 0x0000001f02ff7812 */ /* 0x002fda000780c0ff */
[----:B------:R-:W-:Y:S05]  /*9370*/  @!P0 BRA `(.L_x_3413) ;  /* 0x0000000000048947 */ /* 0x000fea0003800000 */
[----:B------:R-:W-:Y:S01]  /*9380*/  BPT.TRAP 0x1 ;  /* 0x000000040000795c */ /* 0x000fe20000300000 */
.L_x_3413:
        /* <DEDUP_REMOVED lines=41> */
.L_x_3394:
[----:B------:R-:W-:Y:S05]  /*9620*/  BSYNC B0 ;  /* 0x0000000000007941 */ /* 0x000fea0003800000 */
.L_x_3390:
[----:B------:R-:W-:-:S03]  /*9630*/  UMOV UR7, 0xffffffff ;  /* 0xffffffff00077882 */ /* 0x000fc60000000000 */
[----:B------:R-:W-:Y:S05]  /*9640*/  BRA.DIV UR7, `(.L_x_3414) ;  /* 0x00000006079c7947 */ /* 0x000fea000b800000 */
[----:B------:R-:W-:-:S13]  /*9650*/  ELECT P6, URZ, PT ;  /* 0x00000000003f782f */ /* 0x000fda00038c0000 */
.L_x_3434:
[----:B------:R-:W-:Y:S05]  /*9660*/  @!P6 BRA `(.L_x_3327) ;  /* 0x000000000084e947 */ /* 0x000fea0003800000 */
[----:B------:R-:W-:-:S06]  /*9670*/  ULOP3.LUT UR7, UR38, 0x2, URZ, 0xfc, !UPT ;  /* 0x0000000226077892 */ /* 0x000fcc000f8efc3f */
[----:B------:R-:W-:-:S05]  /*9680*/  IMAD.U32 R0, RZ, RZ, UR7 ;  /* 0x00000007ff007e24 */ /* 0x000fca000f8e00ff */
[----:B------:R-:W-:-:S13]  /*9690*/  ISETP.NE.AND P2, PT, R0, 0x3, PT ;  /* 0x000000030000780c */ /* 0x000fda0003f45270 */
[----:B------:R-:W-:Y:S05]  /*96a0*/  @!P2 BRA `(.L_x_3415) ;  /* 0x000000000004a947 */ /* 0x000fea0003800000 */
[----:B------:R-:W-:Y:S01]  /*96b0*/  BPT.TRAP 0x1 ;  /* 0x000000040000795c */ /* 0x000fe20000300000 */
.L_x_3415:
        /* <DEDUP_REMOVED lines=15> */
.L_x_3435:
[----:B------:R-:W2:Y:S02]  /*97b0*/  SYNCS.PHASECHK.TRANS64.TRYWAIT P0, [R3+URZ], R0 ;  /* 0x00000000030075a7 */ /* 0x000ea4000800017f */
[----:B--2---:R-:W-:Y:S05]  /*97c0*/  @!P0 BRA `(.L_x_3417) ;  /* 0x0000000400708947 */ /* 0x004fea0003800000 */
.L_x_3436:
[----:B------:R-:W-:Y:S05]  /*97d0*/  @!P2 BRA `(.L_x_3418) ;  /* 0x000000000004a947 */ /* 0x000fea0003800000 */
[----:B------:R-:W-:Y:S01]  /*97e0*/  BPT.TRAP 0x1 ;  /* 0x000000040000795c */ /* 0x000fe20000300000 */
.L_x_3418:
[----:B--2---:R-:W-:-:S04]  /*97f0*/  VIADD R3, R8, 0x30840 ;  /* 0x0003084008037836 */ /* 0x004fc80000000000 */
[----:B------:R-:W-:-:S04]  /*9800*/  IMAD R5, R2, 0x8, R3 ;  /* 0x0000000802057824 */ /* 0x000fc800078e0203 */
[----:B------:R-:W2:Y:S02]  /*9810*/  SYNCS.PHASECHK.TRANS64.TRYWAIT P0, [R5+URZ], R4 ;  /* 0x00000004050075a7 */ /* 0x000ea4000800017f */
[----:B--2---:R-:W-:Y:S05]  /*9820*/  @!P0 BRA `(.L_x_3419) ;  /* 0x00000004006c8947 */ /* 0x004fea0003800000 */
.L_x_3437:
[----:B------:R-:W-:-:S07]  /*9830*/  IMAD R3, R6, 0x8, R3 ;  /* 0x0000000806037824 */ /* 0x000fce00078e0203 */
.L_x_3420:
[----:B---3--:R3:W4:Y:S02]  /*9840*/  SYNCS.PHASECHK.TRANS64.TRYWAIT P0, [R3+URZ], R0 ;  /* 0x00000000030075a7 */ /* 0x008724000800017f */
[----:B----4-:R-:W-:Y:S05]  /*9850*/  @!P0 NANOSLEEP.SYNCS 0x989680 ;  /* 0x009896800000895d */ /* 0x010fea0003900000 */
[----:B------:R-:W4:Y:S02]  /*9860*/  @!P0 SYNCS.PHASECHK.TRANS64 P0, [R3+URZ], R0 ;  /* 0x00000000030085a7 */ /* 0x000f24000800007f */
[----:B----4-:R-:W-:Y:S05]  /*9870*/  @!P0 BRA `(.L_x_3420) ;  /* 0xfffffffc00f08947 */ /* 0x010fea000383ffff */
.L_x_3327:
[----:B------:R-:W-:Y:S05]  /*9880*/  BSYNC B6 ;  /* 0x0000000000067941 */ /* 0x000fea0003800000 */
.L_x_3319:
[----:B------:R-:W-:Y:S05]  /*9890*/  EXIT ;  /* 0x000000000000794d */ /* 0x000fea0003800000 */
.L_x_3337:
[----:B------:R-:W-:Y:S02]  /*98a0*/  IMAD.MOV.U32 R12, RZ, RZ, RZ ;  /* 0x000000ffff0c7224 */ /* 0x000fe400078e00ff */
[----:B------:R-:W-:Y:S02]  /*98b0*/  IMAD.MOV.U32 R11, RZ, RZ, 0x1f ;  /* 0x0000001fff0b7424 */ /* 0x000fe400078e00ff */
[----:B------:R-:W-:-:S07]  /*98c0*/  IMAD.MOV.U32 R15, RZ, RZ, -0x1 ;  /* 0xffffffffff0f7424 */ /* 0x000fce00078e00ff */
[----:B------:R-:W-:Y:S05]  /*98d0*/  WARPSYNC.COLLECTIVE R15, `(.L_x_3421) ;  /* 0x000000000f087348 */ /* 0x000fea0003c00000 */
[----:B------:R1:W2:Y:S02]  /*98e0*/  SHFL.IDX P6, R14, R13, R12, R11 ;  /* 0x0000000c0d0e7389 */ /* 0x0002a400000c000b */
[----:B-12---:R-:W-:Y:S01]  /*98f0*/  ENDCOLLECTIVE ;  /* 0x000000000000791b */ /* 0x006fe20003800000 */
.L_x_3421:
[----:B------:R-:W-:Y:S05]  /*9900*/  BRA `(.L_x_3422) ;  /* 0xffffff7c00cc7947 */ /* 0x000fea000383ffff */
.L_x_3339:
        /* <DEDUP_REMOVED lines=8> */
.L_x_3343:
[----:B---3--:R3:W4:Y:S02]  /*9990*/  SYNCS.PHASECHK.TRANS64.TRYWAIT P1, [R0+URZ+0x30810], R209 ;  /* 0x030810d1000075a7 */ /* 0x008724000802017f */
[----:B----4-:R-:W-:Y:S05]  /*99a0*/  @!P1 NANOSLEEP.SYNCS 0x989680 ;  /* 0x009896800000995d */ /* 0x010fea0003900000 */
[----:B------:R-:W4:Y:S02]  /*99b0*/  @!P1 SYNCS.PHASECHK.TRANS64 P1, [R0+URZ+0x30810], R209 ;  /* 0x030810d1000095a7 */ /* 0x000f24000802007f */
[----:B----4-:R-:W-:Y:S05]  /*99c0*/  @!P1 BRA `(.L_x_3343) ;  /* 0xfffffffc00f09947 */ /* 0x010fea000383ffff */
[----:B------:R-:W-:Y:S05]  /*99d0*/  BRA `(.L_x_3342) ;  /* 0xffffff8400b47947 */ /* 0x000fea000383ffff */
.L_x_3347:
[----:B------:R1:W1:Y:S02]  /*99e0*/  SYNCS.PHASECHK.TRANS64.TRYWAIT P1, [R0+URZ+0x30830], R209 ;  /* 0x030830d1000075a7 */ /* 0x000264000802017f */
[----:B-1----:R-:W-:Y:S05]  /*99f0*/  @!P1 NANOSLEEP.SYNCS 0x989680 ;  /* 0x009896800000995d */ /* 0x002fea0003900000 */
[----:B------:R-:W1:Y:S02]  /*9a00*/  @!P1 SYNCS.PHASECHK.TRANS64 P1, [R0+URZ+0x30830], R209 ;  /* 0x030830d1000095a7 */ /* 0x000e64000802007f */
[----:B-1----:R-:W-:Y:S05]  /*9a10*/  @!P1 BRA `(.L_x_3347) ;  /* 0xfffffffc00f09947 */ /* 0x002fea000383ffff */
[----:B------:R-:W-:Y:S05]  /*9a20*/  BRA `(.L_x_3346) ;  /* 0xffffff8c00d47947 */ /* 0x000fea000383ffff */
.L_x_3395:
[----:B-1----:R1:W2:Y:S02]  /*9a30*/  SYNCS.PHASECHK.TRANS64.TRYWAIT P0, [R15+URZ+0x30820], R2 ;  /* 0x030820020f0075a7 */ /* 0x0022a4000800017f */
[----:B--2---:R-:W-:Y:S05]  /*9a40*/  @!P0 NANOSLEEP.SYNCS 0x989680 ;  /* 0x009896800000895d */ /* 0x004fea0003900000 */
[----:B------:R-:W2:Y:S02]  /*9a50*/  @!P0 SYNCS.PHASECHK.TRANS64 P0, [R15+URZ+0x30820], R2 ;  /* 0x030820020f0085a7 */ /* 0x000ea4000800007f */
[----:B--2---:R-:W-:Y:S05]  /*9a60*/  @!P0 BRA `(.L_x_3395) ;  /* 0xfffffffc00f08947 */ /* 0x004fea000383ffff */
[----:B------:R-:W-:Y:S05]  /*9a70*/  BRA `(.L_x_3423) ;  /* 0xffffffe000307947 */ /* 0x000fea000383ffff */
.L_x_3399:
[----:B--2---:R2:W3:Y:S02]  /*9a80*/  SYNCS.PHASECHK.TRANS64.TRYWAIT P1, [R15+URZ+0x30840], R18 ;  /* 0x030840120f0075a7 */ /* 0x0044e4000802017f */
[----:B---3--:R-:W-:Y:S05]  /*9a90*/  @!P1 NANOSLEEP.SYNCS 0x989680 ;  /* 0x009896800000995d */ /* 0x008fea0003900000 */
[----:B------:R-:W3:Y:S02]  /*9aa0*/  @!P1 SYNCS.PHASECHK.TRANS64 P1, [R15+URZ+0x30840], R18 ;  /* 0x030840120f0095a7 */ /* 0x000ee4000802007f */
[----:B---3--:R-:W-:Y:S05]  /*9ab0*/  @!P1 BRA `(.L_x_3399) ;  /* 0xfffffffc00f09947 */ /* 0x008fea000383ffff */
[----:B------:R-:W-:Y:S05]  /*9ac0*/  BRA `(.L_x_3424) ;  /* 0xffffffe400d47947 */ /* 0x000fea000383ffff */
.L_x_3401:
[----:B-1----:R1:W3:Y:S02]  /*9ad0*/  SYNCS.PHASECHK.TRANS64.TRYWAIT P1, [R15+URZ+0x30828], R18 ;  /* 0x030828120f0075a7 */ /* 0x0022e4000802017f */
[----:B---3--:R-:W-:Y:S05]  /*9ae0*/  @!P1 NANOSLEEP.SYNCS 0x989680 ;  /* 0x009896800000995d */ /* 0x008fea0003900000 */
[----:B------:R-:W3:Y:S02]  /*9af0*/  @!P1 SYNCS.PHASECHK.TRANS64 P1, [R15+URZ+0x30828], R18 ;  /* 0x030828120f0095a7 */ /* 0x000ee4000802007f */
[----:B---3--:R-:W-:Y:S05]  /*9b00*/  @!P1 BRA `(.L_x_3401) ;  /* 0xfffffffc00f09947 */ /* 0x008fea000383ffff */
[----:B------:R-:W-:Y:S05]  /*9b10*/  BRA `(.L_x_3425) ;  /* 0xffffffe800747947 */ /* 0x000fea000383ffff */
.L_x_3403:
[----:B---3--:R3:W4:Y:S02]  /*9b20*/  SYNCS.PHASECHK.TRANS64.TRYWAIT P1, [R15+URZ+0x30848], R18 ;  /* 0x030848120f0075a7 */ /* 0x008724000802017f */
[----:B----4-:R-:W-:Y:S05]  /*9b30*/  @!P1 NANOSLEEP.SYNCS 0x989680 ;  /* 0x009896800000995d */ /* 0x010fea0003900000 */
[----:B------:R-:W4:Y:S02]  /*9b40*/  @!P1 SYNCS.PHASECHK.TRANS64 P1, [R15+URZ+0x30848], R18 ;  /* 0x030848120f0095a7 */ /* 0x000f24000802007f */
[----:B----4-:R-:W-:Y:S05]  /*9b50*/  @!P1 BRA `(.L_x_3403) ;  /* 0xfffffffc00f09947 */ /* 0x010fea000383ffff */
[----:B------:R-:W-:Y:S05]  /*9b60*/  BRA `(.L_x_3426) ;  /* 0xffffffec00147947 */ /* 0x000fea000383ffff */
.L_x_3405:
[----:B------:R-:W-:-:S07]  /*9b70*/  SHF.L.U32 R4, R10, 0x1f, RZ ;  /* 0x0000001f0a047819 */ /* 0x000fce00000006ff */
.L_x_3427:
[----:B----4-:R4:W1:Y:S02]  /*9b80*/  SYNCS.PHASECHK.TRANS64.TRYWAIT P1, [R15+URZ+0x30820], R4 ;  /* 0x030820040f0075a7 */ /* 0x010864000802017f */
[----:B-1----:R-:W-:Y:S05]  /*9b90*/  @!P1 NANOSLEEP.SYNCS 0x989680 ;  /* 0x009896800000995d */ /* 0x002fea0003900000 */
[----:B------:R-:W1:Y:S02]  /*9ba0*/  @!P1 SYNCS.PHASECHK.TRANS64 P1, [R15+URZ+0x30820], R4 ;  /* 0x030820040f0095a7 */ /* 0x000e64000802007f */
[----:B-1----:R-:W-:Y:S05]  /*9bb0*/  @!P1 BRA `(.L_x_3427) ;  /* 0xfffffffc00f09947 */ /* 0x002fea000383ffff */
[----:B------:R-:W-:Y:S05]  /*9bc0*/  BRA `(.L_x_3428) ;  /* 0xffffffec00987947 */ /* 0x000fea000383ffff */
.L_x_3408:
[----:B----4-:R4:W1:Y:S02]  /*9bd0*/  SYNCS.PHASECHK.TRANS64.TRYWAIT P1, [R15+URZ+0x30840], R12 ;  /* 0x0308400c0f0075a7 */ /* 0x010864000802017f */
[----:B-1----:R-:W-:Y:S05]  /*9be0*/  @!P1 NANOSLEEP.SYNCS 0x989680 ;  /* 0x009896800000995d */ /* 0x002fea0003900000 */
[----:B------:R-:W1:Y:S02]  /*9bf0*/  @!P1 SYNCS.PHASECHK.TRANS64 P1, [R15+URZ+0x30840], R12 ;  /* 0x0308400c0f0095a7 */ /* 0x000e64000802007f */
[----:B-1----:R-:W-:Y:S05]  /*9c00*/  @!P1 BRA `(.L_x_3408) ;  /* 0xfffffffc00f09947 */ /* 0x002fea000383ffff */
[----:B------:R-:W-:Y:S05]  /*9c10*/  BRA `(.L_x_3429) ;  /* 0xfffffff000547947 */ /* 0x000fea000383ffff */
.L_x_3410:
[----:B-1----:R1:W2:Y:S02]  /*9c20*/  SYNCS.PHASECHK.TRANS64.TRYWAIT P1, [R15+URZ+0x30828], R12 ;  /* 0x0308280c0f0075a7 */ /* 0x0022a4000802017f */
[----:B--2---:R-:W-:Y:S05]  /*9c30*/  @!P1 NANOSLEEP.SYNCS 0x989680 ;  /* 0x009896800000995d */ /* 0x004fea0003900000 */
[----:B------:R-:W2:Y:S02]  /*9c40*/  @!P1 SYNCS.PHASECHK.TRANS64 P1, [R15+URZ+0x30828], R12 ;  /* 0x0308280c0f0095a7 */ /* 0x000ea4000802007f */
[----:B--2---:R-:W-:Y:S05]  /*9c50*/  @!P1 BRA `(.L_x_3410) ;  /* 0xfffffffc00f09947 */ /* 0x004fea000383ffff */
[----:B------:R-:W-:Y:S05]  /*9c60*/  BRA `(.L_x_3430) ;  /* 0xfffffff000e87947 */ /* 0x000fea000383ffff */
.L_x_3412:
[----:B------:R1:W1:Y:S02]  /*9c70*/  SYNCS.PHASECHK.TRANS64.TRYWAIT P0, [R3+URZ+0x30840], R0 ;  /* 0x03084000030075a7 */ /* 0x000264000800017f */
[----:B-1----:R-:W-:Y:S05]  /*9c80*/  @!P0 NANOSLEEP.SYNCS 0x989680 ;  /* 0x009896800000895d */ /* 0x002fea0003900000 */
[----:B------:R-:W1:Y:S02]  /*9c90*/  @!P0 SYNCS.PHASECHK.TRANS64 P0, [R3+URZ+0x30840], R0 ;  /* 0x03084000030085a7 */ /* 0x000e64000800007f */
[----:B-1----:R-:W-:Y:S05]  /*9ca0*/  @!P0 BRA `(.L_x_3412) ;  /* 0xfffffffc00f08947 */ /* 0x002fea000383ffff */
[----:B------:R-:W-:Y:S05]  /*9cb0*/  BRA `(.L_x_3431) ;  /* 0xfffffff400987947 */ /* 0x000fea000383ffff */
.L_x_3414:
[----:B------:R-:W-:Y:S01]  /*9cc0*/  BSSY B0, `(.L_x_3432) ;  /* 0x0000006000007945 */ /* 0x000fe20003800000 */
[----:B------:R-:W-:-:S07]  /*9cd0*/  IMAD.MOV.U32 R15, RZ, RZ, -0x1 ;  /* 0xffffffffff0f7424 */ /* 0x000fce00078e00ff */
[----:B------:R-:W-:Y:S05]  /*9ce0*/  WARPSYNC.COLLECTIVE R15, `(.L_x_3433) ;  /* 0x000000000f0c7348 */ /* 0x000fea0003c00000 */
[----:B------:R-:W-:Y:S02]  /*9cf0*/  ELECT P6, UR62, PT ;  /* 0x00000000003e782f */ /* 0x000fe400038c0000 */
[----:B------:R-:W-:Y:S01]  /*9d00*/  MOV R14, UR62 ;  /* 0x0000003e000e7c02 */ /* 0x000fe20008000f00 */
[----:B------:R-:W-:Y:S10]  /*9d10*/  ENDCOLLECTIVE ;  /* 0x000000000000791b */ /* 0x000ff40003800000 */
.L_x_3433:
[----:B------:R-:W-:Y:S05]  /*9d20*/  BSYNC B0 ;  /* 0x0000000000007941 */ /* 0x000fea0003800000 */
.L_x_3432:
[----:B------:R-:W-:Y:S05]  /*9d30*/  BRA `(.L_x_3434) ;  /* 0xfffffff800487947 */ /* 0x000fea000383ffff */
.L_x_3416:
[----:B-1----:R1:W2:Y:S02]  /*9d40*/  SYNCS.PHASECHK.TRANS64.TRYWAIT P0, [R7+URZ], R4 ;  /* 0x00000004070075a7 */ /* 0x0022a4000800017f */
[----:B--2---:R-:W-:Y:S05]  /*9d50*/  @!P0 NANOSLEEP.SYNCS 0x989680 ;  /* 0x009896800000895d */ /* 0x004fea0003900000 */
[----:B------:R-:W2:Y:S02]  /*9d60*/  @!P0 SYNCS.PHASECHK.TRANS64 P0, [R7+URZ], R4 ;  /* 0x00000004070085a7 */ /* 0x000ea4000800007f */
[----:B--2---:R-:W-:Y:S05]  /*9d70*/  @!P0 BRA `(.L_x_3416) ;  /* 0xfffffffc00f08947 */ /* 0x004fea000383ffff */
[----:B------:R-:W-:Y:S05]  /*9d80*/  BRA `(.L_x_3435) ;  /* 0xfffffff800887947 */ /* 0x000fea000383ffff */
.L_x_3417:
[----:B--2---:R2:W3:Y:S02]  /*9d90*/  SYNCS.PHASECHK.TRANS64.TRYWAIT P0, [R3+URZ], R0 ;  /* 0x00000000030075a7 */ /* 0x0044e4000800017f */
[----:B---3--:R-:W-:Y:S05]  /*9da0*/  @!P0 NANOSLEEP.SYNCS 0x989680 ;  /* 0x009896800000895d */ /* 0x008fea0003900000 */
[----:B------:R-:W3:Y:S02]  /*9db0*/  @!P0 SYNCS.PHASECHK.TRANS64 P0, [R3+URZ], R0 ;  /* 0x00000000030085a7 */ /* 0x000ee4000800007f */
[----:B---3--:R-:W-:Y:S05]  /*9dc0*/  @!P0 BRA `(.L_x_3417) ;  /* 0xfffffffc00f08947 */ /* 0x008fea000383ffff */
[----:B------:R-:W-:Y:S05]  /*9dd0*/  BRA `(.L_x_3436) ;  /* 0xfffffff8007c7947 */ /* 0x000fea000383ffff */
.L_x_3419:
[----:B--2---:R2:W3:Y:S02]  /*9de0*/  SYNCS.PHASECHK.TRANS64.TRYWAIT P0, [R5+URZ], R4 ;  /* 0x00000004050075a7 */ /* 0x0044e4000800017f */
[----:B---3--:R-:W-:Y:S05]  /*9df0*/  @!P0 NANOSLEEP.SYNCS 0x989680 ;  /* 0x009896800000895d */ /* 0x008fea0003900000 */
[----:B------:R-:W3:Y:S02]  /*9e00*/  @!P0 SYNCS.PHASECHK.TRANS64 P0, [R5+URZ], R4 ;  /* 0x00000004050085a7 */ /* 0x000ee4000800007f */
[----:B---3--:R-:W-:Y:S05]  /*9e10*/  @!P0 BRA `(.L_x_3419) ;  /* 0xfffffffc00f08947 */ /* 0x008fea000383ffff */
[----:B------:R-:W-:Y:S05]  /*9e20*/  BRA `(.L_x_3437) ;  /* 0xfffffff800807947 */ /* 0x000fea000383ffff */
.L_x_3438:
        /* <DEDUP_REMOVED lines=13> */
.L_x_7312:


//--------------------- .text._ZN7cutlass13device_kernelIN5flash11enable_sm90INS1_16FlashAttnBwdSm90INS1_25CollectiveMainloopBwdSm90ILi2ELi2ELi2EN4cute5tupleIJNS5_1CILi1EEES8_S8_EEENS6_IJNS7_ILi64EEENS7_ILi128EEESB_EEENS_10bfloat16_tEfNS_4arch4Sm90ELb1ELb0ELb1ELb1ELb1ELb1ELb0ELb0ELi2ELi1ELi2ELi1ELb0EEENS1_24CollectiveEpilogueBwdGQAISC_fSF_Li256ELb1ELb1EEENS1_25SingleTileBwdLPTSchedulerILb1ELi128ELb1EEEEEEEEEvNT_6ParamsE --------------------------
	.section	.text._ZN7cutlass13device_kernelIN5flash11enable_sm90INS1_16FlashAttnBwdSm90INS1_25CollectiveMainloopBwdSm90ILi2ELi2ELi2EN4cute5tupleIJNS5_1CILi1EEES8_S8_EEENS6_IJNS7_ILi64EEENS7_ILi128EEESB_EEENS_10bfloat16_tEfNS_4arch4Sm90ELb1ELb0ELb1ELb1ELb1ELb1ELb0ELb0ELi2ELi1ELi2ELi1ELb0EEENS1_24CollectiveEpilogueBwdGQAISC_fSF_Li256ELb1ELb1EEENS1_25SingleTileBwdLPTSchedulerILb1ELi128ELb1EEEEEEEEEvNT_6ParamsE,"ax",@progbits
	.align	128
.text._ZN7cutlass13device_kernelIN5flash11enable_sm90INS1_16FlashAttnBwdSm90INS1_25CollectiveMainloopBwdSm90ILi2ELi2ELi2EN4cute5tupleIJNS5_1CILi1EEES8_S8_EEENS6_IJNS7_ILi64EEENS7_ILi128EEESB_EEENS_10bfloat16_tEfNS_4arch4Sm90ELb1ELb0ELb1ELb1ELb1ELb1ELb0ELb0ELi2ELi1ELi2ELi1ELb0EEENS1_24CollectiveEpilogueBwdGQAISC_fSF_Li256ELb1ELb1EEENS1_25SingleTileBwdLPTSchedulerILb1ELi128ELb1EEEEEEEEEvNT_6ParamsE:
        .type           _ZN7cutlass13device_kernelIN5flash11enable_sm90INS1_16FlashAttnBwdSm90INS1_25CollectiveMainloopBwdSm90ILi2ELi2ELi2EN4cute5tupleIJNS5_1CILi1EEES8_S8_EEENS6_IJNS7_ILi64EEENS7_ILi128EEESB_EEENS_10bfloat16_tEfNS_4arch4Sm90ELb1ELb0ELb1ELb1ELb1ELb1ELb0ELb0ELi2ELi1ELi2ELi1ELb0EEENS1_24CollectiveEpilogueBwdGQAISC_fSF_Li256ELb1ELb1EEENS1_25SingleTileBwdLPTSchedulerILb1ELi128ELb1EEEEEEEEEvNT_6ParamsE,@function
        .size           _ZN7cutlass13device_kernelIN5flash11enable_sm90INS1_16FlashAttnBwdSm90INS1_25CollectiveMainloopBwdSm90ILi2ELi2ELi2EN4cute5tupleIJNS5_1CILi1EEES8_S8_EEENS6_IJNS7_ILi64EEENS7_ILi128EEESB_EEENS_10bfloat16_tEfNS_4arch4Sm90ELb1ELb0ELb1ELb1ELb1ELb1ELb0ELb0ELi2ELi1ELi2ELi1ELb0EEENS1_24CollectiveEpilogueBwdGQAISC_fSF_Li256ELb1ELb1EEENS1_25SingleTileBwdLPTSchedulerILb1ELi128ELb1EEEEEEEEEvNT_6ParamsE,(.L_x_7313 - _ZN7cutlass13device_kernelIN5flash11enable_sm90INS1_16FlashAttnBwdSm90INS1_25CollectiveMainloopBwdSm90ILi2ELi2ELi2EN4cute5tupleIJNS5_1CILi1EEES8_S8_EEENS6_IJNS7_ILi64EEENS7_ILi128EEESB_EEENS_10bfloat16_tEfNS_4arch4Sm90ELb1ELb0ELb1ELb1ELb1ELb1ELb0ELb0ELi2ELi1ELi2ELi1ELb0EEENS1_24CollectiveEpilogueBwdGQAISC_fSF_Li256ELb1ELb1EEENS1_25SingleTileBwdLPTSchedulerILb1ELi128ELb1EEEEEEEEEvNT_6ParamsE)
        .other          _ZN7cutlass13device_kernelIN5flash11enable_sm90INS1_16FlashAttnBwdSm90INS1_25CollectiveMainloopBwdSm90ILi2ELi2ELi2EN4cute5tupleIJNS5_1CILi1EEES8_S8_EEENS6_IJNS7_ILi64EEENS7_ILi128EEESB_EEENS_10bfloat16_tEfNS_4arch4Sm90ELb1ELb0ELb1ELb1ELb1ELb1ELb0ELb0ELi2ELi1ELi2ELi1ELb0EEENS1_24CollectiveEpilogueBwdGQAISC_fSF_Li256ELb1ELb1EEENS1_25SingleTileBwdLPTSchedulerILb1ELi128ELb1EEEEEEEEEvNT_6ParamsE,@"STO_CUDA_ENTRY STV_DEFAULT"
_ZN7cutlass13device_kernelIN5flash11enable_sm90INS1_16FlashAttnBwdSm90INS1_25CollectiveMainloopBwdSm90ILi2ELi2ELi2EN4cute5tupleIJNS5_1CILi1EEES8_S8_EEENS6_IJNS7_ILi64EEENS7_ILi128EEESB_EEENS_10bfloat16_tEfNS_4arch4Sm90ELb1ELb0ELb1ELb1ELb1ELb1ELb0ELb0ELi2ELi1ELi2ELi1ELb0EEENS1_24CollectiveEpilogueBwdGQAISC_fSF_Li256ELb1ELb1EEENS1_25SingleTileBwdLPTSchedulerILb1ELi128ELb1EEEEEEEEEvNT_6ParamsE:
        /* <DEDUP_REMOVED lines=24> */
.L_x_3440:
[----:B------:R-:W-:Y:S05]  /*0180*/  BSYNC B0 ;  /* 0x0000000000007941 */ /* 0x000fea0003800000 */
.L_x_3439:
        /* <DEDUP_REMOVED lines=37> */
.L_x_3441:
        /* <DEDUP_REMOVED lines=22> */
.L_x_3442:
[----:B------:R-:W-:Y:S01]  /*0540*/  PLOP3.LUT P0, PT, PT, PT, UP0, 0x80, 0x0 ;  /* 0x000000000000781c */ /* 0x000fe20003f0f008 */
[----:B------:R-:W-:Y:S01]  /*0550*/  NOP ;  /* 0x0000000000007918 */ /* 0x000fe20000000000 */
[----:B------:R-:W-:Y:S01]  /*0560*/  ULDC.64 UR46, c[0x0][0x208] ;  /* 0x00008200002e7ab9 */ /* 0x000fe20000000a00 */
[----:B------:R-:W-:Y:S01]  /*0570*/  BSSY B6, `(.L_x_3443) ;  /* 0x0000a11000067945 */ /* 0x000fe20003800000 */
[----:B-12-4-:R-:W-:Y:S09]  /*0580*/  BAR.SYNC.DEFER_BLOCKING 0x0 ;  /* 0x0000000000007b1d */ /* 0x016ff20000010000 */
[----:B------:R-:W-:Y:S05]  /*0590*/  @!P0 BRA `(.L_x_3444) ;  /* 0x0000005800408947 */ /* 0x000fea0003800000 */
.L_x_3445:
        /* <DEDUP_REMOVED lines=32> */
.L_x_3446:
[----:B------:R-:W-:Y:S01]  /*07a0*/  ULDC UR8, c[0x0][0x8cc] ;  /* 0x0002330000087ab9 */ /* 0x000fe20000000800 */
[----:B------:R-:W-:Y:S01]  /*07b0*/  UMOV UR7, UR9 ;  /* 0x0000000900077c82 */ /* 0x000fe20008000000 */
[----:B------:R-:W-:-:S11]  /*07c0*/  UISETP.NE.AND UP0, UPT, UR8, 0x1, UPT ;  /* 0x000000010800788c */ /* 0x000fd6000bf05270 */
[----:B------:R-:W-:Y:S02]  /*07d0*/  @UP0 ULDC.64 UR10, c[0x0][0x8d0] ;  /* 0x00023400000a0ab9 */ /* 0x000fe40000000a00 */
[----:B------:R-:W-:-:S04]  /*07e0*/  UIMAD.WIDE.U32 UR4, UR9, UR10, URZ ;  /* 0x0000000a090472a5 */ /* 0x000fc8000f8e003f */
[----:B------:R-:W-:-:S04]  /*07f0*/  @UP0 USHF.R.U32.HI UR7, URZ, UR11, UR5 ;  /* 0x0000000b3f070299 */ /* 0x000fc80008011605 */
[----:B------:R-:W-:-:S12]  /*0800*/  UIMAD UR4, UR7, UR8, URZ ;  /* 0x00000008070472a4 */ /* 0x000fd8000f8e023f */
.L_x_3447:
        /* <DEDUP_REMOVED lines=23> */
.L_x_3448:
        /* <DEDUP_REMOVED lines=14> */
.L_x_3450:
[----:B------:R-:W-:-:S05]  /*0a60*/  ULDC UR4, c[0x0][0x8f4] ;  /* 0x00023d0000047ab9 */ /* 0x000fca0000000800 */
.L_x_3449:
        /* <DEDUP_REMOVED lines=22> */
.L_x_3452:
        /* <DEDUP_REMOVED lines=14> */
.L_x_3453:
        /* <DEDUP_REMOVED lines=11> */
.L_x_3454:
        /* <DEDUP_REMOVED lines=13> */
.L_x_3455:
        /* <DEDUP_REMOVED lines=102> */
.L_x_3458:
        /* <DEDUP_REMOVED lines=15> */
.L_x_3457:
        /* <DEDUP_REMOVED lines=23> */
.L_x_3460:
        /* <DEDUP_REMOVED lines=15> */
.L_x_3459:
        /* <DEDUP_REMOVED lines=8> */
.L_x_3576:
        /* <DEDUP_REMOVED lines=15> */
.L_x_3462:
        /* <DEDUP_REMOVED lines=104> */
.L_x_3474:
[----:B------:R-:W-:-:S05]  /*1fd0*/  IMAD.U32 R0, RZ, RZ, UR38 ;  /* 0x00000026ff007e24 */ /* 0x000fca000f8e00ff */
[----:B------:R-:W-:-:S04]  /*1fe0*/  LOP3.LUT R0, R0, 0x1, RZ, 0xfc, !PT ;  /* 0x0000000100007812 */ /* 0x000fc800078efcff */
[----:B------:R-:W-:-:S13]  /*1ff0*/  ISETP.NE.AND P0, PT, R0, 0x3, PT ;  /* 0x000000030000780c */ /* 0x000fda0003f05270 */
[----:B------:R-:W-:Y:S05]  /*2000*/  @!P0 BRA `(.L_x_3464) ;  /* 0x0000000000048947 */ /* 0x000fea0003800000 */
[----:B------:R-:W-:Y:S01]  /*2010*/  BPT.TRAP 0x1 ;  /* 0x000000040000795c */ /* 0x000fe20000300000 */
.L_x_3464:
        /* <DEDUP_REMOVED lines=8> */
.L_x_3465:
[----:B---3--:R-:W-:Y:S05]  /*20a0*/  @P1 BRA `(.L_x_3466) ;  /* 0x0000000000081947 */ /* 0x008fea0003800000 */
[----:B------:R-:W3:Y:S02]  /*20b0*/  SYNCS.PHASECHK.TRANS64.TRYWAIT P1, [R0+URZ+0x30810], R209 ;  /* 0x030810d1000075a7 */ /* 0x000ee4000802017f */
[----:B---3--:R-:W-:Y:S05]  /*20c0*/  @!P1 BRA `(.L_x_3467) ;  /* 0x0000008400b09947 */ /* 0x008fea0003800000 */
.L_x_3466:
        /* <DEDUP_REMOVED lines=84> */
.L_x_3468:
[----:B------:R1:W1:Y:S01]  /*2610*/  SYNCS.PHASECHK.TRANS64.TRYWAIT P1, [R0+URZ+0x30830], R209 ;  /* 0x030830d1000075a7 */ /* 0x000262000802017f */
[----:B------:R-:W-:Y:S05]  /*2620*/  @!P0 BRA `(.L_x_3469) ;  /* 0x0000000000048947 */ /* 0x000fea0003800000 */
[----:B------:R-:W-:Y:S01]  /*2630*/  BPT.TRAP 0x1 ;  /* 0x000000040000795c */ /* 0x000fe20000300000 */
.L_x_3469:
        /* <DEDUP_REMOVED lines=54> */
.L_x_3470:
        /* <DEDUP_REMOVED lines=492> */
.L_x_3472:
        /* <DEDUP_REMOVED lines=49> */
.L_x_3473:
        /* <DEDUP_REMOVED lines=78> */
.L_x_3456:
[----:B------:R-:W-:Y:S05]  /*5050*/  @P0 BRA `(.L_x_3451) ;  /* 0x0000005400880947 */ /* 0x000fea0003800000 */
[----:B------:R-:W-:Y:S01]  /*5060*/  ULDC.64 UR4, c[0x0][0x878] ;  /* 0x00021e0000047ab9 */ /* 0x000fe20000000a00 */
[----:B------:R-:W1:Y:S01]  /*5070*/  S2R R4, SR_TID.X ;  /* 0x0000000000047919 */ /* 0x000e620000002100 */
[----:B------:R-:W-:Y:S01]  /*5080*/  UISETP.NE.U32.AND UP0, UPT, UR4, URZ, UPT ;  /* 0x0000003f0400728c */ /* 0x000fe2000bf05070 */
[----:B------:R-:W-:Y:S01]  /*5090*/  ULDC UR10, c[0x0][0x870] ;  /* 0x00021c00000a7ab9 */ /* 0x000fe20000000800 */
[----:B------:R-:W-:Y:S02]  /*50a0*/  ULDC UR11, c[0x0][0x80c] ;  /* 0x00020300000b7ab9 */ /* 0x000fe40000000800 */
[----:B------:R-:W-:Y:S01]  /*50b0*/  UISETP.NE.AND.EX UP0, UPT, UR5, URZ, UPT, UP0 ;  /* 0x0000003f0500728c */ /* 0x000fe2000bf05300 */
[----:B------:R-:W2:Y:S01]  /*50c0*/  S2UR UR15, SR_CgaCtaId ;  /* 0x00000000000f79c3 */ /* 0x000ea20000008800 */
[----:B------:R-:W-:Y:S01]  /*50d0*/  UMOV UR14, 0x400 ;  /* 0x00000400000e7882 */ /* 0x000fe20000000000 */
[----:B------:R-:W-:Y:S01]  /*50e0*/  ULDC.64 UR18, c[0x0][0x818] ;  /* 0x0002060000127ab9 */ /* 0x000fe20000000a00 */
[----:B------:R-:W-:Y:S01]  /*50f0*/  ULDC.64 UR20, c[0x0][0x840] ;  /* 0x0002100000147ab9 */ /* 0x000fe20000000a00 */
[----:B------:R-:W-:Y:S01]  /*5100*/  ULDC.64 UR22, c[0x0][0x848] ;  /* 0x0002120000167ab9 */ /* 0x000fe20000000a00 */
[----:B------:R-:W-:-:S05]  /*5110*/  PLOP3.LUT P0, PT, PT, PT, UP0, 0x80, 0x0 ;  /* 0x000000000000781c */ /* 0x000fca0003f0f008 */
[----:B------:R-:W-:Y:S02]  /*5120*/  @UP0 ULDC.64 UR4, c[0x0][0x878] ;  /* 0x00021e0000040ab9 */ /* 0x000fe40000000a00 */
[----:B------:R-:W-:-:S06]  /*5130*/  @UP0 UIMAD.WIDE UR4, UR37, 0x4, UR4 ;  /* 0x00000004250408a5 */ /* 0x000fcc000f8e0204 */
[----:B------:R-:W-:Y:S01]  /*5140*/  IMAD.U32 R2, RZ, RZ, UR4 ;  /* 0x00000004ff027e24 */ /* 0x000fe2000f8e00ff */
[----:B------:R-:W-:Y:S01]  /*5150*/  ULDC UR4, c[0x0][0x850] ;  /* 0x0002140000047ab9 */ /* 0x000fe20000000800 */
[----:B------:R-:W-:-:S05]  /*5160*/  IMAD.U32 R3, RZ, RZ, UR5 ;  /* 0x00000005ff037e24 */ /* 0x000fca000f8e00ff */
[----:B------:R-:W3:Y:S01]  /*5170*/  @P0 LDG.E R2, desc[UR46][R2.64] ;  /* 0x0000002e02020981 */ /* 0x000ee2000c1e1900 */
[----:B------:R-:W-:Y:S01]  /*5180*/  UISETP.NE.AND UP1, UPT, UR4, 0x1, UPT ;  /* 0x000000010400788c */ /* 0x000fe2000bf25270 */
[C---:B-1----:R-:W-:Y:S01]  /*5190*/  VIADD R5, R4.reuse, 0xffffff80 ;  /* 0xffffff8004057836 */ /* 0x042fe20000000000 */
[----:B------:R-:W-:Y:S01]  /*51a0*/  UIMAD UR10, UR39, UR10, URZ ;  /* 0x0000000a270a72a4 */ /* 0x000fe2000f8e023f */
[----:B------:R-:W-:Y:S01]  /*51b0*/  BSSY B0, `(.L_x_3475) ;  /* 0x000005e000007945 */ /* 0x000fe20003800000 */
[----:B------:R-:W-:Y:S01]  /*51c0*/  UMOV UR5, UR36 ;  /* 0x0000002400057c82 */ /* 0x000fe20008000000 */
[----:B------:R-:W-:Y:S01]  /*51d0*/  UIMAD UR9, UR37, UR11, URZ ;  /* 0x0000000b250972a4 */ /* 0x000fe2000f8e023f */
[----:B------:R-:W-:Y:S01]  /*51e0*/  SHF.R.S32.HI R0, RZ, 0x1f, R5 ;  /* 0x0000001fff007819 */ /* 0x000fe20000011405 */
[----:B------:R-:W-:Y:S01]  /*51f0*/  UIMAD UR10, UR10, UR11, URZ ;  /* 0x0000000b0a0a72a4 */ /* 0x000fe2000f8e023f */
[----:B------:R-:W-:Y:S01]  /*5200*/  BAR.SYNC.DEFER_BLOCKING 0x1, 0x100 ;  /* 0x0044000000007b1d */ /* 0x000fe20000010000 */
[----:B------:R-:W-:Y:S01]  /*5210*/  USHF.L.U32 UR39, UR39, 0xe, URZ ;  /* 0x0000000e27277899 */ /* 0x000fe2000800063f */
[----:B------:R-:W-:-:S04]  /*5220*/  ISETP.NE.AND P1, PT, R4, 0x80, PT ;  /* 0x000000800400780c */ /* 0x000fc80003f25270 */
[----:B------:R-:W-:Y:S01]  /*5230*/  @UP1 ULDC UR6, c[0x0][0x854] ;  /* 0x0002150000061ab9 */ /* 0x000fe20000000800 */
[----:B------:R-:W-:Y:S01]  /*5240*/  @UP1 ULDC UR12, c[0x0][0x858] ;  /* 0x00021600000c1ab9 */ /* 0x000fe20000000800 */
[----:B------:R-:W-:Y:S02]  /*5250*/  UIMAD.WIDE.U32 UR6, UR36, UR6, URZ ;  /* 0x00000006240672a5 */ /* 0x000fe4000f8e003f */
[----:B------:R-:W-:Y:S02]  /*5260*/  USHF.R.S32.HI UR6, URZ, 0x1f, UR9 ;  /* 0x0000001f3f067899 */ /* 0x000fe40008011409 */
[----:B------:R-:W-:Y:S02]  /*5270*/  @UP1 USHF.R.U32.HI UR5, URZ, UR12, UR7 ;  /* 0x0000000c3f051299 */ /* 0x000fe40008011607 */
[----:B------:R-:W-:Y:S02]  /*5280*/  USHF.R.S32.HI UR7, URZ, 0x1f, UR10 ;  /* 0x0000001f3f077899 */ /* 0x000fe4000801140a */
[----:B------:R-:W-:-:S02]  /*5290*/  UIADD3 UR9, UP1, UP2, UR10, UR9, UR5 ;  /* 0x000000090a097290 */ /* 0x000fc4000fa3e005 */
[----:B------:R-:W-:Y:S01]  /*52a0*/  USHF.R.S32.HI UR11, URZ, 0x1f, UR5 ;  /* 0x0000001f3f0b7899 */ /* 0x000fe20008011405 */
[----:B------:R-:W-:-:S03]  /*52b0*/  ULDC.64 UR12, c[0x0][0x868] ;  /* 0x00021a00000c7ab9 */ /* 0x000fc60000000a00 */
[----:B------:R-:W-:Y:S02]  /*52c0*/  UIADD3.X UR7, UR7, UR6, UR11, UP1, UP2 ;  /* 0x0000000607077290 */ /* 0x000fe40008fe440b */
[----:B------:R-:W-:Y:S02]  /*52d0*/  USHF.L.U32 UR6, UR9, 0x2, URZ ;  /* 0x0000000209067899 */ /* 0x000fe4000800063f */
[----:B------:R-:W-:Y:S02]  /*52e0*/  USHF.L.U64.HI UR7, UR9, 0x2, UR7 ;  /* 0x0000000209077899 */ /* 0x000fe40008010207 */
[----:B------:R-:W-:Y:S01]  /*52f0*/  UIADD3 UR9, UP1, UR6, UR12, URZ ;  /* 0x0000000c06097290 */ /* 0x000fe2000ff3e03f */
[----:B---3--:R-:W-:Y:S02]  /*5300*/  @P0 R2UR UR8, R2 ;  /* 0x00000000020802ca */ /* 0x008fe400000e0000 */
[----:B------:R-:W-:Y:S02]  /*5310*/  LEA.HI R2, R0, R5, RZ, 0x7 ;  /* 0x0000000500027211 */ /* 0x000fe400078f38ff */
[----:B------:R-:W-:-:S02]  /*5320*/  ISETP.NE.AND P0, PT, R5, RZ, PT ;  /* 0x000000ff0500720c */ /* 0x000fc40003f05270 */
[C---:B------:R-:W-:Y:S01]  /*5330*/  LOP3.LUT R0, R2.reuse, 0xfffff80, RZ, 0xc0, !PT ;  /* 0x0fffff8002007812 */ /* 0x040fe200078ec0ff */
[----:B------:R-:W-:-:S04]  /*5340*/  IMAD.SHL.U32 R2, R2, 0x40, RZ ;  /* 0x0000004002027824 */ /* 0x000fc800078e00ff */
[----:B------:R-:W-:Y:S01]  /*5350*/  IMAD.IADD R0, R5, 0x1, -R0 ;  /* 0x0000000105007824 */ /* 0x000fe200078e0a00 */
[----:B------:R-:W-:Y:S01]  /*5360*/  LOP3.LUT R3, R2, 0x3fffe000, RZ, 0xc0, !PT ;  /* 0x3fffe00002037812 */ /* 0x000fe200078ec0ff */
[----:B------:R-:W-:Y:S01]  /*5370*/  @UP0 ULEA UR8, UR37, UR8, 0x7 ;  /* 0x0000000825080291 */ /* 0x000fe2000f8e383f */
[----:B------:R-:W-:-:S03]  /*5380*/  IMAD.U32 R2, RZ, RZ, UR9 ;  /* 0x00000009ff027e24 */ /* 0x000fc6000f8e00ff */
[----:B------:R-:W-:Y:S01]  /*5390*/  @UP0 USHF.R.S32.HI UR10, URZ, 0x1f, UR8 ;  /* 0x0000001f3f0a0899 */ /* 0x000fe20008011408 */
[----:B------:R-:W-:-:S03]  /*53a0*/  IMAD R0, R0, 0x4, R3 ;  /* 0x0000000400007824 */ /* 0x000fc600078e0203 */
[----:B------:R-:W-:Y:S02]  /*53b0*/  @UP0 ULEA.HI UR8, UR10, UR8, URZ, 0x7 ;  /* 0x000000080a080291 */ /* 0x000fe4000f8f383f */
[----:B------:R-:W-:Y:S02]  /*53c0*/  UIADD3.X UR10, UR7, UR13, URZ, UP1, !UPT ;  /* 0x0000000d070a7290 */ /* 0x000fe40008ffe43f */
[----:B------:R-:W-:-:S04]  /*53d0*/  @UP0 USHF.L.U32 UR8, UR8, 0x7, URZ ;  /* 0x0000000708080899 */ /* 0x000fc8000800063f */
[----:B------:R-:W-:Y:S01]  /*53e0*/  @UP0 ULOP3.LUT UR12, UR8, 0xffffc000, URZ, 0xc0, !UPT ;  /* 0xffffc000080c0892 */ /* 0x000fe2000f8ec03f */
[----:B------:R-:W-:Y:S01]  /*53f0*/  IMAD.U32 R3, RZ, RZ, UR10 ;  /* 0x0000000aff037e24 */ /* 0x000fe2000f8e00ff */
[----:B--2---:R-:W-:Y:S02]  /*5400*/  ULEA UR8, UR15, UR14, 0x18 ;  /* 0x0000000e0f087291 */ /* 0x004fe4000f8ec03f */
[----:B------:R-:W-:-:S03]  /*5410*/  @UP0 USHF.R.S32.HI UR13, URZ, 0x1f, UR12 ;  /* 0x0000001f3f0d0899 */ /* 0x000fc6000801140c */
[----:B------:R-:W-:Y:S01]  /*5420*/  @!UP0 UMOV UR12, URZ ;  /* 0x0000003f000c8c82 */ /* 0x000fe20008000000 */
[----:B------:R-:W-:Y:S01]  /*5430*/  LEA R0, R0, UR8, 0x2 ;  /* 0x0000000800007c11 */ /* 0x000fe2000f8e10ff */
[----:B------:R-:W-:Y:S02]  /*5440*/  UIADD3 UR14, UP1, UR39, UR12, URZ ;  /* 0x0000000c270e7290 */ /* 0x000fe4000ff3e03f */
[----:B------:R-:W-:Y:S01]  /*5450*/  @!UP0 UMOV UR13, URZ ;  /* 0x0000003f000d8c82 */ /* 0x000fe20008000000 */
[----:B------:R-:W-:Y:S01]  /*5460*/  UIMAD UR12, UR11, UR18, URZ ;  /* 0x000000120b0c72a4 */ /* 0x000fe2000f8e023f */
[----:B------:R1:W-:Y:S01]  /*5470*/  STS.128 [R0], R24 ;  /* 0x0000001800007388 */ /* 0x0003e20000000c00 */
[----:B------:R-:W-:Y:S02]  /*5480*/  ULEA.HI.X.SX32 UR15, UR39, UR13, 0x1, UP1 ;  /* 0x0000000d270f7291 */ /* 0x000fe400088f0e3f */
[----:B------:R-:W-:Y:S01]  /*5490*/  UIMAD UR11, UR11, UR20, URZ ;  /* 0x000000140b0b72a4 */ /* 0x000fe2000f8e023f */
[----:B------:R1:W-:Y:S01]  /*54a0*/  STS.128 [R0+0x800], R28 ;  /* 0x0008001c00007388 */ /* 0x0003e20000000c00 */
[----:B------:R-:W-:-:S02]  /*54b0*/  UIMAD UR16, UR5, UR19, UR12 ;  /* 0x00000013051072a4 */ /* 0x000fc4000f8e020c */
[----:B------:R-:W-:Y:S01]  /*54c0*/  UIMAD.WIDE.U32 UR12, UR5, UR18, UR14 ;  /* 0x00000012050c72a5 */ /* 0x000fe2000f8e000e */
[----:B------:R1:W-:Y:S01]  /*54d0*/  STS.128 [R0+0x1000], R32 ;  /* 0x0010002000007388 */ /* 0x0003e20000000c00 */
[----:B------:R-:W-:Y:S02]  /*54e0*/  UIMAD UR18, UR5, UR21, UR11 ;  /* 0x00000015051272a4 */ /* 0x000fe4000f8e020b */
[----:B------:R-:W-:Y:S01]  /*54f0*/  USHF.R.S32.HI UR11, URZ, 0x1f, UR37 ;  /* 0x0000001f3f0b7899 */ /* 0x000fe20008011425 */
[----:B------:R1:W-:Y:S01]  /*5500*/  STS.128 [R0+0x1800], R36 ;  /* 0x0018002400007388 */ /* 0x0003e20000000c00 */
[----:B------:R-:W-:Y:S02]  /*5510*/  UIMAD.WIDE.U32 UR14, UR5, UR20, UR14 ;  /* 0x00000014050e72a5 */ /* 0x000fe4000f8e000e */
[----:B------:R-:W-:Y:S01]  /*5520*/  USEL UR11, UR11, URZ, !UP0 ;  /* 0x0000003f0b0b7287 */ /* 0x000fe2000c000000 */
[----:B------:R1:W-:Y:S01]  /*5530*/  STS.128 [R0+0x2000], R40 ;  /* 0x0020002800007388 */ /* 0x0003e20000000c00 */
[----:B------:R-:W-:Y:S01]  /*5540*/  ULDC.64 UR20, c[0x0][0x820] ;  /* 0x0002080000147ab9 */ /* 0x000fe20000000a00 */
[----:B------:R-:W-:-:S02]  /*5550*/  UIADD3 UR13, UR13, UR16, URZ ;  /* 0x000000100d0d7290 */ /* 0x000fc4000fffe03f */
[----:B------:R1:W-:Y:S01]  /*5560*/  STS.128 [R0+0x2800], R44 ;  /* 0x0028002c00007388 */ /* 0x0003e20000000c00 */
[----:B------:R-:W-:Y:S02]  /*5570*/  USEL UR37, UR37, URZ, !UP0 ;  /* 0x0000003f25257287 */ /* 0x000fe4000c000000 */
        /* <DEDUP_REMOVED lines=16> */
[----:B------:R-:W-:Y:S01]  /*5680*/  UIADD3 UR5, UR15, UR16, URZ ;  /* 0x000000100f057290 */ /* 0x000fe2000fffe03f */
[----:B------:R1:W-:Y:S01]  /*5690*/  STS.128 [R0+0x5800], R68 ;  /* 0x0058004400007388 */ /* 0x0003e20000000c00 */
[----:B------:R-:W-:-:S02]  /*56a0*/  ULEA UR18, UP0, UR12, UR18, 0x2 ;  /* 0x000000120c127291 */ /* 0x000fc4000f80103f */
[----:B------:R-:W-:Y:S01]  /*56b0*/  ULEA UR20, UP1, UR14, UR20, 0x2 ;  /* 0x000000140e147291 */ /* 0x000fe2000f82103f */
[----:B------:R1:W-:Y:S01]  /*56c0*/  STS.128 [R0+0x6000], R72 ;  /* 0x0060004800007388 */ /* 0x0003e20000000c00 */
[----:B------:R-:W-:Y:S02]  /*56d0*/  ULEA.HI.X UR19, UR12, UR19, UR11, 0x2, UP0 ;  /* 0x000000130c137291 */ /* 0x000fe400080f140b */
[----:B------:R-:W-:Y:S01]  /*56e0*/  ULEA.HI.X UR5, UR14, UR21, UR5, 0x2, UP1 ;  /* 0x000000150e057291 */ /* 0x000fe200088f1405 */
[----:B------:R1:W-:Y:S01]  /*56f0*/  STS.128 [R0+0x6800], R76 ;  /* 0x0068004c00007388 */ /* 0x0003e20000000c00 */
[----:B------:R-:W-:-:S03]  /*5700*/  UIMAD UR17, UR4, UR17, UR36 ;  /* 0x00000011041172a4 */ /* 0x000fc6000f8e0224 */
[----:B------:R1:W-:Y:S04]  /*5710*/  STS.128 [R0+0x7000], R80 ;  /* 0x0070005000007388 */ /* 0x0003e80000000c00 */
[----:B------:R1:W-:Y:S01]  /*5720*/  STS.128 [R0+0x7800], R84 ;  /* 0x0078005400007388 */ /* 0x0003e20000000c00 */
[----:B------:R-:W-:Y:S05]  /*5730*/  @P0 BRA `(.L_x_3476) ;  /* 0x0000000000140947 */ /* 0x000fea0003800000 */
.L_x_3477:
[----:B------:R-:W2:Y:S04]  /*5740*/  LDG.E.STRONG.GPU R4, desc[UR46][R2.64] ;  /* 0x0000002e02047981 */ /* 0x000ea8000c1ef900 */
[----:B--2---:R-:W-:Y:S01]  /*5750*/  CCTL.IVALL ;  /* 0x00000000ff00798f */ /* 0x004fe20002000000 */
[----:B------:R-:W-:Y:S05]  /*5760*/  YIELD ;  /* 0x0000000000007946 */ /* 0x000fea0003800000 */
[----:B------:R-:W-:-:S13]  /*5770*/  ISETP.NE.AND P0, PT, R4, UR17, PT ;  /* 0x0000001104007c0c */ /* 0x000fda000bf05270 */
[----:B------:R-:W-:Y:S05]  /*5780*/  @P0 BRA `(.L_x_3477) ;  /* 0xfffffffc00ec0947 */ /* 0x000fea000383ffff */
.L_x_3476:
[----:B------:R-:W-:Y:S05]  /*5790*/  BSYNC B0 ;  /* 0x0000000000007941 */ /* 0x000fea0003800000 */
.L_x_3475:
[----:B------:R-:W-:-:S03]  /*57a0*/  UMOV UR4, 0xffffffff ;  /* 0xffffffff00047882 */ /* 0x000fc60000000000 */
[----:B------:R-:W-:Y:S05]  /*57b0*/  BRA.DIV UR4, `(.L_x_3478) ;  /* 0x00000052041c7947 */ /* 0x000fea000b800000 */
[----:B------:R-:W-:Y:S01]  /*57c0*/  NOP ;  /* 0x0000000000007918 */ /* 0x000fe20000000000 */
.L_x_3579:
        /* <DEDUP_REMOVED lines=15> */
.L_x_3481:
[----:B------:R-:W-:Y:S01]  /*58c0*/  @P0 ELECT P2, URZ, PT ;  /* 0x00000000003f082f */ /* 0x000fe20003840000 */
[----:B------:R2:W-:-:S12]  /*58d0*/  UBLKRED.G.S.ADD.F32.RN [UR4], [UR8], UR9, desc[UR10] ;  /* 0x00000a04080073bb */ /* 0x0005d800080a1409 */
[----:B------:R-:W-:Y:S02]  /*58e0*/  @P2 PLOP3.LUT P0, PT, P2, PT, PT, 0x8, 0x0 ;  /* 0x000000000000281c */ /* 0x000fe4000170e170 */
[----:B------:R-:W-:-:S11]  /*58f0*/  PLOP3.LUT P2, PT, PT, PT, PT, 0x8, 0x0 ;  /* 0x000000000000781c */ /* 0x000fd60003f4e170 */
[----:B--2---:R-:W-:Y:S05]  /*5900*/  @P0 BRA.U.ANY `(.L_x_3481) ;  /* 0xfffffffd00ec0947 */ /* 0x004fea000393ffff */
[----:B------:R0:W-:Y:S01]  /*5910*/  UTMACMDFLUSH ;  /* 0x00000000000079b7 */ /* 0x0001e20000000000 */
[----:B------:R-:W-:-:S04]  /*5920*/  DEPBAR.LE SB0, 0x0 ;  /* 0x000080000000791a */ /* 0x000fc80000000000 */
.L_x_3480:
[----:B------:R-:W-:Y:S05]  /*5930*/  BSYNC B0 ;  /* 0x0000000000007941 */ /* 0x000fea0003800000 */
.L_x_3479:
        /* <DEDUP_REMOVED lines=14> */
.L_x_3483:
[----:B------:R-:W-:Y:S05]  /*5a20*/  BSYNC B0 ;  /* 0x0000000000007941 */ /* 0x000fea0003800000 */
.L_x_3482:
        /* <DEDUP_REMOVED lines=24> */
.L_x_3486:
[----:B-12---:R-:W2:Y:S04]  /*5bb0*/  LDG.E.STRONG.GPU R0, desc[UR46][R2.64] ;  /* 0x0000002e02007981 */ /* 0x006ea8000c1ef900 */
[----:B--2---:R-:W-:Y:S01]  /*5bc0*/  CCTL.IVALL ;  /* 0x00000000ff00798f */ /* 0x004fe20002000000 */
[----:B------:R-:W-:Y:S05]  /*5bd0*/  YIELD ;  /* 0x0000000000007946 */ /* 0x000fea0003800000 */
[----:B------:R-:W-:-:S13]  /*5be0*/  ISETP.NE.AND P0, PT, R0, UR17, PT ;  /* 0x0000001100007c0c */ /* 0x000fda000bf05270 */
[----:B------:R-:W-:Y:S05]  /*5bf0*/  @P0 BRA `(.L_x_3486) ;  /* 0xfffffffc00ec0947 */ /* 0x000fea000383ffff */
.L_x_3485:
[----:B------:R-:W-:Y:S05]  /*5c00*/  BSYNC B0 ;  /* 0x0000000000007941 */ /* 0x000fea0003800000 */
.L_x_3484:
[----:B------:R-:W-:-:S03]  /*5c10*/  UMOV UR4, 0xffffffff ;  /* 0xffffffff00047882 */ /* 0x000fc60000000000 */
[----:B------:R-:W-:Y:S05]  /*5c20*/  BRA.DIV UR4, `(.L_x_3487) ;  /* 0x0000004e041c7947 */ /* 0x000fea000b800000 */
[----:B------:R-:W-:Y:S01]  /*5c30*/  NOP ;  /* 0x0000000000007918 */ /* 0x000fe20000000000 */
.L_x_3582:
        /* <DEDUP_REMOVED lines=16> */
.L_x_3490:
[----:B------:R-:W-:Y:S01]  /*5d40*/  @P0 ELECT P2, URZ, PT ;  /* 0x00000000003f082f */ /* 0x000fe20003840000 */
[----:B------:R3:W-:-:S12]  /*5d50*/  UBLKRED.G.S.ADD.F32.RN [UR4], [UR8], UR6, desc[UR10] ;  /* 0x00000a04080073bb */ /* 0x0007d800080a1406 */
[----:B------:R-:W-:Y:S02]  /*5d60*/  @P2 PLOP3.LUT P0, PT, P2, PT, PT, 0x8, 0x0 ;  /* 0x000000000000281c */ /* 0x000fe4000170e170 */
[----:B------:R-:W-:-:S11]  /*5d70*/  PLOP3.LUT P2, PT, PT, PT, PT, 0x8, 0x0 ;  /* 0x000000000000781c */ /* 0x000fd60003f4e170 */
[----:B---3--:R-:W-:Y:S05]  /*5d80*/  @P0 BRA.U.ANY `(.L_x_3490) ;  /* 0xfffffffd00ec0947 */ /* 0x008fea000393ffff */
[----:B------:R0:W-:Y:S01]  /*5d90*/  UTMACMDFLUSH ;  /* 0x00000000000079b7 */ /* 0x0001e20000000000 */
[----:B------:R-:W-:-:S04]  /*5da0*/  DEPBAR.LE SB0, 0x0 ;  /* 0x000080000000791a */ /* 0x000fc80000000000 */
.L_x_3489:
[----:B------:R-:W-:Y:S05]  /*5db0*/  BSYNC B0 ;  /* 0x0000000000007941 */ /* 0x000fea0003800000 */
.L_x_3488:
        /* <DEDUP_REMOVED lines=14> */
.L_x_3444:
        /* <DEDUP_REMOVED lines=29> */
.L_x_3492:
[----:B------:R-:W-:Y:S01]  /*6070*/  ULDC UR9, c[0x0][0x8cc] ;  /* 0x0002330000097ab9 */ /* 0x000fe20000000800 */
[----:B------:R-:W-:Y:S01]  /*6080*/  UMOV UR7, UR8 ;  /* 0x0000000800077c82 */ /* 0x000fe20008000000 */
[----:B------:R-:W-:-:S11]  /*6090*/  UISETP.NE.AND UP0, UPT, UR9, 0x1, UPT ;  /* 0x000000010900788c */ /* 0x000fd6000bf05270 */
[----:B------:R-:W-:Y:S02]  /*60a0*/  @UP0 ULDC.64 UR10, c[0x0][0x8d0] ;  /* 0x00023400000a0ab9 */ /* 0x000fe40000000a00 */
[----:B------:R-:W-:-:S04]  /*60b0*/  UIMAD.WIDE.U32 UR4, UR8, UR10, URZ ;  /* 0x0000000a080472a5 */ /* 0x000fc8000f8e003f */
[----:B------:R-:W-:-:S04]  /*60c0*/  @UP0 USHF.R.U32.HI UR7, URZ, UR11, UR5 ;  /* 0x0000000b3f070299 */ /* 0x000fc80008011605 */
[----:B------:R-:W-:-:S12]  /*60d0*/  UIMAD UR4, UR7, UR9, URZ ;  /* 0x00000009070472a4 */ /* 0x000fd8000f8e023f */
.L_x_3493:
        /* <DEDUP_REMOVED lines=23> */
.L_x_3494:
        /* <DEDUP_REMOVED lines=13> */
.L_x_3496:
[----:B------:R-:W-:-:S05]  /*6320*/  ULDC UR4, c[0x0][0x8f4] ;  /* 0x00023d0000047ab9 */ /* 0x000fca0000000800 */
.L_x_3495:
        /* <DEDUP_REMOVED lines=48> */
.L_x_3497:
        /* <DEDUP_REMOVED lines=13> */
.L_x_3498:
        /* <DEDUP_REMOVED lines=12> */
.L_x_3499:
        /* <DEDUP_REMOVED lines=68> */
.L_x_3503:
[----:B------:R-:W2:Y:S04]  /*6c00*/  LDG.E.STRONG.GPU R4, desc[UR46][R2.64] ;  /* 0x0000002e02047981 */ /* 0x000ea8000c1ef900 */
[----:B--2---:R-:W-:Y:S01]  /*6c10*/  CCTL.IVALL ;  /* 0x00000000ff00798f */ /* 0x004fe20002000000 */
[----:B------:R-:W-:Y:S05]  /*6c20*/  YIELD ;  /* 0x0000000000007946 */ /* 0x000fea0003800000 */
[----:B------:R-:W-:-:S13]  /*6c30*/  ISETP.NE.AND P1, PT, R4, R5, PT ;  /* 0x000000050400720c */ /* 0x000fda0003f25270 */
[----:B------:R-:W-:Y:S05]  /*6c40*/  @P1 BRA `(.L_x_3503) ;  /* 0xfffffffc00ec1947 */ /* 0x000fea000383ffff */
.L_x_3502:
[----:B------:R-:W-:Y:S05]  /*6c50*/  BSYNC B0 ;  /* 0x0000000000007941 */ /* 0x000fea0003800000 */
.L_x_3501:
[----:B------:R-:W-:-:S03]  /*6c60*/  UMOV UR6, 0xffffffff ;  /* 0xffffffff00067882 */ /* 0x000fc60000000000 */
[----:B------:R-:W-:Y:S05]  /*6c70*/  BRA.DIV UR6, `(.L_x_3504) ;  /* 0x0000003e06247947 */ /* 0x000fea000b800000 */
[----:B------:R-:W-:Y:S01]  /*6c80*/  NOP ;  /* 0x0000000000007918 */ /* 0x000fe20000000000 */
.L_x_3585:
        /* <DEDUP_REMOVED lines=22> */
.L_x_3506:
[----:B------:R-:W-:Y:S05]  /*6df0*/  BSYNC B0 ;  /* 0x0000000000007941 */ /* 0x000fea0003800000 */
.L_x_3505:
        /* <DEDUP_REMOVED lines=20> */
.L_x_3508:
[----:B------:R-:W-:Y:S05]  /*6f40*/  BSYNC B0 ;  /* 0x0000000000007941 */ /* 0x000fea0003800000 */
.L_x_3507:
[----:B------:R-:W-:Y:S06]  /*6f50*/  BAR.ARV 0xa, 0xa0 ;  /* 0x0282800000007b1d */ /* 0x000fec0000002000 */
[----:B------:R-:W-:Y:S04]  /*6f60*/  BSSY B0, `(.L_x_3509) ;  /* 0x0000003000007945 */ /* 0x000fe80003800000 */
[----:B------:R-:W-:Y:S05]  /*6f70*/  @!P0 BRA `(.L_x_3510) ;  /* 0x0000000000048947 */ /* 0x000fea0003800000 */
[----:B------:R-:W-:-:S04]  /*6f80*/  DEPBAR.LE SB0, 0x0 ;  /* 0x000080000000791a */ /* 0x000fc80000000000 */
.L_x_3510:
[----:B------:R-:W-:Y:S05]  /*6f90*/  BSYNC B0 ;  /* 0x0000000000007941 */ /* 0x000fea0003800000 */
.L_x_3509:
        /* <DEDUP_REMOVED lines=19> */
.L_x_3512:
[----:B------:R-:W-:Y:S05]  /*70d0*/  BSYNC B0 ;  /* 0x0000000000007941 */ /* 0x000fea0003800000 */
.L_x_3511:
[----:B------:R-:W-:Y:S01]  /*70e0*/  UIADD3 UR7, UR13, 0x1, URZ ;  /* 0x000000010d077890 */ /* 0x000fe2000fffe03f */
[----:B------:R-:W-:Y:S11]  /*70f0*/  BRA `(.L_x_3513) ;  /* 0x0000000000047947 */ /* 0x000ff60003800000 */
.L_x_3500:
[----:B------:R-:W-:-:S05]  /*7100*/  UMOV UR7, UR13 ;  /* 0x0000000d00077c82 */ /* 0x000fca0008000000 */
.L_x_3513:
        /* <DEDUP_REMOVED lines=16> */
.L_x_3538:
        /* <DEDUP_REMOVED lines=18> */
.L_x_3516:
[----:B------:R-:W2:Y:S04]  /*7330*/  LDG.E.STRONG.GPU R4, desc[UR46][R2.64] ;  /* 0x0000002e02047981 */ /* 0x000ea8000c1ef900 */
[----:B--2---:R-:W-:Y:S01]  /*7340*/  CCTL.IVALL ;  /* 0x00000000ff00798f */ /* 0x004fe20002000000 */
[----:B------:R-:W-:Y:S05]  /*7350*/  YIELD ;  /* 0x0000000000007946 */ /* 0x000fea0003800000 */
[----:B------:R-:W-:-:S13]  /*7360*/  ISETP.NE.AND P1, PT, R4, R5, PT ;  /* 0x000000050400720c */ /* 0x000fda0003f25270 */
[----:B------:R-:W-:Y:S05]  /*7370*/  @P1 BRA `(.L_x_3516) ;  /* 0xfffffffc00ec1947 */ /* 0x000fea000383ffff */
.L_x_3515:
[----:B------:R-:W-:Y:S05]  /*7380*/  BSYNC B0 ;  /* 0x0000000000007941 */ /* 0x000fea0003800000 */
.L_x_3514:
[----:B------:R-:W-:-:S03]  /*7390*/  UMOV UR24, 0xffffffff ;  /* 0xffffffff00187882 */ /* 0x000fc60000000000 */
[----:B------:R-:W-:Y:S05]  /*73a0*/  BRA.DIV UR24, `(.L_x_3517) ;  /* 0x0000003618747947 */ /* 0x000fea000b800000 */
[----:B------:R-:W-:Y:S01]  /*73b0*/  NOP ;  /* 0x0000000000007918 */ /* 0x000fe20000000000 */
.L_x_3588:
        /* <DEDUP_REMOVED lines=19> */
.L_x_3519:
[----:B------:R-:W-:Y:S05]  /*74f0*/  BSYNC B0 ;  /* 0x0000000000007941 */ /* 0x000fea0003800000 */
.L_x_3518:
        /* <DEDUP_REMOVED lines=15> */
.L_x_3521:
[----:B------:R-:W-:Y:S05]  /*75f0*/  BSYNC B0 ;  /* 0x0000000000007941 */ /* 0x000fea0003800000 */
.L_x_3520:
[----:B------:R-:W-:Y:S06]  /*7600*/  BAR.ARV 0xa, 0xa0 ;  /* 0x0282800000007b1d */ /* 0x000fec0000002000 */
[----:B------:R-:W-:Y:S04]  /*7610*/  BSSY B0, `(.L_x_3522) ;  /* 0x0000003000007945 */ /* 0x000fe80003800000 */
[----:B------:R-:W-:Y:S05]  /*7620*/  @!P0 BRA `(.L_x_3523) ;  /* 0x0000000000048947 */ /* 0x000fea0003800000 */
[----:B------:R-:W-:-:S04]  /*7630*/  DEPBAR.LE SB0, 0x0 ;  /* 0x000080000000791a */ /* 0x000fc80000000000 */
.L_x_3523:
[----:B------:R-:W-:Y:S05]  /*7640*/  BSYNC B0 ;  /* 0x0000000000007941 */ /* 0x000fea0003800000 */
.L_x_3522:
        /* <DEDUP_REMOVED lines=19> */
.L_x_3525:
[----:B------:R-:W-:Y:S05]  /*7780*/  BSYNC B0 ;  /* 0x0000000000007941 */ /* 0x000fea0003800000 */
.L_x_3524:
        /* <DEDUP_REMOVED lines=17> */
.L_x_3528:
[----:B------:R-:W2:Y:S04]  /*78a0*/  LDG.E.STRONG.GPU R4, desc[UR46][R2.64] ;  /* 0x0000002e02047981 */ /* 0x000ea8000c1ef900 */
[----:B--2---:R-:W-:Y:S01]  /*78b0*/  CCTL.IVALL ;  /* 0x00000000ff00798f */ /* 0x004fe20002000000 */
[----:B------:R-:W-:Y:S05]  /*78c0*/  YIELD ;  /* 0x0000000000007946 */ /* 0x000fea0003800000 */
[----:B------:R-:W-:-:S13]  /*78d0*/  ISETP.NE.AND P1, PT, R4, R5, PT ;  /* 0x000000050400720c */ /* 0x000fda0003f25270 */
[----:B------:R-:W-:Y:S05]  /*78e0*/  @P1 BRA `(.L_x_3528) ;  /* 0xfffffffc00ec1947 */ /* 0x000fea000383ffff */
.L_x_3527:
[----:B------:R-:W-:Y:S05]  /*78f0*/  BSYNC B0 ;  /* 0x0000000000007941 */ /* 0x000fea0003800000 */
.L_x_3526:
[----:B------:R-:W-:-:S03]  /*7900*/  UMOV UR18, 0xffffffff ;  /* 0xffffffff00127882 */ /* 0x000fc60000000000 */
[----:B------:R-:W-:Y:S05]  /*7910*/  BRA.DIV UR18, `(.L_x_3529) ;  /* 0x0000003212347947 */ /* 0x000fea000b800000 */
[----:B------:R-:W-:Y:S01]  /*7920*/  NOP ;  /* 0x0000000000007918 */ /* 0x000fe20000000000 */
.L_x_3591:
        /* <DEDUP_REMOVED lines=15> */
.L_x_3531:
[----:B------:R-:W-:Y:S05]  /*7a20*/  BSYNC B0 ;  /* 0x0000000000007941 */ /* 0x000fea0003800000 */
.L_x_3530:
        /* <DEDUP_REMOVED lines=15> */
.L_x_3533:
[----:B------:R-:W-:Y:S05]  /*7b20*/  BSYNC B0 ;  /* 0x0000000000007941 */ /* 0x000fea0003800000 */
.L_x_3532:
[----:B------:R-:W-:Y:S06]  /*7b30*/  BAR.ARV 0xa, 0xa0 ;  /* 0x0282800000007b1d */ /* 0x000fec0000002000 */
[----:B------:R-:W-:Y:S04]  /*7b40*/  BSSY B0, `(.L_x_3534) ;  /* 0x0000003000007945 */ /* 0x000fe80003800000 */
[----:B------:R-:W-:Y:S05]  /*7b50*/  @!P0 BRA `(.L_x_3535) ;  /* 0x0000000000048947 */ /* 0x000fea0003800000 */
[----:B------:R-:W-:-:S04]  /*7b60*/  DEPBAR.LE SB0, 0x0 ;  /* 0x000080000000791a */ /* 0x000fc80000000000 */
.L_x_3535:
[----:B------:R-:W-:Y:S05]  /*7b70*/  BSYNC B0 ;  /* 0x0000000000007941 */ /* 0x000fea0003800000 */
.L_x_3534:
        /* <DEDUP_REMOVED lines=19> */
.L_x_3537:
[----:B------:R-:W-:Y:S05]  /*7cb0*/  BSYNC B0 ;  /* 0x0000000000007941 */ /* 0x000fea0003800000 */
.L_x_3536:
[----:B------:R-:W-:Y:S02]  /*7cc0*/  UIADD3 UR7, UR7, 0x2, URZ ;  /* 0x0000000207077890 */ /* 0x000fe4000fffe03f */
[----:B------:R-:W-:Y:S02]  /*7cd0*/  UIADD3 UR6, UR6, 0x4000, URZ ;  /* 0x0000400006067890 */ /* 0x000fe4000fffe03f */
[----:B------:R-:W-:-:S06]  /*7ce0*/  UISETP.GE.AND UP0, UPT, UR7, UR12, UPT ;  /* 0x0000000c0700728c */ /* 0x000fcc000bf06270 */
[----:B------:R-:W-:-:S13]  /*7cf0*/  PLOP3.LUT P1, PT, PT, PT, UP0, 0x80, 0x0 ;  /* 0x000000000000781c */ /* 0x000fda0003f2f008 */
[----:B------:R-:W-:Y:S05]  /*7d00*/  @!P1 BRA `(.L_x_3538) ;  /* 0xfffffff400409947 */ /* 0x000fea000383ffff */
[----:B------:R-:W-:Y:S05]  /*7d10*/  BRA `(.L_x_3451) ;  /* 0x0000002800587947 */ /* 0x000fea0003800000 */
.L_x_3491:
        /* <DEDUP_REMOVED lines=21> */
.L_x_3539:
[----:B------:R-:W1:Y:S01]  /*7e70*/  LDC R3, c[0x0][0x8cc] ;  /* 0x00023300ff037b82 */ /* 0x000e620000000800 */
[----:B------:R-:W-:Y:S01]  /*7e80*/  IMAD.MOV.U32 R0, RZ, RZ, R5 ;  /* 0x000000ffff007224 */ /* 0x000fe200078e0005 */
[----:B-1----:R-:W-:-:S13]  /*7e90*/  ISETP.NE.AND P0, PT, R3, 0x1, PT ;  /* 0x000000010300780c */ /* 0x002fda0003f05270 */
[----:B------:R-:W1:Y:S02]  /*7ea0*/  @P0 LDC.64 R6, c[0x0][0x8d0] ;  /* 0x00023400ff060b82 */ /* 0x000e640000000a00 */
[----:B-1----:R-:W-:-:S05]  /*7eb0*/  @P0 IMAD.HI.U32 R4, R5, R6, RZ ;  /* 0x0000000605040227 */ /* 0x002fca00078e00ff */
[----:B------:R-:W-:-:S05]  /*7ec0*/  @P0 SHF.R.U32.HI R0, RZ, R7, R4 ;  /* 0x00000007ff000219 */ /* 0x000fca0000011604 */
[----:B------:R-:W-:-:S07]  /*7ed0*/  IMAD R3, R0, R3, RZ ;  /* 0x0000000300037224 */ /* 0x000fce00078e02ff */
.L_x_3540:
        /* <DEDUP_REMOVED lines=23> */
.L_x_3541:
        /* <DEDUP_REMOVED lines=10> */
.L_x_3543:
[----:B------:R-:W2:Y:S02]  /*80f0*/  LDC R4, c[0x0][0x8f4] ;  /* 0x00023d00ff047b82 */ /* 0x000ea40000000800 */
.L_x_3542:
[----:B--2--5:R-:W-:Y:S01]  /*8100*/  VIADD R4, R4, 0x7f ;  /* 0x0000007f04047836 */ /* 0x024fe20000000000 */
[----:B------:R-:W-:Y:S01]  /*8110*/  LOP3.LUT R12, R0, 0x1ffffff, RZ, 0x3c, !PT ;  /* 0x01ffffff000c7812 */ /* 0x000fe200078e3cff */
[----:B------:R-:W-:Y:S02]  /*8120*/  IMAD.MOV.U32 R10, RZ, RZ, 0x1 ;  /* 0x00000001ff0a7424 */ /* 0x000fe400078e00ff */
[----:B-1----:R-:W-:Y:S01]  /*8130*/  IMAD.MOV.U32 R2, RZ, RZ, RZ ;  /* 0x000000ffff027224 */ /* 0x002fe200078e00ff */
        /* <DEDUP_REMOVED lines=38> */
.L_x_3545:
        /* <DEDUP_REMOVED lines=20> */
.L_x_3546:
[----:B------:R-:W-:Y:S05]  /*84e0*/  @!P0 BRA `(.L_x_3547) ;  /* 0x00000000000c8947 */ /* 0x000fea0003800000 */
[----:B------:R-:W2:Y:S04]  /*84f0*/  LDG.E R5, desc[UR46][R2.64] ;  /* 0x0000002e02057981 */ /* 0x000ea8000c1e1900 */
[----:B------:R-:W2:Y:S02]  /*8500*/  LDG.E R0, desc[UR46][R2.64+0x4] ;  /* 0x0000042e02007981 */ /* 0x000ea4000c1e1900 */
[----:B--2---:R-:W-:-:S07]  /*8510*/  IMAD.IADD R0, R0, 0x1, -R5 ;  /* 0x0000000100007824 */ /* 0x004fce00078e0a05 */
.L_x_3547:
        /* <DEDUP_REMOVED lines=66> */
.L_x_3592:
        /* <DEDUP_REMOVED lines=15> */
.L_x_3550:
        /* <DEDUP_REMOVED lines=92> */
.L_x_3561:
[----:B-123--:R-:W-:-:S04]  /*8ff0*/  SHF.L.U32 R18, R10, 0x1f, RZ ;  /* 0x0000001f0a127819 */ /* 0x00efc800000006ff */
[----:B------:R-:W2:Y:S02]  /*9000*/  SYNCS.PHASECHK.TRANS64.TRYWAIT P1, [R15+URZ+0x30840], R18 ;  /* 0x030840120f0075a7 */ /* 0x000ea4000802017f */
[----:B--2---:R-:W-:Y:S05]  /*9010*/  @!P1 BRA `(.L_x_3553) ;  /* 0x0000001800a49947 */ /* 0x004fea0003800000 */
.L_x_3593:
        /* <DEDUP_REMOVED lines=8> */
.L_x_3554:
        /* <DEDUP_REMOVED lines=37> */
.L_x_3594:
        /* <DEDUP_REMOVED lines=8> */
.L_x_3556:
        /* <DEDUP_REMOVED lines=37> */
.L_x_3595:
        /* <DEDUP_REMOVED lines=8> */
.L_x_3558:
        /* <DEDUP_REMOVED lines=31> */
.L_x_3597:
        /* <DEDUP_REMOVED lines=8> */
.L_x_3560:
        /* <DEDUP_REMOVED lines=37> */
.L_x_3552:
[----:B------:R-:W4:Y:S02]  /*9b00*/  LDL.LU R4, [R1+0x8] ;  /* 0x0000080001047983 */ /* 0x000f240000300800 */
[----:B----4-:R-:W-:Y:S02]  /*9b10*/  ISETP.NE.AND P1, PT, R4, RZ, PT ;  /* 0x000000ff0400720c */ /* 0x010fe40003f25270 */
[----:B------:R4:W5:Y:S11]  /*9b20*/  LDL R4, [R1+0x4] ;  /* 0x0000040001047983 */ /* 0x0009760000100800 */
[----:B----4-:R-:W-:Y:S05]  /*9b30*/  @!P1 BRA `(.L_x_3551) ;  /* 0x00000004005c9947 */ /* 0x010fea0003800000 */
[----:B------:R-:W-:-:S04]  /*9b40*/  SHF.L.U32 R12, R10, 0x1f, RZ ;  /* 0x0000001f0a0c7819 */ /* 0x000fc800000006ff */
[----:B------:R-:W4:Y:S02]  /*9b50*/  SYNCS.PHASECHK.TRANS64.TRYWAIT P1, [R15+URZ+0x30840], R12 ;  /* 0x0308400c0f0075a7 */ /* 0x000f24000802017f */
[----:B----4-:R-:W-:Y:S05]  /*9b60*/  @!P1 BRA `(.L_x_3562) ;  /* 0x0000001000249947 */ /* 0x010fea0003800000 */
.L_x_3598:
        /* <DEDUP_REMOVED lines=8> */
.L_x_3563:
        /* <DEDUP_REMOVED lines=34> */
.L_x_3599:
        /* <DEDUP_REMOVED lines=8> */
.L_x_3565:
        /* <DEDUP_REMOVED lines=34> */
.L_x_3551:
[----:B------:R-:W1:Y:S01]  /*a0b0*/  S2R R0, SR_TID.X ;  /* 0x0000000000007919 */ /* 0x000e620000002100 */
[----:B------:R-:W-:Y:S01]  /*a0c0*/  IMAD R3, R16, 0x8, R15 ;  /* 0x0000000810037824 */ /* 0x000fe200078e020f */
[----:B-1----:R-:W-:Y:S02]  /*a0d0*/  LOP3.LUT R2, R0, 0x7f, RZ, 0xc0, !PT ;  /* 0x0000007f00027812 */ /* 0x002fe400078ec0ff */
[----:B------:R-:W-:Y:S02]  /*a0e0*/  SHF.L.U32 R0, R10, 0x1f, RZ ;  /* 0x0000001f0a007819 */ /* 0x000fe400000006ff */
[----:B------:R-:W-:Y:S02]  /*a0f0*/  ISETP.NE.AND P1, PT, R2, RZ, PT ;  /* 0x000000ff0200720c */ /* 0x000fe40003f25270 */
[----:B------:R-:W1:Y:S02]  /*a100*/  SYNCS.PHASECHK.TRANS64.TRYWAIT P0, [R3+URZ+0x30840], R0 ;  /* 0x03084000030075a7 */ /* 0x000e64000800017f */
[----:B-1----:R-:W-:Y:S09]  /*a110*/  @!P0 BRA `(.L_x_3566) ;  /* 0x0000000800e08947 */ /* 0x002ff20003800000 */
.L_x_3600:
[----:B------:R-:W-:Y:S05]  /*a120*/  @P1 BRA `(.L_x_3567) ;  /* 0x0000000000181947 */ /* 0x000fea0003800000 */
[----:B------:R-:W1:Y:S01]  /*a130*/  S2R R2, SR_TID.X ;  /* 0x0000000000027919 */ /* 0x000e620000002100 */
[----:B------:R-:W-:-:S04]  /*a140*/  IMAD.MOV.U32 R0, RZ, RZ, 0x4100 ;  /* 0x00004100ff007424 */ /* 0x000fc800078e00ff */
[----:B------:R1:W-:Y:S02]  /*a150*/  SYNCS.ARRIVE.TRANS64 RZ, [R3+URZ+0x30830], R0 ;  /* 0x0308300003ff79a7 */ /* 0x0003e4000800003f */
[----:B-1----:R-:W-:-:S13]  /*a160*/  LOP3.LUT P0, RZ, R2, 0x1f, RZ, 0xc0, !PT ;  /* 0x0000001f02ff7812 */ /* 0x002fda000780c0ff */
[----:B------:R-:W-:Y:S05]  /*a170*/  @!P0 BRA `(.L_x_3567) ;  /* 0x0000000000048947 */ /* 0x000fea0003800000 */
[----:B------:R-:W-:Y:S01]  /*a180*/  BPT.TRAP 0x1 ;  /* 0x000000040000795c */ /* 0x000fe20000300000 */
.L_x_3567:
        /* <DEDUP_REMOVED lines=41> */
.L_x_3548:
[----:B------:R-:W-:Y:S05]  /*a420*/  BSYNC B0 ;  /* 0x0000000000007941 */ /* 0x000fea0003800000 */
.L_x_3544:
[----:B------:R-:W-:-:S03]  /*a430*/  UMOV UR7, 0xffffffff ;  /* 0xffffffff00077882 */ /* 0x000fc60000000000 */
[----:B------:R-:W-:Y:S05]  /*a440*/  BRA.DIV UR7, `(.L_x_3568) ;  /* 0x0000000a07287947 */ /* 0x000fea000b800000 */
[----:B------:R-:W-:-:S13]  /*a450*/  ELECT P6, URZ, PT ;  /* 0x00000000003f782f */ /* 0x000fda00038c0000 */
.L_x_3603:
[----:B------:R-:W-:Y:S05]  /*a460*/  @!P6 BRA `(.L_x_3451) ;  /* 0x000000000084e947 */ /* 0x000fea0003800000 */
[----:B------:R-:W-:-:S06]  /*a470*/  ULOP3.LUT UR7, UR38, 0x2, URZ, 0xfc, !UPT ;  /* 0x0000000226077892 */ /* 0x000fcc000f8efc3f */
[----:B------:R-:W-:-:S05]  /*a480*/  IMAD.U32 R0, RZ, RZ, UR7 ;  /* 0x00000007ff007e24 */ /* 0x000fca000f8e00ff */
[----:B------:R-:W-:-:S13]  /*a490*/  ISETP.NE.AND P2, PT, R0, 0x3, PT ;  /* 0x000000030000780c */ /* 0x000fda0003f45270 */
[----:B------:R-:W-:Y:S05]  /*a4a0*/  @!P2 BRA `(.L_x_3569) ;  /* 0x000000000004a947 */ /* 0x000fea0003800000 */
[----:B------:R-:W-:Y:S01]  /*a4b0*/  BPT.TRAP 0x1 ;  /* 0x000000040000795c */ /* 0x000fe20000300000 */
.L_x_3569:
        /* <DEDUP_REMOVED lines=15> */
.L_x_3604:
[----:B------:R-:W2:Y:S02]  /*a5b0*/  SYNCS.PHASECHK.TRANS64.TRYWAIT P0, [R3+URZ], R0 ;  /* 0x00000000030075a7 */ /* 0x000ea4000800017f */
[----:B--2---:R-:W-:Y:S05]  /*a5c0*/  @!P0 BRA `(.L_x_3571) ;  /* 0x0000000400fc8947 */ /* 0x004fea0003800000 */
.L_x_3605:
[----:B------:R-:W-:Y:S05]  /*a5d0*/  @!P2 BRA `(.L_x_3572) ;  /* 0x000000000004a947 */ /* 0x000fea0003800000 */
[----:B------:R-:W-:Y:S01]  /*a5e0*/  BPT.TRAP 0x1 ;  /* 0x000000040000795c */ /* 0x000fe20000300000 */
.L_x_3572:
[----:B--2---:R-:W-:-:S04]  /*a5f0*/  VIADD R3, R8, 0x30840 ;  /* 0x0003084008037836 */ /* 0x004fc80000000000 */
[----:B------:R-:W-:-:S04]  /*a600*/  IMAD R5, R2, 0x8, R3 ;  /* 0x0000000802057824 */ /* 0x000fc800078e0203 */
[----:B------:R-:W2:Y:S02]  /*a610*/  SYNCS.PHASECHK.TRANS64.TRYWAIT P0, [R5+URZ], R4 ;  /* 0x00000004050075a7 */ /* 0x000ea4000800017f */
[----:B--2---:R-:W-:Y:S05]  /*a620*/  @!P0 BRA `(.L_x_3573) ;  /* 0x0000000400f88947 */ /* 0x004fea0003800000 */
.L_x_3606:
[----:B------:R-:W-:-:S07]  /*a630*/  IMAD R3, R6, 0x8, R3 ;  /* 0x0000000806037824 */ /* 0x000fce00078e0203 */
.L_x_3574:
[----:B---3--:R3:W4:Y:S02]  /*a640*/  SYNCS.PHASECHK.TRANS64.TRYWAIT P0, [R3+URZ], R0 ;  /* 0x00000000030075a7 */ /* 0x008724000800017f */
[----:B----4-:R-:W-:Y:S05]  /*a650*/  @!P0 NANOSLEEP.SYNCS 0x989680 ;  /* 0x009896800000895d */ /* 0x010fea0003900000 */
[----:B------:R-:W4:Y:S02]  /*a660*/  @!P0 SYNCS.PHASECHK.TRANS64 P0, [R3+URZ], R0 ;  /* 0x00000000030085a7 */ /* 0x000f24000800007f */
[----:B----4-:R-:W-:Y:S05]  /*a670*/  @!P0 BRA `(.L_x_3574) ;  /* 0xfffffffc00f08947 */ /* 0x010fea000383ffff */
.L_x_3451:
[----:B------:R-:W-:Y:S05]  /*a680*/  BSYNC B6 ;  /* 0x0000000000067941 */ /* 0x000fea0003800000 */
.L_x_3443:
[----:B------:R-:W-:Y:S05]  /*a690*/  EXIT ;  /* 0x000000000000794d */ /* 0x000fea0003800000 */
.L_x_3461:
[----:B------:R-:W-:Y:S02]  /*a6a0*/  IMAD.MOV.U32 R12, RZ, RZ, RZ ;  /* 0x000000ffff0c7224 */ /* 0x000fe400078e00ff */
[----:B------:R-:W-:Y:S02]  /*a6b0*/  IMAD.MOV.U32 R11, RZ, RZ, 0x1f ;  /* 0x0000001fff0b7424 */ /* 0x000fe400078e00ff */
[----:B------:R-:W-:-:S07]  /*a6c0*/  IMAD.MOV.U32 R15, RZ, RZ, -0x1 ;  /* 0xffffffffff0f7424 */ /* 0x000fce00078e00ff */
[----:B------:R-:W-:Y:S05]  /*a6d0*/  WARPSYNC.COLLECTIVE R15, `(.L_x_3575) ;  /* 0x000000000f087348 */ /* 0x000fea0003c00000 */
[----:B------:R1:W2:Y:S02]  /*a6e0*/  SHFL.IDX P6, R14, R13, R12, R11 ;  /* 0x0000000c0d0e7389 */ /* 0x0002a400000c000b */
[----:B-12---:R-:W-:Y:S01]  /*a6f0*/  ENDCOLLECTIVE ;  /* 0x000000000000791b */ /* 0x006fe20003800000 */
.L_x_3575:
[----:B------:R-:W-:Y:S05]  /*a700*/  BRA `(.L_x_3576) ;  /* 0xffffff7000547947 */ /* 0x000fea000383ffff */
.L_x_3463:
        /* <DEDUP_REMOVED lines=8> */
.L_x_3467:
[----:B---3--:R3:W4:Y:S02]  /*a790*/  SYNCS.PHASECHK.TRANS64.TRYWAIT P1, [R0+URZ+0x30810], R209 ;  /* 0x030810d1000075a7 */ /* 0x008724000802017f */
[----:B----4-:R-:W-:Y:S05]  /*a7a0*/  @!P1 NANOSLEEP.SYNCS 0x989680 ;  /* 0x009896800000995d */ /* 0x010fea0003900000 */
[----:B------:R-:W4:Y:S02]  /*a7b0*/  @!P1 SYNCS.PHASECHK.TRANS64 P1, [R0+URZ+0x30810], R209 ;  /* 0x030810d1000095a7 */ /* 0x000f24000802007f */
[----:B----4-:R-:W-:Y:S05]  /*a7c0*/  @!P1 BRA `(.L_x_3467) ;  /* 0xfffffffc00f09947 */ /* 0x010fea000383ffff */
[----:B------:R-:W-:Y:S05]  /*a7d0*/  BRA `(.L_x_3466) ;  /* 0xffffff78003c7947 */ /* 0x000fea000383ffff */
.L_x_3471:
[----:B------:R1:W1:Y:S02]  /*a7e0*/  SYNCS.PHASECHK.TRANS64.TRYWAIT P1, [R0+URZ+0x30830], R209 ;  /* 0x030830d1000075a7 */ /* 0x000264000802017f */
[----:B-1----:R-:W-:Y:S05]  /*a7f0*/  @!P1 NANOSLEEP.SYNCS 0x989680 ;  /* 0x009896800000995d */ /* 0x002fea0003900000 */
[----:B------:R-:W1:Y:S02]  /*a800*/  @!P1 SYNCS.PHASECHK.TRANS64 P1, [R0+URZ+0x30830], R209 ;  /* 0x030830d1000095a7 */ /* 0x000e64000802007f */
[----:B-1----:R-:W-:Y:S05]  /*a810*/  @!P1 BRA `(.L_x_3471) ;  /* 0xfffffffc00f09947 */ /* 0x002fea000383ffff */
[----:B------:R-:W-:Y:S05]  /*a820*/  BRA `(.L_x_3470) ;  /* 0xffffff80005c7947 */ /* 0x000fea000383ffff */
.L_x_3478:
[----:B------:R-:W-:Y:S01]  /*a830*/  BSSY B0, `(.L_x_3577) ;  /* 0x0000005000007945 */ /* 0x000fe20003800000 */
[----:B------:R-:W-:-:S07]  /*a840*/  IMAD.MOV.U32 R15, RZ, RZ, -0x1 ;  /* 0xffffffffff0f7424 */ /* 0x000fce00078e00ff */
[----:B-1----:R-:W-:Y:S05]  /*a850*/  WARPSYNC.COLLECTIVE R15, `(.L_x_3578) ;  /* 0x000000000f087348 */ /* 0x002fea0003c00000 */
[----:B------:R-:W-:Y:S01]  /*a860*/  NOP ;  /* 0x0000000000007918 */ /* 0x000fe20000000000 */
[----:B-1----:R-:W-:Y:S01]  /*a870*/  ENDCOLLECTIVE ;  /* 0x000000000000791b */ /* 0x002fe20003800000 */
.L_x_3578:
[----:B------:R-:W-:Y:S05]  /*a880*/  BSYNC B0 ;  /* 0x0000000000007941 */ /* 0x000fea0003800000 */
.L_x_3577:
[----:B------:R-:W-:Y:S05]  /*a890*/  BRA `(.L_x_3579) ;  /* 0xffffffac00cc7947 */ /* 0x000fea000383ffff */
.L_x_3487:
[----:B------:R-:W-:Y:S01]  /*a8a0*/  BSSY B0, `(.L_x_3580) ;  /* 0x0000005000007945 */ /* 0x000fe20003800000 */
[----:B------:R-:W-:-:S07]  /*a8b0*/  IMAD.MOV.U32 R15, RZ, RZ, -0x1 ;  /* 0xffffffffff0f7424 */ /* 0x000fce00078e00ff */
[----:B-12---:R-:W-:Y:S05]  /*a8c0*/  WARPSYNC.COLLECTIVE R15, `(.L_x_3581) ;  /* 0x000000000f087348 */ /* 0x006fea0003c00000 */
[----:B------:R-:W-:Y:S01]  /*a8d0*/  NOP ;  /* 0x0000000000007918 */ /* 0x000fe20000000000 */
[----:B-12---:R-:W-:Y:S01]  /*a8e0*/  ENDCOLLECTIVE ;  /* 0x000000000000791b */ /* 0x006fe20003800000 */
.L_x_3581:
[----:B------:R-:W-:Y:S05]  /*a8f0*/  BSYNC B0 ;  /* 0x0000000000007941 */ /* 0x000fea0003800000 */
.L_x_3580:
[----:B------:R-:W-:Y:S05]  /*a900*/  BRA `(.L_x_3582) ;  /* 0xffffffb000cc7947 */ /* 0x000fea000383ffff */
.L_x_3504:
[----:B------:R-:W-:Y:S01]  /*a910*/  BSSY B0, `(.L_x_3583) ;  /* 0x0000005000007945 */ /* 0x000fe20003800000 */
[----:B------:R-:W-:-:S07]  /*a920*/  IMAD.MOV.U32 R15, RZ, RZ, -0x1 ;  /* 0xffffffffff0f7424 */ /* 0x000fce00078e00ff */
[----:B------:R-:W-:Y:S05]  /*a930*/  WARPSYNC.COLLECTIVE R15, `(.L_x_3584) ;  /* 0x000000000f087348 */ /* 0x000fea0003c00000 */
[----:B------:R-:W-:Y:S01]  /*a940*/  NOP ;  /* 0x0000000000007918 */ /* 0x000fe20000000000 */
[----:B------:R-:W-:Y:S01]  /*a950*/  ENDCOLLECTIVE ;  /* 0x000000000000791b */ /* 0x000fe20003800000 */
.L_x_3584:
[----:B------:R-:W-:Y:S05]  /*a960*/  BSYNC B0 ;  /* 0x0000000000007941 */ /* 0x000fea0003800000 */
.L_x_3583:
[----:B------:R-:W-:Y:S05]  /*a970*/  BRA `(.L_x_3585) ;  /* 0xffffffc000c47947 */ /* 0x000fea000383ffff */
.L_x_3517:
[----:B------:R-:W-:Y:S01]  /*a980*/  BSSY B0, `(.L_x_3586) ;  /* 0x0000005000007945 */ /* 0x000fe20003800000 */
[----:B------:R-:W-:-:S07]  /*a990*/  IMAD.MOV.U32 R15, RZ, RZ, -0x1 ;  /* 0xffffffffff0f7424 */ /* 0x000fce00078e00ff */
[----:B------:R-:W-:Y:S05]  /*a9a0*/  WARPSYNC.COLLECTIVE R15, `(.L_x_3587) ;  /* 0x000000000f087348 */ /* 0x000fea0003c00000 */
[----:B------:R-:W-:Y:S01]  /*a9b0*/  NOP ;  /* 0x0000000000007918 */ /* 0x000fe20000000000 */
[----:B------:R-:W-:Y:S01]  /*a9c0*/  ENDCOLLECTIVE ;  /* 0x000000000000791b */ /* 0x000fe20003800000 */
.L_x_3587:
[----:B------:R-:W-:Y:S05]  /*a9d0*/  BSYNC B0 ;  /* 0x0000000000007941 */ /* 0x000fea0003800000 */
.L_x_3586:
[----:B------:R-:W-:Y:S05]  /*a9e0*/  BRA `(.L_x_3588) ;  /* 0xffffffc800747947 */ /* 0x000fea000383ffff */
.L_x_3529:
[----:B------:R-:W-:Y:S01]  /*a9f0*/  BSSY B0, `(.L_x_3589) ;  /* 0x0000005000007945 */ /* 0x000fe20003800000 */
[----:B------:R-:W-:-:S07]  /*aa00*/  IMAD.MOV.U32 R15, RZ, RZ, -0x1 ;  /* 0xffffffffff0f7424 */ /* 0x000fce00078e00ff */
[----:B------:R-:W-:Y:S05]  /*aa10*/  WARPSYNC.COLLECTIVE R15, `(.L_x_3590) ;  /* 0x000000000f087348 */ /* 0x000fea0003c00000 */
[----:B------:R-:W-:Y:S01]  /*aa20*/  NOP ;  /* 0x0000000000007918 */ /* 0x000fe20000000000 */
[----:B------:R-:W-:Y:S01]  /*aa30*/  ENDCOLLECTIVE ;  /* 0x000000000000791b */ /* 0x000fe20003800000 */
.L_x_3590:
[----:B------:R-:W-:Y:S05]  /*aa40*/  BSYNC B0 ;  /* 0x0000000000007941 */ /* 0x000fea0003800000 */
.L_x_3589:
[----:B------:R-:W-:Y:S05]  /*aa50*/  BRA `(.L_x_3591) ;  /* 0xffffffcc00b47947 */ /* 0x000fea000383ffff */
.L_x_3549:
[----:B-1----:R1:W2:Y:S02]  /*aa60*/  SYNCS.PHASECHK.TRANS64.TRYWAIT P0, [R15+URZ+0x30820], R2 ;  /* 0x030820020f0075a7 */ /* 0x0022a4000800017f */
[----:B--2---:R-:W-:Y:S05]  /*aa70*/  @!P0 NANOSLEEP.SYNCS 0x989680 ;  /* 0x009896800000895d */ /* 0x004fea0003900000 */
[----:B------:R-:W2:Y:S02]  /*aa80*/  @!P0 SYNCS.PHASECHK.TRANS64 P0, [R15+URZ+0x30820], R2 ;  /* 0x030820020f0085a7 */ /* 0x000ea4000800007f */
[----:B--2---:R-:W-:Y:S05]  /*aa90*/  @!P0 BRA `(.L_x_3549) ;  /* 0xfffffffc00f08947 */ /* 0x004fea000383ffff */
[----:B------:R-:W-:Y:S05]  /*aaa0*/  BRA `(.L_x_3592) ;  /* 0xffffffdc00a47947 */ /* 0x000fea000383ffff */
.L_x_3553:
[----:B--2---:R2:W3:Y:S02]  /*aab0*/  SYNCS.PHASECHK.TRANS64.TRYWAIT P1, [R15+URZ+0x30840], R18 ;  /* 0x030840120f0075a7 */ /* 0x0044e4000802017f */
[----:B---3--:R-:W-:Y:S05]  /*aac0*/  @!P1 NANOSLEEP.SYNCS 0x989680 ;  /* 0x009896800000995d */ /* 0x008fea0003900000 */
[----:B------:R-:W3:Y:S02]  /*aad0*/  @!P1 SYNCS.PHASECHK.TRANS64 P1, [R15+URZ+0x30840], R18 ;  /* 0x030840120f0095a7 */ /* 0x000ee4000802007f */
[----:B---3--:R-:W-:Y:S05]  /*aae0*/  @!P1 BRA `(.L_x_3553) ;  /* 0xfffffffc00f09947 */ /* 0x008fea000383ffff */
[----:B------:R-:W-:Y:S05]  /*aaf0*/  BRA `(.L_x_3593) ;  /* 0xffffffe400487947 */ /* 0x000fea000383ffff */
.L_x_3555:
[----:B-1----:R1:W3:Y:S02]  /*ab00*/  SYNCS.PHASECHK.TRANS64.TRYWAIT P1, [R15+URZ+0x30828], R18 ;  /* 0x030828120f0075a7 */ /* 0x0022e4000802017f */
[----:B---3--:R-:W-:Y:S05]  /*ab10*/  @!P1 NANOSLEEP.SYNCS 0x989680 ;  /* 0x009896800000995d */ /* 0x008fea0003900000 */
[----:B------:R-:W3:Y:S02]  /*ab20*/  @!P1 SYNCS.PHASECHK.TRANS64 P1, [R15+URZ+0x30828], R18 ;  /* 0x030828120f0095a7 */ /* 0x000ee4000802007f */
[----:B---3--:R-:W-:Y:S05]  /*ab30*/  @!P1 BRA `(.L_x_3555) ;  /* 0xfffffffc00f09947 */ /* 0x008fea000383ffff */
[----:B------:R-:W-:Y:S05]  /*ab40*/  BRA `(.L_x_3594) ;  /* 0xffffffe400e87947 */ /* 0x000fea000383ffff */
.L_x_3557:
[----:B---3--:R3:W4:Y:S02]  /*ab50*/  SYNCS.PHASECHK.TRANS64.TRYWAIT P1, [R15+URZ+0x30848], R18 ;  /* 0x030848120f0075a7 */ /* 0x008724000802017f */
[----:B----4-:R-:W-:Y:S05]  /*ab60*/  @!P1 NANOSLEEP.SYNCS 0x989680 ;  /* 0x009896800000995d */ /* 0x010fea0003900000 */
[----:B------:R-:W4:Y:S02]  /*ab70*/  @!P1 SYNCS.PHASECHK.TRANS64 P1, [R15+URZ+0x30848], R18 ;  /* 0x030848120f0095a7 */ /* 0x000f24000802007f */
[----:B----4-:R-:W-:Y:S05]  /*ab80*/  @!P1 BRA `(.L_x_3557) ;  /* 0xfffffffc00f09947 */ /* 0x010fea000383ffff */
[----:B------:R-:W-:Y:S05]  /*ab90*/  BRA `(.L_x_3595) ;  /* 0xffffffe800887947 */ /* 0x000fea000383ffff */
.L_x_3559:
[----:B------:R-:W-:-:S07]  /*aba0*/  SHF.L.U32 R4, R10, 0x1f, RZ ;  /* 0x0000001f0a047819 */ /* 0x000fce00000006ff */
.L_x_3596:
[----:B----4-:R4:W1:Y:S02]  /*abb0*/  SYNCS.PHASECHK.TRANS64.TRYWAIT P1, [R15+URZ+0x30820], R4 ;  /* 0x030820040f0075a7 */ /* 0x010864000802017f */
[----:B-1----:R-:W-:Y:S05]  /*abc0*/  @!P1 NANOSLEEP.SYNCS 0x989680 ;  /* 0x009896800000995d */ /* 0x002fea0003900000 */
[----:B------:R-:W1:Y:S02]  /*abd0*/  @!P1 SYNCS.PHASECHK.TRANS64 P1, [R15+URZ+0x30820], R4 ;  /* 0x030820040f0095a7 */ /* 0x000e64000802007f */
[----:B-1----:R-:W-:Y:S05]  /*abe0*/  @!P1 BRA `(.L_x_3596) ;  /* 0xfffffffc00f09947 */ /* 0x002fea000383ffff */
[----:B------:R-:W-:Y:S05]  /*abf0*/  BRA `(.L_x_3597) ;  /* 0xffffffec000c7947 */ /* 0x000fea000383ffff */
.L_x_3562:
[----:B----4-:R4:W1:Y:S02]  /*ac00*/  SYNCS.PHASECHK.TRANS64.TRYWAIT P1, [R15+URZ+0x30840], R12 ;  /* 0x0308400c0f0075a7 */ /* 0x010864000802017f */
[----:B-1----:R-:W-:Y:S05]  /*ac10*/  @!P1 NANOSLEEP.SYNCS 0x989680 ;  /* 0x009896800000995d */ /* 0x002fea0003900000 */
[----:B------:R-:W1:Y:S02]  /*ac20*/  @!P1 SYNCS.PHASECHK.TRANS64 P1, [R15+URZ+0x30840], R12 ;  /* 0x0308400c0f0095a7 */ /* 0x000e64000802007f */
[----:B-1----:R-:W-:Y:S05]  /*ac30*/  @!P1 BRA `(.L_x_3562) ;  /* 0xfffffffc00f09947 */ /* 0x002fea000383ffff */
[----:B------:R-:W-:Y:S05]  /*ac40*/  BRA `(.L_x_3598) ;  /* 0xffffffec00c87947 */ /* 0x000fea000383ffff */
.L_x_3564:
[----:B-1----:R1:W2:Y:S02]  /*ac50*/  SYNCS.PHASECHK.TRANS64.TRYWAIT P1, [R15+URZ+0x30828], R12 ;  /* 0x0308280c0f0075a7 */ /* 0x0022a4000802017f */
[----:B--2---:R-:W-:Y:S05]  /*ac60*/  @!P1 NANOSLEEP.SYNCS 0x989680 ;  /* 0x009896800000995d */ /* 0x004fea0003900000 */
[----:B------:R-:W2:Y:S02]  /*ac70*/  @!P1 SYNCS.PHASECHK.TRANS64 P1, [R15+URZ+0x30828], R12 ;  /* 0x0308280c0f0095a7 */ /* 0x000ea4000802007f */
[----:B--2---:R-:W-:Y:S05]  /*ac80*/  @!P1 BRA `(.L_x_3564) ;  /* 0xfffffffc00f09947 */ /* 0x004fea000383ffff */
[----:B------:R-:W-:Y:S05]  /*ac90*/  BRA `(.L_x_3599) ;  /* 0xfffffff0005c7947 */ /* 0x000fea000383ffff */
.L_x_3566:
[----:B------:R1:W1:Y:S02]  /*aca0*/  SYNCS.PHASECHK.TRANS64.TRYWAIT P0, [R3+URZ+0x30840], R0 ;  /* 0x03084000030075a7 */ /* 0x000264000800017f */
[----:B-1----:R-:W-:Y:S05]  /*acb0*/  @!P0 NANOSLEEP.SYNCS 0x989680 ;  /* 0x009896800000895d */ /* 0x002fea0003900000 */
[----:B------:R-:W1:Y:S02]  /*acc0*/  @!P0 SYNCS.PHASECHK.TRANS64 P0, [R3+URZ+0x30840], R0 ;  /* 0x03084000030085a7 */ /* 0x000e64000800007f */
[----:B-1----:R-:W-:Y:S05]  /*acd0*/  @!P0 BRA `(.L_x_3566) ;  /* 0xfffffffc00f08947 */ /* 0x002fea000383ffff */
[----:B------:R-:W-:Y:S05]  /*ace0*/  BRA `(.L_x_3600) ;  /* 0xfffffff4000c7947 */ /* 0x000fea000383ffff */
.L_x_3568:
[----:B------:R-:W-:Y:S01]  /*acf0*/  BSSY B0, `(.L_x_3601) ;  /* 0x0000006000007945 */ /* 0x000fe20003800000 */
[----:B------:R-:W-:-:S07]  /*ad00*/  IMAD.MOV.U32 R15, RZ, RZ, -0x1 ;  /* 0xffffffffff0f7424 */ /* 0x000fce00078e00ff */
[----:B------:R-:W-:Y:S05]  /*ad10*/  WARPSYNC.COLLECTIVE R15, `(.L_x_3602) ;  /* 0x000000000f0c7348 */ /* 0x000fea0003c00000 */
[----:B------:R-:W-:Y:S02]  /*ad20*/  ELECT P6, UR62, PT ;  /* 0x00000000003e782f */ /* 0x000fe400038c0000 */
[----:B------:R-:W-:Y:S01]  /*ad30*/  MOV R14, UR62 ;  /* 0x0000003e000e7c02 */ /* 0x000fe20008000f00 */
[----:B------:R-:W-:Y:S10]  /*ad40*/  ENDCOLLECTIVE ;  /* 0x000000000000791b */ /* 0x000ff40003800000 */
.L_x_3602:
[----:B------:R-:W-:Y:S05]  /*ad50*/  BSYNC B0 ;  /* 0x0000000000007941 */ /* 0x000fea0003800000 */
.L_x_3601:
[----:B------:R-:W-:Y:S05]  /*ad60*/  BRA `(.L_x_3603) ;  /* 0xfffffff400bc7947 */ /* 0x000fea000383ffff */
.L_x_3570:
[----:B-1----:R1:W2:Y:S02]  /*ad70*/  SYNCS.PHASECHK.TRANS64.TRYWAIT P0, [R7+URZ], R4 ;  /* 0x00000004070075a7 */ /* 0x0022a4000800017f */
[----:B--2---:R-:W-:Y:S05]  /*ad80*/  @!P0 NANOSLEEP.SYNCS 0x989680 ;  /* 0x009896800000895d */ /* 0x004fea0003900000 */
[----:B------:R-:W2:Y:S02]  /*ad90*/  @!P0 SYNCS.PHASECHK.TRANS64 P0, [R7+URZ], R4 ;  /* 0x00000004070085a7 */ /* 0x000ea4000800007f */
[----:B--2---:R-:W-:Y:S05]  /*ada0*/  @!P0 BRA `(.L_x_3570) ;  /* 0xfffffffc00f08947 */ /* 0x004fea000383ffff */
[----:B------:R-:W-:Y:S05]  /*adb0*/  BRA `(.L_x_3604) ;  /* 0xfffffff400fc7947 */ /* 0x000fea000383ffff */
.L_x_3571:
[----:B--2---:R2:W3:Y:S02]  /*adc0*/  SYNCS.PHASECHK.TRANS64.TRYWAIT P0, [R3+URZ], R0 ;  /* 0x00000000030075a7 */ /* 0x0044e4000800017f */
[----:B---3--:R-:W-:Y:S05]  /*add0*/  @!P0 NANOSLEEP.SYNCS 0x989680 ;  /* 0x009896800000895d */ /* 0x008fea0003900000 */
[----:B------:R-:W3:Y:S02]  /*ade0*/  @!P0 SYNCS.PHASECHK.TRANS64 P0, [R3+URZ], R0 ;  /* 0x00000000030085a7 */ /* 0x000ee4000800007f */
[----:B---3--:R-:W-:Y:S05]  /*adf0*/  @!P0 BRA `(.L_x_3571) ;  /* 0xfffffffc00f08947 */ /* 0x008fea000383ffff */
[----:B------:R-:W-:Y:S05]  /*ae00*/  BRA `(.L_x_3605) ;  /* 0xfffffff400f07947 */ /* 0x000fea000383ffff */
.L_x_3573:
[----:B--2---:R2:W3:Y:S02]  /*ae10*/  SYNCS.PHASECHK.TRANS64.TRYWAIT P0, [R5+URZ], R4 ;  /* 0x00000004050075a7 */ /* 0x0044e4000800017f */
[----:B---3--:R-:W-:Y:S05]  /*ae20*/  @!P0 NANOSLEEP.SYNCS 0x989680 ;  /* 0x009896800000895d */ /* 0x008fea0003900000 */
[----:B------:R-:W3:Y:S02]  /*ae30*/  @!P0 SYNCS.PHASECHK.TRANS64 P0, [R5+URZ], R4 ;  /* 0x00000004050085a7 */ /* 0x000ee4000800007f */
[----:B---3--:R-:W-:Y:S05]  /*ae40*/  @!P0 BRA `(.L_x_3573) ;  /* 0xfffffffc00f08947 */ /* 0x008fea000383ffff */
[----:B------:R-:W-:Y:S05]  /*ae50*/  BRA `(.L_x_3606) ;  /* 0xfffffff400f47947 */ /* 0x000fea000383ffff */
.L_x_3607:
        /* <DEDUP_REMOVED lines=10> */
.L_x_7313:


//--------------------- .text._ZN7cutlass13device_kernelIN5flash11enable_sm90INS1_16FlashAttnBwdSm90INS1_25CollectiveMainloopBwdSm90ILi2ELi2ELi2EN4cute5tupleIJNS5_1CILi1EEES8_S8_EEENS6_IJNS7_ILi80EEENS7_ILi128EEESB_EEENS_10bfloat16_tEfNS_4arch4Sm90ELb0ELb0ELb0ELb0ELb0ELb1ELb0ELb1ELi2ELi1ELi2ELi1ELb0EEENS1_21CollectiveEpilogueBwdISC_SD_SF_Li256ELb0ELb0ELi1EEENS1_19SingleTileSchedulerILb0ELb0ELb0ELi128EEEEEEEEEvNT_6ParamsE --------------------------
	.section	.text._ZN7cutlass13device_kernelIN5flash11enable_sm90INS1_16FlashAttnBwdSm90INS1_25CollectiveMainloopBwdSm90ILi2ELi2ELi2EN4cute5tupleIJNS5_1CILi1EEES8_S8_EEENS6_IJNS7_ILi80EEENS7_ILi128EEESB_EEENS_10bfloat16_tEfNS_4arch4Sm90ELb0ELb0ELb0ELb0ELb0ELb1ELb0ELb1ELi2ELi1ELi2ELi1ELb0EEENS1_21CollectiveEpilogueBwdISC_SD_SF_Li256ELb0ELb0ELi1EEENS1_19SingleTileSchedulerILb0ELb0ELb0ELi128EEEEEEEEEvNT_6ParamsE,"ax",@progbits
	.align	128
.text._ZN7cutlass13device_kernelIN5flash11enable_sm90INS1_16FlashAttnBwdSm90INS1_25CollectiveMainloopBwdSm90ILi2ELi2ELi2EN4cute5tupleIJNS5_1CILi1EEES8_S8_EEENS6_IJNS7_ILi80EEENS7_ILi128EEESB_EEENS_10bfloat16_tEfNS_4arch4Sm90ELb0ELb0ELb0ELb0ELb0ELb1ELb0ELb1ELi2ELi1ELi2ELi1ELb0EEENS1_21CollectiveEpilogueBwdISC_SD_SF_Li256ELb0ELb0ELi1EEENS1_19SingleTileSchedulerILb0ELb0ELb0ELi128EEEEEEEEEvNT_6ParamsE:
        .type           _ZN7cutlass13device_kernelIN5flash11enable_sm90INS1_16FlashAttnBwdSm90INS1_25CollectiveMainloopBwdSm90ILi2ELi2ELi2EN4cute5tupleIJNS5_1CILi1EEES8_S8_EEENS6_IJNS7_ILi80EEENS7_ILi128EEESB_EEENS_10bfloat16_tEfNS_4arch4Sm90ELb0ELb0ELb0ELb0ELb0ELb1ELb0ELb1ELi2ELi1ELi2ELi1ELb0EEENS1_21CollectiveEpilogueBwdISC_SD_SF_Li256ELb0ELb0ELi1EEENS1_19SingleTileSchedulerILb0ELb0ELb0ELi128EEEEEEEEEvNT_6ParamsE,@function
        .size           _ZN7cutlass13device_kernelIN5flash11enable_sm90INS1_16FlashAttnBwdSm90INS1_25CollectiveMainloopBwdSm90ILi2ELi2ELi2EN4cute5tupleIJNS5_1CILi1EEES8_S8_EEENS6_IJNS7_ILi80EEENS7_ILi128EEESB_EEENS_10bfloat16_tEfNS_4arch4Sm90ELb0ELb0ELb0ELb0ELb0ELb1ELb0ELb1ELi2ELi1ELi2ELi1ELb0EEENS1_21CollectiveEpilogueBwdISC_SD_SF_Li256ELb0ELb0ELi1EEENS1_19SingleTileSchedulerILb0ELb0ELb0ELi128EEEEEEEEEvNT_6ParamsE,(.L_x_7314 - _ZN7cutlass13device_kernelIN5flash11enable_sm90INS1_16FlashAttnBwdSm90INS1_25CollectiveMainloopBwdSm90ILi2ELi2ELi2EN4cute5tupleIJNS5_1CILi1EEES8_S8_EEENS6_IJNS7_ILi80EEENS7_ILi128EEESB_EEENS_10bfloat16_tEfNS_4arch4Sm90ELb0ELb0ELb0ELb0ELb0ELb1ELb0ELb1ELi2ELi1ELi2ELi1ELb0EEENS1_21CollectiveEpilogueBwdISC_SD_SF_Li256ELb0ELb0ELi1EEENS1_19SingleTileSchedulerILb0ELb0ELb0ELi128EEEEEEEEEvNT_6ParamsE)
        .other          _ZN7cutlass13device_kernelIN5flash11enable_sm90INS1_16FlashAttnBwdSm90INS1_25CollectiveMainloopBwdSm90ILi2ELi2ELi2EN4cute5tupleIJNS5_1CILi1EEES8_S8_EEENS6_IJNS7_ILi80EEENS7_ILi128EEESB_EEENS_10bfloat16_tEfNS_4arch4Sm90ELb0ELb0ELb0ELb0ELb0ELb1ELb0ELb1ELi2ELi1ELi2ELi1ELb0EEENS1_21CollectiveEpilogueBwdISC_SD_SF_Li256ELb0ELb0ELi1EEENS1_19SingleTileSchedulerILb0ELb0ELb0ELi128EEEEEEEEEvNT_6ParamsE,@"STO_CUDA_ENTRY STV_DEFAULT"
_ZN7cutlass13device_kernelIN5flash11enable_sm90INS1_16FlashAttnBwdSm90INS1_25CollectiveMainloopBwdSm90ILi2ELi2ELi2EN4cute5tupleIJNS5_1CILi1EEES8_S8_EEENS6_IJNS7_ILi80EEENS7_ILi128EEESB_EEENS_10bfloat16_tEfNS_4arch4Sm90ELb0ELb0ELb0ELb0ELb0ELb1ELb0ELb1ELi2ELi1ELi2ELi1ELb0EEENS1_21CollectiveEpilogueBwdISC_SD_SF_Li256ELb0ELb0ELi1EEENS1_19SingleTileSchedulerILb0ELb0ELb0ELi128EEEEEEEEEvNT_6ParamsE:
        /* <DEDUP_REMOVED lines=29> */
.L_x_3609:
[----:B------:R-:W-:Y:S05]  /*01d0*/  BSYNC B0 ;  /* 0x0000000000007941 */ /* 0x000fea0003800000 */
.L_x_3608:
        /* <DEDUP_REMOVED lines=34> */
.L_x_3610:
        /* <DEDUP_REMOVED lines=22> */
.L_x_3611:
[----:B---3--:R-:W-:Y:S01]  /*0560*/  ISETP.NE.AND P0, PT, R2, RZ, PT ;  /* 0x000000ff0200720c */ /* 0x008fe20003f05270 */
[----:B------:R-:W-:Y:S01]  /*0570*/  IMAD.MOV.U32 R2, RZ, RZ, 0x1 ;  /* 0x00000001ff027424 */ /* 0x000fe200078e00ff */
[----:B------:R-:W-:Y:S01]  /*0580*/  NOP ;  /* 0x0000000000007918 */ /* 0x000fe20000000000 */
[----:B------:R-:W-:Y:S03]  /*0590*/  BSSY B6, `(.L_x_3612) ;  /* 0x000095a000067945 */ /* 0x000fe60003800000 */
[----:B------:R-:W-:-:S05]  /*05a0*/  SEL R2, R2, 0x2, !P0 ;  /* 0x0000000202027807 */ /* 0x000fca0004000000 */
[----:B------:R3:W-:Y:S01]  /*05b0*/  STL [R1], R2 ;  /* 0x0000000201007387 */ /* 0x0007e20000100800 */
[----:B-12-4-:R-:W-:Y:S06]  /*05c0*/  BAR.SYNC.DEFER_BLOCKING 0x0 ;  /* 0x0000000000007b1d */ /* 0x016fec0000010000 */
[----:B------:R-:W-:Y:S05]  /*05d0*/  @!P0 BRA `(.L_x_3613) ;  /* 0x0000006c00348947 */ /* 0x000fea0003800000 */
.L_x_3614:
[----:B------:R-:W-:-:S08]  /*05e0*/  NOP ;  /* 0x0000000000007918 */ /* 0x000fd00000000000 */
[----:B------:R-:W1:Y:S02]  /*05f0*/  USETMAXREG.TRY_ALLOC.CTAPOOL UP0, 0xf0 ;  /* 0x000000f0000079c8 */ /* 0x000e640008000600 */
[----:B-1----:R-:W-:-:S13]  /*0600*/  PLOP3.LUT P0, PT, PT, PT, UP0, 0x80, 0x0 ;  /* 0x000000000000781c */ /* 0x002fda0003f0f008 */
[----:B------:R-:W-:Y:S05]  /*0610*/  @!P0 BRA `(.L_x_3614) ;  /* 0xfffffffc00f08947 */ /* 0x000fea000383ffff */
[----:B------:R-:W-:Y:S01]  /*0620*/  LOP3.LUT R0, R0, 0x3, RZ, 0xc0, !PT ;  /* 0x0000000300007812 */ /* 0x000fe200078ec0ff */
[----:B---3--:R-:W1:Y:S01]  /*0630*/  S2R R2, SR_TID.X ;  /* 0x0000000000027919 */ /* 0x008e620000002100 */
        /* <DEDUP_REMOVED lines=27> */
.L_x_3617:
        /* <DEDUP_REMOVED lines=15> */
.L_x_3616:
[----:B------:R-:W1:Y:S01]  /*08e0*/  S2R R3, SR_CgaCtaId ;  /* 0x0000000000037919 */ /* 0x000e620000008800 */
[----:B------:R-:W-:-:S04]  /*08f0*/  MOV R0, 0x400 ;  /* 0x0000040000007802 */ /* 0x000fc80000000f00 */
[----:B-1----:R-:W-:-:S05]  /*0900*/  LEA R16, R3, R0, 0x18 ;  /* 0x0000000003107211 */ /* 0x002fca00078ec0ff */
[----:B------:R1:W-:Y:S01]  /*0910*/  STL [R1+0xc], R16 ;  /* 0x00000c1001007387 */ /* 0x0003e20000100800 */
        /* <DEDUP_REMOVED lines=19> */
.L_x_3619:
        /* <DEDUP_REMOVED lines=15> */
.L_x_3618:
        /* <DEDUP_REMOVED lines=8> */
.L_x_3691:
        /* <DEDUP_REMOVED lines=9> */
[----:B------:R-:W-:-:S05]  /*0c50*/  IMAD.IADD R4, R6, 0x1, -R7 ;  /* 0x0000000106047824 */ /* 0x000fca00078e0a07 */
[----:B------:R2:W-:Y:S04]  /*0c60*/  STL [R1+0x1c], R4 ;  /* 0x00001c0401007387 */ /* 0x0005e80000100800 */
[----:B------:R2:W-:Y:S02]  /*0c70*/  STL [R1+0x4], R5 ;  /* 0x0000040501007387 */ /* 0x0005e40000100800 */
[----:B--23--:R-:W-:Y:S05]  /*0c80*/  @P0 BRA `(.L_x_3621) ;  /* 0x0000000000080947 */ /* 0x00cfea0003800000 */
[----:B------:R-:W2:Y:S02]  /*0c90*/  SYNCS.PHASECHK.TRANS64.TRYWAIT P0, [R16+URZ+0x38800], R8 ;  /* 0x03880008100075a7 */ /* 0x000ea4000800017f */
[----:B--2---:R-:W-:Y:S05]  /*0ca0*/  @!P0 BRA `(.L_x_3622) ;  /* 0x0000008c00c48947 */ /* 0x004fea0003800000 */
.L_x_3621:
[----:B------:R-:W-:Y:S01]  /*0cb0*/  LOP3.LUT R5, R2, 0xffffff80, RZ, 0xc0, !PT ;  /* 0xffffff8002057812 */ /* 0x000fe200078ec0ff */
[----:B------:R-:W3:Y:S01]  /*0cc0*/  LDC R10, c[0x0][0x280] ;  /* 0x0000a000ff0a7b82 */ /* 0x000ee20000000800 */
[----:B------:R-:W-:Y:S02]  /*0cd0*/  LEA.HI R2, R3, R0, RZ, 0x5 ;  /* 0x0000000003027211 */ /* 0x000fe400078f28ff */
[----:B------:R-:W-:Y:S02]  /*0ce0*/  CS2R R150, SRZ ;  /* 0x0000000000967805 */ /* 0x000fe4000001ff00 */
[----:B------:R-:W-:Y:S01]  /*0cf0*/  CS2R R148, SRZ ;  /* 0x0000000000947805 */ /* 0x000fe2000001ff00 */
[----:B------:R-:W-:Y:S01]  /*0d00*/  IMAD.IADD R5, R0, 0x1, -R5 ;  /* 0x0000000100057824 */ /* 0x000fe200078e0a05 */
[----:B------:R-:W-:Y:S02]  /*0d10*/  CS2R R146, SRZ ;  /* 0x0000000000927805 */ /* 0x000fe4000001ff00 */
[----:B------:R-:W-:-:S02]  /*0d20*/  CS2R R144, SRZ ;  /* 0x0000000000907805 */ /* 0x000fc4000001ff00 */
[----:B------:R-:W-:Y:S02]  /*0d30*/  CS2R R142, SRZ ;  /* 0x00000000008e7805 */ /* 0x000fe4000001ff00 */
[----:B------:R-:W-:Y:S02]  /*0d40*/  CS2R R140, SRZ ;  /* 0x00000000008c7805 */ /* 0x000fe4000001ff00 */
[----:B--2---:R-:W-:Y:S02]  /*0d50*/  SHF.R.S32.HI R4, RZ, 0x1f, R5 ;  /* 0x0000001fff047819 */ /* 0x004fe40000011405 */
[----:B------:R-:W-:Y:S02]  /*0d60*/  CS2R R138, SRZ ;  /* 0x00000000008a7805 */ /* 0x000fe4000001ff00 */
[----:B------:R-:W-:Y:S02]  /*0d70*/  CS2R R136, SRZ ;  /* 0x0000000000887805 */ /* 0x000fe4000001ff00 */
[----:B------:R-:W-:-:S02]  /*0d80*/  CS2R R134, SRZ ;  /* 0x0000000000867805 */ /* 0x000fc4000001ff00 */
[----:B------:R-:W-:Y:S02]  /*0d90*/  LEA.HI R6, R4, R5, RZ, 0x2 ;  /* 0x0000000504067211 */ /* 0x000fe400078f10ff */
[----:B------:R-:W-:Y:S02]  /*0da0*/  CS2R R132, SRZ ;  /* 0x0000000000847805 */ /* 0x000fe4000001ff00 */
[----:B------:R-:W-:Y:S02]  /*0db0*/  CS2R R130, SRZ ;  /* 0x0000000000827805 */ /* 0x000fe4000001ff00 */
[----:B------:R-:W-:Y:S02]  /*0dc0*/  CS2R R128, SRZ ;  /* 0x0000000000807805 */ /* 0x000fe4000001ff00 */
[----:B------:R-:W-:Y:S02]  /*0dd0*/  LOP3.LUT R8, R6, 0x7ffffffc, RZ, 0xc0, !PT ;  /* 0x7ffffffc06087812 */ /* 0x000fe400078ec0ff */
[----:B------:R-:W-:-:S02]  /*0de0*/  CS2R R126, SRZ ;  /* 0x00000000007e7805 */ /* 0x000fc4000001ff00 */
[----:B------:R-:W-:Y:S02]  /*0df0*/  CS2R R124, SRZ ;  /* 0x00000000007c7805 */ /* 0x000fe4000001ff00 */
[----:B------:R-:W-:Y:S02]  /*0e00*/  CS2R R122, SRZ ;  /* 0x00000000007a7805 */ /* 0x000fe4000001ff00 */
[----:B------:R-:W-:Y:S01]  /*0e10*/  CS2R R120, SRZ ;  /* 0x0000000000787805 */ /* 0x000fe2000001ff00 */
[----:B------:R-:W-:Y:S01]  /*0e20*/  IMAD.IADD R7, R5, 0x1, -R8 ;  /* 0x0000000105077824 */ /* 0x000fe200078e0a08 */
[----:B------:R-:W-:Y:S02]  /*0e30*/  CS2R R118, SRZ ;  /* 0x0000000000767805 */ /* 0x000fe4000001ff00 */
[----:B---3--:R-:W-:Y:S02]  /*0e40*/  ISETP.GE.AND P0, PT, R10, 0x1, PT ;  /* 0x000000010a00780c */ /* 0x008fe40003f06270 */
[----:B------:R-:W-:-:S02]  /*0e50*/  CS2R R116, SRZ ;  /* 0x0000000000747805 */ /* 0x000fc4000001ff00 */
[----:B------:R-:W-:Y:S01]  /*0e60*/  CS2R R114, SRZ ;  /* 0x0000000000727805 */ /* 0x000fe2000001ff00 */
[----:B------:R2:W-:Y:S01]  /*0e70*/  STL [R1+0x18], R7 ;  /* 0x0000180701007387 */ /* 0x0005e20000100800 */
        /* <DEDUP_REMOVED lines=46> */
[----:B--2---:R-:W-:Y:S06]  /*1160*/  @!P0 BRA `(.L_x_3623) ;  /* 0x0000004c00a48947 */ /* 0x004fec0003800000 */
[----:B------:R-:W2:Y:S01]  /*1170*/  LDL R15, [R1+0x1c] ;  /* 0x00001c00010f7983 */ /* 0x000ea20000100800 */
[----:B------:R-:W3:Y:S03]  /*1180*/  LDC R12, c[0x0][0x290] ;  /* 0x0000a400ff0c7b82 */ /* 0x000ee60000000800 */
[----:B------:R-:W4:Y:S01]  /*1190*/  LDL.LU R14, [R1] ;  /* 0x00000000010e7983 */ /* 0x000f220000300800 */
[----:B------:R-:W-:Y:S01]  /*11a0*/  IMAD.SHL.U32 R7, R0, 0x40, RZ ;  /* 0x0000004000077824 */ /* 0x000fe200078e00ff */
[----:B------:R-:W-:Y:S01]  /*11b0*/  LEA.HI R8, R3, R0, RZ, 0x3 ;  /* 0x0000000003087211 */ /* 0x000fe200078f18ff */
[----:B------:R-:W-:Y:S01]  /*11c0*/  IMAD.SHL.U32 R0, R2, 0x10, RZ ;  /* 0x0000001002007824 */ /* 0x000fe200078e00ff */
[----:B------:R-:W3:Y:S01]  /*11d0*/  S2R R9, SR_CTAID.X ;  /* 0x0000000000097919 */ /* 0x000ee20000002500 */
[----:B------:R-:W-:Y:S02]  /*11e0*/  LEA.HI R4, R4, R5, RZ, 0x5 ;  /* 0x0000000504047211 */ /* 0x000fe400078f28ff */
[----:B------:R-:W-:-:S02]  /*11f0*/  CS2R R236, SRZ ;  /* 0x0000000000ec7805 */ /* 0x000fc4000001ff00 */
[----:B------:R-:W-:Y:S01]  /*1200*/  LOP3.LUT R7, R7, 0x1c0, RZ, 0xc0, !PT ;  /* 0x000001c007077812 */ /* 0x000fe200078ec0ff */
[----:B------:R-:W-:Y:S01]  /*1210*/  IMAD.MOV.U32 R151, RZ, RZ, RZ ;  /* 0x000000ffff977224 */ /* 0x000fe200078e00ff */
[--C-:B------:R-:W-:Y:S02]  /*1220*/  SHF.R.S32.HI R2, RZ, 0x2, R6.reuse ;  /* 0x00000002ff027819 */ /* 0x100fe40000011406 */
[----:B------:R-:W-:Y:S01]  /*1230*/  SHF.R.S32.HI R3, RZ, 0x1f, R6 ;  /* 0x0000001fff037819 */ /* 0x000fe20000011406 */
[----:B------:R-:W-:Y:S01]  /*1240*/  VIADD R6, R10, 0x4f ;  /* 0x0000004f0a067836 */ /* 0x000fe20000000000 */
[----:B------:R-:W-:Y:S02]  /*1250*/  SHF.R.S32.HI R4, RZ, 0x5, R4 ;  /* 0x00000005ff047819 */ /* 0x000fe40000011404 */
[----:B------:R-:W-:Y:S01]  /*1260*/  LOP3.LUT R11, R7, 0x30, R0, 0xf8, !PT ;  /* 0x00000030070b7812 */ /* 0x000fe200078ef800 */
[----:B------:R-:W-:Y:S01]  /*1270*/  IMAD.HI R6, R6, 0x66666667, RZ ;  /* 0x6666666706067827 */ /* 0x000fe200078e02ff */
[----:B------:R-:W-:-:S02]  /*1280*/  LEA.HI R0, R13, R13, RZ, 0x1 ;  /* 0x0000000d0d007211 */ /* 0x000fc400078f08ff */
[----:B------:R-:W-:Y:S02]  /*1290*/  LEA.HI R3, R3, R2, RZ, 0x3 ;  /* 0x0000000203037211 */ /* 0x000fe400078f18ff */
[----:B------:R-:W-:Y:S02]  /*12a0*/  LOP3.LUT R8, R11, 0x8, R8, 0xf8, !PT ;  /* 0x000000080b087812 */ /* 0x000fe400078ef808 */
[----:B------:R-:W-:Y:S02]  /*12b0*/  LOP3.LUT R3, R3, 0xfffffff8, RZ, 0xc0, !PT ;  /* 0xfffffff803037812 */ /* 0x000fe400078ec0ff */
[----:B------:R-:W-:-:S04]  /*12c0*/  SHF.R.U32.HI R7, RZ, 0x3, R7 ;  /* 0x00000003ff077819 */ /* 0x000fc80000011607 */
[----:B------:R-:W-:Y:S01]  /*12d0*/  LOP3.LUT R7, R8, R7, RZ, 0x3c, !PT ;  /* 0x0000000708077212 */ /* 0x000fe200078e3cff */
[----:B---3--:R-:W-:-:S04]  /*12e0*/  IMAD R9, R9, -0x80, R12 ;  /* 0xffffff8009097824 */ /* 0x008fc800078e020c */
[----:B------:R-:W-:Y:S01]  /*12f0*/  IMAD R9, R4, -0x10, R9 ;  /* 0xfffffff004097824 */ /* 0x000fe200078e0209 */
[----:B------:R-:W-:Y:S01]  /*1300*/  LOP3.LUT R4, R0, 0xfffffffe, RZ, 0xc0, !PT ;  /* 0xfffffffe00047812 */ /* 0x000fe200078ec0ff */
[----:B------:R-:W-:-:S03]  /*1310*/  IMAD R0, R13, 0x1400, RZ ;  /* 0x000014000d007824 */ /* 0x000fc600078e02ff */
[----:B------:R-:W-:Y:S01]  /*1320*/  IADD3 R3, R9, R3, -R2 ;  /* 0x0000000309037210 */ /* 0x000fe20007ffe802 */
[----:B------:R-:W-:Y:S01]  /*1330*/  IMAD R5, R5, 0x4, R0 ;  /* 0x0000000405057824 */ /* 0x000fe200078e0200 */
[----:B------:R-:W-:Y:S01]  /*1340*/  SHF.R.U32.HI R9, RZ, 0x1f, R6 ;  /* 0x0000001fff097819 */ /* 0x000fe20000011606 */
[----:B------:R-:W-:Y:S02]  /*1350*/  IMAD.IADD R4, R13, 0x1, -R4 ;  /* 0x000000010d047824 */ /* 0x000fe400078e0a04 */
[----:B--2---:R-:W-:Y:S01]  /*1360*/  IMAD R2, R15, 0x200, R0 ;  /* 0x000002000f027824 */ /* 0x004fe200078e0200 */
[----:B------:R-:W-:Y:S01]  /*1370*/  LEA.HI.SX32 R0, R6, R9, 0x1b ;  /* 0x0000000906007211 */ /* 0x000fe200078fdaff */
[----:B------:R-:W2:Y:S02]  /*1380*/  S2R R15, SR_CgaCtaId ;  /* 0x00000000000f7919 */ /* 0x000ea40000008800 */
[----:B------:R-:W-:Y:S02]  /*1390*/  IMAD.IADD R6, R2, 0x1, R7 ;  /* 0x0000000102067824 */ /* 0x000fe400078e0207 */
[----:B------:R4:W-:Y:S01]  /*13a0*/  STL [R1+0x10], R0 ;  /* 0x0000100001007387 */ /* 0x0009e20000100800 */
[----:B------:R-:W-:-:S03]  /*13b0*/  IMAD R2, R4, -0x40, R3 ;  /* 0xffffffc004027824 */ /* 0x000fc600078e0203 */
[----:B------:R-:W-:Y:S04]  /*13c0*/  STL [R1+0x14], R6 ;  /* 0x0000140601007387 */ /* 0x000fe80000100800 */
[----:B------:R-:W-:Y:S01]  /*13d0*/  STL [R1+0x8], R2 ;  /* 0x0000080201007387 */ /* 0x000fe20000100800 */
[----:B----4-:R-:W-:Y:S02]  /*13e0*/  LOP3.LUT R0, R14, 0x1, RZ, 0xfc, !PT ;  /* 0x000000010e007812 */ /* 0x010fe400078efcff */
[----:B------:R-:W-:-:S03]  /*13f0*/  MOV R14, 0x400 ;  /* 0x00000400000e7802 */ /* 0x000fc60000000f00 */
[----:B------:R3:W-:Y:S02]  /*1400*/  STL [R1], R0 ;  /* 0x0000000001007387 */ /* 0x0007e40000100800 */
[----:B---3--:R-:W-:Y:S01]  /*1410*/  IMAD.MOV.U32 R0, RZ, RZ, RZ ;  /* 0x000000ffff007224 */ /* 0x008fe200078e00ff */
[----:B--2---:R-:W-:-:S05]  /*1420*/  LEA R14, R15, R14, 0x18 ;  /* 0x0000000e0f0e7211 */ /* 0x004fca00078ec0ff */
[----:B------:R-:W-:-:S07]  /*1430*/  IMAD R2, R5, 0x4, R14 ;  /* 0x0000000405027824 */ /* 0x000fce00078e020e */
.L_x_3634:
[----:B------:R-:W2:Y:S01]  /*1440*/  LDL R3, [R1] ;  /* 0x0000000001037983 */ /* 0x000ea20000100800 */
[----:B------:R-:W-:Y:S05]  /*1450*/  YIELD ;  /* 0x0000000000007946 */ /* 0x000fea0003800000 */
[----:B--2---:R-:W-:-:S13]  /*1460*/  ISETP.NE.AND P0, PT, R3, 0x3, PT ;  /* 0x000000030300780c */ /* 0x004fda0003f05270 */
[----:B------:R-:W-:Y:S05]  /*1470*/  @!P0 BRA `(.L_x_3624) ;  /* 0x0000000000048947 */ /* 0x000fea0003800000 */
[----:B------:R-:W-:Y:S01]  /*1480*/  BPT.TRAP 0x1 ;  /* 0x000000040000795c */ /* 0x000fe20000300000 */
.L_x_3624:
        /* <DEDUP_REMOVED lines=8> */
.L_x_3625:
[----:B---3--:R-:W-:Y:S05]  /*1510*/  @P1 BRA `(.L_x_3626) ;  /* 0x0000000000081947 */ /* 0x008fea0003800000 */
[----:B------:R-:W3:Y:S02]  /*1520*/  SYNCS.PHASECHK.TRANS64.TRYWAIT P1, [R3+URZ+0x38810], R152 ;  /* 0x03881098030075a7 */ /* 0x000ee4000802017f */
[----:B---3--:R-:W-:Y:S05]  /*1530*/  @!P1 BRA `(.L_x_3627) ;  /* 0x0000008400c09947 */ /* 0x008fea0003800000 */
.L_x_3626:
[----:B------:R-:W-:Y:S05]  /*1540*/  WARPSYNC.ALL ;  /* 0x0000000000007948 */ /* 0x000fea0003800000 */
[----:B------:R-:W4:Y:S01]  /*1550*/  LDL R5, [R1+0x4] ;  /* 0x0000040001057983 */ /* 0x000f220000100800 */
[----:B------:R-:W-:Y:S01]  /*1560*/  MOV R153, 0x400 ;  /* 0x0000040000997802 */ /* 0x000fe20000000f00 */
[----:B------:R-:W5:Y:S02]  /*1570*/  S2R R154, SR_CgaCtaId ;  /* 0x00000000009a7919 */ /* 0x000f640000008800 */
[----:B------:R-:W2:Y:S01]  /*1580*/  LDL R6, [R1+0x18] ;  /* 0x0000180001067983 */ /* 0x000ea20000100800 */
[----:B-----5:R-:W-:-:S05]  /*1590*/  LEA R153, R154, R153, 0x18 ;  /* 0x000000999a997211 */ /* 0x020fca00078ec0ff */
[----:B------:R-:W-:-:S05]  /*15a0*/  VIADD R4, R153, 0x1a000 ;  /* 0x0001a00099047836 */ /* 0x000fca0000000000 */
[----:B------:R-:W-:-:S04]  /*15b0*/  SHF.R.U32.HI R4, RZ, 0x4, R4 ;  /* 0x00000004ff047819 */ /* 0x000fc80000011604 */
[----:B------:R-:W-:Y:S01]  /*15c0*/  LOP3.LUT R235, R4, 0x3fff, RZ, 0xc0, !PT ;  /* 0x00003fff04eb7812 */ /* 0x000fe200078ec0ff */
[----:B------:R-:W-:Y:S01]  /*15d0*/  WARPGROUP.ARRIVE ;  /* 0x00000000000079c5 */ /* 0x000fe20000000000 */
[----:B------:R-:W-:Y:S01]  /*15e0*/  UMOV UR9, 0x40000040 ;  /* 0x4000004000097882 */ /* 0x000fe20000000000 */
[----:B------:R-:W-:Y:S01]  /*15f0*/  UMOV UR11, 0x40000040 ;  /* 0x40000040000b7882 */ /* 0x000fe20000000000 */
[----:B------:R-:W-:Y:S01]  /*1600*/  UMOV UR13, UR9 ;  /* 0x00000009000d7c82 */ /* 0x000fe20008000000 */
[----:B------:R-:W-:Y:S01]  /*1610*/  UMOV UR15, 0x40000040 ;  /* 0x40000040000f7882 */ /* 0x000fe20000000000 */
[----:B----4-:R-:W-:-:S05]  /*1620*/  IMAD R5, R5, 0x2000, R153 ;  /* 0x0000200005057824 */ /* 0x010fca00078e0299 */
[----:B------:R-:W-:Y:S02]  /*1630*/  R2UR UR4, R5 ;  /* 0x00000000050472ca */ /* 0x000fe400000e0000 */
[----:B------:R-:W-:-:S05]  /*1640*/  LOP3.LUT R5, R235, 0x10000, RZ, 0xfc, !PT ;  /* 0x00010000eb057812 */ /* 0x000fca00078efcff */
[----:B------:R-:W-:-:S06]  /*1650*/  IMAD R5, R0, 0x500, R5 ;  /* 0x0000050000057824 */ /* 0x000fcc00078e0205 */
[----:B------:R-:W-:Y:S01]  /*1660*/  USHF.R.U32.HI UR5, URZ, 0x4, UR4 ;  /* 0x000000043f057899 */ /* 0x000fe20008011604 */
[----:B------:R-:W-:-:S03]  /*1670*/  R2UR UR6, R5 ;  /* 0x00000000050672ca */ /* 0x000fc600000e0000 */
[----:B------:R-:W-:-:S04]  /*1680*/  ULOP3.LUT UR5, UR5, 0x3fff, URZ, 0xc0, !UPT ;  /* 0x00003fff05057892 */ /* 0x000fc8000f8ec03f */
[----:B------:R-:W-:-:S06]  /*1690*/  ULOP3.LUT UR8, UR5, 0x10000, URZ, 0xfc, !UPT ;  /* 0x0001000005087892 */ /* 0x000fcc000f8efc3f */
[----:B------:R-:W-:-:S03]  /*16a0*/  UMOV UR10, UR6 ;  /* 0x00000006000a7c82 */ /* 0x000fc60008000000 */
[----:B------:R-:W-:Y:S01]  /*16b0*/  HGMMA.64x16x16.F32.BF16 R224, gdesc[UR8], RZ, !UPT, gsb0 ;  /* 0x0020000008e079f0 */ /* 0x000fe2000c0018ff */
[----:B------:R-:W-:Y:S01]  /*16c0*/  UIADD3 UR14, UR6, 0x80, URZ ;  /* 0x00000080060e7890 */ /* 0x000fe2000fffe03f */
[----:B------:R-:W-:Y:S01]  /*16d0*/  UMOV UR12, UR8 ;  /* 0x00000008000c7c82 */ /* 0x000fe20008000000 */
[----:B------:R-:W-:Y:S02]  /*16e0*/  WARPGROUP.DEPBAR.LE gsb0, 0x0 ;  /* 0x00008000000079c5 */ /* 0x000fe40000010000 */
[----:B------:R-:W-:-:S06]  /*16f0*/  WARPGROUP.ARRIVE ;  /* 0x00000000000079c5 */ /* 0x000fcc0000000000 */
[----:B------:R-:W-:Y:S01]  /*1700*/  HGMMA.64x16x16.F32.BF16 R216, gdesc[UR12], RZ, !UPT, gsb0 ;  /* 0x002000000cd879f0 */ /* 0x000fe2000c0018ff */
[----:B------:R-:W-:Y:S01]  /*1710*/  UIADD3 UR5, UR6, 0x100, URZ ;  /* 0x0000010006057890 */ /* 0x000fe2000fffe03f */
[----:B------:R-:W-:Y:S01]  /*1720*/  UMOV UR12, UR8 ;  /* 0x00000008000c7c82 */ /* 0x000fe20008000000 */
[----:B------:R-:W-:Y:S01]  /*1730*/  UMOV UR13, UR9 ;  /* 0x00000009000d7c82 */ /* 0x000fe20008000000 */
[----:B------:R-:W-:-:S04]  /*1740*/  UMOV UR15, 0x40000040 ;  /* 0x40000040000f7882 */ /* 0x000fc80000000000 */
        /* <DEDUP_REMOVED lines=20> */
[----:B------:R-:W-:Y:S02]  /*1890*/  UIADD3 UR12, UR8, 0x2, URZ ;  /* 0x00000002080c7890 */ /* 0x000fe4000fffe03f */
[----:B------:R-:W-:Y:S01]  /*18a0*/  UIADD3 UR14, UR6, 0x2, URZ ;  /* 0x00000002060e7890 */ /* 0x000fe2000fffe03f */
[----:B------:R-:W-:Y:S01]  /*18b0*/  UMOV UR13, 0x40000040 ;  /* 0x40000040000d7882 */ /* 0x000fe20000000000 */
[----:B------:R-:W-:Y:S01]  /*18c0*/  UMOV UR15, 0x40000040 ;  /* 0x40000040000f7882 */ /* 0x000fe20000000000 */
[----:B------:R-:W-:Y:S02]  /*18d0*/  WARPGROUP.DEPBAR.LE gsb0, 0x0 ;  /* 0x00008000000079c5 */ /* 0x000fe40000010000 */
[----:B------:R-:W-:-:S06]  /*18e0*/  WARPGROUP.ARRIVE ;  /* 0x00000000000079c5 */ /* 0x000fcc0000000000 */
[----:B------:R-:W-:Y:S01]  /*18f0*/  HGMMA.64x16x16.F32.BF16 R224, gdesc[UR12], R224, gsb0 ;  /* 0x002000000ce079f0 */ /* 0x000fe200080018e0 */
[----:B------:R-:W-:Y:S01]  /*1900*/  UIADD3 UR5, UR6, 0x82, URZ ;  /* 0x0000008206057890 */ /* 0x000fe2000fffe03f */
[----:B------:R-:W-:-:S06]  /*1910*/  UMOV UR15, 0x40000040 ;  /* 0x40000040000f7882 */ /* 0x000fcc0000000000 */
[----:B------:R-:W-:Y:S01]  /*1920*/  UMOV UR14, UR5 ;  /* 0x00000005000e7c82 */ /* 0x000fe20008000000 */
        /* <DEDUP_REMOVED lines=207> */
[----:B--2---:R-:W-:-:S04]  /*2620*/  IMAD R5, R0, 0x40, R6 ;  /* 0x0000004000057824 */ /* 0x004fc800078e0206 */
[----:B------:R-:W-:-:S04]  /*2630*/  IMAD.SHL.U32 R5, R5, 0x2, RZ ;  /* 0x0000000205057824 */ /* 0x000fc800078e00ff */
[----:B------:R-:W-:Y:S01]  /*2640*/  IMAD R5, R5, 0x4, R153 ;  /* 0x0000000405057824 */ /* 0x000fe200078e0299 */
[----:B------:R-:W-:-:S04]  /*2650*/  WARPGROUP.DEPBAR.LE gsb0, 0x0 ;  /* 0x00008000000079c5 */ /* 0x000fc80000010000 */
[----:B------:R2:W4:Y:S04]  /*2660*/  LDS.64 R6, [R5+0x2e000] ;  /* 0x02e0000005067984 */ /* 0x0005280000000a00 */
[----:B------:R2:W2:Y:S04]  /*2670*/  LDS.64 R8, [R5+0x2e020] ;  /* 0x02e0200005087984 */ /* 0x0004a80000000a00 */
[----:B------:R2:W2:Y:S04]  /*2680*/  LDS.64 R10, [R5+0x2e040] ;  /* 0x02e04000050a7984 */ /* 0x0004a80000000a00 */
[----:B-1----:R1:W1:Y:S04]  /*2690*/  LDS.64 R12, [R5+0x2e060] ;  /* 0x02e06000050c7984 */ /* 0x0022680000000a00 */
        /* <DEDUP_REMOVED lines=8> */
.L_x_3628:
[----:B------:R1:W1:Y:S01]  /*2720*/  SYNCS.PHASECHK.TRANS64.TRYWAIT P1, [R3+URZ+0x38830], R152 ;  /* 0x03883098030075a7 */ /* 0x000262000802017f */
[----:B------:R-:W-:Y:S05]  /*2730*/  @!P0 BRA `(.L_x_3629) ;  /* 0x0000000000048947 */ /* 0x000fea0003800000 */
[----:B------:R-:W-:Y:S01]  /*2740*/  BPT.TRAP 0x1 ;  /* 0x000000040000795c */ /* 0x000fe20000300000 */
.L_x_3629:
[----:B------:R-:W-:-:S05]  /*2750*/  VIADD R4, R153, 0x24000 ;  /* 0x0002400099047836 */ /* 0x000fca0000000000 */
[----:B------:R-:W-:-:S04]  /*2760*/  SHF.R.U32.HI R4, RZ, 0x4, R4 ;  /* 0x00000004ff047819 */ /* 0x000fc80000011604 */
[----:B------:R-:W-:-:S04]  /*2770*/  LOP3.LUT R4, R4, 0x3fff, RZ, 0xc0, !PT ;  /* 0x00003fff04047812 */ /* 0x000fc800078ec0ff */
[----:B------:R-:W-:Y:S01]  /*2780*/  LOP3.LUT R153, R4, 0x10000, RZ, 0xfc, !PT ;  /* 0x0001000004997812 */ /* 0x000fe200078efcff */
[----:B-1----:R-:W-:Y:S06]  /*2790*/  @P1 BRA `(.L_x_3630) ;  /* 0x0000000000081947 */ /* 0x002fec0003800000 */
[----:B------:R-:W1:Y:S02]  /*27a0*/  SYNCS.PHASECHK.TRANS64.TRYWAIT P1, [R3+URZ+0x38830], R152 ;  /* 0x03883098030075a7 */ /* 0x000e64000802017f */
[----:B-1----:R-:W-:Y:S05]  /*27b0*/  @!P1 BRA `(.L_x_3631) ;  /* 0x0000007400349947 */ /* 0x002fea0003800000 */
.L_x_3630:
[----:B------:R-:W-:Y:S01]  /*27c0*/  UIADD3 UR4, UR4, 0x8000, URZ ;  /* 0x0000800004047890 */ /* 0x000fe2000fffe03f */
[----:B------:R-:W-:Y:S01]  /*27d0*/  IMAD R153, R0, 0x500, R153 ;  /* 0x0000050000997824 */ /* 0x000fe200078e0299 */
[----:B------:R-:W5:Y:S01]  /*27e0*/  LDL R234, [R1+0x8] ;  /* 0x0000080001ea7983 */ /* 0x000f620000100800 */
[----:B------:R-:W-:Y:S01]  /*27f0*/  WARPGROUP.ARRIVE ;  /* 0x00000000000079c5 */ /* 0x000fe20000000000 */
[----:B------:R-:W-:Y:S01]  /*2800*/  USHF.R.U32.HI UR5, URZ, 0x4, UR4 ;  /* 0x000000043f057899 */ /* 0x000fe20008011604 */
[----:B------:R-:W-:Y:S02]  /*2810*/  UMOV UR11, 0x40000040 ;  /* 0x40000040000b7882 */ /* 0x000fe40000000000 */
[----:B------:R-:W-:Y:S01]  /*2820*/  R2UR UR4, R153 ;  /* 0x00000000990472ca */ /* 0x000fe200000e0000 */
[----:B------:R-:W-:Y:S01]  /*2830*/  ULOP3.LUT UR5, UR5, 0x3fff, URZ, 0xc0, !UPT ;  /* 0x00003fff05057892 */ /* 0x000fe2000f8ec03f */
[----:B------:R-:W-:Y:S01]  /*2840*/  UMOV UR9, 0x40000040 ;  /* 0x4000004000097882 */ /* 0x000fe20000000000 */
[----:B------:R-:W-:-:S02]  /*2850*/  UMOV UR15, 0x40000040 ;  /* 0x40000040000f7882 */ /* 0x000fc40000000000 */
[----:B------:R-:W-:Y:S01]  /*2860*/  ULOP3.LUT UR6, UR5, 0x10000, URZ, 0xfc, !UPT ;  /* 0x0001000005067892 */ /* 0x000fe2000f8efc3f */
[----:B------:R-:W-:Y:S01]  /*2870*/  UMOV UR13, UR9 ;  /* 0x00000009000d7c82 */ /* 0x000fe20008000000 */
[----:B------:R-:W-:Y:S01]  /*2880*/  UMOV UR19, 0x40000040 ;  /* 0x4000004000137882 */ /* 0x000fe20000000000 */
[----:B------:R-:W-:Y:S01]  /*2890*/  UMOV UR17, UR9 ;  /* 0x0000000900117c82 */ /* 0x000fe20008000000 */
[----:B------:R-:W-:Y:S01]  /*28a0*/  UMOV UR23, 0x40000040 ;  /* 0x4000004000177882 */ /* 0x000fe20000000000 */
[----:B------:R-:W-:Y:S02]  /*28b0*/  UMOV UR21, UR9 ;  /* 0x0000000900157c82 */ /* 0x000fe40008000000 */
[----:B------:R-:W-:Y:S01]  /*28c0*/  UMOV UR8, UR6 ;  /* 0x0000000600087c82 */ /* 0x000fe20008000000 */
[----:B------:R-:W-:Y:S01]  /*28d0*/  UMOV UR10, UR4 ;  /* 0x00000004000a7c82 */ /* 0x000fe20008000000 */
[----:B------:R-:W-:Y:S01]  /*28e0*/  UIADD3 UR14, UR4, 0x80, URZ ;  /* 0x00000080040e7890 */ /* 0x000fe2000fffe03f */
[----:B------:R-:W-:Y:S01]  /*28f0*/  HGMMA.64x16x16.F32.BF16 R184, gdesc[UR8], RZ, !UPT, gsb0 ;  /* 0x0020000008b879f0 */ /* 0x000fe2000c0018ff */
[----:B------:R-:W-:Y:S01]  /*2900*/  UMOV UR12, UR8 ;  /* 0x00000008000c7c82 */ /* 0x000fe20008000000 */
[----:B------:R-:W-:Y:S01]  /*2910*/  UIADD3 UR18, UR4, 0x100, URZ ;  /* 0x0000010004127890 */ /* 0x000fe2000fffe03f */
[----:B------:R-:W-:Y:S01]  /*2920*/  UMOV UR16, UR8 ;  /* 0x0000000800107c82 */ /* 0x000fe20008000000 */
[----:B------:R-:W-:Y:S01]  /*2930*/  UIADD3 UR22, UR4, 0x180, URZ ;  /* 0x0000018004167890 */ /* 0x000fe2000fffe03f */
[----:B------:R-:W-:Y:S01]  /*2940*/  UMOV UR20, UR8 ;  /* 0x0000000800147c82 */ /* 0x000fe20008000000 */
[----:B------:R-:W-:Y:S01]  /*2950*/  UIADD3 UR26, UR4, 0x200, URZ ;  /* 0x00000200041a7890 */ /* 0x000fe2000fffe03f */
[----:B------:R-:W-:Y:S01]  /*2960*/  UMOV UR27, 0x40000040 ;  /* 0x40000040001b7882 */ /* 0x000fe20000000000 */
[----:B------:R-:W-:Y:S01]  /*2970*/  UMOV UR24, UR8 ;  /* 0x0000000800187c82 */ /* 0x000fe20008000000 */
[----:B------:R-:W-:Y:S01]  /*2980*/  UMOV UR25, UR9 ;  /* 0x0000000900197c82 */ /* 0x000fe20008000000 */
[----:B------:R-:W-:-:S02]  /*2990*/  UIADD3 UR10, UR4, 0x2, URZ ;  /* 0x00000002040a7890 */ /* 0x000fc4000fffe03f */
[----:B------:R-:W-:Y:S01]  /*29a0*/  UIADD3 UR5, UR6, 0x2, URZ ;  /* 0x0000000206057890 */ /* 0x000fe2000fffe03f */
[----:B------:R-:W-:Y:S01]  /*29b0*/  UMOV UR11, 0x40000040 ;  /* 0x40000040000b7882 */ /* 0x000fe20000000000 */
[----:B------:R-:W-:Y:S01]  /*29c0*/  UMOV UR9, 0x40000040 ;  /* 0x4000004000097882 */ /* 0x000fe20000000000 */
[----:B------:R-:W-:-:S04]  /*29d0*/  UIADD3 UR7, UR4, 0x182, URZ ;  /* 0x0000018204077890 */ /* 0x000fc8000fffe03f */
[----:B------:R-:W-:Y:S01]  /*29e0*/  UMOV UR8, UR5 ;  /* 0x0000000500087c82 */ /* 0x000fe20008000000 */
[----:B------:R-:W-:Y:S01]  /*29f0*/  UIADD3 UR5, UR4, 0x102, URZ ;  /* 0x0000010204057890 */ /* 0x000fe2000fffe03f */
[----:B------:R-:W-:Y:S02]  /*2a00*/  WARPGROUP.DEPBAR.LE gsb0, 0x0 ;  /* 0x00008000000079c5 */ /* 0x000fe40000010000 */
[----:B------:R-:W-:-:S06]  /*2a10*/  WARPGROUP.ARRIVE ;  /* 0x00000000000079c5 */ /* 0x000fcc0000000000 */
[----:B------:R-:W-:Y:S01]  /*2a20*/  HGMMA.64x16x16.F32.BF16 R176, gdesc[UR12], RZ, !UPT, gsb0 ;  /* 0x002000000cb079f0 */ /* 0x000fe2000c0018ff */
[----:B------:R-:W-:Y:S02]  /*2a30*/  UIADD3 UR12, UR4, 0x202, URZ ;  /* 0x00000202040c7890 */ /* 0x000fe4000fffe03f */
[----:B------:R-:W-:Y:S01]  /*2a40*/  UIADD3 UR13, UR4, 0x206, URZ ;  /* 0x00000206040d7890 */ /* 0x000fe2000fffe03f */
[----:B------:R-:W-:Y:S02]  /*2a50*/  WARPGROUP.DEPBAR.LE gsb0, 0x0 ;  /* 0x00008000000079c5 */ /* 0x000fe40000010000 */
[----:B------:R-:W-:-:S06]  /*2a60*/  WARPGROUP.ARRIVE ;  /* 0x00000000000079c5 */ /* 0x000fcc0000000000 */
[----:B------:R-:W-:Y:S03]  /*2a70*/  HGMMA.64x16x16.F32.BF16 R168, gdesc[UR16], RZ, !UPT, gsb0 ;  /* 0x0020000010a879f0 */ /* 0x000fe6000c0018ff */
[----:B------:R-:W-:Y:S02]  /*2a80*/  WARPGROUP.DEPBAR.LE gsb0, 0x0 ;  /* 0x00008000000079c5 */ /* 0x000fe40000010000 */
[----:B------:R-:W-:-:S06]  /*2a90*/  WARPGROUP.ARRIVE ;  /* 0x00000000000079c5 */ /* 0x000fcc0000000000 */
[----:B------:R-:W-:Y:S03]  /*2aa0*/  HGMMA.64x16x16.F32.BF16 R160, gdesc[UR20], RZ, !UPT, gsb0 ;  /* 0x0020000014a079f0 */ /* 0x000fe6000c0018ff */
[----:B------:R-:W-:Y:S02]  /*2ab0*/  WARPGROUP.DEPBAR.LE gsb0, 0x0 ;  /* 0x00008000000079c5 */ /* 0x000fe40000010000 */
[----:B---3--:R-:W-:-:S06]  /*2ac0*/  WARPGROUP.ARRIVE ;  /* 0x00000000000079c5 */ /* 0x008fcc0000000000 */
[----:B------:R-:W-:Y:S01]  /*2ad0*/  HGMMA.64x16x16.F32.BF16 R152, gdesc[UR24], RZ, !UPT, gsb0 ;  /* 0x00200000189879f0 */ /* 0x000fe2000c0018ff */
[C---:B-----5:R-:W-:Y:S02]  /*2ae0*/  ISETP.GT.AND P2, PT, R234.reuse, RZ, PT ;  /* 0x000000ffea00720c */ /* 0x060fe40003f44270 */
[----:B------:R-:W-:Y:S02]  /*2af0*/  ISETP.GT.AND P1, PT, R234, 0x8, PT ;  /* 0x00000008ea00780c */ /* 0x000fe40003f24270 */
[----:B------:R-:W-:Y:S02]  /*2b00*/  FSEL R224, R224, -INF , P2 ;  /* 0xff800000e0e07808 */ /* 0x000fe40001000000 */
[----:B------:R-:W-:Y:S02]  /*2b10*/  FSEL R226, R226, -INF , P1 ;  /* 0xff800000e2e27808 */ /* 0x000fe40000800000 */
[----:B------:R-:W-:Y:S02]  /*2b20*/  FSEL R227, R227, -INF , P1 ;  /* 0xff800000e3e37808 */ /* 0x000fe40000800000 */
[----:B------:R-:W-:Y:S01]  /*2b30*/  FSEL R225, R225, -INF , P2 ;  /* 0xff800000e1e17808 */ /* 0x000fe20001000000 */
[----:B------:R-:W-:-:S02]  /*2b40*/  WARPGROUP.DEPBAR.LE gsb0, 0x0 ;  /* 0x00008000000079c5 */ /* 0x000fc40000010000 */
[----:B------:R-:W-:Y:S01]  /*2b50*/  WARPGROUP.ARRIVE ;  /* 0x00000000000079c5 */ /* 0x000fe20000000000 */
[----:B------:R-:W-:-:S05]  /*2b60*/  FSEL R230, R230, -INF , P1 ;  /* 0xff800000e6e67808 */ /* 0x000fca0000800000 */
[----:B------:R-:W-:Y:S01]  /*2b70*/  HGMMA.64x16x16.F32.BF16 R184, gdesc[UR8], R184, gsb0 ;  /* 0x0020000008b879f0 */ /* 0x000fe200080018b8 */
[----:B------:R-:W-:Y:S01]  /*2b80*/  UIADD3 UR10, UR4, 0x82, URZ ;  /* 0x00000082040a7890 */ /* 0x000fe2000fffe03f */
[----:B------:R-:W-:Y:S01]  /*2b90*/  UMOV UR11, 0x40000040 ;  /* 0x40000040000b7882 */ /* 0x000fe20000000000 */
[----:B------:R-:W-:Y:S02]  /*2ba0*/  WARPGROUP.DEPBAR.LE gsb0, 0x0 ;  /* 0x00008000000079c5 */ /* 0x000fe40000010000 */
[----:B------:R-:W-:-:S06]  /*2bb0*/  WARPGROUP.ARRIVE ;  /* 0x00000000000079c5 */ /* 0x000fcc0000000000 */
[----:B------:R-:W-:Y:S01]  /*2bc0*/  HGMMA.64x16x16.F32.BF16 R176, gdesc[UR8], R176, gsb0 ;  /* 0x0020000008b079f0 */ /* 0x000fe200080018b0 */
[----:B------:R-:W-:Y:S01]  /*2bd0*/  UMOV UR10, UR5 ;  /* 0x00000005000a7c82 */ /* 0x000fe20008000000 */
[----:B------:R-:W-:Y:S01]  /*2be0*/  UMOV UR11, 0x40000040 ;  /* 0x40000040000b7882 */ /* 0x000fe20000000000 */
[----:B------:R-:W-:Y:S01]  /*2bf0*/  UIADD3 UR5, UR4, 0x4, URZ ;  /* 0x0000000404057890 */ /* 0x000fe2000fffe03f */
        /* <DEDUP_REMOVED lines=17> */
[----:B------:R-:W-:Y:S01]  /*2d10*/  UMOV UR8, UR7 ;  /* 0x0000000700087c82 */ /* 0x000fe20008000000 */
[----:B------:R-:W-:Y:S01]  /*2d20*/  UMOV UR9, 0x40000040 ;  /* 0x4000004000097882 */ /* 0x000fe20000000000 */
[----:B------:R-:W-:Y:S02]  /*2d30*/  UIADD3 UR5, UR4, 0x104, URZ ;  /* 0x0000010404057890 */ /* 0x000fe4000fffe03f */
[----:B------:R-:W-:Y:S01]  /*2d40*/  UIADD3 UR7, UR4, 0x184, URZ ;  /* 0x0000018404077890 */ /* 0x000fe2000fffe03f */
[----:B------:R-:W-:Y:S02]  /*2d50*/  WARPGROUP.DEPBAR.LE gsb0, 0x0 ;  /* 0x00008000000079c5 */ /* 0x000fe40000010000 */
[----:B------:R-:W-:-:S06]  /*2d60*/  WARPGROUP.ARRIVE ;  /* 0x00000000000079c5 */ /* 0x000fcc0000000000 */
        /* <DEDUP_REMOVED lines=28> */
[----:B------:R-:W-:Y:S01]  /*2f30*/  UIADD3 UR7, UR4, 0x106, URZ ;  /* 0x0000010604077890 */ /* 0x000fe2000fffe03f */
[----:B------:R-:W-:Y:S02]  /*2f40*/  ULDC UR5, c[0x0][0x744] ;  /* 0x0001d10000057ab9 */ /* 0x000fe40000000800 */
[--C-:B----4-:R-:W-:Y:S01]  /*2f50*/  FFMA.FTZ R224, R224, UR5, -R6.reuse ;  /* 0x00000005e0e07c23 */ /* 0x110fe20008010806 */
[----:B------:R-:W-:Y:S01]  /*2f60*/  FFMA.FTZ R226, R226, UR5, -R6 ;  /* 0x00000005e2e27c23 */ /* 0x000fe20008010806 */
[--C-:B------:R-:W-:Y:S01]  /*2f70*/  FFMA.FTZ R227, R227, UR5, -R7.reuse ;  /* 0x00000005e3e37c23 */ /* 0x100fe20008010807 */
[----:B------:R-:W-:Y:S01]  /*2f80*/  FSEL R6, R228, -INF , P2 ;  /* 0xff800000e4067808 */ /* 0x000fe20001000000 */
[----:B------:R-:W-:Y:S01]  /*2f90*/  FFMA.FTZ R225, R225, UR5, -R7 ;  /* 0x00000005e1e17c23 */ /* 0x000fe20008010807 */
[----:B------:R-:W-:Y:S01]  /*2fa0*/  FSEL R229, R229, -INF , P2 ;  /* 0xff800000e5e57808 */ /* 0x000fe20001000000 */
[----:B------:R1:W-:Y:S01]  /*2fb0*/  MUFU.EX2 R228, R227 ;  /* 0x000000e300e47308 */ /* 0x0003e20000000800 */
[----:B------:R-:W-:-:S02]  /*2fc0*/  WARPGROUP.DEPBAR.LE gsb0, 0x0 ;  /* 0x00008000000079c5 */ /* 0x000fc40000010000 */
[----:B------:R-:W-:Y:S01]  /*2fd0*/  WARPGROUP.ARRIVE ;  /* 0x00000000000079c5 */ /* 0x000fe20000000000 */
[--C-:B--2---:R-:W-:Y:S01]  /*2fe0*/  FFMA.FTZ R6, R6, UR5, -R8.reuse ;  /* 0x0000000506067c23 */ /* 0x104fe20008010808 */
[----:B-1----:R-:W-:Y:S01]  /*2ff0*/  FFMA.FTZ R227, R230, UR5, -R8 ;  /* 0x00000005e6e37c23 */ /* 0x002fe20008010808 */
[----:B------:R-:W-:Y:S02]  /*3000*/  FSEL R7, R231, -INF , P1 ;  /* 0xff800000e7077808 */ /* 0x000fe40000800000 */
[----:B------:R-:W-:Y:S01]  /*3010*/  MUFU.EX2 R234, R226 ;  /* 0x000000e200ea7308 */ /* 0x000fe20000000800 */
[----:B------:R-:W-:Y:S01]  /*3020*/  HGMMA.64x16x16.F32.BF16 R184, gdesc[UR8], R184, gsb0 ;  /* 0x0020000008b879f0 */ /* 0x000fe200080018b8 */
[----:B------:R-:W-:Y:S01]  /*3030*/  UIADD3 UR10, UR4, 0x86, URZ ;  /* 0x00000086040a7890 */ /* 0x000fe2000fffe03f */
[----:B------:R-:W-:Y:S01]  /*3040*/  FSEL R216, R216, -INF , P2 ;  /* 0xff800000d8d87808 */ /* 0x000fe20001000000 */
[----:B------:R-:W-:Y:S01]  /*3050*/  UMOV UR11, 0x40000040 ;  /* 0x40000040000b7882 */ /* 0x000fe20000000000 */
[----:B------:R-:W-:Y:S01]  /*3060*/  FSEL R8, R218, -INF , P1 ;  /* 0xff800000da087808 */ /* 0x000fe20000800000 */
[----:B------:R-:W2:Y:S01]  /*3070*/  LDL R231, [R1+0x14] ;  /* 0x0000140001e77983 */ /* 0x000ea20000100800 */
[----:B------:R-:W-:Y:S01]  /*3080*/  FSEL R222, R222, -INF , P1 ;  /* 0xff800000dede7808 */ /* 0x000fe20000800000 */
[----:B------:R-:W1:Y:S01]  /*3090*/  MUFU.EX2 R224, R224 ;  /* 0x000000e000e07308 */ /* 0x000e620000000800 */
[----:B------:R-:W-:Y:S01]  /*30a0*/  FSEL R208, R208, -INF , P2 ;  /* 0xff800000d0d07808 */ /* 0x000fe20001000000 */
[----:B------:R-:W3:Y:S01]  /*30b0*/  LDL R230, [R1+0xc] ;  /* 0x00000c0001e67983 */ /* 0x000ee20000100800 */
[----:B------:R-:W-:-:S05]  /*30c0*/  FSEL R212, R212, -INF , P2 ;  /* 0xff800000d4d47808 */ /* 0x000fca0001000000 */
[----:B------:R-:W4:Y:S01]  /*30d0*/  MUFU.EX2 R225, R225 ;  /* 0x000000e100e17308 */ /* 0x000f220000000800 */
        /* <DEDUP_REMOVED lines=17> */
[----:B------:R-:W-:Y:S02]  /*31f0*/  WARPGROUP.DEPBAR.LE gsb0, 0x0 ;  /* 0x00008000000079c5 */ /* 0x000fe40000010000 */
[----:B------:R-:W-:-:S06]  /*3200*/  WARPGROUP.ARRIVE ;  /* 0x00000000000079c5 */ /* 0x000fcc0000000000 */
[----:B------:R-:W-:Y:S01]  /*3210*/  HGMMA.64x16x16.F32.BF16 R152, gdesc[UR8], R152, gsb0 ;  /* 0x00200000089879f0 */ /* 0x000fe20008001898 */
[----:B------:R-:W-:Y:S01]  /*3220*/  UMOV UR10, UR7 ;  /* 0x00000007000a7c82 */ /* 0x000fe20008000000 */
[----:B------:R-:W-:Y:S01]  /*3230*/  UMOV UR11, 0x40000040 ;  /* 0x40000040000b7882 */ /* 0x000fe20000000000 */
[----:B------:R-:W-:Y:S01]  /*3240*/  UMOV UR8, UR12 ;  /* 0x0000000c00087c82 */ /* 0x000fe20008000000 */
[----:B------:R-:W-:Y:S01]  /*3250*/  UMOV UR9, 0x40000040 ;  /* 0x4000004000097882 */ /* 0x000fe20000000000 */
        /* <DEDUP_REMOVED lines=29> */
[----:B------:R-:W-:-:S03]  /*3430*/  UMOV UR9, 0x40000040 ;  /* 0x4000004000097882 */ /* 0x000fc60000000000 */
[----:B------:R-:W-:Y:S02]  /*3440*/  UMOV UR10, UR7 ;  /* 0x00000007000a7c82 */ /* 0x000fe40008000000 */
[----:B------:R-:W-:Y:S01]  /*3450*/  UMOV UR8, UR12 ;  /* 0x0000000c00087c82 */ /* 0x000fe20008000000 */
        /* <DEDUP_REMOVED lines=64> */
[----:B------:R5:W-:Y:S01]  /*3860*/  MUFU.EX2 R226, R6 ;  /* 0x0000000600e27308 */ /* 0x000be20000000800 */
[--C-:B------:R-:W-:Y:S01]  /*3870*/  FFMA.FTZ R7, R7, UR5, -R9.reuse ;  /* 0x0000000507077c23 */ /* 0x100fe20008010809 */
[--C-:B------:R-:W-:Y:S01]  /*3880*/  FFMA.FTZ R216, R216, UR5, -R10.reuse ;  /* 0x00000005d8d87c23 */ /* 0x100fe2000801080a */
[----:B------:R-:W-:Y:S01]  /*3890*/  FFMA.FTZ R8, R8, UR5, -R10 ;  /* 0x0000000508087c23 */ /* 0x000fe2000801080a */
[----:B------:R-:W-:Y:S01]  /*38a0*/  FSEL R10, R219, -INF , P1 ;  /* 0xff800000db0a7808 */ /* 0x000fe20000800000 */
[----:B-----5:R-:W-:Y:S01]  /*38b0*/  FFMA.FTZ R6, R229, UR5, -R9 ;  /* 0x00000005e5067c23 */ /* 0x020fe20008010809 */
[----:B------:R-:W-:-:S03]  /*38c0*/  FSEL R9, R217, -INF , P2 ;  /* 0xff800000d9097808 */ /* 0x000fc60001000000 */
[----:B------:R-:W-:Y:S01]  /*38d0*/  FFMA.FTZ R10, R10, UR5, -R11 ;  /* 0x000000050a0a7c23 */ /* 0x000fe2000801080b */
[----:B------:R-:W-:Y:S02]  /*38e0*/  FSEL R218, R221, -INF , P2 ;  /* 0xff800000ddda7808 */ /* 0x000fe40001000000 */
[----:B------:R-:W-:Y:S01]  /*38f0*/  FSEL R219, R223, -INF , P1 ;  /* 0xff800000dfdb7808 */ /* 0x000fe20000800000 */
[----:B------:R-:W-:Y:S02]  /*3900*/  WARPGROUP.DEPBAR.LE gsb0, 0x0 ;  /* 0x00008000000079c5 */ /* 0x000fe40000010000 */
[----:B------:R-:W-:-:S06]  /*3910*/  WARPGROUP.ARRIVE ;  /* 0x00000000000079c5 */ /* 0x000fcc0000000000 */
[----:B------:R-:W-:Y:S01]  /*3920*/  HGMMA.64x16x16.F32.BF16 R184, gdesc[UR8], R184, gsb0 ;  /* 0x0020000008b879f0 */ /* 0x000fe200080018b8 */
[----:B------:R-:W-:Y:S01]  /*3930*/  FFMA.FTZ R9, R9, UR5, -R11 ;  /* 0x0000000509097c23 */ /* 0x000fe2000801080b */
[----:B------:R-:W-:Y:S01]  /*3940*/  FSEL R11, R220, -INF , P2 ;  /* 0xff800000dc0b7808 */ /* 0x000fe20001000000 */
[--C-:B------:R-:W-:Y:S01]  /*3950*/  FFMA.FTZ R218, R218, UR5, -R13.reuse ;  /* 0x00000005dada7c23 */ /* 0x100fe2000801080d */
[----:B------:R-:W-:Y:S01]  /*3960*/  FFMA.FTZ R219, R219, UR5, -R13 ;  /* 0x00000005dbdb7c23 */ /* 0x000fe2000801080d */
[----:B------:R-:W-:Y:S02]  /*3970*/  FSEL R13, R210, -INF , P1 ;  /* 0xff800000d20d7808 */ /* 0x000fe40000800000 */
[--C-:B------:R-:W-:Y:S01]  /*3980*/  FFMA.FTZ R11, R11, UR5, -R12.reuse ;  /* 0x000000050b0b7c23 */ /* 0x100fe2000801080c */
[----:B------:R-:W-:Y:S01]  /*3990*/  FFMA.FTZ R12, R222, UR5, -R12 ;  /* 0x00000005de0c7c23 */ /* 0x000fe2000801080c */
[--C-:B------:R-:W-:Y:S01]  /*39a0*/  FFMA.FTZ R210, R208, UR5, -R14.reuse ;  /* 0x00000005d0d27c23 */ /* 0x100fe2000801080e */
[----:B------:R-:W-:-:S02]  /*39b0*/  FFMA.FTZ R208, R13, UR5, -R14 ;  /* 0x000000050dd07c23 */ /* 0x000fc4000801080e */
[----:B------:R-:W-:Y:S01]  /*39c0*/  MUFU.EX2 R13, R12 ;  /* 0x0000000c000d7308 */ /* 0x000fe20000000800 */
[----:B------:R-:W-:Y:S02]  /*39d0*/  FSEL R220, R209, -INF , P2 ;  /* 0xff800000d1dc7808 */ /* 0x000fe40001000000 */
[----:B------:R-:W-:-:S05]  /*39e0*/  FSEL R217, R211, -INF , P1 ;  /* 0xff800000d3d97808 */ /* 0x000fca0000800000 */
[----:B------:R5:W-:Y:S02]  /*39f0*/  MUFU.EX2 R12, R218 ;  /* 0x000000da000c7308 */ /* 0x000be40000000800 */
[----:B-----5:R-:W-:-:S06]  /*3a00*/  FSEL R218, R214, -INF , P1 ;  /* 0xff800000d6da7808 */ /* 0x020fcc0000800000 */
[----:B------:R5:W-:Y:S01]  /*3a10*/  MUFU.EX2 R14, R219 ;  /* 0x000000db000e7308 */ /* 0x000be20000000800 */
[--C-:B------:R-:W-:Y:S01]  /*3a20*/  FFMA.FTZ R218, R218, UR5, -R16.reuse ;  /* 0x00000005dada7c23 */ /* 0x100fe20008010810 */
[--C-:B------:R-:W-:Y:S01]  /*3a30*/  FFMA.FTZ R220, R220, UR5, -R15.reuse ;  /* 0x00000005dcdc7c23 */ /* 0x100fe2000801080f */
[----:B-----5:R-:W-:Y:S01]  /*3a40*/  FFMA.FTZ R219, R212, UR5, -R16 ;  /* 0x00000005d4db7c23 */ /* 0x020fe20008010810 */
[----:B------:R-:W-:Y:S02]  /*3a50*/  FSEL R16, R213, -INF , P2 ;  /* 0xff800000d5107808 */ /* 0x000fe40001000000 */
[----:B------:R-:W-:Y:S01]  /*3a60*/  FSEL R212, R215, -INF , P1 ;  /* 0xff800000d7d47808 */ /* 0x000fe20000800000 */
[----:B------:R-:W-:Y:S02]  /*3a70*/  FFMA.FTZ R217, R217, UR5, -R15 ;  /* 0x00000005d9d97c23 */ /* 0x000fe4000801080f */
[----:B------:R5:W-:Y:S01]  /*3a80*/  MUFU.EX2 R15, R210 ;  /* 0x000000d2000f7308 */ /* 0x000be20000000800 */
[--C-:B------:R-:W-:Y:S01]  /*3a90*/  FFMA.FTZ R211, R16, UR5, -R17.reuse ;  /* 0x0000000510d37c23 */ /* 0x100fe20008010811 */
[----:B------:R-:W-:Y:S01]  /*3aa0*/  UIADD3 UR10, UR4, 0x306, URZ ;  /* 0x00000306040a7890 */ /* 0x000fe2000fffe03f */
[----:B-----5:R-:W-:Y:S01]  /*3ab0*/  FFMA.FTZ R210, R212, UR5, -R17 ;  /* 0x00000005d4d27c23 */ /* 0x020fe20008010811 */
[----:B------:R-:W-:-:S02]  /*3ac0*/  FSEL R17, R200, -INF , P2 ;  /* 0xff800000c8117808 */ /* 0x000fc40001000000 */
[----:B------:R-:W-:Y:S01]  /*3ad0*/  FSEL R200, R205, -INF , P2 ;  /* 0xff800000cdc87808 */ /* 0x000fe20001000000 */
[----:B------:R-:W-:Y:S02]  /*3ae0*/  WARPGROUP.DEPBAR.LE gsb0, 0x0 ;  /* 0x00008000000079c5 */ /* 0x000fe40000010000 */
[----:B------:R-:W-:Y:S02]  /*3af0*/  FSEL R209, R202, -INF , P1 ;  /* 0xff800000cad17808 */ /* 0x000fe40000800000 */
[----:B------:R-:W-:Y:S01]  /*3b00*/  FSEL R212, R201, -INF , P2 ;  /* 0xff800000c9d47808 */ /* 0x000fe20001000000 */
[----:B------:R-:W-:Y:S01]  /*3b10*/  FFMA.FTZ R205, R200, UR5, -R21 ;  /* 0x00000005c8cd7c23 */ /* 0x000fe20008010815 */
[----:B------:R-:W-:Y:S01]  /*3b20*/  FSEL R214, R203, -INF , P1 ;  /* 0xff800000cbd67808 */ /* 0x000fe20000800000 */
[----:B------:R-:W-:Y:S04]  /*3b30*/  LDS.64 R200, [R5+0x2e3a0] ;  /* 0x02e3a00005c87984 */ /* 0x000fe80000000a00 */
[----:B------:R-:W5:Y:S01]  /*3b40*/  LDS.64 R202, [R5+0x2e380] ;  /* 0x02e3800005ca7984 */ /* 0x000f620000000a00 */
[----:B------:R-:W-:Y:S01]  /*3b50*/  WARPGROUP.ARRIVE ;  /* 0x00000000000079c5 */ /* 0x000fe20000000000 */
[----:B------:R-:W-:-:S05]  /*3b60*/  UMOV UR11, 0x40000040 ;  /* 0x40000040000b7882 */ /* 0x000fca0000000000 */
[----:B------:R-:W-:Y:S01]  /*3b70*/  HGMMA.64x16x16.F32.BF16 R176, gdesc[UR8], R176, gsb0 ;  /* 0x0020000008b079f0 */ /* 0x000fe200080018b0 */
[----:B------:R1:W-:Y:S01]  /*3b80*/  MUFU.EX2 R16, R208 ;  /* 0x000000d000107308 */ /* 0x0003e20000000800 */
[--C-:B------:R-:W-:Y:S01]  /*3b90*/  FFMA.FTZ R209, R209, UR5, -R18.reuse ;  /* 0x00000005d1d17c23 */ /* 0x100fe20008010812 */
[----:B------:R-:W-:Y:S02]  /*3ba0*/  FSEL R221, R192, -INF , P2 ;  /* 0xff800000c0dd7808 */ /* 0x000fe40001000000 */
[----:B------:R-:W-:Y:S01]  /*3bb0*/  FSEL R192, R195, -INF , P1 ;  /* 0xff800000c3c07808 */ /* 0x000fe20000800000 */
[----:B-1----:R-:W-:-:S03]  /*3bc0*/  FFMA.FTZ R208, R17, UR5, -R18 ;  /* 0x0000000511d07c23 */ /* 0x002fc60008010812 */
[----:B------:R1:W-:Y:S01]  /*3bd0*/  MUFU.EX2 R18, R217 ;  /* 0x000000d900127308 */ /* 0x0003e20000000800 */
[----:B------:R-:W-:Y:S02]  /*3be0*/  FSEL R215, R206, -INF , P1 ;  /* 0xff800000ced77808 */ /* 0x000fe40000800000 */
[----:B------:R-:W-:Y:S02]  /*3bf0*/  FSEL R206, R193, -INF , P2 ;  /* 0xff800000c1ce7808 */ /* 0x000fe40001000000 */
[----:B-1----:R-:W-:Y:S02]  /*3c00*/  FSEL R217, R204, -INF , P2 ;  /* 0xff800000ccd97808 */ /* 0x002fe40001000000 */
[----:B------:R-:W-:Y:S01]  /*3c10*/  FSEL R204, R207, -INF , P1 ;  /* 0xff800000cfcc7808 */ /* 0x000fe20000800000 */
[----:B------:R-:W-:Y:S01]  /*3c20*/  FFMA.FTZ R207, R192, UR5, -R23 ;  /* 0x00000005c0cf7c23 */ /* 0x000fe20008010817 */
[----:B------:R-:W-:Y:S02]  /*3c30*/  FSEL R193, R196, -INF , P2 ;  /* 0xff800000c4c17808 */ /* 0x000fe40001000000 */
[----:B------:R-:W-:Y:S01]  /*3c40*/  FSEL R192, R197, -INF , P2 ;  /* 0xff800000c5c07808 */ /* 0x000fe20001000000 */
[----:B------:R-:W-:Y:S01]  /*3c50*/  FFMA.FTZ R204, R204, UR5, -R21 ;  /* 0x00000005cccc7c23 */ /* 0x000fe20008010815 */
[----:B------:R-:W-:-:S02]  /*3c60*/  FSEL R21, R194, -INF , P1 ;  /* 0xff800000c2157808 */ /* 0x000fc40000800000 */
[----:B------:R-:W-:Y:S02]  /*3c70*/  FSEL R195, R198, -INF , P1 ;  /* 0xff800000c6c37808 */ /* 0x000fe40000800000 */
[----:B------:R-:W-:Y:S01]  /*3c80*/  FSEL R194, R199, -INF , P1 ;  /* 0xff800000c7c27808 */ /* 0x000fe20000800000 */
[--C-:B------:R-:W-:Y:S01]  /*3c90*/  FFMA.FTZ R212, R212, UR5, -R19.reuse ;  /* 0x00000005d4d47c23 */ /* 0x100fe20008010813 */
[----:B------:R-:W-:Y:S01]  /*3ca0*/  FFMA.FTZ R214, R214, UR5, -R19 ;  /* 0x00000005d6d67c23 */ /* 0x000fe20008010813 */
[----:B------:R-:W-:Y:S01]  /*3cb0*/  FFMA.FTZ R206, R206, UR5, -R23 ;  /* 0x00000005cece7c23 */ /* 0x000fe20008010817 */
[----:B------:R1:W-:Y:S01]  /*3cc0*/  MUFU.EX2 R19, R219 ;  /* 0x000000db00137308 */ /* 0x0003e20000000800 */
[--C-:B------:R-:W-:Y:S01]  /*3cd0*/  FFMA.FTZ R217, R217, UR5, -R20.reuse ;  /* 0x00000005d9d97c23 */ /* 0x100fe20008010814 */
[----:B------:R-:W-:Y:S01]  /*3ce0*/  FFMA.FTZ R215, R215, UR5, -R20 ;  /* 0x00000005d7d77c23 */ /* 0x000fe20008010814 */
[----:B------:R-:W-:-:S05]  /*3cf0*/  FFMA.FTZ R221, R221, UR5, -R22 ;  /* 0x00000005dddd7c23 */ /* 0x000fca0008010816 */
[----:B------:R4:W-:Y:S01]  /*3d00*/  MUFU.EX2 R23, R208 ;  /* 0x000000d000177308 */ /* 0x0009e20000000800 */
[--C-:B-1----:R-:W-:Y:S01]  /*3d10*/  FFMA.FTZ R219, R192, UR5, -R233.reuse ;  /* 0x00000005c0db7c23 */ /* 0x102fe200080108e9 */
[----:B------:R-:W-:-:S06]  /*3d20*/  FFMA.FTZ R233, R194, UR5, -R233 ;  /* 0x00000005c2e97c23 */ /* 0x000fcc00080108e9 */
[----:B------:R1:W-:Y:S01]  /*3d30*/  MUFU.EX2 R17, R220 ;  /* 0x000000dc00117308 */ /* 0x0003e20000000800 */
[--C-:B----4-:R-:W-:Y:S01]  /*3d40*/  FFMA.FTZ R208, R193, UR5, -R232.reuse ;  /* 0x00000005c1d07c23 */ /* 0x110fe200080108e8 */
[----:B------:R-:W-:Y:S01]  /*3d50*/  FFMA.FTZ R232, R195, UR5, -R232 ;  /* 0x00000005c3e87c23 */ /* 0x000fe200080108e8 */
[----:B------:R-:W-:Y:S02]  /*3d60*/  WARPGROUP.DEPBAR.LE gsb0, 0x0 ;  /* 0x00008000000079c5 */ /* 0x000fe40000010000 */
[----:B------:R-:W-:Y:S01]  /*3d70*/  WARPGROUP.ARRIVE ;  /* 0x00000000000079c5 */ /* 0x000fe20000000000 */
[----:B-1----:R-:W-:Y:S01]  /*3d80*/  FFMA.FTZ R220, R21, UR5, -R22 ;  /* 0x0000000515dc7c23 */ /* 0x002fe20008010816 */
[----:B------:R-:W-:Y:S01]  /*3d90*/  UIADD3 UR5, UR4, 0x386, URZ ;  /* 0x0000038604057890 */ /* 0x000fe2000fffe03f */
[----:B------:R-:W-:-:S06]  /*3da0*/  UMOV UR11, 0x40000040 ;  /* 0x40000040000b7882 */ /* 0x000fcc0000000000 */
[----:B------:R-:W-:Y:S02]  /*3db0*/  UMOV UR10, UR5 ;  /* 0x00000005000a7c82 */ /* 0x000fe40008000000 */
[----:B------:R-:W-:Y:S01]  /*3dc0*/  HGMMA.64x16x16.F32.BF16 R168, gdesc[UR8], R168, gsb0 ;  /* 0x0020000008a879f0 */ /* 0x000fe200080018a8 */
[----:B------:R-:W-:Y:S01]  /*3dd0*/  LOP3.LUT R193, R4, 0x2800000, RZ, 0xfc, !PT ;  /* 0x0280000004c17812 */ /* 0x000fe200078efcff */
[----:B------:R-:W-:-:S04]  /*3de0*/  UIADD3 UR6, UR4, 0x406, URZ ;  /* 0x0000040604067890 */ /* 0x000fc8000fffe03f */
[----:B------:R-:W-:-:S05]  /*3df0*/  IMAD R193, R0, 0x500, R193 ;  /* 0x0000050000c17824 */ /* 0x000fca00078e02c1 */
[----:B------:R-:W-:Y:S01]  /*3e00*/  R2UR UR12, R193 ;  /* 0x00000000c10c72ca */ /* 0x000fe200000e0000 */
[----:B------:R-:W-:Y:S01]  /*3e10*/  UMOV UR10, UR6 ;  /* 0x00000006000a7c82 */ /* 0x000fe20008000000 */
[----:B------:R-:W-:Y:S01]  /*3e20*/  UMOV UR11, 0x40000040 ;  /* 0x40000040000b7882 */ /* 0x000fe20000000000 */
[----:B------:R-:W-:Y:S02]  /*3e30*/  WARPGROUP.DEPBAR.LE gsb0, 0x0 ;  /* 0x00008000000079c5 */ /* 0x000fe40000010000 */
[----:B------:R-:W1:Y:S01]  /*3e40*/  LDS.64 R192, [R5+0x2e3c0] ;  /* 0x02e3c00005c07984 */ /* 0x000e620000000a00 */
[----:B------:R-:W-:-:S06]  /*3e50*/  WARPGROUP.ARRIVE ;  /* 0x00000000000079c5 */ /* 0x000fcc0000000000 */
[----:B------:R-:W-:Y:S01]  /*3e60*/  HGMMA.64x16x16.F32.BF16 R160, gdesc[UR8], R160, gsb0 ;  /* 0x0020000008a079f0 */ /* 0x000fe200080018a0 */
[----:B------:R-:W-:Y:S01]  /*3e70*/  UIADD3 UR4, UR4, 0x486, URZ ;  /* 0x0000048604047890 */ /* 0x000fe2000fffe03f */
[----:B------:R4:W-:Y:S01]  /*3e80*/  MUFU.EX2 R21, R211 ;  /* 0x000000d300157308 */ /* 0x0009e20000000800 */
[----:B-----5:R-:W-:-:S07]  /*3e90*/  FADD.FTZ R213, R187, -R203 ;  /* 0x800000cbbbd57221 */ /* 0x020fce0000010000 */
[----:B------:R5:W-:Y:S01]  /*3ea0*/  MUFU.EX2 R22, R210 ;  /* 0x000000d200167308 */ /* 0x000be20000000800 */
[----:B----4-:R-:W-:Y:S01]  /*3eb0*/  FADD.FTZ R211, R185, -R203 ;  /* 0x800000cbb9d37221 */ /* 0x010fe20000010000 */
[----:B------:R-:W-:-:S06]  /*3ec0*/  UMOV UR6, UR4 ;  /* 0x0000000400067c82 */ /* 0x000fcc0008000000 */
[----:B------:R4:W2:Y:S01]  /*3ed0*/  MUFU.EX2 R4, R209 ;  /* 0x000000d100047308 */ /* 0x0008a20000000800 */
[--C-:B-----5:R-:W-:Y:S01]  /*3ee0*/  FADD.FTZ R210, R184, -R202.reuse ;  /* 0x800000cab8d27221 */ /* 0x120fe20000010000 */
[----:B------:R-:W-:Y:S01]  /*3ef0*/  UMOV UR7, 0x40000040 ;  /* 0x4000004000077882 */ /* 0x000fe20000000000 */
[----:B------:R-:W-:Y:S01]  /*3f00*/  UMOV UR4, UR8 ;  /* 0x0000000800047c82 */ /* 0x000fe20008000000 */
[----:B----4-:R-:W-:Y:S01]  /*3f10*/  FADD.FTZ R209, R186, -R202 ;  /* 0x800000cabad17221 */ /* 0x010fe20000010000 */
[----:B------:R-:W-:Y:S01]  /*3f20*/  UMOV UR5, UR9 ;  /* 0x0000000900057c82 */ /* 0x000fe20008000000 */
[----:B------:R-:W-:Y:S02]  /*3f30*/  WARPGROUP.DEPBAR.LE gsb0, 0x0 ;  /* 0x00008000000079c5 */ /* 0x000fe40000010000 */
[----:B------:R-:W-:Y:S04]  /*3f40*/  LDS.64 R202, [R5+0x2e3e0] ;  /* 0x02e3e00005ca7984 */ /* 0x000fe80000000a00 */
[----:B------:R-:W4:Y:S01]  /*3f50*/  LDS.64 R194, [R5+0x2e400] ;  /* 0x02e4000005c27984 */ /* 0x000f220000000a00 */
[----:B------:R-:W-:-:S06]  /*3f60*/  WARPGROUP.ARRIVE ;  /* 0x00000000000079c5 */ /* 0x000fcc0000000000 */
[----:B------:R-:W-:Y:S01]  /*3f70*/  HGMMA.64x16x16.F32.BF16 R152, gdesc[UR4], R152, gsb0 ;  /* 0x00200000049879f0 */ /* 0x000fe20008001898 */
[----:B------:R5:W-:Y:S01]  /*3f80*/  MUFU.EX2 R20, R218 ;  /* 0x000000da00147308 */ /* 0x000be20000000800 */
[----:B------:R-:W-:-:S07]  /*3f90*/  FADD.FTZ R189, R189, -R201 ;  /* 0x800000c9bdbd7221 */ /* 0x000fce0000010000 */
[----:B------:R3:W2:Y:S01]  /*3fa0*/  MUFU.EX2 R184, R214 ;  /* 0x000000d600b87308 */ /* 0x0006a20000000800 */
[----:B-----5:R-:W-:-:S07]  /*3fb0*/  FADD.FTZ R218, R190, -R200 ;  /* 0x800000c8beda7221 */ /* 0x020fce0000010000 */
[----:B------:R5:W-:Y:S01]  /*3fc0*/  MUFU.EX2 R185, R217 ;  /* 0x000000d900b97308 */ /* 0x000be20000000800 */
[----:B---3--:R-:W-:Y:S01]  /*3fd0*/  FADD.FTZ R214, R188, -R200 ;  /* 0x800000c8bcd67221 */ /* 0x008fe20000010000 */
[----:B-----5:R-:W-:-:S06]  /*3fe0*/  FADD.FTZ R217, R191, -R201 ;  /* 0x800000c9bfd97221 */ /* 0x020fcc0000010000 */
[----:B------:R-:W-:Y:S08]  /*3ff0*/  MUFU.EX2 R186, R205 ;  /* 0x000000cd00ba7308 */ /* 0x000ff00000000800 */
[----:B------:R3:W-:Y:S01]  /*4000*/  MUFU.EX2 R187, R204 ;  /* 0x000000cc00bb7308 */ /* 0x0007e20000000800 */
[----:B------:R-:W-:Y:S02]  /*4010*/  WARPGROUP.DEPBAR.LE gsb0, 0x0 ;  /* 0x00008000000079c5 */ /* 0x000fe40000010000 */
[----:B------:R-:W5:Y:S04]  /*4020*/  LDS.64 R196, [R5+0x2e420] ;  /* 0x02e4200005c47984 */ /* 0x000f680000000a00 */
[----:B------:R-:W2:Y:S04]  /*4030*/  LDS.64 R200, [R5+0x2e440] ;  /* 0x02e4400005c87984 */ /* 0x000ea80000000a00 */
[----:B------:R-:W2:Y:S04]  /*4040*/  LDS.64 R198, [R5+0x2e460] ;  /* 0x02e4600005c67984 */ /* 0x000ea80000000a00 */
[----:B------:R-:W2:Y:S04]  /*4050*/  LDS.64 R190, [R5+0x2e480] ;  /* 0x02e4800005be7984 */ /* 0x000ea80000000a00 */
[----:B---3--:R3:W3:Y:S01]  /*4060*/  LDS.64 R204, [R5+0x2e4a0] ;  /* 0x02e4a00005cc7984 */ /* 0x0086e20000000a00 */
[----:B------:R-:W3:Y:S01]  /*4070*/  MUFU.EX2 R216, R216 ;  /* 0x000000d800d87308 */ /* 0x000ee20000000800 */
[--C-:B-1----:R-:W-:Y:S01]  /*4080*/  FADD.FTZ R176, R176, -R192.reuse ;  /* 0x800000c0b0b07221 */ /* 0x102fe20000010000 */
[----:B------:R-:W-:Y:S01]  /*4090*/  FADD.FTZ R178, R178, -R192 ;  /* 0x800000c0b2b27221 */ /* 0x000fe20000010000 */
[----:B------:R-:W-:-:S05]  /*40a0*/  FADD.FTZ R177, R177, -R193 ;  /* 0x800000c1b1b17221 */ /* 0x000fca0000010000 */
[----:B------:R-:W1:Y:S01]  /*40b0*/  MUFU.EX2 R9, R9 ;  /* 0x0000000900097308 */ /* 0x000e620000000800 */
[----:B------:R-:W-:Y:S01]  /*40c0*/  FADD.FTZ R179, R179, -R193 ;  /* 0x800000c1b3b37221 */ /* 0x000fe20000010000 */
[--C-:B----4-:R-:W-:Y:S01]  /*40d0*/  FADD.FTZ R192, R168, -R194.reuse ;  /* 0x800000c2a8c07221 */ /* 0x110fe20000010000 */
[----:B------:R-:W-:-:S05]  /*40e0*/  FADD.FTZ R170, R170, -R194 ;  /* 0x800000c2aaaa7221 */ /* 0x000fca0000010000 */
[----:B------:R-:W4:Y:S01]  /*40f0*/  MUFU.EX2 R227, R227 ;  /* 0x000000e300e37308 */ /* 0x000f220000000800 */
[--C-:B------:R-:W-:Y:S01]  /*4100*/  FADD.FTZ R193, R169, -R195.reuse ;  /* 0x800000c3a9c17221 */ /* 0x100fe20000010000 */
[----:B------:R-:W-:-:S06]  /*4110*/  FADD.FTZ R171, R171, -R195 ;  /* 0x800000c3abab7221 */ /* 0x000fcc0000010000 */
[----:B------:R-:W4:Y:S01]  /*4120*/  MUFU.EX2 R7, R7 ;  /* 0x0000000700077308 */ /* 0x000f220000000800 */
[----:B-----5:R-:W-:Y:S01]  /*4130*/  FADD.FTZ R194, R173, -R197 ;  /* 0x800000c5adc27221 */ /* 0x020fe20000010000 */
[----:B--2---:R-:W-:Y:S01]  /*4140*/  FADD.FTZ R173, R160, -R200 ;  /* 0x800000c8a0ad7221 */ /* 0x004fe20000010000 */
[----:B------:R-:W-:-:S05]  /*4150*/  FADD.FTZ R195, R161, -R201 ;  /* 0x800000c9a1c37221 */ /* 0x000fca0000010000 */
[----:B------:R-:W2:Y:S01]  /*4160*/  MUFU.EX2 R6, R6 ;  /* 0x0000000600067308 */ /* 0x000ea20000000800 */
[----:B------:R-:W-:-:S07]  /*4170*/  FADD.FTZ R162, R162, -R200 ;  /* 0x800000c8a2a27221 */ /* 0x000fce0000010000 */
[----:B------:R-:W5:Y:S01]  /*4180*/  MUFU.EX2 R8, R8 ;  /* 0x0000000800087308 */ /* 0x000f620000000800 */
[----:B------:R-:W-:-:S07]  /*4190*/  FADD.FTZ R163, R163, -R201 ;  /* 0x800000c9a3a37221 */ /* 0x000fce0000010000 */
[----:B------:R-:W5:Y:S01]  /*41a0*/  MUFU.EX2 R10, R10 ;  /* 0x0000000a000a7308 */ /* 0x000f620000000800 */
[----:B------:R-:W-:-:S07]  /*41b0*/  FMUL.FTZ R210, R224, R210 ;  /* 0x000000d2e0d27220 */ /* 0x000fce0000410000 */
[----:B------:R-:W5:Y:S01]  /*41c0*/  MUFU.EX2 R11, R11 ;  /* 0x0000000b000b7308 */ /* 0x000f620000000800 */
[----:B------:R-:W-:-:S07]  /*41d0*/  FMUL.FTZ R211, R225, R211 ;  /* 0x000000d3e1d37220 */ /* 0x000fce0000410000 */
[----:B------:R-:W5:Y:S08]  /*41e0*/  MUFU.EX2 R212, R212 ;  /* 0x000000d400d47308 */ /* 0x000f700000000800 */
[----:B------:R-:W5:Y:S08]  /*41f0*/  MUFU.EX2 R188, R215 ;  /* 0x000000d700bc7308 */ /* 0x000f700000000800 */
[----:B---3--:R-:W3:Y:S08]  /*4200*/  MUFU.EX2 R5, R221 ;  /* 0x000000dd00057308 */ /* 0x008ef00000000800 */
[----:B------:R-:W3:Y:S08]  /*4210*/  MUFU.EX2 R168, R220 ;  /* 0x000000dc00a87308 */ /* 0x000ef00000000800 */
[----:B------:R-:W3:Y:S08]  /*4220*/  MUFU.EX2 R169, R206 ;  /* 0x000000ce00a97308 */ /* 0x000ef00000000800 */
[----:B------:R-:W3:Y:S08]  /*4230*/  MUFU.EX2 R160, R207 ;  /* 0x000000cf00a07308 */ /* 0x000ef00000000800 */
[----:B------:R1:W3:Y:S08]  /*4240*/  MUFU.EX2 R161, R208 ;  /* 0x000000d000a17308 */ /* 0x0002f00000000800 */
[----:B------:R-:W3:Y:S08]  /*4250*/  MUFU.EX2 R232, R232 ;  /* 0x000000e800e87308 */ /* 0x000ef00000000800 */
[----:B------:R-:W3:Y:S08]  /*4260*/  MUFU.EX2 R219, R219 ;  /* 0x000000db00db7308 */ /* 0x000ef00000000800 */
[----:B------:R-:W3:Y:S01]  /*4270*/  MUFU.EX2 R233, R233 ;  /* 0x000000e900e97308 */ /* 0x000ee20000000800 */
[----:B------:R-:W-:Y:S01]  /*4280*/  FMUL.FTZ R162, R4, R162 ;  /* 0x000000a204a27220 */ /* 0x000fe20000410000 */
[----:B------:R-:W-:Y:S01]  /*4290*/  FMUL.FTZ R163, R184, R163 ;  /* 0x000000a3b8a37220 */ /* 0x000fe20000410000 */
[--C-:B------:R-:W-:Y:S01]  /*42a0*/  FADD.FTZ R172, R172, -R196.reuse ;  /* 0x800000c4acac7221 */ /* 0x100fe20000010000 */
[----:B------:R-:W-:Y:S01]  /*42b0*/  FADD.FTZ R174, R174, -R196 ;  /* 0x800000c4aeae7221 */ /* 0x000fe20000010000 */
[----:B-1----:R-:W-:Y:S01]  /*42c0*/  F2FP.BF16.F32.PACK_AB R208, R211, R210 ;  /* 0x000000d2d3d0723e */ /* 0x002fe200000010ff */
[----:B------:R-:W-:Y:S01]  /*42d0*/  FMUL.FTZ R176, R216, R176 ;  /* 0x000000b0d8b07220 */ /* 0x000fe20000410000 */
[----:B------:R-:W-:Y:S01]  /*42e0*/  FMUL.FTZ R177, R9, R177 ;  /* 0x000000b109b17220 */ /* 0x000fe20000410000 */
[--C-:B------:R-:W-:Y:S01]  /*42f0*/  FADD.FTZ R180, R180, -R202.reuse ;  /* 0x800000cab4b47221 */ /* 0x100fe20000010000 */
[----:B------:R-:W-:Y:S01]  /*4300*/  FADD.FTZ R182, R182, -R202 ;  /* 0x800000cab6b67221 */ /* 0x000fe20000010000 */
[--C-:B------:R-:W-:Y:S01]  /*4310*/  FADD.FTZ R181, R181, -R203.reuse ;  /* 0x800000cbb5b57221 */ /* 0x100fe20000010000 */
[----:B------:R-:W-:Y:S01]  /*4320*/  FADD.FTZ R183, R183, -R203 ;  /* 0x800000cbb7b77221 */ /* 0x000fe20000010000 */
[----:B----4-:R-:W-:Y:S01]  /*4330*/  FMUL.FTZ R211, R227, R218 ;  /* 0x000000dae3d37220 */ /* 0x010fe20000410000 */
[----:B------:R-:W-:Y:S01]  /*4340*/  FMUL.FTZ R196, R7, R217 ;  /* 0x000000d907c47220 */ /* 0x000fe20000410000 */
[----:B------:R-:W-:Y:S01]  /*4350*/  FADD.FTZ R175, R175, -R197 ;  /* 0x800000c5afaf7221 */ /* 0x000fe20000010000 */
[--C-:B------:R-:W-:Y:S01]  /*4360*/  FADD.FTZ R164, R164, -R198.reuse ;  /* 0x800000c6a4a47221 */ /* 0x100fe20000010000 */
        /* <DEDUP_REMOVED lines=11> */
[----:B------:R-:W-:Y:S01]  /*4420*/  FMUL.FTZ R209, R234, R209 ;  /* 0x000000d1ead17220 */ /* 0x000fe20000410000 */
[----:B------:R-:W-:Y:S01]  /*4430*/  FMUL.FTZ R190, R228, R213 ;  /* 0x000000d5e4be7220 */ /* 0x000fe20000410000 */
[----:B------:R-:W-:Y:S01]  /*4440*/  FMUL.FTZ R210, R226, R214 ;  /* 0x000000d6e2d27220 */ /* 0x000fe20000410000 */
[----:B--2---:R-:W-:Y:S01]  /*4450*/  FMUL.FTZ R189, R6, R189 ;  /* 0x000000bd06bd7220 */ /* 0x004fe20000410000 */
[----:B------:R-:W-:Y:S01]  /*4460*/  F2FP.BF16.F32.PACK_AB R197, R163, R162 ;  /* 0x000000a2a3c5723e */ /* 0x000fe200000010ff */
[----:B-----5:R-:W-:Y:S01]  /*4470*/  FMUL.FTZ R178, R8, R178 ;  /* 0x000000b208b27220 */ /* 0x020fe20000410000 */
[----:B------:R-:W-:Y:S01]  /*4480*/  FMUL.FTZ R179, R10, R179 ;  /* 0x000000b30ab37220 */ /* 0x000fe20000410000 */
[----:B------:R-:W-:Y:S01]  /*4490*/  F2FP.BF16.F32.PACK_AB R204, R177, R176 ;  /* 0x000000b0b1cc723e */ /* 0x000fe200000010ff */
[----:B------:R-:W-:Y:S01]  /*44a0*/  FMUL.FTZ R180, R11, R180 ;  /* 0x000000b40bb47220 */ /* 0x000fe20000410000 */
[----:B------:R-:W-:Y:S01]  /*44b0*/  FMUL.FTZ R182, R13, R182 ;  /* 0x000000b60db67220 */ /* 0x000fe20000410000 */
[----:B------:R-:W-:Y:S01]  /*44c0*/  FMUL.FTZ R181, R12, R181 ;  /* 0x000000b50cb57220 */ /* 0x000fe20000410000 */
[----:B------:R-:W-:Y:S01]  /*44d0*/  FMUL.FTZ R183, R14, R183 ;  /* 0x000000b70eb77220 */ /* 0x000fe20000410000 */
[----:B------:R-:W-:Y:S01]  /*44e0*/  IMAD R162, R0, 0x2800, R231 ;  /* 0x0000280000a27824 */ /* 0x000fe200078e02e7 */
        /* <DEDUP_REMOVED lines=15> */
[----:B---3--:R-:W-:Y:S01]  /*45e0*/  FMUL.FTZ R152, R5, R152 ;  /* 0x0000009805987220 */ /* 0x008fe20000410000 */
[----:B------:R-:W-:Y:S01]  /*45f0*/  FMUL.FTZ R154, R168, R154 ;  /* 0x0000009aa89a7220 */ /* 0x000fe20000410000 */
[----:B------:R-:W-:Y:S01]  /*4600*/  FMUL.FTZ R153, R169, R153 ;  /* 0x00000099a9997220 */ /* 0x000fe20000410000 */
[----:B------:R-:W-:Y:S01]  /*4610*/  FMUL.FTZ R155, R160, R155 ;  /* 0x0000009ba09b7220 */ /* 0x000fe20000410000 */
[----:B------:R-:W-:Y:S01]  /*4620*/  FMUL.FTZ R156, R161, R156 ;  /* 0x0000009ca19c7220 */ /* 0x000fe20000410000 */
[----:B------:R-:W-:Y:S01]  /*4630*/  FMUL.FTZ R158, R232, R158 ;  /* 0x0000009ee89e7220 */ /* 0x000fe20000410000 */
[----:B------:R-:W-:Y:S01]  /*4640*/  FMUL.FTZ R157, R219, R157 ;  /* 0x0000009ddb9d7220 */ /* 0x000fe20000410000 */
[----:B------:R-:W-:Y:S01]  /*4650*/  FMUL.FTZ R159, R233, R159 ;  /* 0x0000009fe99f7220 */ /* 0x000fe20000410000 */
[----:B------:R-:W-:Y:S01]  /*4660*/  F2FP.BF16.F32.PACK_AB R209, R190, R209 ;  /* 0x000000d1bed1723e */ /* 0x000fe200000010ff */
[----:B------:R-:W-:Y:S01]  /*4670*/  IMAD R162, R162, 0x2, R230 ;  /* 0x00000002a2a27824 */ /* 0x000fe200078e02e6 */
[----:B------:R-:W-:Y:S01]  /*4680*/  F2FP.BF16.F32.PACK_AB R210, R189, R210 ;  /* 0x000000d2bdd2723e */ /* 0x000fe200000010ff */
[----:B------:R-:W-:Y:S01]  /*4690*/  UMOV UR6, UR12 ;  /* 0x0000000c00067c82 */ /* 0x000fe20008000000 */
[----:B------:R-:W-:Y:S01]  /*46a0*/  F2FP.BF16.F32.PACK_AB R205, R179, R178 ;  /* 0x000000b2b3cd723e */ /* 0x000fe200000010ff */
[----:B------:R-:W-:Y:S01]  /*46b0*/  UMOV UR7, 0x40000040 ;  /* 0x4000004000077882 */ /* 0x000fe20000000000 */
[----:B------:R-:W-:Y:S01]  /*46c0*/  F2FP.BF16.F32.PACK_AB R206, R181, R180 ;  /* 0x000000b4b5ce723e */ /* 0x000fe200000010ff */
[----:B------:R-:W-:Y:S01]  /*46d0*/  UIADD3 UR4, UR12, 0x80, URZ ;  /* 0x000000800c047890 */ /* 0x000fe2000fffe03f */
[----:B------:R-:W-:Y:S01]  /*46e0*/  F2FP.BF16.F32.PACK_AB R207, R183, R182 ;  /* 0x000000b6b7cf723e */ /* 0x000fe200000010ff */
[----:B------:R-:W2:Y:S01]  /*46f0*/  LDL R163, [R1+0x4] ;  /* 0x0000040001a37983 */ /* 0x000ea20000100800 */
[----:B------:R-:W-:-:S02]  /*4700*/  F2FP.BF16.F32.PACK_AB R200, R193, R192 ;  /* 0x000000c0c1c8723e */ /* 0x000fc400000010ff */
[----:B------:R-:W-:Y:S02]  /*4710*/  F2FP.BF16.F32.PACK_AB R201, R171, R170 ;  /* 0x000000aaabc9723e */ /* 0x000fe400000010ff */
[----:B------:R-:W-:Y:S02]  /*4720*/  F2FP.BF16.F32.PACK_AB R202, R177, R172 ;  /* 0x000000acb1ca723e */ /* 0x000fe400000010ff */
[----:B------:R-:W-:Y:S02]  /*4730*/  F2FP.BF16.F32.PACK_AB R203, R175, R174 ;  /* 0x000000aeafcb723e */ /* 0x000fe400000010ff */
[----:B------:R-:W-:Y:S02]  /*4740*/  F2FP.BF16.F32.PACK_AB R196, R196, R173 ;  /* 0x000000adc4c4723e */ /* 0x000fe400000010ff */
[----:B------:R-:W-:Y:S02]  /*4750*/  F2FP.BF16.F32.PACK_AB R198, R165, R164 ;  /* 0x000000a4a5c6723e */ /* 0x000fe400000010ff */
[----:B------:R-:W-:Y:S01]  /*4760*/  F2FP.BF16.F32.PACK_AB R199, R167, R166 ;  /* 0x000000a6a7c7723e */ /* 0x000fe200000010ff */
[----:B------:R-:W-:Y:S01]  /*4770*/  STSM.16.MT88.4 [R162+0x2e800], R208 ;  /* 0x02e800d0a2007844 */ /* 0x000fe20000004200 */
[----:B------:R-:W-:-:S02]  /*4780*/  F2FP.BF16.F32.PACK_AB R192, R153, R152 ;  /* 0x0000009899c0723e */ /* 0x000fc400000010ff */
[----:B------:R-:W-:Y:S02]  /*4790*/  F2FP.BF16.F32.PACK_AB R193, R155, R154 ;  /* 0x0000009a9bc1723e */ /* 0x000fe400000010ff */
[----:B------:R-:W-:Y:S02]  /*47a0*/  F2FP.BF16.F32.PACK_AB R194, R157, R156 ;  /* 0x0000009c9dc2723e */ /* 0x000fe400000010ff */
[----:B------:R-:W-:Y:S01]  /*47b0*/  F2FP.BF16.F32.PACK_AB R195, R159, R158 ;  /* 0x0000009e9fc3723e */ /* 0x000fe200000010ff */
[----:B------:R-:W-:Y:S01]  /*47c0*/  STSM.16.MT88.4 [R162+0x2f000], R204 ;  /* 0x02f000cca2007844 */ /* 0x000fe20000004200 */
[----:B------:R-:W-:Y:S02]  /*47d0*/  F2FP.BF16.F32.PACK_AB R224, R225, R224 ;  /* 0x000000e0e1e0723e */ /* 0x000fe400000010ff */
[----:B------:R-:W-:Y:S01]  /*47e0*/  F2FP.BF16.F32.PACK_AB R225, R228, R234 ;  /* 0x000000eae4e1723e */ /* 0x000fe200000010ff */
[----:B------:R-:W-:Y:S01]  /*47f0*/  STSM.16.MT88.4 [R162+0x2f800], R200 ;  /* 0x02f800c8a2007844 */ /* 0x000fe20000004200 */
[----:B------:R-:W-:-:S02]  /*4800*/  F2FP.BF16.F32.PACK_AB R226, R6, R226 ;  /* 0x000000e206e2723e */ /* 0x000fc400000010ff */
[----:B------:R-:W-:Y:S01]  /*4810*/  F2FP.BF16.F32.PACK_AB R227, R7, R227 ;  /* 0x000000e307e3723e */ /* 0x000fe200000010ff */
[----:B------:R-:W-:Y:S04]  /*4820*/  STSM.16.MT88.4 [R162+0x30000], R196 ;  /* 0x030000c4a2007844 */ /* 0x000fe80000004200 */
[----:B------:R1:W-:Y:S01]  /*4830*/  STSM.16.MT88.4 [R162+0x30800], R192 ;  /* 0x030800c0a2007844 */ /* 0x0003e20000004200 */
[----:B------:R-:W-:-:S06]  /*4840*/  WARPGROUP.ARRIVE ;  /* 0x00000000000079c5 */ /* 0x000fcc0000000000 */
[----:B------:R-:W-:Y:S01]  /*4850*/  HGMMA.64x128x16.F32.BF16 R24, R224, gdesc[UR4].tnspB, R24, gsb0 ;  /* 0x41e00004e0187df0 */ /* 0x000fe20008001818 */
[----:B------:R-:W-:Y:S02]  /*4860*/  F2FP.BF16.F32.PACK_AB R152, R9, R216 ;  /* 0x000000d80998723e */ /* 0x000fe400000010ff */
[----:B------:R-:W-:Y:S02]  /*4870*/  F2FP.BF16.F32.PACK_AB R153, R10, R8 ;  /* 0x000000080a99723e */ /* 0x000fe400000010ff */
[----:B------:R-:W-:Y:S02]  /*4880*/  F2FP.BF16.F32.PACK_AB R154, R12, R11 ;  /* 0x0000000b0c9a723e */ /* 0x000fe400000010ff */
[----:B------:R-:W-:Y:S01]  /*4890*/  F2FP.BF16.F32.PACK_AB R155, R14, R13 ;  /* 0x0000000d0e9b723e */ /* 0x000fe200000010ff */
[----:B------:R-:W-:Y:S01]  /*48a0*/  UMOV UR6, UR4 ;  /* 0x0000000400067c82 */ /* 0x000fe20008000000 */
[----:B------:R-:W-:Y:S01]  /*48b0*/  UMOV UR7, 0x40000040 ;  /* 0x4000004000077882 */ /* 0x000fe20000000000 */
[----:B------:R-:W-:Y:S01]  /*48c0*/  UIADD3 UR4, UR12, 0x100, URZ ;  /* 0x000001000c047890 */ /* 0x000fe2000fffe03f */
[----:B------:R-:W-:-:S02]  /*48d0*/  WARPGROUP.DEPBAR.LE gsb0, 0x0 ;  /* 0x00008000000079c5 */ /* 0x000fc40000010000 */
[----:B------:R-:W-:-:S06]  /*48e0*/  WARPGROUP.ARRIVE ;  /* 0x00000000000079c5 */ /* 0x000fcc0000000000 */
[----:B------:R-:W-:Y:S01]  /*48f0*/  HGMMA.64x128x16.F32.BF16 R24, R152, gdesc[UR4].tnspB, R24, gsb0 ;  /* 0x41e0000498187df0 */ /* 0x000fe20008001818 */
[----:B------:R-:W-:Y:S01]  /*4900*/  UMOV UR6, UR4 ;  /* 0x0000000400067c82 */ /* 0x000fe20008000000 */
[----:B------:R-:W-:Y:S01]  /*4910*/  UMOV UR7, 0x40000040 ;  /* 0x4000004000077882 */ /* 0x000fe20000000000 */
[----:B------:R-:W-:Y:S01]  /*4920*/  F2FP.BF16.F32.PACK_AB R212, R212, R23 ;  /* 0x00000017d4d4723e */ /* 0x000fe200000010ff */
[----:B------:R-:W-:Y:S01]  /*4930*/  UIADD3 UR4, UR12, 0x180, URZ ;  /* 0x000001800c047890 */ /* 0x000fe2000fffe03f */
[----:B------:R-:W-:Y:S02]  /*4940*/  F2FP.BF16.F32.PACK_AB R213, R184, R4 ;  /* 0x00000004b8d5723e */ /* 0x000fe400000010ff */
[----:B------:R-:W-:Y:S02]  /*4950*/  F2FP.BF16.F32.PACK_AB R214, R186, R185 ;  /* 0x000000b9bad6723e */ /* 0x000fe400000010ff */
[----:B------:R-:W-:Y:S01]  /*4960*/  F2FP.BF16.F32.PACK_AB R215, R187, R188 ;  /* 0x000000bcbbd7723e */ /* 0x000fe200000010ff */
[----:B------:R-:W-:-:S02]  /*4970*/  WARPGROUP.DEPBAR.LE gsb0, 0x0 ;  /* 0x00008000000079c5 */ /* 0x000fc40000010000 */
[----:B------:R-:W-:Y:S02]  /*4980*/  F2FP.BF16.F32.PACK_AB R152, R17, R15 ;  /* 0x0000000f1198723e */ /* 0x000fe400000010ff */
[----:B------:R-:W-:Y:S02]  /*4990*/  F2FP.BF16.F32.PACK_AB R153, R18, R16 ;  /* 0x000000101299723e */ /* 0x000fe400000010ff */
[----:B------:R-:W-:Y:S02]  /*49a0*/  F2FP.BF16.F32.PACK_AB R154, R21, R19 ;  /* 0x00000013159a723e */ /* 0x000fe400000010ff */
[----:B------:R-:W-:-:S04]  /*49b0*/  F2FP.BF16.F32.PACK_AB R155, R22, R20 ;  /* 0x00000014169b723e */ /* 0x000fc800000010ff */
[----:B------:R-:W-:-:S06]  /*49c0*/  WARPGROUP.ARRIVE ;  /* 0x00000000000079c5 */ /* 0x000fcc0000000000 */
[----:B------:R-:W-:Y:S01]  /*49d0*/  HGMMA.64x128x16.F32.BF16 R24, R152, gdesc[UR4].tnspB, R24, gsb0 ;  /* 0x41e0000498187df0 */ /* 0x000fe20008001818 */
[----:B------:R-:W-:Y:S01]  /*49e0*/  UMOV UR6, UR4 ;  /* 0x0000000400067c82 */ /* 0x000fe20008000000 */
[----:B------:R-:W-:Y:S01]  /*49f0*/  UMOV UR7, 0x40000040 ;  /* 0x4000004000077882 */ /* 0x000fe20000000000 */
[----:B------:R-:W-:Y:S01]  /*4a00*/  UIADD3 UR12, UR12, 0x200, URZ ;  /* 0x000002000c0c7890 */ /* 0x000fe2000fffe03f */
[----:B------:R-:W-:-:S06]  /*4a10*/  UMOV UR11, 0x40000040 ;  /* 0x40000040000b7882 */ /* 0x000fcc0000000000 */
[----:B------:R-:W-:Y:S01]  /*4a20*/  UMOV UR10, UR12 ;  /* 0x0000000c000a7c82 */ /* 0x000fe20008000000 */
[----:B------:R-:W-:Y:S02]  /*4a30*/  WARPGROUP.DEPBAR.LE gsb0, 0x0 ;  /* 0x00008000000079c5 */ /* 0x000fe40000010000 */
[----:B------:R-:W-:-:S06]  /*4a40*/  WARPGROUP.ARRIVE ;  /* 0x00000000000079c5 */ /* 0x000fcc0000000000 */
[----:B------:R-:W-:Y:S01]  /*4a50*/  HGMMA.64x128x16.F32.BF16 R24, R212, gdesc[UR4].tnspB, R24, gsb0 ;  /* 0x41e00004d4187df0 */ /* 0x000fe20008001818 */
[----:B------:R-:W-:Y:S02]  /*4a60*/  F2FP.BF16.F32.PACK_AB R152, R169, R5 ;  /* 0x00000005a998723e */ /* 0x000fe400000010ff */
[----:B------:R-:W-:Y:S02]  /*4a70*/  F2FP.BF16.F32.PACK_AB R153, R160, R168 ;  /* 0x000000a8a099723e */ /* 0x000fe400000010ff */
[----:B------:R-:W-:Y:S02]  /*4a80*/  F2FP.BF16.F32.PACK_AB R154, R219, R161 ;  /* 0x000000a1db9a723e */ /* 0x000fe400000010ff */
[----:B------:R-:W-:Y:S01]  /*4a90*/  F2FP.BF16.F32.PACK_AB R155, R233, R232 ;  /* 0x000000e8e99b723e */ /* 0x000fe200000010ff */
[----:B------:R-:W3:Y:S01]  /*4aa0*/  S2R R165, SR_CgaCtaId ;  /* 0x0000000000a57919 */ /* 0x000ee20000008800 */
[----:B------:R-:W-:Y:S01]  /*4ab0*/  MOV R164, 0x400 ;  /* 0x0000040000a47802 */ /* 0x000fe20000000f00 */
[----:B--2---:R-:W-:Y:S01]  /*4ac0*/  IMAD R6, R163, 0x4000, R230 ;  /* 0x00004000a3067824 */ /* 0x004fe200078e02e6 */
[----:B------:R-:W-:-:S02]  /*4ad0*/  WARPGROUP.DEPBAR.LE gsb0, 0x0 ;  /* 0x00008000000079c5 */ /* 0x000fc40000010000 */
[----:B------:R-:W-:-:S06]  /*4ae0*/  WARPGROUP.ARRIVE ;  /* 0x00000000000079c5 */ /* 0x000fcc0000000000 */
[----:B------:R-:W-:Y:S01]  /*4af0*/  HGMMA.64x128x16.F32.BF16 R24, R152, gdesc[UR8].tnspB, R24, gsb0 ;  /* 0x41e0000898187df0 */ /* 0x000fe20008001818 */
[----:B---3--:R-:W-:-:S05]  /*4b00*/  LEA R164, R165, R164, 0x18 ;  /* 0x000000a4a5a47211 */ /* 0x008fca00078ec0ff */
        /* <DEDUP_REMOVED lines=22> */
[----:B------:R-:W-:Y:S01]  /*4c70*/  HGMMA.64x16x16.F32.BF16 R184, gdesc[UR8].tnspA, RZ, !UPT, gsb0 ;  /* 0x2020000008b879f0 */ /* 0x000fe2000c0018ff */
[----:B------:R-:W-:Y:S01]  /*4c80*/  UIADD3 UR5, UR4, 0x80, URZ ;  /* 0x0000008004057890 */ /* 0x000fe2000fffe03f */
[----:B------:R-:W-:-:S06]  /*4c90*/  UMOV UR11, 0x40000040 ;  /* 0x40000040000b7882 */ /* 0x000fcc0000000000 */
[----:B------:R-:W-:Y:S01]  /*4ca0*/  UMOV UR10, UR5 ;  /* 0x00000005000a7c82 */ /* 0x000fe20008000000 */
[----:B------:R-:W-:Y:S02]  /*4cb0*/  WARPGROUP.DEPBAR.LE gsb0, 0x0 ;  /* 0x00008000000079c5 */ /* 0x000fe40000010000 */
        /* <DEDUP_REMOVED lines=12> */
[----:B-1----:R-:W-:-:S06]  /*4d80*/  WARPGROUP.ARRIVE ;  /* 0x00000000000079c5 */ /* 0x002fcc0000000000 */
[----:B------:R-:W-:Y:S01]  /*4d90*/  HGMMA.64x16x16.F32.BF16 R160, gdesc[UR8].tnspA, RZ, !UPT, gsb0 ;  /* 0x2020000008a079f0 */ /* 0x000fe2000c0018ff */
[----:B------:R-:W-:Y:S01]  /*4da0*/  UIADD3 UR5, UR4, 0x200, URZ ;  /* 0x0000020004057890 */ /* 0x000fe2000fffe03f */
[----:B------:R-:W-:-:S06]  /*4db0*/  UMOV UR11, 0x40000040 ;  /* 0x40000040000b7882 */ /* 0x000fcc0000000000 */
[----:B------:R-:W-:Y:S01]  /*4dc0*/  UMOV UR10, UR5 ;  /* 0x00000005000a7c82 */ /* 0x000fe20008000000 */
[----:B------:R-:W-:Y:S02]  /*4dd0*/  WARPGROUP.DEPBAR.LE gsb0, 0x0 ;  /* 0x00008000000079c5 */ /* 0x000fe40000010000 */
[----:B------:R-:W-:-:S06]  /*4de0*/  WARPGROUP.ARRIVE ;  /* 0x00000000000079c5 */ /* 0x000fcc0000000000 */
[----:B------:R-:W-:Y:S01]  /*4df0*/  HGMMA.64x16x16.F32.BF16 R152, gdesc[UR8].tnspA, RZ, !UPT, gsb0 ;  /* 0x20200000089879f0 */ /* 0x000fe2000c0018ff */
[----:B------:R-:W-:Y:S02]  /*4e00*/  UIADD3 UR10, UR4, 0x2, URZ ;  /* 0x00000002040a7890 */ /* 0x000fe4000fffe03f */
[----:B------:R-:W-:Y:S01]  /*4e10*/  UIADD3 UR8, UR6, 0x80, URZ ;  /* 0x0000008006087890 */ /* 0x000fe2000fffe03f */
[----:B------:R-:W-:Y:S01]  /*4e20*/  UMOV UR11, 0x40000040 ;  /* 0x40000040000b7882 */ /* 0x000fe20000000000 */
[----:B------:R-:W-:Y:S01]  /*4e30*/  UMOV UR9, 0x40000040 ;  /* 0x4000004000097882 */ /* 0x000fe20000000000 */
[----:B------:R-:W-:Y:S02]  /*4e40*/  WARPGROUP.DEPBAR.LE gsb0, 0x0 ;  /* 0x00008000000079c5 */ /* 0x000fe40000010000 */
[----:B------:R-:W-:-:S06]  /*4e50*/  WARPGROUP.ARRIVE ;  /* 0x00000000000079c5 */ /* 0x000fcc0000000000 */
[----:B------:R-:W-:Y:S01]  /*4e60*/  HGMMA.64x16x16.F32.BF16 R184, gdesc[UR8].tnspA, R184, gsb0 ;  /* 0x2020000008b879f0 */ /* 0x000fe200080018b8 */
[----:B------:R-:W-:Y:S01]  /*4e70*/  UIADD3 UR5, UR4, 0x82, URZ ;  /* 0x0000008204057890 */ /* 0x000fe2000fffe03f */
[----:B------:R-:W-:-:S06]  /*4e80*/  UMOV UR11, 0x40000040 ;  /* 0x40000040000b7882 */ /* 0x000fcc0000000000 */
[----:B------:R-:W-:Y:S01]  /*4e90*/  UMOV UR10, UR5 ;  /* 0x00000005000a7c82 */ /* 0x000fe20008000000 */
        /* <DEDUP_REMOVED lines=206> */
[----:B------:R-:W-:Y:S03]  /*5b80*/  HGMMA.64x16x16.F32.BF16 R152, gdesc[UR8].tnspA, R152, gsb0 ;  /* 0x20200000089879f0 */ /* 0x000fe60008001898 */
[----:B------:R-:W-:Y:S02]  /*5b90*/  WARPGROUP.DEPBAR.LE gsb0, 0x0 ;  /* 0x00008000000079c5 */ /* 0x000fe40000010000 */
[----:B------:R-:W-:Y:S05]  /*5ba0*/  @!P0 BRA `(.L_x_3632) ;  /* 0x0000000000048947 */ /* 0x000fea0003800000 */
[----:B------:R-:W-:Y:S01]  /*5bb0*/  BPT.TRAP 0x1 ;  /* 0x000000040000795c */ /* 0x000fe20000300000 */
.L_x_3632:
        /* <DEDUP_REMOVED lines=14> */
[----:B--2---:R-:W-:Y:S01]  /*5ca0*/  VIADD R4, R5, 0x9 ;  /* 0x0000000905047836 */ /* 0x004fe20000000000 */
        /* <DEDUP_REMOVED lines=20> */
[----:B------:R1:W-:Y:S02]  /*5df0*/  BAR.SYNC.DEFER_BLOCKING R4, 0xa0 ;  /* 0x000280040000751d */ /* 0x0003e40000010000 */
[----:B-1----:R-:W-:-:S04]  /*5e00*/  VIADD R4, R5, 0xc ;  /* 0x0000000c05047836 */ /* 0x002fc80000000000 */
        /* <DEDUP_REMOVED lines=19> */
.L_x_3633:
[----:B-1----:R-:W2:Y:S01]  /*5f40*/  LDL R4, [R1+0x10] ;  /* 0x0000100001047983 */ /* 0x002ea20000100800 */
[----:B------:R-:W-:Y:S02]  /*5f50*/  VIADD R236, R236, 0x1 ;  /* 0x00000001ecec7836 */ /* 0x000fe40000000000 */
[----:B------:R-:W-:Y:S02]  /*5f60*/  VIADD R0, R0, 0x1 ;  /* 0x0000000100007836 */ /* 0x000fe40000000000 */
[----:B------:R-:W-:-:S03]  /*5f70*/  VIADD R3, R3, 0x38820 ;  /* 0x0003882003037836 */ /* 0x000fc60000000000 */
[C---:B------:R-:W-:Y:S02]  /*5f80*/  ISETP.NE.AND P0, PT, R0.reuse, 0x2, PT ;  /* 0x000000020000780c */ /* 0x040fe40003f05270 */
[----:B------:R-:W-:Y:S02]  /*5f90*/  PRMT R3, RZ, 0x654, R3 ;  /* 0x00000654ff037816 */ /* 0x000fe40000000003 */
[----:B------:R-:W-:Y:S02]  /*5fa0*/  SEL R0, R0, RZ, P0 ;  /* 0x000000ff00007207 */ /* 0x000fe40000000000 */
[----:B------:R3:W-:Y:S01]  /*5fb0*/  SYNCS.ARRIVE.TRANS64.RED.A1T0 RZ, [R3+URZ], RZ ;  /* 0x000000ff03ff79a7 */ /* 0x0007e2000810043f */
[----:B--2---:R-:W-:Y:S02]  /*5fc0*/  ISETP.GE.AND P1, PT, R236, R4, PT ;  /* 0x00000004ec00720c */ /* 0x004fe40003f26270 */
[----:B------:R-:W-:-:S04]  /*5fd0*/  SEL R4, RZ, 0x1, P0 ;  /* 0x00000001ff047807 */ /* 0x000fc80000000000 */
[----:B------:R-:W-:-:S07]  /*5fe0*/  LOP3.LUT R237, R237, R4, RZ, 0x3c, !PT ;  /* 0x00000004eded7212 */ /* 0x000fce00078e3cff */
[----:B---3--:R-:W-:Y:S05]  /*5ff0*/  @!P1 BRA `(.L_x_3634) ;  /* 0xffffffb400109947 */ /* 0x008fea000383ffff */
.L_x_3623:
[----:B------:R-:W2:Y:S01]  /*6000*/  S2R R18, SR_CgaCtaId ;  /* 0x0000000000127919 */ /* 0x000ea20000008800 */
[----:B------:R-:W-:Y:S01]  /*6010*/  MOV R17, 0x400 ;  /* 0x0000040000117802 */ /* 0x000fe20000000f00 */
        /* <DEDUP_REMOVED lines=29> */
[----:B--2---:R-:W-:Y:S01]  /*61f0*/  LEA R17, R18, R17, 0x18 ;  /* 0x0000001112117211 */ /* 0x004fe200078ec0ff */
[----:B------:R-:W-:Y:S01]  /*6200*/  FMUL.FTZ R116, R116, UR4 ;  /* 0x0000000474747c20 */ /* 0x000fe20008410000 */
[----:B------:R-:W-:Y:S01]  /*6210*/  FMUL.FTZ R117, R117, UR4 ;  /* 0x0000000475757c20 */ /* 0x000fe20008410000 */
[----:B------:R-:W-:Y:S01]  /*6220*/  FMUL.FTZ R118, R118, UR4 ;  /* 0x0000000476767c20 */ /* 0x000fe20008410000 */
[----:B------:R-:W-:Y:S01]  /*6230*/  LOP3.LUT P0, RZ, R17, 0x3ff, RZ, 0xc0, !PT ;  /* 0x000003ff11ff7812 */ /* 0x000fe2000780c0ff */
        /* <DEDUP_REMOVED lines=38> */
[----:B------:R2:W3:Y:S01]  /*64a0*/  LDC.64 R2, c[0x4][R0] ;  /* 0x0100000000027b82 */ /* 0x0004e20000000a00 */
        /* <DEDUP_REMOVED lines=8> */
[----:B-12---:R-:W-:-:S07]  /*6530*/  IMAD.MOV.U32 R13, RZ, RZ, RZ ;  /* 0x000000ffff0d7224 */ /* 0x006fce00078e00ff */
[----:B------:R-:W-:-:S07]  /*6540*/  LEPC R20, `(.L_x_3635) ;  /* 0x000000001014794e */ /* 0x000fce0000000000 */
[----:B---3--:R-:W-:Y:S05]  /*6550*/  CALL.ABS.NOINC R2 ;  /* 0x0000000002007343 */ /* 0x008fea0003c00000 */
.L_x_3635:
[----:B------:R-:W-:-:S05]  /*6560*/  VIADD R16, R17, 0x8000 ;  /* 0x0000800011107836 */ /* 0x000fca0000000000 */
[----:B------:R-:W-:-:S13]  /*6570*/  LOP3.LUT P0, RZ, R16, 0x3ff, RZ, 0xc0, !PT ;  /* 0x000003ff10ff7812 */ /* 0x000fda000780c0ff */
[----:B------:R-:W-:Y:S05]  /*6580*/  @!P0 BRA `(.L_x_3636) ;  /* 0x0000000000408947 */ /* 0x000fea0003800000 */
        /* <DEDUP_REMOVED lines=16> */
.L_x_3636:
        /* <DEDUP_REMOVED lines=18> */
.L_x_3637:
        /* <DEDUP_REMOVED lines=18> */
.L_x_3638:
[----:B------:R-:W2:Y:S01]  /*68d0*/  LDL.LU R16, [R1+0x1c] ;  /* 0x00001c0001107983 */ /* 0x000ea20000300800 */
[----:B------:R-:W-:Y:S02]  /*68e0*/  F2FP.BF16.F32.PACK_AB R24, R25, R24 ;  /* 0x000000181918723e */ /* 0x000fe400000010ff */
[----:B------:R-:W-:Y:S01]  /*68f0*/  F2FP.BF16.F32.PACK_AB R25, R27, R26 ;  /* 0x0000001a1b19723e */ /* 0x000fe200000010ff */
[----:B------:R-:W3:Y:S01]  /*6900*/  S2R R0, SR_TID.X ;  /* 0x0000000000007919 */ /* 0x000ee20000002100 */
        /* <DEDUP_REMOVED lines=16> */
[----:B---3--:R-:W-:Y:S01]  /*6a10*/  VIADD R9, R0, 0xffffff80 ;  /* 0xffffff8000097836 */ /* 0x008fe20000000000 */
[----:B------:R-:W-:-:S02]  /*6a20*/  F2FP.BF16.F32.PACK_AB R64, R65, R64 ;  /* 0x000000404140723e */ /* 0x000fc400000010ff */
[----:B------:R-:W-:Y:S02]  /*6a30*/  F2FP.BF16.F32.PACK_AB R58, R61, R60 ;  /* 0x0000003c3d3a723e */ /* 0x000fe400000010ff */
[----:B------:R-:W-:Y:S02]  /*6a40*/  SHF.R.S32.HI R2, RZ, 0x1f, R9 ;  /* 0x0000001fff027819 */ /* 0x000fe40000011409 */
[----:B------:R-:W-:Y:S02]  /*6a50*/  F2FP.BF16.F32.PACK_AB R59, R63, R62 ;  /* 0x0000003e3f3b723e */ /* 0x000fe400000010ff */
[CC--:B------:R-:W-:Y:S02]  /*6a60*/  LEA.HI R0, R2.reuse, R9.reuse, RZ, 0x4 ;  /* 0x0000000902007211 */ /* 0x0c0fe400078f20ff */
[----:B------:R-:W-:Y:S02]  /*6a70*/  LEA.HI R2, R2, R9, RZ, 0x5 ;  /* 0x0000000902027211 */ /* 0x000fe400078f28ff */
[----:B------:R-:W-:-:S02]  /*6a80*/  LOP3.LUT R0, R0, 0xfffffff0, RZ, 0xc0, !PT ;  /* 0xfffffff000007812 */ /* 0x000fc400078ec0ff */
[----:B------:R-:W-:Y:S01]  /*6a90*/  SHF.R.S32.HI R6, RZ, 0x5, R2 ;  /* 0x00000005ff067819 */ /* 0x000fe20000011402 */
[----:B------:R-:W-:Y:S01]  /*6aa0*/  IMAD.MOV.U32 R2, RZ, RZ, 0x40 ;  /* 0x00000040ff027424 */ /* 0x000fe200078e00ff */
[----:B------:R-:W-:Y:S01]  /*6ab0*/  F2FP.BF16.F32.PACK_AB R65, R67, R66 ;  /* 0x000000424341723e */ /* 0x000fe200000010ff */
[----:B------:R-:W-:Y:S01]  /*6ac0*/  IMAD.IADD R0, R9, 0x1, -R0 ;  /* 0x0000000109007824 */ /* 0x000fe200078e0a00 */
[----:B------:R-:W-:Y:S02]  /*6ad0*/  F2FP.BF16.F32.PACK_AB R72, R73, R72 ;  /* 0x000000484948723e */ /* 0x000fe400000010ff */
[----:B------:R-:W-:Y:S02]  /*6ae0*/  F2FP.BF16.F32.PACK_AB R66, R69, R68 ;  /* 0x000000444542723e */ /* 0x000fe400000010ff */
[----:B------:R-:W-:Y:S02]  /*6af0*/  SHF.R.S32.HI R3, RZ, 0x1f, R0 ;  /* 0x0000001fff037819 */ /* 0x000fe40000011400 */
[----:B------:R-:W-:-:S02]  /*6b00*/  F2FP.BF16.F32.PACK_AB R67, R71, R70 ;  /* 0x000000464743723e */ /* 0x000fc400000010ff */
[----:B------:R-:W-:Y:S02]  /*6b10*/  LEA.HI R3, R3, R0, RZ, 0x3 ;  /* 0x0000000003037211 */ /* 0x000fe400078f18ff */
[----:B------:R-:W-:Y:S02]  /*6b20*/  F2FP.BF16.F32.PACK_AB R73, R75, R74 ;  /* 0x0000004a4b49723e */ /* 0x000fe400000010ff */
[C---:B------:R-:W-:Y:S01]  /*6b30*/  LOP3.LUT R5, R3.reuse, 0xfffffff8, RZ, 0xc0, !PT ;  /* 0xfffffff803057812 */ /* 0x040fe200078ec0ff */
[----:B------:R-:W-:Y:S01]  /*6b40*/  IMAD.SHL.U32 R3, R3, 0x40, RZ ;  /* 0x0000004003037824 */ /* 0x000fe200078e00ff */
[----:B------:R-:W-:Y:S02]  /*6b50*/  F2FP.BF16.F32.PACK_AB R80, R81, R80 ;  /* 0x000000505150723e */ /* 0x000fe400000010ff */
[----:B------:R-:W-:Y:S01]  /*6b60*/  F2FP.BF16.F32.PACK_AB R74, R77, R76 ;  /* 0x0000004c4d4a723e */ /* 0x000fe200000010ff */
[----:B------:R-:W-:Y:S01]  /*6b70*/  IMAD.IADD R5, R0, 0x1, -R5 ;  /* 0x0000000100057824 */ /* 0x000fe200078e0a05 */
[----:B------:R-:W-:-:S02]  /*6b80*/  LOP3.LUT R3, R3, 0x7ffffe00, RZ, 0xc0, !PT ;  /* 0x7ffffe0003037812 */ /* 0x000fc400078ec0ff */
[----:B------:R-:W-:Y:S01]  /*6b90*/  F2FP.BF16.F32.PACK_AB R75, R79, R78 ;  /* 0x0000004e4f4b723e */ /* 0x000fe200000010ff */
[C---:B------:R-:W-:Y:S01]  /*6ba0*/  IMAD.SHL.U32 R0, R5.reuse, 0x40, RZ ;  /* 0x0000004005007824 */ /* 0x040fe200078e00ff */
[----:B------:R-:W-:Y:S01]  /*6bb0*/  R2P PR, R5, 0x6 ;  /* 0x0000000605007804 */ /* 0x000fe20000000000 */
[----:B------:R-:W-:Y:S01]  /*6bc0*/  IMAD R3, R6, 0x400, R3 ;  /* 0x0000040006037824 */ /* 0x000fe200078e0203 */
[----:B------:R-:W-:Y:S01]  /*6bd0*/  F2FP.BF16.F32.PACK_AB R81, R83, R82 ;  /* 0x000000525351723e */ /* 0x000fe200000010ff */
[----:B------:R-:W3:Y:S01]  /*6be0*/  SHFL.IDX PT, R5, R6, RZ, 0x1f ;  /* 0x00001fff06057589 */ /* 0x000ee200000e0000 */
[----:B------:R-:W-:Y:S02]  /*6bf0*/  LOP3.LUT R0, R0, 0x1c0, RZ, 0xc0, !PT ;  /* 0x000001c000007812 */ /* 0x000fe400078ec0ff */
[----:B------:R-:W-:Y:S02]  /*6c00*/  SEL R2, R2, 0xffffffc0, !P2 ;  /* 0xffffffc002027807 */ /* 0x000fe40005000000 */
        /* <DEDUP_REMOVED lines=33> */
[----:B------:R-:W-:Y:S01]  /*6e20*/  F2FP.BF16.F32.PACK_AB R147, R151, R150 ;  /* 0x000000969793723e */ /* 0x000fe200000010ff */
[----:B------:R-:W-:Y:S01]  /*6e30*/  BAR.SYNC.DEFER_BLOCKING 0x1, 0x100 ;  /* 0x0044000000007b1d */ /* 0x000fe20000010000 */
[----:B---3--:R-:W-:Y:S01]  /*6e40*/  ISETP.NE.AND P0, PT, R5, 0x7, PT ;  /* 0x000000070500780c */ /* 0x008fe20003f05270 */
[----:B--2---:R-:W-:-:S05]  /*6e50*/  IMAD.SHL.U32 R7, R16, 0x8, RZ ;  /* 0x0000000810077824 */ /* 0x004fca00078e00ff */
[----:B------:R-:W-:Y:S02]  /*6e60*/  LOP3.LUT R7, R0, 0x8, R7, 0xf8, !PT ;  /* 0x0000000800077812 */ /* 0x000fe400078ef807 */
[----:B------:R-:W-:-:S04]  /*6e70*/  SHF.R.U32.HI R0, RZ, 0x3, R0 ;  /* 0x00000003ff007819 */ /* 0x000fc80000011600 */
[----:B------:R-:W-:-:S05]  /*6e80*/  LOP3.LUT R0, R7, R0, RZ, 0x3c, !PT ;  /* 0x0000000007007212 */ /* 0x000fca00078e3cff */
[----:B------:R-:W-:Y:S02]  /*6e90*/  IMAD.IADD R0, R0, 0x1, R3 ;  /* 0x0000000100007824 */ /* 0x000fe400078e0203 */
[----:B------:R-:W-:Y:S02]  /*6ea0*/  IMAD.MOV.U32 R3, RZ, RZ, 0x20 ;  /* 0x00000020ff037424 */ /* 0x000fe400078e00ff */
[----:B------:R-:W-:-:S03]  /*6eb0*/  IMAD R0, R0, 0x2, R17 ;  /* 0x0000000200007824 */ /* 0x000fc600078e0211 */
[----:B------:R-:W-:Y:S02]  /*6ec0*/  SEL R3, R3, 0xffffffe0, !P1 ;  /* 0xffffffe003037807 */ /* 0x000fe40004800000 */
[--C-:B------:R-:W-:Y:S01]  /*6ed0*/  IADD3 R4, R2, 0x8000, R0.reuse ;  /* 0x0000800002047810 */ /* 0x100fe20007ffe000 */
[----:B------:R2:W-:Y:S01]  /*6ee0*/  STSM.16.M88.4 [R0+0x8000], R24 ;  /* 0x0080001800007844 */ /* 0x0005e20000000200 */
[----:B------:R-:W-:-:S05]  /*6ef0*/  IADD3 R3, R3, 0x8000, R0 ;  /* 0x0000800003037810 */ /* 0x000fca0007ffe000 */
[----:B------:R-:W-:Y:S01]  /*6f00*/  IMAD.IADD R2, R3, 0x1, R2 ;  /* 0x0000000103027824 */ /* 0x000fe200078e0202 */
[----:B------:R2:W-:Y:S04]  /*6f10*/  STSM.16.M88.4 [R3], R32 ;  /* 0x0000002003007844 */ /* 0x0005e80000000200 */
[----:B------:R2:W-:Y:S04]  /*6f20*/  STSM.16.M88.4 [R4], R40 ;  /* 0x0000002804007844 */ /* 0x0005e80000000200 */
[----:B------:R2:W-:Y:S04]  /*6f30*/  STSM.16.M88.4 [R2], R48 ;  /* 0x0000003002007844 */ /* 0x0005e80000000200 */
[----:B------:R2:W-:Y:S04]  /*6f40*/  STSM.16.M88.4 [R0+0xc000], R56 ;  /* 0x00c0003800007844 */ /* 0x0005e80000000200 */
[----:B------:R2:W-:Y:S04]  /*6f50*/  STSM.16.M88.4 [R3+0x4000], R64 ;  /* 0x0040004003007844 */ /* 0x0005e80000000200 */
[----:B------:R2:W-:Y:S04]  /*6f60*/  STSM.16.M88.4 [R4+0x4000], R72 ;  /* 0x0040004804007844 */ /* 0x0005e80000000200 */
[----:B------:R2:W-:Y:S04]  /*6f70*/  STSM.16.M88.4 [R2+0x4000], R80 ;  /* 0x0040005002007844 */ /* 0x0005e80000000200 */
[----:B------:R2:W-:Y:S04]  /*6f80*/  STSM.16.M88.4 [R0], R88 ;  /* 0x0000005800007844 */ /* 0x0005e80000000200 */
[----:B------:R2:W-:Y:S04]  /*6f90*/  STSM.16.M88.4 [R3+-0x8000], R96 ;  /* 0xff80006003007844 */ /* 0x0005e80000000200 */
[----:B------:R2:W-:Y:S04]  /*6fa0*/  STSM.16.M88.4 [R4+-0x8000], R104 ;  /* 0xff80006804007844 */ /* 0x0005e80000000200 */
[----:B------:R2:W-:Y:S04]  /*6fb0*/  STSM.16.M88.4 [R2+-0x8000], R112 ;  /* 0xff80007002007844 */ /* 0x0005e80000000200 */
[----:B------:R2:W-:Y:S04]  /*6fc0*/  STSM.16.M88.4 [R0+0x4000], R120 ;  /* 0x0040007800007844 */ /* 0x0005e80000000200 */
[----:B------:R2:W-:Y:S04]  /*6fd0*/  STSM.16.M88.4 [R3+-0x4000], R128 ;  /* 0xffc0008003007844 */ /* 0x0005e80000000200 */
[----:B------:R2:W-:Y:S04]  /*6fe0*/  STSM.16.M88.4 [R4+-0x4000], R136 ;  /* 0xffc0008804007844 */ /* 0x0005e80000000200 */
[----:B------:R2:W-:Y:S01]  /*6ff0*/  STSM.16.M88.4 [R2+-0x4000], R144 ;  /* 0xffc0009002007844 */ /* 0x0005e20000000200 */
[----:B------:R-:W-:Y:S01]  /*7000*/  @!PT LDS RZ, [RZ] ;  /* 0x00000000fffff984 */ /* 0x000fe20000000800 */
[----:B------:R-:W-:Y:S01]  /*7010*/  @!PT LDS RZ, [RZ] ;  /* 0x00000000fffff984 */ /* 0x000fe20000000800 */
[----:B------:R-:W-:Y:S01]  /*7020*/  @!PT LDS RZ, [RZ] ;  /* 0x00000000fffff984 */ /* 0x000fe20000000800 */
[----:B------:R-:W-:Y:S01]  /*7030*/  @!PT LDS RZ, [RZ] ;  /* 0x00000000fffff984 */ /* 0x000fe20000000800 */
[----:B------:R3:W-:Y:S06]  /*7040*/  MEMBAR.ALL.CTA ;  /* 0x0000000000007992 */ /* 0x0007ec0000008000 */
[----:B---3--:R-:W3:Y:S02]  /*7050*/  FENCE.VIEW.ASYNC.S ;  /* 0x00000000000073c6 */ /* 0x008ee40000000000 */
[----:B---3--:R-:W-:Y:S06]  /*7060*/  BAR.ARV 0x1, 0x120 ;  /* 0x0044800000007b1d */ /* 0x008fec0000002000 */
[----:B------:R-:W-:Y:S05]  /*7070*/  @P0 BRA `(.L_x_3639) ;  /* 0x0000000000840947 */ /* 0x000fea0003800000 */
[----:B------:R-:W-:Y:S01]  /*7080*/  BAR.SYNC.DEFER_BLOCKING 0x1, 0x120 ;  /* 0x0044800000007b1d */ /* 0x000fe20000010000 */
[----:B------:R-:W-:-:S05]  /*7090*/  ELECT P0, URZ, PT ;  /* 0x00000000003f782f */ /* 0x000fca0003800000 */
[----:B------:R-:W-:Y:S08]  /*70a0*/  BSSY B0, `(.L_x_3639) ;  /* 0x000001e000007945 */ /* 0x000ff00003800000 */
[----:B------:R-:W-:Y:S05]  /*70b0*/  @!P0 BRA `(.L_x_3640) ;  /* 0x0000000000708947 */ /* 0x000fea0003800000 */
[----:B------:R-:W3:Y:S01]  /*70c0*/  S2UR UR10, SR_CTAID.X ;  /* 0x00000000000a79c3 */ /* 0x000ee20000002500 */
        /* <DEDUP_REMOVED lines=14> */
[----:B---3--:R-:W-:-:S07]  /*71b0*/  USHF.L.U32 UR10, UR10, 0x7, URZ ;  /* 0x000000070a0a7899 */ /* 0x008fce000800063f */
        /* <DEDUP_REMOVED lines=8> */
[----:B---3--:R-:W-:Y:S02]  /*7240*/  UMOV UR8, UR13 ;  /* 0x0000000d00087c82 */ /* 0x008fe40008000000 */
[----:B------:R4:W-:Y:S01]  /*7250*/  UTMASTG.4D [UR8], [UR6] ;  /* 0x00000008060073b5 */ /* 0x0009e20008018000 */
[----:B------:R4:W-:Y:S02]  /*7260*/  UTMASTG.4D [UR16], [UR6] ;  /* 0x00000010060073b5 */ /* 0x0009e40008018000 */
[----:B----4-:R0:W-:Y:S02]  /*7270*/  UTMACMDFLUSH ;  /* 0x00000000000079b7 */ /* 0x0101e40000000000 */
.L_x_3640:
[----:B------:R-:W-:Y:S05]  /*7280*/  BSYNC B0 ;  /* 0x0000000000007941 */ /* 0x000fea0003800000 */
.L_x_3639:
[----:B------:R-:W-:-:S04]  /*7290*/  DEPBAR.LE SB0, 0x0 ;  /* 0x000080000000791a */ /* 0x000fc80000000000 */
[----:B------:R-:W-:Y:S05]  /*72a0*/  BRA `(.L_x_3615) ;  /* 0x0000002800207947 */ /* 0x000fea0003800000 */
.L_x_3613:
[----:B------:R-:W-:-:S08]  /*72b0*/  NOP ;  /* 0x0000000000007918 */ /* 0x000fd00000000000 */
[----:B---3--:R-:W1:-:S00]  /*72c0*/  USETMAXREG.DEALLOC.CTAPOOL 0x18 ;  /* 0x00000018000079c8 */ /* 0x008e4000080e0500 */
        /* <DEDUP_REMOVED lines=12> */
[----:B------:R-:W-:Y:S01]  /*7390*/  ULDC.64 UR10, c[0x0][0x2e0] ;  /* 0x0000b800000a7ab9 */ /* 0x000fe20000000a00 */
[----:B------:R-:W-:-:S05]  /*73a0*/  ELECT P0, URZ, PT ;  /* 0x00000000003f782f */ /* 0x000fca0003800000 */
[----:B------:R-:W2:Y:S01]  /*73b0*/  LDC R2, c[0x0][0x280] ;  /* 0x0000a000ff027b82 */ /* 0x000ea20000000800 */
[----:B-1----:R-:W-:-:S04]  /*73c0*/  USHF.R.S32.HI UR4, URZ, 0x1f, UR7 ;  /* 0x0000001f3f047899 */ /* 0x002fc80008011407 */
[----:B------:R-:W-:Y:S02]  /*73d0*/  UIMAD UR6, UR4, UR8, URZ ;  /* 0x00000008040672a4 */ /* 0x000fe4000f8e023f */
[----:B------:R-:W-:Y:S01]  /*73e0*/  UIMAD.WIDE.U32 UR4, UR7, UR8, URZ ;  /* 0x00000008070472a5 */ /* 0x000fe2000f8e003f */
[----:B--2---:R-:W-:Y:S01]  /*73f0*/  ISETP.GE.AND P1, PT, R2, 0x1, PT ;  /* 0x000000010200780c */ /* 0x004fe20003f26270 */
[----:B------:R-:W-:Y:S02]  /*7400*/  UIMAD UR7, UR7, UR9, UR6 ;  /* 0x00000009070772a4 */ /* 0x000fe4000f8e0206 */
[----:B------:R-:W-:Y:S02]  /*7410*/  USHF.R.S32.HI UR6, URZ, 0x1f, UR12 ;  /* 0x0000001f3f067899 */ /* 0x000fe4000801140c */
[----:B------:R-:W-:Y:S02]  /*7420*/  UIADD3 UR5, UR5, UR7, URZ ;  /* 0x0000000705057290 */ /* 0x000fe4000fffe03f */
[----:B------:R-:W-:-:S04]  /*7430*/  UIMAD UR6, UR6, UR10, URZ ;  /* 0x0000000a060672a4 */ /* 0x000fc8000f8e023f */
[----:B------:R-:W-:Y:S02]  /*7440*/  UIMAD UR8, UR12, UR11, UR6 ;  /* 0x0000000b0c0872a4 */ /* 0x000fe4000f8e0206 */
[----:B------:R-:W-:Y:S01]  /*7450*/  UIMAD.WIDE.U32 UR6, UR12, UR10, UR4 ;  /* 0x0000000a0c0672a5 */ /* 0x000fe2000f8e0004 */
[----:B------:R-:W-:Y:S11]  /*7460*/  @!P1 BRA `(.L_x_3615) ;  /* 0x0000002400b09947 */ /* 0x000ff60003800000 */
[C---:B------:R-:W-:Y:S01]  /*7470*/  VIADD R0, R2.reuse, 0x4f ;  /* 0x0000004f02007836 */ /* 0x040fe20000000000 */
[----:B------:R-:W-:Y:S01]  /*7480*/  ISETP.GE.AND P1, PT, R2, 0x51, PT ;  /* 0x000000510200780c */ /* 0x000fe20003f26270 */
[----:B------:R-:W-:Y:S02]  /*7490*/  UIADD3 UR8, UR7, UR8, URZ ;  /* 0x0000000807087290 */ /* 0x000fe4000fffe03f */
[----:B------:R-:W-:Y:S01]  /*74a0*/  IMAD.HI R0, R0, 0x66666667, RZ ;  /* 0x6666666700007827 */ /* 0x000fe200078e02ff */
[----:B------:R-:W-:-:S04]  /*74b0*/  UMOV UR4, URZ ;  /* 0x0000003f00047c82 */ /* 0x000fc80008000000 */
[----:B------:R-:W-:-:S04]  /*74c0*/  SHF.R.U32.HI R3, RZ, 0x1f, R0 ;  /* 0x0000001fff037819 */ /* 0x000fc80000011600 */
[----:B------:R-:W-:-:S04]  /*74d0*/  LEA.HI.SX32 R0, R0, R3, 0x1b ;  /* 0x0000000300007211 */ /* 0x000fc800078fdaff */
        /* <DEDUP_REMOVED lines=16> */
.L_x_3655:
[----:B------:R-:W-:Y:S01]  /*75e0*/  UIMAD UR10, UR4, 0x5000, URZ ;  /* 0x00005000040a78a4 */ /* 0x000fe2000f8e023f */
[----:B------:R-:W-:Y:S01]  /*75f0*/  BAR.SYNC.DEFER_BLOCKING 0xd, 0xa0 ;  /* 0x0342800000007b1d */ /* 0x000fe20000010000 */
[----:B------:R-:W-:Y:S02]  /*7600*/  UIMAD UR9, UR5, 0x2800, URZ ;  /* 0x00002800050978a4 */ /* 0x000fe4000f8e023f */
        /* <DEDUP_REMOVED lines=18> */
.L_x_3644:
[----:B------:R-:W-:Y:S05]  /*7730*/  BSYNC B0 ;  /* 0x0000000000007941 */ /* 0x000fea0003800000 */
.L_x_3643:
        /* <DEDUP_REMOVED lines=13> */
.L_x_3646:
[----:B------:R-:W-:Y:S05]  /*7810*/  BSYNC B0 ;  /* 0x0000000000007941 */ /* 0x000fea0003800000 */
.L_x_3645:
[----:B------:R-:W-:Y:S06]  /*7820*/  BAR.ARV 0xa, 0xa0 ;  /* 0x0282800000007b1d */ /* 0x000fec0000002000 */
[----:B------:R-:W-:Y:S04]  /*7830*/  BSSY B0, `(.L_x_3647) ;  /* 0x0000003000007945 */ /* 0x000fe80003800000 */
[----:B------:R-:W-:Y:S05]  /*7840*/  @!P0 BRA `(.L_x_3648) ;  /* 0x0000000000048947 */ /* 0x000fea0003800000 */
[----:B------:R-:W-:-:S04]  /*7850*/  DEPBAR.LE SB0, 0x0 ;  /* 0x000080000000791a */ /* 0x000fc80000000000 */
.L_x_3648:
[----:B------:R-:W-:Y:S05]  /*7860*/  BSYNC B0 ;  /* 0x0000000000007941 */ /* 0x000fea0003800000 */
.L_x_3647:
        /* <DEDUP_REMOVED lines=13> */
.L_x_3650:
[----:B------:R-:W-:Y:S05]  /*7940*/  BSYNC B0 ;  /* 0x0000000000007941 */ /* 0x000fea0003800000 */
.L_x_3649:
        /* <DEDUP_REMOVED lines=13> */
.L_x_3652:
[----:B------:R-:W-:Y:S05]  /*7a20*/  BSYNC B0 ;  /* 0x0000000000007941 */ /* 0x000fea0003800000 */
.L_x_3651:
[----:B------:R-:W-:Y:S01]  /*7a30*/  VIADD R0, R0, 0xfffffffe ;  /* 0xfffffffe00007836 */ /* 0x000fe20000000000 */
[----:B------:R-:W-:Y:S06]  /*7a40*/  BAR.ARV 0xa, 0xa0 ;  /* 0x0282800000007b1d */ /* 0x000fec0000002000 */
[----:B------:R-:W-:Y:S01]  /*7a50*/  BSSY B0, `(.L_x_3653) ;  /* 0x0000004000007945 */ /* 0x000fe20003800000 */
[----:B------:R-:W-:-:S03]  /*7a60*/  ISETP.NE.AND P1, PT, R0, RZ, PT ;  /* 0x000000ff0000720c */ /* 0x000fc60003f25270 */
[----:B------:R-:W-:Y:S10]  /*7a70*/  @!P0 BRA `(.L_x_3654) ;  /* 0x0000000000048947 */ /* 0x000ff40003800000 */
[----:B------:R-:W-:-:S04]  /*7a80*/  DEPBAR.LE SB0, 0x0 ;  /* 0x000080000000791a */ /* 0x000fc80000000000 */
.L_x_3654:
[----:B------:R-:W-:Y:S05]  /*7a90*/  BSYNC B0 ;  /* 0x0000000000007941 */ /* 0x000fea0003800000 */
.L_x_3653:
[----:B------:R-:W-:Y:S06]  /*7aa0*/  BAR.ARV 0xb, 0xa0 ;  /* 0x02c2800000007b1d */ /* 0x000fec0000002000 */
[----:B------:R-:W-:Y:S02]  /*7ab0*/  UIADD3 UR5, UR5, 0x2, URZ ;  /* 0x0000000205057890 */ /* 0x000fe4000fffe03f */
[----:B------:R-:W-:Y:S01]  /*7ac0*/  UIADD3 UR4, UR4, 0x1, URZ ;  /* 0x0000000104047890 */ /* 0x000fe2000fffe03f */
[----:B------:R-:W-:Y:S11]  /*7ad0*/  @P1 BRA `(.L_x_3655) ;  /* 0xfffffff800c01947 */ /* 0x000ff6000383ffff */
[----:B------:R-:W-:-:S12]  /*7ae0*/  UIADD3 UR4, UR9, 0x5000, URZ ;  /* 0x0000500009047890 */ /* 0x000fd8000fffe03f */
.L_x_3642:
        /* <DEDUP_REMOVED lines=19> */
.L_x_3657:
[----:B------:R-:W-:Y:S05]  /*7c20*/  BSYNC B0 ;  /* 0x0000000000007941 */ /* 0x000fea0003800000 */
.L_x_3656:
        /* <DEDUP_REMOVED lines=19> */
.L_x_3659:
[----:B------:R-:W-:Y:S05]  /*7d60*/  BSYNC B0 ;  /* 0x0000000000007941 */ /* 0x000fea0003800000 */
.L_x_3658:
[----:B------:R-:W-:Y:S06]  /*7d70*/  BAR.ARV 0xa, 0xa0 ;  /* 0x0282800000007b1d */ /* 0x000fec0000002000 */
[----:B------:R-:W-:Y:S04]  /*7d80*/  BSSY B0, `(.L_x_3660) ;  /* 0x0000003000007945 */ /* 0x000fe80003800000 */
[----:B------:R-:W-:Y:S05]  /*7d90*/  @!P0 BRA `(.L_x_3661) ;  /* 0x0000000000048947 */ /* 0x000fea0003800000 */
[----:B------:R-:W-:-:S04]  /*7da0*/  DEPBAR.LE SB0, 0x0 ;  /* 0x000080000000791a */ /* 0x000fc80000000000 */
.L_x_3661:
[----:B------:R-:W-:Y:S05]  /*7db0*/  BSYNC B0 ;  /* 0x0000000000007941 */ /* 0x000fea0003800000 */
.L_x_3660:
[----:B------:R-:W-:Y:S06]  /*7dc0*/  BAR.ARV 0xb, 0xa0 ;  /* 0x02c2800000007b1d */ /* 0x000fec0000002000 */
[----:B------:R-:W-:Y:S05]  /*7dd0*/  BRA `(.L_x_3615) ;  /* 0x0000001c00547947 */ /* 0x000fea0003800000 */
.L_x_3641:
        /* <DEDUP_REMOVED lines=55> */
.L_x_3692:
        /* <DEDUP_REMOVED lines=10> */
.L_x_3665:
[----:B-1----:R-:W1:Y:S01]  /*81f0*/  LDC.64 R2, c[0x0][0x198] ;  /* 0x00006600ff027b82 */ /* 0x002e620000000a00 */
[----:B------:R-:W-:Y:S01]  /*8200*/  R2UR UR11, R0 ;  /* 0x00000000000b72ca */ /* 0x000fe200000e0000 */
[----:B------:R-:W-:Y:S01]  /*8210*/  UMOV UR19, URZ ;  /* 0x0000003f00137c82 */ /* 0x000fe20008000000 */
[----:B------:R-:W-:Y:S01]  /*8220*/  R2UR UR8, R20 ;  /* 0x00000000140872ca */ /* 0x000fe200000e0000 */
[----:B------:R-:W-:Y:S01]  /*8230*/  UMOV UR22, 0x0 ;  /* 0x0000000000167882 */ /* 0x000fe20000000000 */
[----:B------:R-:W-:Y:S01]  /*8240*/  UMOV UR23, 0x14f00000 ;  /* 0x14f0000000177882 */ /* 0x000fe20000000000 */
[----:B------:R-:W-:Y:S01]  /*8250*/  UMOV UR18, URZ ;  /* 0x0000003f00127c82 */ /* 0x000fe20008000000 */
[----:B------:R-:W-:Y:S01]  /*8260*/  IMAD.MOV.U32 R5, RZ, RZ, 0x10000 ;  /* 0x00010000ff057424 */ /* 0x000fe200078e00ff */
[----:B------:R-:W-:Y:S01]  /*8270*/  UMOV UR26, 0x40 ;  /* 0x00000040001a7882 */ /* 0x000fe20000000000 */
        /* <DEDUP_REMOVED lines=12> */
[----:B-1----:R-:W-:Y:S02]  /*8340*/  IMAD.MOV.U32 R17, RZ, RZ, R2 ;  /* 0x000000ffff117224 */ /* 0x002fe400078e0002 */
[----:B------:R-:W-:Y:S01]  /*8350*/  UMOV UR25, UR17 ;  /* 0x0000001100197c82 */ /* 0x000fe20008000000 */
[----:B------:R-:W-:Y:S01]  /*8360*/  IMAD.MOV.U32 R16, RZ, RZ, R3 ;  /* 0x000000ffff107224 */ /* 0x000fe200078e0003 */
[----:B------:R-:W-:Y:S01]  /*8370*/  UMOV UR33, UR17 ;  /* 0x0000001100217c82 */ /* 0x000fe20008000000 */
[----:B------:R-:W-:Y:S01]  /*8380*/  UIADD3 UR9, UR8, 0x38800, URZ ;  /* 0x0003880008097890 */ /* 0x000fe2000fffe03f */
[----:B------:R-:W-:Y:S01]  /*8390*/  IADD3 R0, P1, R17, 0x2f0, RZ ;  /* 0x000002f011007810 */ /* 0x000fe20007f3e0ff */
[----:B------:R-:W-:Y:S01]  /*83a0*/  UIADD3 UR40, UR8, 0x4000, URZ ;  /* 0x0000400008287890 */ /* 0x000fe2000fffe03f */
[----:B------:R-:W-:-:S02]  /*83b0*/  UMOV UR42, 0x40 ;  /* 0x00000040002a7882 */ /* 0x000fc40000000000 */
        /* <DEDUP_REMOVED lines=16> */
[----:B------:R-:W-:-:S02]  /*84c0*/  UMOV UR34, UR18 ;  /* 0x0000001200227c82 */ /* 0x000fc40008000000 */
[----:B------:R-:W-:Y:S02]  /*84d0*/  R2UR UR15, R3 ;  /* 0x00000000030f72ca */ /* 0x000fe400000e0000 */
[----:B------:R-:W-:Y:S01]  /*84e0*/  R2UR UR39, R0 ;  /* 0x00000000002772ca */ /* 0x000fe200000e0000 */
[----:B------:R-:W-:-:S10]  /*84f0*/  IMAD.MOV.U32 R0, RZ, RZ, RZ ;  /* 0x000000ffff007224 */ /* 0x000fd400078e00ff */
[----:B------:R-:W-:Y:S01]  /*8500*/  UTMALDG.4D [UR16], [UR14], desc[UR22] ;  /* 0x000016100e0075b4 */ /* 0x000fe20008019000 */
[----:B------:R-:W-:Y:S01]  /*8510*/  UTMALDG.4D [UR24], [UR14], desc[UR22] ;  /* 0x000016180e0075b4 */ /* 0x000fe20008019000 */
[----:B------:R1:W-:Y:S01]  /*8520*/  UBLKCP.S.G [UR32], [UR4], UR10 ;  /* 0x00000020040073ba */ /* 0x0003e2000800020a */
[----:B------:R2:W-:Y:S01]  /*8530*/  SYNCS.ARRIVE.TRANS64 RZ, [R20+URZ+0x38800], R5 ;  /* 0x0388000514ff79a7 */ /* 0x0005e2000800003f */
[----:B-1----:R-:W-:Y:S01]  /*8540*/  UIADD3 UR32, UR8, 0x8000, URZ ;  /* 0x0000800008207890 */ /* 0x002fe2000fffe03f */
[----:B--2---:R-:W1:Y:S01]  /*8550*/  LDC R5, c[0x0][0x280] ;  /* 0x0000a000ff057b82 */ /* 0x004e620000000800 */
        /* <DEDUP_REMOVED lines=9> */
[----:B-1----:R-:W-:Y:S01]  /*85f0*/  ISETP.GE.AND P1, PT, R5, 0x51, PT ;  /* 0x000000510500780c */ /* 0x002fe20003f26270 */
[----:B------:R2:W-:-:S12]  /*8600*/  UTMALDG.4D [UR24], [UR38], desc[UR30] ;  /* 0x00001e18260075b4 */ /* 0x0005d80008019000 */
[----:B--2---:R-:W-:Y:S05]  /*8610*/  @!P1 BRA `(.L_x_3666) ;  /* 0x0000000c00d49947 */ /* 0x004fea0003800000 */
[----:B------:R-:W1:Y:S01]  /*8620*/  S2R R8, SR_TID.X ;  /* 0x0000000000087919 */ /* 0x000e620000002100 */
[C---:B------:R-:W-:Y:S01]  /*8630*/  VIADD R4, R5.reuse, 0x4f ;  /* 0x0000004f05047836 */ /* 0x040fe20000000000 */
[----:B------:R-:W-:Y:S01]  /*8640*/  ISETP.GE.AND P1, PT, R5, 0xa1, PT ;  /* 0x000000a10500780c */ /* 0x000fe20003f26270 */
[----:B------:R-:W-:Y:S02]  /*8650*/  IMAD.MOV.U32 R9, RZ, RZ, 0x1 ;  /* 0x00000001ff097424 */ /* 0x000fe400078e00ff */
[----:B------:R-:W-:-:S04]  /*8660*/  IMAD.HI R4, R4, 0x66666667, RZ ;  /* 0x6666666704047827 */ /* 0x000fc800078e02ff */
[----:B------:R-:W-:Y:S01]  /*8670*/  IMAD.MOV.U32 R18, RZ, RZ, 0x1 ;  /* 0x00000001ff127424 */ /* 0x000fe200078e00ff */
[----:B------:R-:W-:Y:S01]  /*8680*/  SHF.R.U32.HI R5, RZ, 0x1f, R4 ;  /* 0x0000001fff057819 */ /* 0x000fe20000011604 */
[----:B------:R-:W-:Y:S02]  /*8690*/  IMAD.MOV.U32 R13, RZ, RZ, RZ ;  /* 0x000000ffff0d7224 */ /* 0x000fe400078e00ff */
[----:B------:R-:W-:Y:S01]  /*86a0*/  IMAD.MOV.U32 R11, RZ, RZ, RZ ;  /* 0x000000ffff0b7224 */ /* 0x000fe200078e00ff */
[----:B------:R-:W-:-:S04]  /*86b0*/  LEA.HI.SX32 R4, R4, R5, 0x1b ;  /* 0x0000000504047211 */ /* 0x000fc800078fdaff */
[----:B------:R-:W-:-:S04]  /*86c0*/  VIADDMNMX R9, R4, -R9, 0x1, !PT ;  /* 0x0000000104097446 */ /* 0x000fc80007800909 */
[----:B------:R-:W-:Y:S02]  /*86d0*/  LOP3.LUT R10, R9, 0x1, RZ, 0xc0, !PT ;  /* 0x00000001090a7812 */ /* 0x000fe400078ec0ff */
[----:B-1----:R-:W-:Y:S01]  /*86e0*/  LOP3.LUT R12, R8, 0x1f, RZ, 0xc0, !PT ;  /* 0x0000001f080c7812 */ /* 0x002fe200078ec0ff */
[----:B------:R-:W-:Y:S06]  /*86f0*/  @!P1 BRA `(.L_x_3667) ;  /* 0x00000008006c9947 */ /* 0x000fec0003800000 */
[----:B------:R-:W-:Y:S02]  /*8700*/  IMAD.IADD R9, R9, 0x1, -R10 ;  /* 0x0000000109097824 */ /* 0x000fe400078e0a0a */
[----:B------:R-:W-:Y:S02]  /*8710*/  IMAD.MOV.U32 R18, RZ, RZ, 0x1 ;  /* 0x00000001ff127424 */ /* 0x000fe400078e00ff */
[----:B------:R-:W-:-:S07]  /*8720*/  IMAD.MOV.U32 R11, RZ, RZ, RZ ;  /* 0x000000ffff0b7224 */ /* 0x000fce00078e00ff */
.L_x_3676:
[----:B------:R-:W-:-:S04]  /*8730*/  SHF.L.U32 R21, R18, 0x1f, RZ ;  /* 0x0000001f12157819 */ /* 0x000fc800000006ff */
[----:B-1----:R-:W1:Y:S02]  /*8740*/  SYNCS.PHASECHK.TRANS64.TRYWAIT P1, [R20+URZ+0x38840], R21 ;  /* 0x03884015140075a7 */ /* 0x002e64000802017f */
[----:B-12---:R-:W-:Y:S05]  /*8750*/  @!P1 BRA `(.L_x_3668) ;  /* 0x0000001400749947 */ /* 0x006fea0003800000 */
.L_x_3693:
[----:B------:R-:W-:Y:S05]  /*8760*/  @P0 BRA `(.L_x_3669) ;  /* 0x0000000000140947 */ /* 0x000fea0003800000 */
[----:B------:R-:W-:Y:S01]  /*8770*/  ISETP.NE.AND P1, PT, R12, RZ, PT ;  /* 0x000000ff0c00720c */ /* 0x000fe20003f25270 */
[----:B------:R-:W-:-:S04]  /*8780*/  IMAD.MOV.U32 R3, RZ, RZ, 0x5140 ;  /* 0x00005140ff037424 */ /* 0x000fc800078e00ff */
[----:B------:R2:W-:Y:S08]  /*8790*/  SYNCS.ARRIVE.TRANS64 RZ, [R20+URZ+0x38830], R3 ;  /* 0x0388300314ff79a7 */ /* 0x0005f0000800003f */
[----:B------:R-:W-:Y:S05]  /*87a0*/  @!P1 BRA `(.L_x_3669) ;  /* 0x0000000000049947 */ /* 0x000fea0003800000 */
[----:B------:R-:W-:Y:S01]  /*87b0*/  BPT.TRAP 0x1 ;  /* 0x000000040000795c */ /* 0x000fe20000300000 */
.L_x_3669:
[----:B------:R-:W3:Y:S01]  /*87c0*/  LDC.64 R14, c[0x0][0x728] ;  /* 0x0001ca00ff0e7b82 */ /* 0x000ee20000000a00 */
[----:B------:R-:W-:Y:S01]  /*87d0*/  IMAD R8, R11, 0x50, RZ ;  /* 0x000000500b087824 */ /* 0x000fe200078e02ff */
[----:B------:R-:W-:Y:S01]  /*87e0*/  R2UR UR10, R20 ;  /* 0x00000000140a72ca */ /* 0x000fe200000e0000 */
[----:B------:R-:W-:Y:S01]  /*87f0*/  UMOV UR8, 0x0 ;  /* 0x0000000000087882 */ /* 0x000fe20000000000 */
[----:B------:R-:W-:Y:S01]  /*8800*/  UMOV UR9, 0x14f00000 ;  /* 0x14f0000000097882 */ /* 0x000fe20000000000 */
[----:B------:R-:W-:Y:S01]  /*8810*/  UMOV UR18, URZ ;  /* 0x0000003f00127c82 */ /* 0x000fe20008000000 */
[C---:B------:R-:W-:Y:S01]  /*8820*/  IADD3 R0, P1, R8.reuse, R6, RZ ;  /* 0x0000000608007210 */ /* 0x040fe20007f3e0ff */
[----:B------:R-:W-:Y:S01]  /*8830*/  UMOV UR26, 0x40 ;  /* 0x00000040001a7882 */ /* 0x000fe20000000000 */
[----:B------:R-:W4:Y:S01]  /*8840*/  LDC.64 R4, c[0x0][0x198] ;  /* 0x00006600ff047b82 */ /* 0x000f220000000a00 */
        /* <DEDUP_REMOVED lines=14> */
[----:B----4-:R-:W-:Y:S02]  /*8930*/  IMAD.MOV.U32 R17, RZ, RZ, R4 ;  /* 0x000000ffff117224 */ /* 0x010fe400078e0004 */
        /* <DEDUP_REMOVED lines=10> */
[----:B------:R-:W4:Y:S02]  /*89e0*/  SYNCS.PHASECHK.TRANS64.TRYWAIT P1, [R20+URZ+0x38828], R21 ;  /* 0x03882815140075a7 */ /* 0x000f24000802017f */
[----:B---34-:R-:W-:Y:S05]  /*89f0*/  @!P1 BRA `(.L_x_3670) ;  /* 0x0000001000e09947 */ /* 0x018fea0003800000 */
.L_x_3694:
[----:B------:R-:W-:Y:S05]  /*8a00*/  @P0 BRA `(.L_x_3671) ;  /* 0x0000000000140947 */ /* 0x000fea0003800000 */
[----:B------:R-:W-:Y:S01]  /*8a10*/  ISETP.NE.AND P1, PT, R12, RZ, PT ;  /* 0x000000ff0c00720c */ /* 0x000fe20003f25270 */
[----:B------:R-:W-:-:S04]  /*8a20*/  IMAD.MOV.U32 R0, RZ, RZ, 0x5140 ;  /* 0x00005140ff007424 */ /* 0x000fc800078e00ff */
[----:B------:R4:W-:Y:S08]  /*8a30*/  SYNCS.ARRIVE.TRANS64 RZ, [R20+URZ+0x38818], R0 ;  /* 0x0388180014ff79a7 */ /* 0x0009f0000800003f */
[----:B------:R-:W-:Y:S05]  /*8a40*/  @!P1 BRA `(.L_x_3671) ;  /* 0x0000000000049947 */ /* 0x000fea0003800000 */
[----:B------:R-:W-:Y:S01]  /*8a50*/  BPT.TRAP 0x1 ;  /* 0x000000040000795c */ /* 0x000fe20000300000 */
.L_x_3671:
[----:B----4-:R-:W-:Y:S01]  /*8a60*/  VIADD R0, R8, 0x50 ;  /* 0x0000005008007836 */ /* 0x010fe20000000000 */
[----:B------:R-:W-:Y:S01]  /*8a70*/  IADD3 R2, P1, R17, 0xf0, RZ ;  /* 0x000000f011027810 */ /* 0x000fe20007f3e0ff */
[----:B------:R-:W-:Y:S01]  /*8a80*/  UMOV UR8, 0x0 ;  /* 0x0000000000087882 */ /* 0x000fe20000000000 */
[----:B------:R-:W-:Y:S01]  /*8a90*/  R2UR UR16, R20 ;  /* 0x00000000141072ca */ /* 0x000fe200000e0000 */
[----:B------:R-:W-:Y:S01]  /*8aa0*/  UMOV UR9, 0x14f00000 ;  /* 0x14f0000000097882 */ /* 0x000fe20000000000 */
[----:B------:R-:W-:Y:S01]  /*8ab0*/  R2UR UR27, R0 ;  /* 0x00000000001b72ca */ /* 0x000fe200000e0000 */
[----:B--2---:R-:W-:Y:S01]  /*8ac0*/  IMAD.X R3, RZ, RZ, R16, P1 ;  /* 0x000000ffff037224 */ /* 0x004fe200008e0610 */
        /* <DEDUP_REMOVED lines=19> */
[----:B--2-4-:R-:W-:Y:S05]  /*8c00*/  @!P1 BRA `(.L_x_3672) ;  /* 0x0000001000709947 */ /* 0x014fea0003800000 */
.L_x_3695:
        /* <DEDUP_REMOVED lines=9> */
.L_x_3673:
        /* <DEDUP_REMOVED lines=31> */
.L_x_3697:
[----:B------:R-:W-:Y:S05]  /*8e90*/  @P0 BRA `(.L_x_3675) ;  /* 0x0000000000140947 */ /* 0x000fea0003800000 */
[----:B------:R-:W-:Y:S01]  /*8ea0*/  ISETP.NE.AND P1, PT, R12, RZ, PT ;  /* 0x000000ff0c00720c */ /* 0x000fe20003f25270 */
[----:B-1----:R-:W-:-:S04]  /*8eb0*/  IMAD.MOV.U32 R5, RZ, RZ, 0x5140 ;  /* 0x00005140ff057424 */ /* 0x002fc800078e00ff */
[----:B------:R2:W-:Y:S08]  /*8ec0*/  SYNCS.ARRIVE.TRANS64 RZ, [R20+URZ+0x38810], R5 ;  /* 0x0388100514ff79a7 */ /* 0x0005f0000800003f */
[----:B------:R-:W-:Y:S05]  /*8ed0*/  @!P1 BRA `(.L_x_3675) ;  /* 0x0000000000049947 */ /* 0x000fea0003800000 */
[----:B------:R-:W-:Y:S01]  /*8ee0*/  BPT.TRAP 0x1 ;  /* 0x000000040000795c */ /* 0x000fe20000300000 */
.L_x_3675:
        /* <DEDUP_REMOVED lines=13> */
[----:B------:R-:W-:Y:S01]  /*8fc0*/  UIADD3 UR27, UR27, 0xa0, URZ ;  /* 0x000000a01b1b7890 */ /* 0x000fe2000fffe03f */
[----:B------:R-:W-:Y:S01]  /*8fd0*/  VIADD R11, R11, 0x2 ;  /* 0x000000020b0b7836 */ /* 0x000fe20000000000 */
[----:B------:R-:W-:-:S02]  /*8fe0*/  UIADD3 UR24, UR16, 0x1a000, URZ ;  /* 0x0001a00010187890 */ /* 0x000fc4000fffe03f */
[----:B------:R-:W-:Y:S02]  /*8ff0*/  UIADD3 UR25, UR16, 0x38810, URZ ;  /* 0x0003881010197890 */ /* 0x000fe4000fffe03f */
[----:B------:R-:W-:Y:S02]  /*9000*/  UIADD3 UR14, UR16, 0x2e000, URZ ;  /* 0x0002e000100e7890 */ /* 0x000fe4000fffe03f */
        /* <DEDUP_REMOVED lines=8> */
[----:B---3--:R-:W-:Y:S05]  /*9090*/  @P1 BRA `(.L_x_3676) ;  /* 0xfffffff400a41947 */ /* 0x008fea000383ffff */
[----:B------:R-:W-:-:S07]  /*90a0*/  IMAD.U32 R0, RZ, RZ, UR27 ;  /* 0x0000001bff007e24 */ /* 0x000fce000f8e00ff */
.L_x_3667:
[----:B------:R-:W-:-:S13]  /*90b0*/  ISETP.NE.AND P1, PT, R10, RZ, PT ;  /* 0x000000ff0a00720c */ /* 0x000fda0003f25270 */
[----:B------:R-:W-:Y:S05]  /*90c0*/  @!P1 BRA `(.L_x_3666) ;  /* 0x0000000400289947 */ /* 0x000fea0003800000 */
[----:B------:R-:W-:-:S04]  /*90d0*/  SHF.L.U32 R9, R18, 0x1f, RZ ;  /* 0x0000001f12097819 */ /* 0x000fc800000006ff */
[----:B------:R-:W3:Y:S02]  /*90e0*/  SYNCS.PHASECHK.TRANS64.TRYWAIT P1, [R20+URZ+0x38840], R9 ;  /* 0x03884009140075a7 */ /* 0x000ee4000802017f */
[----:B---3--:R-:W-:Y:S05]  /*90f0*/  @!P1 BRA `(.L_x_3677) ;  /* 0x0000000c00609947 */ /* 0x008fea0003800000 */
.L_x_3698:
[----:B------:R-:W-:Y:S05]  /*9100*/  @P0 BRA `(.L_x_3678) ;  /* 0x0000000000140947 */ /* 0x000fea0003800000 */
[----:B------:R-:W-:Y:S01]  /*9110*/  ISETP.NE.AND P1, PT, R12, RZ, PT ;  /* 0x000000ff0c00720c */ /* 0x000fe20003f25270 */
[----:B-12---:R-:W-:-:S04]  /*9120*/  IMAD.MOV.U32 R5, RZ, RZ, 0x5140 ;  /* 0x00005140ff057424 */ /* 0x006fc800078e00ff */
[----:B------:R4:W-:Y:S08]  /*9130*/  SYNCS.ARRIVE.TRANS64 RZ, [R20+URZ+0x38830], R5 ;  /* 0x0388300514ff79a7 */ /* 0x0009f0000800003f */
[----:B------:R-:W-:Y:S05]  /*9140*/  @!P1 BRA `(.L_x_3678) ;  /* 0x0000000000049947 */ /* 0x000fea0003800000 */
[----:B------:R-:W-:Y:S01]  /*9150*/  BPT.TRAP 0x1 ;  /* 0x000000040000795c */ /* 0x000fe20000300000 */
.L_x_3678:
[----:B-12-4-:R-:W1:Y:S01]  /*9160*/  LDC.64 R4, c[0x0][0x728] ;  /* 0x0001ca00ff047b82 */ /* 0x016e620000000a00 */
[----:B------:R-:W-:Y:S01]  /*9170*/  IMAD R11, R11, 0x50, RZ ;  /* 0x000000500b0b7824 */ /* 0x000fe200078e02ff */
        /* <DEDUP_REMOVED lines=31> */
.L_x_3699:
[----:B------:R-:W-:Y:S05]  /*9370*/  @P0 BRA `(.L_x_3680) ;  /* 0x0000000000140947 */ /* 0x000fea0003800000 */
[----:B------:R-:W-:Y:S01]  /*9380*/  ISETP.NE.AND P0, PT, R12, RZ, PT ;  /* 0x000000ff0c00720c */ /* 0x000fe20003f05270 */
[----:B------:R-:W-:-:S04]  /*9390*/  IMAD.MOV.U32 R5, RZ, RZ, 0x5140 ;  /* 0x00005140ff057424 */ /* 0x000fc800078e00ff */
[----:B------:R2:W-:Y:S08]  /*93a0*/  SYNCS.ARRIVE.TRANS64 RZ, [R20+URZ+0x38818], R5 ;  /* 0x0388180514ff79a7 */ /* 0x0005f0000800003f */
[----:B------:R-:W-:Y:S05]  /*93b0*/  @!P0 BRA `(.L_x_3680) ;  /* 0x0000000000048947 */ /* 0x000fea0003800000 */
[----:B------:R-:W-:Y:S01]  /*93c0*/  BPT.TRAP 0x1 ;  /* 0x000000040000795c */ /* 0x000fe20000300000 */
.L_x_3680:
        /* <DEDUP_REMOVED lines=26> */
.L_x_3666:
[----:B------:R-:W-:Y:S01]  /*9570*/  IMAD R4, R13, 0x8, R20 ;  /* 0x000000080d047824 */ /* 0x000fe200078e0214 */
[----:B------:R-:W-:Y:S01]  /*9580*/  SHF.L.U32 R3, R18, 0x1f, RZ ;  /* 0x0000001f12037819 */ /* 0x000fe200000006ff */
[----:B------:R-:W4:Y:S03]  /*9590*/  S2R R2, SR_TID.X ;  /* 0x0000000000027919 */ /* 0x000f260000002100 */
[----:B------:R-:W5:Y:S01]  /*95a0*/  SYNCS.PHASECHK.TRANS64.TRYWAIT P0, [R4+URZ+0x38840], R3 ;  /* 0x03884003040075a7 */ /* 0x000f62000800017f */
[----:B----4-:R-:W-:-:S04]  /*95b0*/  LOP3.LUT R2, R2, 0x7f, RZ, 0xc0, !PT ;  /* 0x0000007f02027812 */ /* 0x010fc800078ec0ff */
[----:B------:R-:W-:Y:S01]  /*95c0*/  ISETP.NE.AND P1, PT, R2, RZ, PT ;  /* 0x000000ff0200720c */ /* 0x000fe20003f25270 */
[----:B-----5:R-:W-:-:S12]  /*95d0*/  @!P0 BRA `(.L_x_3681) ;  /* 0x0000000800508947 */ /* 0x020fd80003800000 */
.L_x_3700:
[----:B------:R-:W-:Y:S05]  /*95e0*/  @P1 BRA `(.L_x_3682) ;  /* 0x0000000000181947 */ /* 0x000fea0003800000 */
[----:B------:R-:W5:Y:S01]  /*95f0*/  S2R R2, SR_TID.X ;  /* 0x0000000000027919 */ /* 0x000f620000002100 */
[----:B----4-:R-:W-:-:S04]  /*9600*/  IMAD.MOV.U32 R3, RZ, RZ, 0x5140 ;  /* 0x00005140ff037424 */ /* 0x010fc800078e00ff */
[----:B------:R4:W-:Y:S01]  /*9610*/  SYNCS.ARRIVE.TRANS64 RZ, [R4+URZ+0x38830], R3 ;  /* 0x0388300304ff79a7 */ /* 0x0009e2000800003f */
[----:B-----5:R-:W-:-:S13]  /*9620*/  LOP3.LUT P0, RZ, R2, 0x1f, RZ, 0xc0, !PT ;  /* 0x0000001f02ff7812 */ /* 0x020fda000780c0ff */
[----:B----4-:R-:W-:Y:S05]  /*9630*/  @!P0 BRA `(.L_x_3682) ;  /* 0x0000000000048947 */ /* 0x010fea0003800000 */
[----:B------:R-:W-:Y:S01]  /*9640*/  BPT.TRAP 0x1 ;  /* 0x000000040000795c */ /* 0x000fe20000300000 */
.L_x_3682:
[----:B----4-:R-:W4:Y:S01]  /*9650*/  LDC.64 R2, c[0x0][0x728] ;  /* 0x0001ca00ff027b82 */ /* 0x010f220000000a00 */
[----:B------:R-:W-:Y:S01]  /*9660*/  IADD3 R6, P0, R0, R6, RZ ;  /* 0x0000000600067210 */ /* 0x000fe20007f1e0ff */
[----:B------:R-:W-:Y:S01]  /*9670*/  UMOV UR8, 0x0 ;  /* 0x0000000000087882 */ /* 0x000fe20000000000 */
[----:B------:R-:W-:Y:S01]  /*9680*/  R2UR UR25, R4 ;  /* 0x00000000041972ca */ /* 0x000fe200000e0000 */
[C-C-:B------:R-:W-:Y:S01]  /*9690*/  IMAD R4, R13.reuse, 0x5000, R20.reuse ;  /* 0x000050000d047824 */ /* 0x140fe200078e0214 */
[C---:B------:R-:W-:Y:S01]  /*96a0*/  LEA.HI.X.SX32 R19, R0.reuse, R19, 0x1, P0 ;  /* 0x0000001300137211 */ /* 0x040fe200000f0eff */
[C---:B-123--:R-:W-:Y:S01]  /*96b0*/  IMAD R20, R13.reuse, 0x200, R20 ;  /* 0x000002000d147824 */ /* 0x04efe200078e0214 */
        /* <DEDUP_REMOVED lines=9> */
[----:B------:R-:W-:Y:S01]  /*9750*/  UIADD3 UR25, UR25, 0x38830, URZ ;  /* 0x0003883019197890 */ /* 0x000fe2000fffe03f */
[----:B------:R-:W-:-:S03]  /*9760*/  VIADD R0, R13, 0x1 ;  /* 0x000000010d007836 */ /* 0x000fc60000000000 */
[----:B------:R-:W-:Y:S02]  /*9770*/  UMOV UR19, UR27 ;  /* 0x0000001b00137c82 */ /* 0x000fe40008000000 */
[----:B------:R-:W-:Y:S01]  /*9780*/  UIADD3 UR24, UR16, 0x24000, URZ ;  /* 0x0002400010187890 */ /* 0x000fe2000fffe03f */
[C---:B----4-:R-:W-:Y:S01]  /*9790*/  LEA R2, P0, R6.reuse, R2, 0x2 ;  /* 0x0000000206027211 */ /* 0x050fe200078010ff */
        /* <DEDUP_REMOVED lines=9> */
[----:B------:R-:W-:Y:S02]  /*9830*/  R2UR UR15, R3 ;  /* 0x00000000030f72ca */ /* 0x000fe400000e0000 */
[----:B------:R-:W-:Y:S02]  /*9840*/  ISETP.NE.AND P0, PT, R0, 0x2, PT ;  /* 0x000000020000780c */ /* 0x000fe40003f05270 */
[----:B------:R-:W-:Y:S02]  /*9850*/  R2UR UR7, R16 ;  /* 0x00000000100772ca */ /* 0x000fe400000e0000 */
[----:B------:R-:W-:Y:S02]  /*9860*/  SEL R3, RZ, 0x1, P0 ;  /* 0x00000001ff037807 */ /* 0x000fe40000000000 */
[----:B------:R-:W-:-:S02]  /*9870*/  SEL R0, R0, RZ, P0 ;  /* 0x000000ff00007207 */ /* 0x000fc40000000000 */
[----:B------:R-:W-:-:S07]  /*9880*/  LOP3.LUT R18, R18, R3, RZ, 0x3c, !PT ;  /* 0x0000000312127212 */ /* 0x000fce00078e3cff */
[----:B------:R1:W-:Y:S01]  /*9890*/  UTMALDG.4D [UR24], [UR6], desc[UR8] ;  /* 0x00000818060075b4 */ /* 0x0003e20008019000 */
[----:B------:R1:W-:Y:S01]  /*98a0*/  UTMALDG.4D [UR16], [UR6], desc[UR8] ;  /* 0x00000810060075b4 */ /* 0x0003e20008019000 */
[----:B------:R1:W-:Y:S02]  /*98b0*/  UBLKCP.S.G [UR10], [UR14], UR13 ;  /* 0x0000000a0e0073ba */ /* 0x0003e4000800020d */
[----:B-1----:R-:W-:Y:S01]  /*98c0*/  NOP ;  /* 0x0000000000007918 */ /* 0x002fe20000000000 */
.L_x_3663:
[----:B------:R-:W-:Y:S05]  /*98d0*/  BSYNC B0 ;  /* 0x0000000000007941 */ /* 0x000fea0003800000 */
.L_x_3662:
[----:B------:R-:W-:-:S03]  /*98e0*/  UMOV UR6, 0xffffffff ;  /* 0xffffffff00067882 */ /* 0x000fc60000000000 */
[----:B------:R-:W-:Y:S05]  /*98f0*/  BRA.DIV UR6, `(.L_x_3683) ;  /* 0x00000006069c7947 */ /* 0x000fea000b800000 */
[----:B------:R-:W-:-:S13]  /*9900*/  ELECT P0, URZ, PT ;  /* 0x00000000003f782f */ /* 0x000fda0003800000 */
.L_x_3703:
[----:B------:R-:W-:Y:S05]  /*9910*/  @!P0 BRA `(.L_x_3615) ;  /* 0x0000000000848947 */ /* 0x000fea0003800000 */
[----:B------:R-:W2:Y:S02]  /*9920*/  LDL.LU R2, [R1] ;  /* 0x0000000001027983 */ /* 0x000ea40000300800 */
[----:B--2---:R-:W-:-:S04]  /*9930*/  LOP3.LUT R2, R2, 0x2, RZ, 0xfc, !PT ;  /* 0x0000000202027812 */ /* 0x004fc800078efcff */
[----:B------:R-:W-:-:S13]  /*9940*/  ISETP.NE.AND P0, PT, R2, 0x3, PT ;  /* 0x000000030200780c */ /* 0x000fda0003f05270 */
[----:B------:R-:W-:Y:S05]  /*9950*/  @!P0 BRA `(.L_x_3684) ;  /* 0x0000000000048947 */ /* 0x000fea0003800000 */
[----:B------:R-:W-:Y:S01]  /*9960*/  BPT.TRAP 0x1 ;  /* 0x000000040000795c */ /* 0x000fe20000300000 */
.L_x_3684:
        /* <DEDUP_REMOVED lines=15> */
.L_x_3704:
[----:B------:R-:W2:Y:S02]  /*9a60*/  SYNCS.PHASECHK.TRANS64.TRYWAIT P1, [R3+URZ], R2 ;  /* 0x00000002030075a7 */ /* 0x000ea4000802017f */
[----:B--2---:R-:W-:Y:S05]  /*9a70*/  @!P1 BRA `(.L_x_3686) ;  /* 0x0000000400749947 */ /* 0x004fea0003800000 */
.L_x_3705:
[----:B------:R-:W-:Y:S05]  /*9a80*/  @!P0 BRA `(.L_x_3687) ;  /* 0x0000000000048947 */ /* 0x000fea0003800000 */
[----:B------:R-:W-:Y:S01]  /*9a90*/  BPT.TRAP 0x1 ;  /* 0x000000040000795c */ /* 0x000fe20000300000 */
.L_x_3687:
[----:B--2---:R-:W-:-:S04]  /*9aa0*/  VIADD R3, R8, 0x38840 ;  /* 0x0003884008037836 */ /* 0x004fc80000000000 */
[----:B------:R-:W-:-:S04]  /*9ab0*/  IMAD R5, R0, 0x8, R3 ;  /* 0x0000000800057824 */ /* 0x000fc800078e0203 */
[----:B------:R-:W2:Y:S02]  /*9ac0*/  SYNCS.PHASECHK.TRANS64.TRYWAIT P0, [R5+URZ], R4 ;  /* 0x00000004050075a7 */ /* 0x000ea4000800017f */
[----:B--2---:R-:W-:Y:S05]  /*9ad0*/  @!P0 BRA `(.L_x_3688) ;  /* 0x0000000400708947 */ /* 0x004fea0003800000 */
.L_x_3706:
[----:B------:R-:W-:-:S07]  /*9ae0*/  IMAD R3, R6, 0x8, R3 ;  /* 0x0000000806037824 */ /* 0x000fce00078e0203 */
.L_x_3689:
[----:B---3--:R3:W4:Y:S02]  /*9af0*/  SYNCS.PHASECHK.TRANS64.TRYWAIT P0, [R3+URZ], R2 ;  /* 0x00000002030075a7 */ /* 0x008724000800017f */
[----:B----4-:R-:W-:Y:S05]  /*9b00*/  @!P0 NANOSLEEP.SYNCS 0x989680 ;  /* 0x009896800000895d */ /* 0x010fea0003900000 */
[----:B------:R-:W4:Y:S02]  /*9b10*/  @!P0 SYNCS.PHASECHK.TRANS64 P0, [R3+URZ], R2 ;  /* 0x00000002030085a7 */ /* 0x000f24000800007f */
[----:B----4-:R-:W-:Y:S05]  /*9b20*/  @!P0 BRA `(.L_x_3689) ;  /* 0xfffffffc00f08947 */ /* 0x010fea000383ffff */
.L_x_3615:
[----:B------:R-:W-:Y:S05]  /*9b30*/  BSYNC B6 ;  /* 0x0000000000067941 */ /* 0x000fea0003800000 */
.L_x_3612:
[----:B------:R-:W-:Y:S05]  /*9b40*/  EXIT ;  /* 0x000000000000794d */ /* 0x000fea0003800000 */
.L_x_3620:
[----:B------:R-:W-:Y:S02]  /*9b50*/  IMAD.MOV.U32 R12, RZ, RZ, RZ ;  /* 0x000000ffff0c7224 */ /* 0x000fe400078e00ff */
[----:B------:R-:W-:Y:S02]  /*9b60*/  IMAD.MOV.U32 R11, RZ, RZ, 0x1f ;  /* 0x0000001fff0b7424 */ /* 0x000fe400078e00ff */
[----:B------:R-:W-:-:S07]  /*9b70*/  IMAD.MOV.U32 R15, RZ, RZ, -0x1 ;  /* 0xffffffffff0f7424 */ /* 0x000fce00078e00ff */
[----:B------:R-:W-:Y:S05]  /*9b80*/  WARPSYNC.COLLECTIVE R15, `(.L_x_3690) ;  /* 0x000000000f087348 */ /* 0x000fea0003c00000 */
[----:B------:R1:W2:Y:S02]  /*9b90*/  SHFL.IDX P6, R14, R13, R12, R11 ;  /* 0x0000000c0d0e7389 */ /* 0x0002a400000c000b */
[----:B-12---:R-:W-:Y:S01]  /*9ba0*/  ENDCOLLECTIVE ;  /* 0x000000000000791b */ /* 0x006fe20003800000 */
.L_x_3690:
[----:B------:R-:W-:Y:S05]  /*9bb0*/  BRA `(.L_x_3691) ;  /* 0xffffff7000007947 */ /* 0x000fea000383ffff */
.L_x_3622:
        /* <DEDUP_REMOVED lines=8> */
.L_x_3627:
[----:B---3--:R3:W4:Y:S02]  /*9c40*/  SYNCS.PHASECHK.TRANS64.TRYWAIT P1, [R3+URZ+0x38810], R152 ;  /* 0x03881098030075a7 */ /* 0x008724000802017f */
[----:B----4-:R-:W-:Y:S05]  /*9c50*/  @!P1 NANOSLEEP.SYNCS 0x989680 ;  /* 0x009896800000995d */ /* 0x010fea0003900000 */
[----:B------:R-:W4:Y:S02]  /*9c60*/  @!P1 SYNCS.PHASECHK.TRANS64 P1, [R3+URZ+0x38810], R152 ;  /* 0x03881098030095a7 */ /* 0x000f24000802007f */
[----:B----4-:R-:W-:Y:S05]  /*9c70*/  @!P1 BRA `(.L_x_3627) ;  /* 0xfffffffc00f09947 */ /* 0x010fea000383ffff */
[----:B------:R-:W-:Y:S05]  /*9c80*/  BRA `(.L_x_3626) ;  /* 0xffffff78002c7947 */ /* 0x000fea000383ffff */
.L_x_3631:
[----:B------:R1:W1:Y:S02]  /*9c90*/  SYNCS.PHASECHK.TRANS64.TRYWAIT P1, [R3+URZ+0x38830], R152 ;  /* 0x03883098030075a7 */ /* 0x000264000802017f */
[----:B-1----:R-:W-:Y:S05]  /*9ca0*/  @!P1 NANOSLEEP.SYNCS 0x989680 ;  /* 0x009896800000995d */ /* 0x002fea0003900000 */
[----:B------:R-:W1:Y:S02]  /*9cb0*/  @!P1 SYNCS.PHASECHK.TRANS64 P1, [R3+URZ+0x38830], R152 ;  /* 0x03883098030095a7 */ /* 0x000e64000802007f */
[----:B-1----:R-:W-:Y:S05]  /*9cc0*/  @!P1 BRA `(.L_x_3631) ;  /* 0xfffffffc00f09947 */ /* 0x002fea000383ffff */
[----:B------:R-:W-:Y:S05]  /*9cd0*/  BRA `(.L_x_3630) ;  /* 0xffffff8800b87947 */ /* 0x000fea000383ffff */
.L_x_3664:
[----:B-1----:R1:W2:Y:S02]  /*9ce0*/  SYNCS.PHASECHK.TRANS64.TRYWAIT P1, [R20+URZ+0x38820], R3 ;  /* 0x03882003140075a7 */ /* 0x0022a4000802017f */
[----:B--2---:R-:W-:Y:S05]  /*9cf0*/  @!P1 NANOSLEEP.SYNCS 0x989680 ;  /* 0x009896800000995d */ /* 0x004fea0003900000 */
[----:B------:R-:W2:Y:S02]  /*9d00*/  @!P1 SYNCS.PHASECHK.TRANS64 P1, [R20+URZ+0x38820], R3 ;  /* 0x03882003140095a7 */ /* 0x000ea4000802007f */
[----:B--2---:R-:W-:Y:S05]  /*9d10*/  @!P1 BRA `(.L_x_3664) ;  /* 0xfffffffc00f09947 */ /* 0x004fea000383ffff */
[----:B------:R-:W-:Y:S05]  /*9d20*/  BRA `(.L_x_3692) ;  /* 0xffffffe400087947 */ /* 0x000fea000383ffff */
.L_x_3668:
[----:B-1----:R1:W2:Y:S02]  /*9d30*/  SYNCS.PHASECHK.TRANS64.TRYWAIT P1, [R20+URZ+0x38840], R21 ;  /* 0x03884015140075a7 */ /* 0x0022a4000802017f */
[----:B--2---:R-:W-:Y:S05]  /*9d40*/  @!P1 NANOSLEEP.SYNCS 0x989680 ;  /* 0x009896800000995d */ /* 0x004fea0003900000 */
[----:B------:R-:W2:Y:S02]  /*9d50*/  @!P1 SYNCS.PHASECHK.TRANS64 P1, [R20+URZ+0x38840], R21 ;  /* 0x03884015140095a7 */ /* 0x000ea4000802007f */
[----:B--2---:R-:W-:Y:S05]  /*9d60*/  @!P1 BRA `(.L_x_3668) ;  /* 0xfffffffc00f09947 */ /* 0x004fea000383ffff */
[----:B------:R-:W-:Y:S05]  /*9d70*/  BRA `(.L_x_3693) ;  /* 0xffffffe800787947 */ /* 0x000fea000383ffff */
.L_x_3670:
[----:B---3--:R3:W4:Y:S02]  /*9d80*/  SYNCS.PHASECHK.TRANS64.TRYWAIT P1, [R20+URZ+0x38828], R21 ;  /* 0x03882815140075a7 */ /* 0x008724000802017f */
[----:B----4-:R-:W-:Y:S05]  /*9d90*/  @!P1 NANOSLEEP.SYNCS 0x989680 ;  /* 0x009896800000995d */ /* 0x010fea0003900000 */
[----:B------:R-:W4:Y:S02]  /*9da0*/  @!P1 SYNCS.PHASECHK.TRANS64 P1, [R20+URZ+0x38828], R21 ;  /* 0x03882815140095a7 */ /* 0x000f24000802007f */
[----:B----4-:R-:W-:Y:S05]  /*9db0*/  @!P1 BRA `(.L_x_3670) ;  /* 0xfffffffc00f09947 */ /* 0x010fea000383ffff */
[----:B------:R-:W-:Y:S05]  /*9dc0*/  BRA `(.L_x_3694) ;  /* 0xffffffec000c7947 */ /* 0x000fea000383ffff */
.L_x_3672:
[----:B--2---:R2:W4:Y:S02]  /*9dd0*/  SYNCS.PHASECHK.TRANS64.TRYWAIT P1, [R20+URZ+0x38848], R21 ;  /* 0x03884815140075a7 */ /* 0x004524000802017f */
[----:B----4-:R-:W-:Y:S05]  /*9de0*/  @!P1 NANOSLEEP.SYNCS 0x989680 ;  /* 0x009896800000995d */ /* 0x010fea0003900000 */
[----:B------:R-:W4:Y:S02]  /*9df0*/  @!P1 SYNCS.PHASECHK.TRANS64 P1, [R20+URZ+0x38848], R21 ;  /* 0x03884815140095a7 */ /* 0x000f24000802007f */
[----:B----4-:R-:W-:Y:S05]  /*9e00*/  @!P1 BRA `(.L_x_3672) ;  /* 0xfffffffc00f09947 */ /* 0x010fea000383ffff */
[----:B------:R-:W-:Y:S05]  /*9e10*/  BRA `(.L_x_3695) ;  /* 0xffffffec007c7947 */ /* 0x000fea000383ffff */
.L_x_3674:
[----:B------:R-:W-:-:S07]  /*9e20*/  SHF.L.U32 R5, R18, 0x1f, RZ ;  /* 0x0000001f12057819 */ /* 0x000fce00000006ff */
.L_x_3696:
[----:B-1----:R1:W2:Y:S02]  /*9e30*/  SYNCS.PHASECHK.TRANS64.TRYWAIT P1, [R20+URZ+0x38820], R5 ;  /* 0x03882005140075a7 */ /* 0x0022a4000802017f */
[----:B--2---:R-:W-:Y:S05]  /*9e40*/  @!P1 NANOSLEEP.SYNCS 0x989680 ;  /* 0x009896800000995d */ /* 0x004fea0003900000 */
[----:B------:R-:W2:Y:S02]  /*9e50*/  @!P1 SYNCS.PHASECHK.TRANS64 P1, [R20+URZ+0x38820], R5 ;  /* 0x03882005140095a7 */ /* 0x000ea4000802007f */
[----:B--2---:R-:W-:Y:S05]  /*9e60*/  @!P1 BRA `(.L_x_3696) ;  /* 0xfffffffc00f09947 */ /* 0x004fea000383ffff */
[----:B------:R-:W-:Y:S05]  /*9e70*/  BRA `(.L_x_3697) ;  /* 0xfffffff000047947 */ /* 0x000fea000383ffff */
.L_x_3677:
[----:B---3--:R3:W4:Y:S02]  /*9e80*/  SYNCS.PHASECHK.TRANS64.TRYWAIT P1, [R20+URZ+0x38840], R9 ;  /* 0x03884009140075a7 */ /* 0x008724000802017f */
[----:B----4-:R-:W-:Y:S05]  /*9e90*/  @!P1 NANOSLEEP.SYNCS 0x989680 ;  /* 0x009896800000995d */ /* 0x010fea0003900000 */
[----:B------:R-:W4:Y:S02]  /*9ea0*/  @!P1 SYNCS.PHASECHK.TRANS64 P1, [R20+URZ+0x38840], R9 ;  /* 0x03884009140095a7 */ /* 0x000f24000802007f */
[----:B----4-:R-:W-:Y:S05]  /*9eb0*/  @!P1 BRA `(.L_x_3677) ;  /* 0xfffffffc00f09947 */ /* 0x010fea000383ffff */
[----:B------:R-:W-:Y:S05]  /*9ec0*/  BRA `(.L_x_3698) ;  /* 0xfffffff0008c7947 */ /* 0x000fea000383ffff */
.L_x_3679:
[----:B-1----:R1:W2:Y:S02]  /*9ed0*/  SYNCS.PHASECHK.TRANS64.TRYWAIT P1, [R20+URZ+0x38828], R9 ;  /* 0x03882809140075a7 */ /* 0x0022a4000802017f */
[----:B--2---:R-:W-:Y:S05]  /*9ee0*/  @!P1 NANOSLEEP.SYNCS 0x989680 ;  /* 0x009896800000995d */ /* 0x004fea0003900000 */
[----:B------:R-:W2:Y:S02]  /*9ef0*/  @!P1 SYNCS.PHASECHK.TRANS64 P1, [R20+URZ+0x38828], R9 ;  /* 0x03882809140095a7 */ /* 0x000ea4000802007f */
[----:B--2---:R-:W-:Y:S05]  /*9f00*/  @!P1 BRA `(.L_x_3679) ;  /* 0xfffffffc00f09947 */ /* 0x004fea000383ffff */
[----:B------:R-:W-:Y:S05]  /*9f10*/  BRA `(.L_x_3699) ;  /* 0xfffffff400147947 */ /* 0x000fea000383ffff */
.L_x_3681:
[----:B----4-:R4:W1:Y:S02]  /*9f20*/  SYNCS.PHASECHK.TRANS64.TRYWAIT P0, [R4+URZ+0x38840], R3 ;  /* 0x03884003040075a7 */ /* 0x010864000800017f */
[----:B-1----:R-:W-:Y:S05]  /*9f30*/  @!P0 NANOSLEEP.SYNCS 0x989680 ;  /* 0x009896800000895d */ /* 0x002fea0003900000 */
[----:B------:R-:W1:Y:S02]  /*9f40*/  @!P0 SYNCS.PHASECHK.TRANS64 P0, [R4+URZ+0x38840], R3 ;  /* 0x03884003040085a7 */ /* 0x000e64000800007f */
[----:B-1----:R-:W-:Y:S05]  /*9f50*/  @!P0 BRA `(.L_x_3681) ;  /* 0xfffffffc00f08947 */ /* 0x002fea000383ffff */
[----:B------:R-:W-:Y:S05]  /*9f60*/  BRA `(.L_x_3700) ;  /* 0xfffffff4009c7947 */ /* 0x000fea000383ffff */
.L_x_3683:
[----:B------:R-:W-:Y:S01]  /*9f70*/  BSSY B0, `(.L_x_3701) ;  /* 0x0000006000007945 */ /* 0x000fe20003800000 */
[----:B------:R-:W-:-:S07]  /*9f80*/  IMAD.MOV.U32 R15, RZ, RZ, -0x1 ;  /* 0xffffffffff0f7424 */ /* 0x000fce00078e00ff */
[----:B------:R-:W-:Y:S05]  /*9f90*/  WARPSYNC.COLLECTIVE R15, `(.L_x_3702) ;  /* 0x000000000f0c7348 */ /* 0x000fea0003c00000 */
[----:B------:R-:W-:Y:S02]  /*9fa0*/  ELECT P6, UR62, PT ;  /* 0x00000000003e782f */ /* 0x000fe400038c0000 */
[----:B------:R-:W-:Y:S01]  /*9fb0*/  MOV R14, UR62 ;  /* 0x0000003e000e7c02 */ /* 0x000fe20008000f00 */
[----:B------:R-:W-:Y:S10]  /*9fc0*/  ENDCOLLECTIVE ;  /* 0x000000000000791b */ /* 0x000ff40003800000 */
.L_x_3702:
[----:B------:R-:W-:Y:S05]  /*9fd0*/  BSYNC B0 ;  /* 0x0000000000007941 */ /* 0x000fea0003800000 */
.L_x_3701:
[----:B------:R-:W-:Y:S01]  /*9fe0*/  PLOP3.LUT P0, PT, P6, PT, PT, 0x80, 0x0 ;  /* 0x000000000000781c */ /* 0x000fe2000370f070 */
[----:B------:R-:W-:-:S12]  /*9ff0*/  BRA `(.L_x_3703) ;  /* 0xfffffff800447947 */ /* 0x000fd8000383ffff */
.L_x_3685:
[----:B-1----:R1:W2:Y:S02]  /*a000*/  SYNCS.PHASECHK.TRANS64.TRYWAIT P1, [R7+URZ], R4 ;  /* 0x00000004070075a7 */ /* 0x0022a4000802017f */
[----:B--2---:R-:W-:Y:S05]  /*a010*/  @!P1 NANOSLEEP.SYNCS 0x989680 ;  /* 0x009896800000995d */ /* 0x004fea0003900000 */
[----:B------:R-:W2:Y:S02]  /*a020*/  @!P1 SYNCS.PHASECHK.TRANS64 P1, [R7+URZ], R4 ;  /* 0x00000004070095a7 */ /* 0x000ea4000802007f */
[----:B--2---:R-:W-:Y:S05]  /*a030*/  @!P1 BRA `(.L_x_3685) ;  /* 0xfffffffc00f09947 */ /* 0x004fea000383ffff */
[----:B------:R-:W-:Y:S05]  /*a040*/  BRA `(.L_x_3704) ;  /* 0xfffffff800847947 */ /* 0x000fea000383ffff */
.L_x_3686:
[----:B--2---:R2:W3:Y:S02]  /*a050*/  SYNCS.PHASECHK.TRANS64.TRYWAIT P1, [R3+URZ], R2 ;  /* 0x00000002030075a7 */ /* 0x0044e4000802017f */
[----:B---3--:R-:W-:Y:S05]  /*a060*/  @!P1 NANOSLEEP.SYNCS 0x989680 ;  /* 0x009896800000995d */ /* 0x008fea0003900000 */
[----:B------:R-:W3:Y:S02]  /*a070*/  @!P1 SYNCS.PHASECHK.TRANS64 P1, [R3+URZ], R2 ;  /* 0x00000002030095a7 */ /* 0x000ee4000802007f */
[----:B---3--:R-:W-:Y:S05]  /*a080*/  @!P1 BRA `(.L_x_3686) ;  /* 0xfffffffc00f09947 */ /* 0x008fea000383ffff */
[----:B------:R-:W-:Y:S05]  /*a090*/  BRA `(.L_x_3705) ;  /* 0xfffffff800787947 */ /* 0x000fea000383ffff */
.L_x_3688:
[----:B--2---:R2:W3:Y:S02]  /*a0a0*/  SYNCS.PHASECHK.TRANS64.TRYWAIT P0, [R5+URZ], R4 ;  /* 0x00000004050075a7 */ /* 0x0044e4000800017f */
[----:B---3--:R-:W-:Y:S05]  /*a0b0*/  @!P0 NANOSLEEP.SYNCS 0x989680 ;  /* 0x009896800000895d */ /* 0x008fea0003900000 */
[----:B------:R-:W3:Y:S02]  /*a0c0*/  @!P0 SYNCS.PHASECHK.TRANS64 P0, [R5+URZ], R4 ;  /* 0x00000004050085a7 */ /* 0x000ee4000800007f */
[----:B---3--:R-:W-:Y:S05]  /*a0d0*/  @!P0 BRA `(.L_x_3688) ;  /* 0xfffffffc00f08947 */ /* 0x008fea000383ffff */
[----:B------:R-:W-:Y:S05]  /*a0e0*/  BRA `(.L_x_3706) ;  /* 0xfffffff8007c7947 */ /* 0x000fea000383ffff */
.L_x_3707:
        /* <DEDUP_REMOVED lines=9> */
.L_x_7314:


//--------------------- .text._ZN7cutlass13device_kernelIN5flash11enable_sm90INS1_16FlashAttnBwdSm90INS1_25CollectiveMainloopBwdSm90ILi2ELi2ELi2EN4cute5tupleIJNS5_1CILi1EEES8_S8_EEENS6_IJNS7_ILi80EEENS7_ILi128EEESB_EEENS_10bfloat16_tEfNS_4arch4Sm90ELb0ELb0ELb0ELb0ELb1ELb1ELb0ELb1ELi2ELi1ELi2ELi1ELb0EEENS1_21CollectiveEpilogueBwdISC_SD_SF_Li256ELb0ELb0ELi1EEENS1_19SingleTileSchedulerILb0ELb0ELb0ELi128EEEEEEEEEvNT_6ParamsE --------------------------
	.section	.text._ZN7cutlass13device_kernelIN5flash11enable_sm90INS1_16FlashAttnBwdSm90INS1_25CollectiveMainloopBwdSm90ILi2ELi2ELi2EN4cute5tupleIJNS5_1CILi1EEES8_S8_EEENS6_IJNS7_ILi80EEENS7_ILi128EEESB_EEENS_10bfloat16_tEfNS_4arch4Sm90ELb0ELb0ELb0ELb0ELb1ELb1ELb0ELb1ELi2ELi1ELi2ELi1ELb0EEENS1_21CollectiveEpilogueBwdISC_SD_SF_Li256ELb0ELb0ELi1EEENS1_19SingleTileSchedulerILb0ELb0ELb0ELi128EEEEEEEEEvNT_6ParamsE,"ax",@progbits
	.align	128
.text._ZN7cutlass13device_kernelIN5flash11enable_sm90INS1_16FlashAttnBwdSm90INS1_25CollectiveMainloopBwdSm90ILi2ELi2ELi2EN4cute5tupleIJNS5_1CILi1EEES8_S8_EEENS6_IJNS7_ILi80EEENS7_ILi128EEESB_EEENS_10bfloat16_tEfNS_4arch4Sm90ELb0ELb0ELb0ELb0ELb1ELb1ELb0ELb1ELi2ELi1ELi2ELi1ELb0EEENS1_21CollectiveEpilogueBwdISC_SD_SF_Li256ELb0ELb0ELi1EEENS1_19SingleTileSchedulerILb0ELb0ELb0ELi128EEEEEEEEEvNT_6ParamsE:
        .type           _ZN7cutlass13device_kernelIN5flash11enable_sm90INS1_16FlashAttnBwdSm90INS1_25CollectiveMainloopBwdSm90ILi2ELi2ELi2EN4cute5tupleIJNS5_1CILi1EEES8_S8_EEENS6_IJNS7_ILi80EEENS7_ILi128EEESB_EEENS_10bfloat16_tEfNS_4arch4Sm90ELb0ELb0ELb0ELb0ELb1ELb1ELb0ELb1ELi2ELi1ELi2ELi1ELb0EEENS1_21CollectiveEpilogueBwdISC_SD_SF_Li256ELb0ELb0ELi1EEENS1_19SingleTileSchedulerILb0ELb0ELb0ELi128EEEEEEEEEvNT_6ParamsE,@function
        .size           _ZN7cutlass13device_kernelIN5flash11enable_sm90INS1_16FlashAttnBwdSm90INS1_25CollectiveMainloopBwdSm90ILi2ELi2ELi2EN4cute5tupleIJNS5_1CILi1EEES8_S8_EEENS6_IJNS7_ILi80EEENS7_ILi128EEESB_EEENS_10bfloat16_tEfNS_4arch4Sm90ELb0ELb0ELb0ELb0ELb1ELb1ELb0ELb1ELi2ELi1ELi2ELi1ELb0EEENS1_21CollectiveEpilogueBwdISC_SD_SF_Li256ELb0ELb0ELi1EEENS1_19SingleTileSchedulerILb0ELb0ELb0ELi128EEEEEEEEEvNT_6ParamsE,(.L_x_7315 - _ZN7cutlass13device_kernelIN5flash11enable_sm90INS1_16FlashAttnBwdSm90INS1_25CollectiveMainloopBwdSm90ILi2ELi2ELi2EN4cute5tupleIJNS5_1CILi1EEES8_S8_EEENS6_IJNS7_ILi80EEENS7_ILi128EEESB_EEENS_10bfloat16_tEfNS_4arch4Sm90ELb0ELb0ELb0ELb0ELb1ELb1ELb0ELb1ELi2ELi1ELi2ELi1ELb0EEENS1_21CollectiveEpilogueBwdISC_SD_SF_Li256ELb0ELb0ELi1EEENS1_19SingleTileSchedulerILb0ELb0ELb0ELi128EEEEEEEEEvNT_6ParamsE)
        .other          _ZN7cutlass13device_kernelIN5flash11enable_sm90INS1_16FlashAttnBwdSm90INS1_25CollectiveMainloopBwdSm90ILi2ELi2ELi2EN4cute5tupleIJNS5_1CILi1EEES8_S8_EEENS6_IJNS7_ILi80EEENS7_ILi128EEESB_EEENS_10bfloat16_tEfNS_4arch4Sm90ELb0ELb0ELb0ELb0ELb1ELb1ELb0ELb1ELi2ELi1ELi2ELi1ELb0EEENS1_21CollectiveEpilogueBwdISC_SD_SF_Li256ELb0ELb0ELi1EEENS1_19SingleTileSchedulerILb0ELb0ELb0ELi128EEEEEEEEEvNT_6ParamsE,@"STO_CUDA_ENTRY STV_DEFAULT"
_ZN7cutlass13device_kernelIN5flash11enable_sm90INS1_16FlashAttnBwdSm90INS1_25CollectiveMainloopBwdSm90ILi2ELi2ELi2EN4cute5tupleIJNS5_1CILi1EEES8_S8_EEENS6_IJNS7_ILi80EEENS7_ILi128EEESB_EEENS_10bfloat16_tEfNS_4arch4Sm90ELb0ELb0ELb0ELb0ELb1ELb1ELb0ELb1ELi2ELi1ELi2ELi1ELb0EEENS1_21CollectiveEpilogueBwdISC_SD_SF_Li256ELb0ELb0ELi1EEENS1_19SingleTileSchedulerILb0ELb0ELb0ELi128EEEEEEEEEvNT_6ParamsE:
        /* <DEDUP_REMOVED lines=29> */
.L_x_3709:
[----:B------:R-:W-:Y:S05]  /*01d0*/  BSYNC B0 ;  /* 0x0000000000007941 */ /* 0x000fea0003800000 */
.L_x_3708:
        /* <DEDUP_REMOVED lines=34> */
.L_x_3710:
        /* <DEDUP_REMOVED lines=22> */
.L_x_3711:
        /* <DEDUP_REMOVED lines=8> */
.L_x_3714:
        /* <DEDUP_REMOVED lines=33> */
.L_x_3717:
        /* <DEDUP_REMOVED lines=15> */
.L_x_3716:
        /* <DEDUP_REMOVED lines=23> */
.L_x_3719:
        /* <DEDUP_REMOVED lines=15> */
.L_x_3718:
        /* <DEDUP_REMOVED lines=8> */
.L_x_3807:
        /* <DEDUP_REMOVED lines=15> */
.L_x_3721:
        /* <DEDUP_REMOVED lines=121> */
.L_x_3734:
[----:B------:R-:W2:Y:S01]  /*1440*/  LDL R3, [R1] ;  /* 0x0000000001037983 */ /* 0x000ea20000100800 */
[----:B------:R-:W-:Y:S05]  /*1450*/  YIELD ;  /* 0x0000000000007946 */ /* 0x000fea0003800000 */
[----:B--2---:R-:W-:-:S13]  /*1460*/  ISETP.NE.AND P0, PT, R3, 0x3, PT ;  /* 0x000000030300780c */ /* 0x004fda0003f05270 */
[----:B------:R-:W-:Y:S05]  /*1470*/  @!P0 BRA `(.L_x_3724) ;  /* 0x0000000000048947 */ /* 0x000fea0003800000 */
[----:B------:R-:W-:Y:S01]  /*1480*/  BPT.TRAP 0x1 ;  /* 0x000000040000795c */ /* 0x000fe20000300000 */
.L_x_3724:
        /* <DEDUP_REMOVED lines=8> */
.L_x_3725:
[----:B---3--:R-:W-:Y:S05]  /*1510*/  @P1 BRA `(.L_x_3726) ;  /* 0x0000000000081947 */ /* 0x008fea0003800000 */
[----:B------:R-:W3:Y:S02]  /*1520*/  SYNCS.PHASECHK.TRANS64.TRYWAIT P1, [R3+URZ+0x38810], R152 ;  /* 0x03881098030075a7 */ /* 0x000ee4000802017f */
[----:B---3--:R-:W-:Y:S05]  /*1530*/  @!P1 BRA `(.L_x_3727) ;  /* 0x0000008c00c89947 */ /* 0x008fea0003800000 */
.L_x_3726:
        /* <DEDUP_REMOVED lines=286> */
.L_x_3728:
[----:B------:R1:W1:Y:S01]  /*2720*/  SYNCS.PHASECHK.TRANS64.TRYWAIT P1, [R3+URZ+0x38830], R152 ;  /* 0x03883098030075a7 */ /* 0x000262000802017f */
[----:B------:R-:W-:Y:S05]  /*2730*/  @!P0 BRA `(.L_x_3729) ;  /* 0x0000000000048947 */ /* 0x000fea0003800000 */
[----:B------:R-:W-:Y:S01]  /*2740*/  BPT.TRAP 0x1 ;  /* 0x000000040000795c */ /* 0x000fe20000300000 */
.L_x_3729:
[----:B------:R-:W-:-:S05]  /*2750*/  VIADD R4, R153, 0x24000 ;  /* 0x0002400099047836 */ /* 0x000fca0000000000 */
[----:B------:R-:W-:-:S04]  /*2760*/  SHF.R.U32.HI R4, RZ, 0x4, R4 ;  /* 0x00000004ff047819 */ /* 0x000fc80000011604 */
[----:B------:R-:W-:-:S04]  /*2770*/  LOP3.LUT R4, R4, 0x3fff, RZ, 0xc0, !PT ;  /* 0x00003fff04047812 */ /* 0x000fc800078ec0ff */
[----:B------:R-:W-:Y:S01]  /*2780*/  LOP3.LUT R153, R4, 0x10000, RZ, 0xfc, !PT ;  /* 0x0001000004997812 */ /* 0x000fe200078efcff */
[----:B-1----:R-:W-:Y:S06]  /*2790*/  @P1 BRA `(.L_x_3730) ;  /* 0x0000000000081947 */ /* 0x002fec0003800000 */
[----:B------:R-:W1:Y:S02]  /*27a0*/  SYNCS.PHASECHK.TRANS64.TRYWAIT P1, [R3+URZ+0x38830], R152 ;  /* 0x03883098030075a7 */ /* 0x000e64000802017f */
[----:B-1----:R-:W-:Y:S05]  /*27b0*/  @!P1 BRA `(.L_x_3731) ;  /* 0x0000007c003c9947 */ /* 0x002fea0003800000 */
.L_x_3730:
        /* <DEDUP_REMOVED lines=832> */
.L_x_3732:
        /* <DEDUP_REMOVED lines=56> */
.L_x_3733:
        /* <DEDUP_REMOVED lines=12> */
.L_x_3723:
        /* <DEDUP_REMOVED lines=86> */
.L_x_3735:
        /* <DEDUP_REMOVED lines=19> */
.L_x_3736:
        /* <DEDUP_REMOVED lines=18> */
.L_x_3737:
        /* <DEDUP_REMOVED lines=18> */
.L_x_3738:
        /* <DEDUP_REMOVED lines=155> */
.L_x_3740:
[----:B------:R-:W-:Y:S05]  /*7280*/  BSYNC B0 ;  /* 0x0000000000007941 */ /* 0x000fea0003800000 */
.L_x_3739:
[----:B------:R-:W-:-:S04]  /*7290*/  DEPBAR.LE SB0, 0x0 ;  /* 0x000080000000791a */ /* 0x000fc80000000000 */
[----:B------:R-:W-:Y:S05]  /*72a0*/  BRA `(.L_x_3715) ;  /* 0x0000003000287947 */ /* 0x000fea0003800000 */
.L_x_3713:
        /* <DEDUP_REMOVED lines=37> */
[----:B------:R-:W-:Y:S01]  /*7500*/  IMAD.HI R0, R0, 0x66666667, RZ ;  /* 0x6666666700007827 */ /* 0x000fe200078e02ff */
[----:B------:R-:W-:Y:S02]  /*7510*/  UIMAD UR13, UR13, UR4, URZ ;  /* 0x000000040d0d72a4 */ /* 0x000fe4000f8e023f */
[----:B------:R-:W-:Y:S02]  /*7520*/  UIADD3 UR12, UR7, UR12, URZ ;  /* 0x0000000c070c7290 */ /* 0x000fe4000fffe03f */
[----:B------:R-:W-:Y:S01]  /*7530*/  SHF.R.U32.HI R3, RZ, 0x1f, R0 ;  /* 0x0000001fff037819 */ /* 0x000fe20000011600 */
[----:B------:R-:W-:Y:S01]  /*7540*/  UMOV UR4, URZ ;  /* 0x0000003f00047c82 */ /* 0x000fe20008000000 */
[----:B------:R-:W-:-:S02]  /*7550*/  ULDC.64 UR26, c[0x0][0x208] ;  /* 0x00008200001a7ab9 */ /* 0x000fc40000000a00 */
[----:B------:R-:W-:-:S04]  /*7560*/  LEA.HI.SX32 R2, R0, R3, 0x1b ;  /* 0x0000000300027211 */ /* 0x000fc800078fdaff */
        /* <DEDUP_REMOVED lines=16> */
.L_x_3767:
[----:B------:R-:W-:Y:S01]  /*7670*/  UIMAD UR22, UR13, UR4, URZ ;  /* 0x000000040d1672a4 */ /* 0x000fe2000f8e023f */
[----:B------:R-:W-:Y:S01]  /*7680*/  ISETP.NE.AND P1, PT, R0, RZ, PT ;  /* 0x000000ff0000720c */ /* 0x000fe20003f25270 */
[----:B------:R-:W-:Y:S01]  /*7690*/  ULDC.64 UR8, c[0x0][0x768] ;  /* 0x0001da0000087ab9 */ /* 0x000fe20000000a00 */
[----:B------:R-:W-:Y:S01]  /*76a0*/  UIMAD UR14, UR5, 0x5000, URZ ;  /* 0x00005000050e78a4 */ /* 0x000fe2000f8e023f */
        /* <DEDUP_REMOVED lines=13> */
.L_x_3745:
[----:B------:R-:W2:Y:S04]  /*7780*/  LDG.E.STRONG.GPU R6, desc[UR26][R2.64] ;  /* 0x0000001a02067981 */ /* 0x000ea8000c1ef900 */
[----:B--2---:R-:W-:Y:S01]  /*7790*/  CCTL.IVALL ;  /* 0x00000000ff00798f */ /* 0x004fe20002000000 */
[----:B------:R-:W-:Y:S05]  /*77a0*/  YIELD ;  /* 0x0000000000007946 */ /* 0x000fea0003800000 */
[----:B------:R-:W-:-:S13]  /*77b0*/  ISETP.NE.AND P3, PT, R6, UR28, PT ;  /* 0x0000001c06007c0c */ /* 0x000fda000bf65270 */
[----:B------:R-:W-:Y:S05]  /*77c0*/  @P3 BRA `(.L_x_3745) ;  /* 0xfffffffc00ec3947 */ /* 0x000fea000383ffff */
.L_x_3744:
[----:B------:R-:W-:Y:S05]  /*77d0*/  BSYNC B0 ;  /* 0x0000000000007941 */ /* 0x000fea0003800000 */
.L_x_3743:
[----:B------:R-:W-:-:S03]  /*77e0*/  UMOV UR23, 0xffffffff ;  /* 0xffffffff00177882 */ /* 0x000fc60000000000 */
[----:B------:R-:W-:Y:S05]  /*77f0*/  BRA.DIV UR23, `(.L_x_3746) ;  /* 0x0000002e17407947 */ /* 0x000fea000b800000 */
[----:B------:R-:W-:Y:S01]  /*7800*/  NOP ;  /* 0x0000000000007918 */ /* 0x000fe20000000000 */
.L_x_3810:
[----:B------:R-:W-:Y:S05]  /*7810*/  WARPSYNC.ALL ;  /* 0x0000000000007948 */ /* 0x000fea0003800000 */
[----:B------:R-:W-:Y:S06]  /*7820*/  BAR.SYNC.DEFER_BLOCKING 0xd, 0xa0 ;  /* 0x0342800000007b1d */ /* 0x000fec0000010000 */
[----:B------:R-:W-:Y:S04]  /*7830*/  BSSY B0, `(.L_x_3747) ;  /* 0x0000011000007945 */ /* 0x000fe80003800000 */
[----:B------:R-:W-:Y:S05]  /*7840*/  @!P0 BRA `(.L_x_3748) ;  /* 0x00000000003c8947 */ /* 0x000fea0003800000 */
[----:B------:R-:W1:Y:S01]  /*7850*/  S2UR UR34, SR_CgaCtaId ;  /* 0x00000000002279c3 */ /* 0x000e620000008800 */
[----:B------:R-:W-:Y:S01]  /*7860*/  UIMAD UR23, UR4, 0x2800, URZ ;  /* 0x00002800041778a4 */ /* 0x000fe2000f8e023f */
        /* <DEDUP_REMOVED lines=13> */
.L_x_3748:
[----:B------:R-:W-:Y:S05]  /*7940*/  BSYNC B0 ;  /* 0x0000000000007941 */ /* 0x000fea0003800000 */
.L_x_3747:
        /* <DEDUP_REMOVED lines=13> */
.L_x_3750:
[----:B------:R-:W-:Y:S05]  /*7a20*/  BSYNC B0 ;  /* 0x0000000000007941 */ /* 0x000fea0003800000 */
.L_x_3749:
[----:B------:R-:W-:Y:S06]  /*7a30*/  BAR.ARV 0xa, 0xa0 ;  /* 0x0282800000007b1d */ /* 0x000fec0000002000 */
[----:B------:R-:W-:Y:S04]  /*7a40*/  BSSY B0, `(.L_x_3751) ;  /* 0x0000003000007945 */ /* 0x000fe80003800000 */
[----:B------:R-:W-:Y:S05]  /*7a50*/  @!P0 BRA `(.L_x_3752) ;  /* 0x0000000000048947 */ /* 0x000fea0003800000 */
[----:B------:R-:W-:-:S04]  /*7a60*/  DEPBAR.LE SB0, 0x0 ;  /* 0x000080000000791a */ /* 0x000fc80000000000 */
.L_x_3752:
[----:B------:R-:W-:Y:S05]  /*7a70*/  BSYNC B0 ;  /* 0x0000000000007941 */ /* 0x000fea0003800000 */
.L_x_3751:
        /* <DEDUP_REMOVED lines=19> */
.L_x_3754:
[----:B------:R-:W-:Y:S05]  /*7bb0*/  BSYNC B0 ;  /* 0x0000000000007941 */ /* 0x000fea0003800000 */
.L_x_3753:
        /* <DEDUP_REMOVED lines=9> */
.L_x_3757:
[----:B------:R-:W2:Y:S04]  /*7c50*/  LDG.E.STRONG.GPU R6, desc[UR26][R2.64] ;  /* 0x0000001a02067981 */ /* 0x000ea8000c1ef900 */
[----:B--2---:R-:W-:Y:S01]  /*7c60*/  CCTL.IVALL ;  /* 0x00000000ff00798f */ /* 0x004fe20002000000 */
[----:B------:R-:W-:Y:S05]  /*7c70*/  YIELD ;  /* 0x0000000000007946 */ /* 0x000fea0003800000 */
[----:B------:R-:W-:-:S13]  /*7c80*/  ISETP.NE.AND P3, PT, R6, UR28, PT ;  /* 0x0000001c06007c0c */ /* 0x000fda000bf65270 */
[----:B------:R-:W-:Y:S05]  /*7c90*/  @P3 BRA `(.L_x_3757) ;  /* 0xfffffffc00ec3947 */ /* 0x000fea000383ffff */
.L_x_3756:
[----:B------:R-:W-:Y:S05]  /*7ca0*/  BSYNC B0 ;  /* 0x0000000000007941 */ /* 0x000fea0003800000 */
.L_x_3755:
[----:B------:R-:W-:-:S03]  /*7cb0*/  UMOV UR8, 0xffffffff ;  /* 0xffffffff00087882 */ /* 0x000fc60000000000 */
[----:B------:R-:W-:Y:S05]  /*7cc0*/  BRA.DIV UR8, `(.L_x_3758) ;  /* 0x0000002a08287947 */ /* 0x000fea000b800000 */
[----:B------:R-:W-:Y:S01]  /*7cd0*/  NOP ;  /* 0x0000000000007918 */ /* 0x000fe20000000000 */
.L_x_3813:
        /* <DEDUP_REMOVED lines=13> */
.L_x_3760:
[----:B------:R-:W-:Y:S05]  /*7db0*/  BSYNC B0 ;  /* 0x0000000000007941 */ /* 0x000fea0003800000 */
.L_x_3759:
        /* <DEDUP_REMOVED lines=13> */
.L_x_3762:
[----:B------:R-:W-:Y:S05]  /*7e90*/  BSYNC B0 ;  /* 0x0000000000007941 */ /* 0x000fea0003800000 */
.L_x_3761:
[----:B------:R-:W-:Y:S06]  /*7ea0*/  BAR.ARV 0xa, 0xa0 ;  /* 0x0282800000007b1d */ /* 0x000fec0000002000 */
[----:B------:R-:W-:Y:S04]  /*7eb0*/  BSSY B0, `(.L_x_3763) ;  /* 0x0000003000007945 */ /* 0x000fe80003800000 */
[----:B------:R-:W-:Y:S05]  /*7ec0*/  @!P0 BRA `(.L_x_3764) ;  /* 0x0000000000048947 */ /* 0x000fea0003800000 */
[----:B------:R-:W-:-:S04]  /*7ed0*/  DEPBAR.LE SB0, 0x0 ;  /* 0x000080000000791a */ /* 0x000fc80000000000 */
.L_x_3764:
[----:B------:R-:W-:Y:S05]  /*7ee0*/  BSYNC B0 ;  /* 0x0000000000007941 */ /* 0x000fea0003800000 */
.L_x_3763:
        /* <DEDUP_REMOVED lines=19> */
.L_x_3766:
[----:B------:R-:W-:Y:S05]  /*8020*/  BSYNC B0 ;  /* 0x0000000000007941 */ /* 0x000fea0003800000 */
.L_x_3765:
[----:B------:R-:W-:Y:S02]  /*8030*/  UIADD3 UR4, UR4, 0x2, URZ ;  /* 0x0000000204047890 */ /* 0x000fe4000fffe03f */
[----:B------:R-:W-:Y:S01]  /*8040*/  UIADD3 UR5, UR5, 0x1, URZ ;  /* 0x0000000105057890 */ /* 0x000fe2000fffe03f */
[----:B------:R-:W-:Y:S11]  /*8050*/  @P2 BRA `(.L_x_3767) ;  /* 0xfffffff400842947 */ /* 0x000ff6000383ffff */
.L_x_3742:
        /* <DEDUP_REMOVED lines=13> */
.L_x_3770:
[----:B------:R-:W2:Y:S04]  /*8130*/  LDG.E.STRONG.GPU R0, desc[UR26][R2.64] ;  /* 0x0000001a02007981 */ /* 0x000ea8000c1ef900 */
[----:B--2---:R-:W-:Y:S01]  /*8140*/  CCTL.IVALL ;  /* 0x00000000ff00798f */ /* 0x004fe20002000000 */
[----:B------:R-:W-:Y:S05]  /*8150*/  YIELD ;  /* 0x0000000000007946 */ /* 0x000fea0003800000 */
[----:B------:R-:W-:-:S13]  /*8160*/  ISETP.NE.AND P2, PT, R0, UR28, PT ;  /* 0x0000001c00007c0c */ /* 0x000fda000bf45270 */
[----:B------:R-:W-:Y:S05]  /*8170*/  @P2 BRA `(.L_x_3770) ;  /* 0xfffffffc00ec2947 */ /* 0x000fea000383ffff */
.L_x_3769:
[----:B------:R-:W-:Y:S05]  /*8180*/  BSYNC B0 ;  /* 0x0000000000007941 */ /* 0x000fea0003800000 */
.L_x_3768:
[----:B------:R-:W-:-:S03]  /*8190*/  UMOV UR5, 0xffffffff ;  /* 0xffffffff00057882 */ /* 0x000fc60000000000 */
[----:B------:R-:W-:Y:S05]  /*81a0*/  BRA.DIV UR5, `(.L_x_3771) ;  /* 0x00000026050c7947 */ /* 0x000fea000b800000 */
[----:B------:R-:W-:Y:S01]  /*81b0*/  NOP ;  /* 0x0000000000007918 */ /* 0x000fe20000000000 */
.L_x_3816:
[----:B------:R-:W-:Y:S01]  /*81c0*/  IMAD.U32 R6, RZ, RZ, UR4 ;  /* 0x00000004ff067e24 */ /* 0x000fe2000f8e00ff */
[----:B------:R-:W-:Y:S05]  /*81d0*/  WARPSYNC.ALL ;  /* 0x0000000000007948 */ /* 0x000fea0003800000 */
[----:B------:R-:W-:Y:S01]  /*81e0*/  BAR.SYNC.DEFER_BLOCKING 0xd, 0xa0 ;  /* 0x0342800000007b1d */ /* 0x000fe20000010000 */
[----:B------:R-:W-:-:S05]  /*81f0*/  IMAD R6, R6, 0x2800, RZ ;  /* 0x0000280006067824 */ /* 0x000fca00078e02ff */
        /* <DEDUP_REMOVED lines=18> */
.L_x_3773:
[----:B------:R-:W-:Y:S05]  /*8320*/  BSYNC B0 ;  /* 0x0000000000007941 */ /* 0x000fea0003800000 */
.L_x_3772:
        /* <DEDUP_REMOVED lines=20> */
.L_x_3775:
[----:B------:R-:W-:Y:S05]  /*8470*/  BSYNC B0 ;  /* 0x0000000000007941 */ /* 0x000fea0003800000 */
.L_x_3774:
[----:B------:R-:W-:Y:S06]  /*8480*/  BAR.ARV 0xa, 0xa0 ;  /* 0x0282800000007b1d */ /* 0x000fec0000002000 */
[----:B------:R-:W-:Y:S04]  /*8490*/  BSSY B0, `(.L_x_3776) ;  /* 0x0000003000007945 */ /* 0x000fe80003800000 */
[----:B------:R-:W-:Y:S05]  /*84a0*/  @!P0 BRA `(.L_x_3777) ;  /* 0x0000000000048947 */ /* 0x000fea0003800000 */
[----:B------:R-:W-:-:S04]  /*84b0*/  DEPBAR.LE SB0, 0x0 ;  /* 0x000080000000791a */ /* 0x000fc80000000000 */
.L_x_3777:
[----:B------:R-:W-:Y:S05]  /*84c0*/  BSYNC B0 ;  /* 0x0000000000007941 */ /* 0x000fea0003800000 */
.L_x_3776:
        /* <DEDUP_REMOVED lines=19> */
.L_x_3741:
        /* <DEDUP_REMOVED lines=55> */
.L_x_3817:
        /* <DEDUP_REMOVED lines=10> */
.L_x_3781:
        /* <DEDUP_REMOVED lines=84> */
.L_x_3792:
[----:B------:R-:W-:-:S04]  /*8f50*/  SHF.L.U32 R21, R18, 0x1f, RZ ;  /* 0x0000001f12157819 */ /* 0x000fc800000006ff */
[----:B-1----:R-:W1:Y:S02]  /*8f60*/  SYNCS.PHASECHK.TRANS64.TRYWAIT P1, [R20+URZ+0x38840], R21 ;  /* 0x03884015140075a7 */ /* 0x002e64000802017f */
[----:B-12---:R-:W-:Y:S05]  /*8f70*/  @!P1 BRA `(.L_x_3784) ;  /* 0x0000001400c89947 */ /* 0x006fea0003800000 */
.L_x_3818:
[----:B------:R-:W-:Y:S05]  /*8f80*/  @P0 BRA `(.L_x_3785) ;  /* 0x0000000000140947 */ /* 0x000fea0003800000 */
[----:B------:R-:W-:Y:S01]  /*8f90*/  ISETP.NE.AND P1, PT, R12, RZ, PT ;  /* 0x000000ff0c00720c */ /* 0x000fe20003f25270 */
[----:B------:R-:W-:-:S04]  /*8fa0*/  IMAD.MOV.U32 R3, RZ, RZ, 0x5140 ;  /* 0x00005140ff037424 */ /* 0x000fc800078e00ff */
[----:B------:R2:W-:Y:S08]  /*8fb0*/  SYNCS.ARRIVE.TRANS64 RZ, [R20+URZ+0x38830], R3 ;  /* 0x0388300314ff79a7 */ /* 0x0005f0000800003f */
[----:B------:R-:W-:Y:S05]  /*8fc0*/  @!P1 BRA `(.L_x_3785) ;  /* 0x0000000000049947 */ /* 0x000fea0003800000 */
[----:B------:R-:W-:Y:S01]  /*8fd0*/  BPT.TRAP 0x1 ;  /* 0x000000040000795c */ /* 0x000fe20000300000 */
.L_x_3785:
        /* <DEDUP_REMOVED lines=36> */
.L_x_3819:
[----:B------:R-:W-:Y:S05]  /*9220*/  @P0 BRA `(.L_x_3787) ;  /* 0x0000000000140947 */ /* 0x000fea0003800000 */
[----:B------:R-:W-:Y:S01]  /*9230*/  ISETP.NE.AND P1, PT, R12, RZ, PT ;  /* 0x000000ff0c00720c */ /* 0x000fe20003f25270 */
[----:B------:R-:W-:-:S04]  /*9240*/  IMAD.MOV.U32 R0, RZ, RZ, 0x5140 ;  /* 0x00005140ff007424 */ /* 0x000fc800078e00ff */
[----:B------:R4:W-:Y:S08]  /*9250*/  SYNCS.ARRIVE.TRANS64 RZ, [R20+URZ+0x38818], R0 ;  /* 0x0388180014ff79a7 */ /* 0x0009f0000800003f */
[----:B------:R-:W-:Y:S05]  /*9260*/  @!P1 BRA `(.L_x_3787) ;  /* 0x0000000000049947 */ /* 0x000fea0003800000 */
[----:B------:R-:W-:Y:S01]  /*9270*/  BPT.TRAP 0x1 ;  /* 0x000000040000795c */ /* 0x000fe20000300000 */
.L_x_3787:
        /* <DEDUP_REMOVED lines=27> */
.L_x_3820:
        /* <DEDUP_REMOVED lines=9> */
.L_x_3789:
        /* <DEDUP_REMOVED lines=31> */
.L_x_3822:
[----:B------:R-:W-:Y:S05]  /*96b0*/  @P0 BRA `(.L_x_3791) ;  /* 0x0000000000140947 */ /* 0x000fea0003800000 */
[----:B------:R-:W-:Y:S01]  /*96c0*/  ISETP.NE.AND P1, PT, R12, RZ, PT ;  /* 0x000000ff0c00720c */ /* 0x000fe20003f25270 */
[----:B-1----:R-:W-:-:S04]  /*96d0*/  IMAD.MOV.U32 R5, RZ, RZ, 0x5140 ;  /* 0x00005140ff057424 */ /* 0x002fc800078e00ff */
[----:B------:R2:W-:Y:S08]  /*96e0*/  SYNCS.ARRIVE.TRANS64 RZ, [R20+URZ+0x38810], R5 ;  /* 0x0388100514ff79a7 */ /* 0x0005f0000800003f */
[----:B------:R-:W-:Y:S05]  /*96f0*/  @!P1 BRA `(.L_x_3791) ;  /* 0x0000000000049947 */ /* 0x000fea0003800000 */
[----:B------:R-:W-:Y:S01]  /*9700*/  BPT.TRAP 0x1 ;  /* 0x000000040000795c */ /* 0x000fe20000300000 */
.L_x_3791:
        /* <DEDUP_REMOVED lines=28> */
.L_x_3783:
[----:B------:R-:W-:-:S13]  /*98d0*/  ISETP.NE.AND P1, PT, R10, RZ, PT ;  /* 0x000000ff0a00720c */ /* 0x000fda0003f25270 */
[----:B------:R-:W-:Y:S05]  /*98e0*/  @!P1 BRA `(.L_x_3782) ;  /* 0x0000000400289947 */ /* 0x000fea0003800000 */
[----:B------:R-:W-:-:S04]  /*98f0*/  SHF.L.U32 R9, R18, 0x1f, RZ ;  /* 0x0000001f12097819 */ /* 0x000fc800000006ff */
[----:B------:R-:W3:Y:S02]  /*9900*/  SYNCS.PHASECHK.TRANS64.TRYWAIT P1, [R20+URZ+0x38840], R9 ;  /* 0x03884009140075a7 */ /* 0x000ee4000802017f */
[----:B---3--:R-:W-:Y:S05]  /*9910*/  @!P1 BRA `(.L_x_3793) ;  /* 0x0000000c00b49947 */ /* 0x008fea0003800000 */
.L_x_3823:
[----:B------:R-:W-:Y:S05]  /*9920*/  @P0 BRA `(.L_x_3794) ;  /* 0x0000000000140947 */ /* 0x000fea0003800000 */
[----:B------:R-:W-:Y:S01]  /*9930*/  ISETP.NE.AND P1, PT, R12, RZ, PT ;  /* 0x000000ff0c00720c */ /* 0x000fe20003f25270 */
[----:B-12---:R-:W-:-:S04]  /*9940*/  IMAD.MOV.U32 R5, RZ, RZ, 0x5140 ;  /* 0x00005140ff057424 */ /* 0x006fc800078e00ff */
[----:B------:R4:W-:Y:S08]  /*9950*/  SYNCS.ARRIVE.TRANS64 RZ, [R20+URZ+0x38830], R5 ;  /* 0x0388300514ff79a7 */ /* 0x0009f0000800003f */
[----:B------:R-:W-:Y:S05]  /*9960*/  @!P1 BRA `(.L_x_3794) ;  /* 0x0000000000049947 */ /* 0x000fea0003800000 */
[----:B------:R-:W-:Y:S01]  /*9970*/  BPT.TRAP 0x1 ;  /* 0x000000040000795c */ /* 0x000fe20000300000 */
.L_x_3794:
        /* <DEDUP_REMOVED lines=33> */
.L_x_3824:
[----:B------:R-:W-:Y:S05]  /*9b90*/  @P0 BRA `(.L_x_3796) ;  /* 0x0000000000140947 */ /* 0x000fea0003800000 */
[----:B------:R-:W-:Y:S01]  /*9ba0*/  ISETP.NE.AND P0, PT, R12, RZ, PT ;  /* 0x000000ff0c00720c */ /* 0x000fe20003f05270 */
[----:B------:R-:W-:-:S04]  /*9bb0*/  IMAD.MOV.U32 R5, RZ, RZ, 0x5140 ;  /* 0x00005140ff057424 */ /* 0x000fc800078e00ff */
[----:B------:R2:W-:Y:S08]  /*9bc0*/  SYNCS.ARRIVE.TRANS64 RZ, [R20+URZ+0x38818], R5 ;  /* 0x0388180514ff79a7 */ /* 0x0005f0000800003f */
[----:B------:R-:W-:Y:S05]  /*9bd0*/  @!P0 BRA `(.L_x_3796) ;  /* 0x0000000000048947 */ /* 0x000fea0003800000 */
[----:B------:R-:W-:Y:S01]  /*9be0*/  BPT.TRAP 0x1 ;  /* 0x000000040000795c */ /* 0x000fe20000300000 */
.L_x_3796:
        /* <DEDUP_REMOVED lines=26> */
.L_x_3782:
[----:B------:R-:W-:Y:S01]  /*9d90*/  IMAD R4, R13, 0x8, R20 ;  /* 0x000000080d047824 */ /* 0x000fe200078e0214 */
[----:B------:R-:W-:Y:S01]  /*9da0*/  SHF.L.U32 R3, R18, 0x1f, RZ ;  /* 0x0000001f12037819 */ /* 0x000fe200000006ff */
[----:B------:R-:W4:Y:S03]  /*9db0*/  S2R R2, SR_TID.X ;  /* 0x0000000000027919 */ /* 0x000f260000002100 */
[----:B------:R-:W5:Y:S01]  /*9dc0*/  SYNCS.PHASECHK.TRANS64.TRYWAIT P0, [R4+URZ+0x38840], R3 ;  /* 0x03884003040075a7 */ /* 0x000f62000800017f */
[----:B----4-:R-:W-:-:S04]  /*9dd0*/  LOP3.LUT R2, R2, 0x7f, RZ, 0xc0, !PT ;  /* 0x0000007f02027812 */ /* 0x010fc800078ec0ff */
[----:B------:R-:W-:Y:S01]  /*9de0*/  ISETP.NE.AND P1, PT, R2, RZ, PT ;  /* 0x000000ff0200720c */ /* 0x000fe20003f25270 */
[----:B-----5:R-:W-:-:S12]  /*9df0*/  @!P0 BRA `(.L_x_3797) ;  /* 0x0000000800a48947 */ /* 0x020fd80003800000 */
.L_x_3825:
[----:B------:R-:W-:Y:S05]  /*9e00*/  @P1 BRA `(.L_x_3798) ;  /* 0x0000000000181947 */ /* 0x000fea0003800000 */
[----:B------:R-:W5:Y:S01]  /*9e10*/  S2R R2, SR_TID.X ;  /* 0x0000000000027919 */ /* 0x000f620000002100 */
[----:B----4-:R-:W-:-:S04]  /*9e20*/  IMAD.MOV.U32 R3, RZ, RZ, 0x5140 ;  /* 0x00005140ff037424 */ /* 0x010fc800078e00ff */
[----:B------:R4:W-:Y:S01]  /*9e30*/  SYNCS.ARRIVE.TRANS64 RZ, [R4+URZ+0x38830], R3 ;  /* 0x0388300304ff79a7 */ /* 0x0009e2000800003f */
[----:B-----5:R-:W-:-:S13]  /*9e40*/  LOP3.LUT P0, RZ, R2, 0x1f, RZ, 0xc0, !PT ;  /* 0x0000001f02ff7812 */ /* 0x020fda000780c0ff */
[----:B----4-:R-:W-:Y:S05]  /*9e50*/  @!P0 BRA `(.L_x_3798) ;  /* 0x0000000000048947 */ /* 0x010fea0003800000 */
[----:B------:R-:W-:Y:S01]  /*9e60*/  BPT.TRAP 0x1 ;  /* 0x000000040000795c */ /* 0x000fe20000300000 */
.L_x_3798:
        /* <DEDUP_REMOVED lines=40> */
.L_x_3779:
[----:B------:R-:W-:Y:S05]  /*a0f0*/  BSYNC B0 ;  /* 0x0000000000007941 */ /* 0x000fea0003800000 */
.L_x_3778:
[----:B------:R-:W-:-:S03]  /*a100*/  UMOV UR6, 0xffffffff ;  /* 0xffffffff00067882 */ /* 0x000fc60000000000 */
[----:B------:R-:W-:Y:S05]  /*a110*/  BRA.DIV UR6, `(.L_x_3799) ;  /* 0x0000000606f07947 */ /* 0x000fea000b800000 */
[----:B------:R-:W-:-:S13]  /*a120*/  ELECT P0, URZ, PT ;  /* 0x00000000003f782f */ /* 0x000fda0003800000 */
.L_x_3828:
[----:B------:R-:W-:Y:S05]  /*a130*/  @!P0 BRA `(.L_x_3715) ;  /* 0x0000000000848947 */ /* 0x000fea0003800000 */
[----:B------:R-:W2:Y:S02]  /*a140*/  LDL.LU R2, [R1] ;  /* 0x0000000001027983 */ /* 0x000ea40000300800 */
[----:B--2---:R-:W-:-:S04]  /*a150*/  LOP3.LUT R2, R2, 0x2, RZ, 0xfc, !PT ;  /* 0x0000000202027812 */ /* 0x004fc800078efcff */
[----:B------:R-:W-:-:S13]  /*a160*/  ISETP.NE.AND P0, PT, R2, 0x3, PT ;  /* 0x000000030200780c */ /* 0x000fda0003f05270 */
[----:B------:R-:W-:Y:S05]  /*a170*/  @!P0 BRA `(.L_x_3800) ;  /* 0x0000000000048947 */ /* 0x000fea0003800000 */
[----:B------:R-:W-:Y:S01]  /*a180*/  BPT.TRAP 0x1 ;  /* 0x000000040000795c */ /* 0x000fe20000300000 */
.L_x_3800:
        /* <DEDUP_REMOVED lines=15> */
.L_x_3829:
[----:B------:R-:W2:Y:S02]  /*a280*/  SYNCS.PHASECHK.TRANS64.TRYWAIT P1, [R3+URZ], R2 ;  /* 0x00000002030075a7 */ /* 0x000ea4000802017f */
[----:B--2---:R-:W-:Y:S05]  /*a290*/  @!P1 BRA `(.L_x_3802) ;  /* 0x0000000400c89947 */ /* 0x004fea0003800000 */
.L_x_3830:
[----:B------:R-:W-:Y:S05]  /*a2a0*/  @!P0 BRA `(.L_x_3803) ;  /* 0x0000000000048947 */ /* 0x000fea0003800000 */
[----:B------:R-:W-:Y:S01]  /*a2b0*/  BPT.TRAP 0x1 ;  /* 0x000000040000795c */ /* 0x000fe20000300000 */
.L_x_3803:
[----:B--2---:R-:W-:-:S04]  /*a2c0*/  VIADD R3, R8, 0x38840 ;  /* 0x0003884008037836 */ /* 0x004fc80000000000 */
[----:B------:R-:W-:-:S04]  /*a2d0*/  IMAD R5, R0, 0x8, R3 ;  /* 0x0000000800057824 */ /* 0x000fc800078e0203 */
[----:B------:R-:W2:Y:S02]  /*a2e0*/  SYNCS.PHASECHK.TRANS64.TRYWAIT P0, [R5+URZ], R4 ;  /* 0x00000004050075a7 */ /* 0x000ea4000800017f */
[----:B--2---:R-:W-:Y:S05]  /*a2f0*/  @!P0 BRA `(.L_x_3804) ;  /* 0x0000000400c48947 */ /* 0x004fea0003800000 */
.L_x_3831:
[----:B------:R-:W-:-:S07]  /*a300*/  IMAD R3, R6, 0x8, R3 ;  /* 0x0000000806037824 */ /* 0x000fce00078e0203 */
.L_x_3805:
[----:B---3--:R3:W4:Y:S02]  /*a310*/  SYNCS.PHASECHK.TRANS64.TRYWAIT P0, [R3+URZ], R2 ;  /* 0x00000002030075a7 */ /* 0x008724000800017f */
[----:B----4-:R-:W-:Y:S05]  /*a320*/  @!P0 NANOSLEEP.SYNCS 0x989680 ;  /* 0x009896800000895d */ /* 0x010fea0003900000 */
[----:B------:R-:W4:Y:S02]  /*a330*/  @!P0 SYNCS.PHASECHK.TRANS64 P0, [R3+URZ], R2 ;  /* 0x00000002030085a7 */ /* 0x000f24000800007f */
[----:B----4-:R-:W-:Y:S05]  /*a340*/  @!P0 BRA `(.L_x_3805) ;  /* 0xfffffffc00f08947 */ /* 0x010fea000383ffff */
.L_x_3715:
[----:B------:R-:W-:Y:S05]  /*a350*/  BSYNC B6 ;  /* 0x0000000000067941 */ /* 0x000fea0003800000 */
.L_x_3712:
[----:B------:R-:W-:Y:S05]  /*a360*/  EXIT ;  /* 0x000000000000794d */ /* 0x000fea0003800000 */
.L_x_3720:
[----:B------:R-:W-:Y:S02]  /*a370*/  IMAD.MOV.U32 R12, RZ, RZ, RZ ;  /* 0x000000ffff0c7224 */ /* 0x000fe400078e00ff */
[----:B------:R-:W-:Y:S02]  /*a380*/  IMAD.MOV.U32 R11, RZ, RZ, 0x1f ;  /* 0x0000001fff0b7424 */ /* 0x000fe400078e00ff */
[----:B------:R-:W-:-:S07]  /*a390*/  IMAD.MOV.U32 R15, RZ, RZ, -0x1 ;  /* 0xffffffffff0f7424 */ /* 0x000fce00078e00ff */
[----:B------:R-:W-:Y:S05]  /*a3a0*/  WARPSYNC.COLLECTIVE R15, `(.L_x_3806) ;  /* 0x000000000f087348 */ /* 0x000fea0003c00000 */
[----:B------:R1:W2:Y:S02]  /*a3b0*/  SHFL.IDX P6, R14, R13, R12, R11 ;  /* 0x0000000c0d0e7389 */ /* 0x0002a400000c000b */
[----:B-12---:R-:W-:Y:S01]  /*a3c0*/  ENDCOLLECTIVE ;  /* 0x000000000000791b */ /* 0x006fe20003800000 */
.L_x_3806:
[----:B------:R-:W-:Y:S05]  /*a3d0*/  BRA `(.L_x_3807) ;  /* 0xffffff6400f87947 */ /* 0x000fea000383ffff */
.L_x_3722:
        /* <DEDUP_REMOVED lines=8> */
.L_x_3727:
[----:B---3--:R3:W4:Y:S02]  /*a460*/  SYNCS.PHASECHK.TRANS64.TRYWAIT P1, [R3+URZ+0x38810], R152 ;  /* 0x03881098030075a7 */ /* 0x008724000802017f */
[----:B----4-:R-:W-:Y:S05]  /*a470*/  @!P1 NANOSLEEP.SYNCS 0x989680 ;  /* 0x009896800000995d */ /* 0x010fea0003900000 */
[----:B------:R-:W4:Y:S02]  /*a480*/  @!P1 SYNCS.PHASECHK.TRANS64 P1, [R3+URZ+0x38810], R152 ;  /* 0x03881098030095a7 */ /* 0x000f24000802007f */
[----:B----4-:R-:W-:Y:S05]  /*a490*/  @!P1 BRA `(.L_x_3727) ;  /* 0xfffffffc00f09947 */ /* 0x010fea000383ffff */
[----:B------:R-:W-:Y:S05]  /*a4a0*/  BRA `(.L_x_3726) ;  /* 0xffffff7000247947 */ /* 0x000fea000383ffff */
.L_x_3731:
[----:B------:R1:W1:Y:S02]  /*a4b0*/  SYNCS.PHASECHK.TRANS64.TRYWAIT P1, [R3+URZ+0x38830], R152 ;  /* 0x03883098030075a7 */ /* 0x000264000802017f */
[----:B-1----:R-:W-:Y:S05]  /*a4c0*/  @!P1 NANOSLEEP.SYNCS 0x989680 ;  /* 0x009896800000995d */ /* 0x002fea0003900000 */
[----:B------:R-:W1:Y:S02]  /*a4d0*/  @!P1 SYNCS.PHASECHK.TRANS64 P1, [R3+URZ+0x38830], R152 ;  /* 0x03883098030095a7 */ /* 0x000e64000802007f */
[----:B-1----:R-:W-:Y:S05]  /*a4e0*/  @!P1 BRA `(.L_x_3731) ;  /* 0xfffffffc00f09947 */ /* 0x002fea000383ffff */
[----:B------:R-:W-:Y:S05]  /*a4f0*/  BRA `(.L_x_3730) ;  /* 0xffffff8000b07947 */ /* 0x000fea000383ffff */
.L_x_3746:
[----:B------:R-:W-:Y:S01]  /*a500*/  BSSY B0, `(.L_x_3808) ;  /* 0x0000005000007945 */ /* 0x000fe20003800000 */
[----:B------:R-:W-:-:S07]  /*a510*/  IMAD.MOV.U32 R15, RZ, RZ, -0x1 ;  /* 0xffffffffff0f7424 */ /* 0x000fce00078e00ff */
[----:B------:R-:W-:Y:S05]  /*a520*/  WARPSYNC.COLLECTIVE R15, `(.L_x_3809) ;  /* 0x000000000f087348 */ /* 0x000fea0003c00000 */
[----:B------:R-:W-:Y:S01]  /*a530*/  NOP ;  /* 0x0000000000007918 */ /* 0x000fe20000000000 */
[----:B------:R-:W-:Y:S01]  /*a540*/  ENDCOLLECTIVE ;  /* 0x000000000000791b */ /* 0x000fe20003800000 */
.L_x_3809:
[----:B------:R-:W-:Y:S05]  /*a550*/  BSYNC B0 ;  /* 0x0000000000007941 */ /* 0x000fea0003800000 */
.L_x_3808:
[----:B------:R-:W-:Y:S05]  /*a560*/  BRA `(.L_x_3810) ;  /* 0xffffffd000a87947 */ /* 0x000fea000383ffff */
.L_x_3758:
[----:B------:R-:W-:Y:S01]  /*a570*/  BSSY B0, `(.L_x_3811) ;  /* 0x0000005000007945 */ /* 0x000fe20003800000 */
[----:B------:R-:W-:-:S07]  /*a580*/  IMAD.MOV.U32 R15, RZ, RZ, -0x1 ;  /* 0xffffffffff0f7424 */ /* 0x000fce00078e00ff */
[----:B------:R-:W-:Y:S05]  /*a590*/  WARPSYNC.COLLECTIVE R15, `(.L_x_3812) ;  /* 0x000000000f087348 */ /* 0x000fea0003c00000 */
[----:B------:R-:W-:Y:S01]  /*a5a0*/  NOP ;  /* 0x0000000000007918 */ /* 0x000fe20000000000 */
[----:B------:R-:W-:Y:S01]  /*a5b0*/  ENDCOLLECTIVE ;  /* 0x000000000000791b */ /* 0x000fe20003800000 */
.L_x_3812:
[----:B------:R-:W-:Y:S05]  /*a5c0*/  BSYNC B0 ;  /* 0x0000000000007941 */ /* 0x000fea0003800000 */
.L_x_3811:
[----:B------:R-:W-:Y:S05]  /*a5d0*/  BRA `(.L_x_3813) ;  /* 0xffffffd400c07947 */ /* 0x000fea000383ffff */
.L_x_3771:
[----:B------:R-:W-:Y:S01]  /*a5e0*/  BSSY B0, `(.L_x_3814) ;  /* 0x0000005000007945 */ /* 0x000fe20003800000 */
[----:B------:R-:W-:-:S07]  /*a5f0*/  IMAD.MOV.U32 R15, RZ, RZ, -0x1 ;  /* 0xffffffffff0f7424 */ /* 0x000fce00078e00ff */
[----:B------:R-:W-:Y:S05]  /*a600*/  WARPSYNC.COLLECTIVE R15, `(.L_x_3815) ;  /* 0x000000000f087348 */ /* 0x000fea0003c00000 */
[----:B------:R-:W-:Y:S01]  /*a610*/  NOP ;  /* 0x0000000000007918 */ /* 0x000fe20000000000 */
[----:B------:R-:W-:Y:S01]  /*a620*/  ENDCOLLECTIVE ;  /* 0x000000000000791b */ /* 0x000fe20003800000 */
.L_x_3815:
[----:B------:R-:W-:Y:S05]  /*a630*/  BSYNC B0 ;  /* 0x0000000000007941 */ /* 0x000fea0003800000 */
.L_x_3814:
[----:B------:R-:W-:Y:S05]  /*a640*/  BRA `(.L_x_3816) ;  /* 0xffffffd800dc7947 */ /* 0x000fea000383ffff */
.L_x_3780:
[----:B-1----:R1:W2:Y:S02]  /*a650*/  SYNCS.PHASECHK.TRANS64.TRYWAIT P1, [R20+URZ+0x38820], R3 ;  /* 0x03882003140075a7 */ /* 0x0022a4000802017f */
[----:B--2---:R-:W-:Y:S05]  /*a660*/  @!P1 NANOSLEEP.SYNCS 0x989680 ;  /* 0x009896800000995d */ /* 0x004fea0003900000 */
[----:B------:R-:W2:Y:S02]  /*a670*/  @!P1 SYNCS.PHASECHK.TRANS64 P1, [R20+URZ+0x38820], R3 ;  /* 0x03882003140095a7 */ /* 0x000ea4000802007f */
[----:B--2---:R-:W-:Y:S05]  /*a680*/  @!P1 BRA `(.L_x_3780) ;  /* 0xfffffffc00f09947 */ /* 0x004fea000383ffff */
[----:B------:R-:W-:Y:S05]  /*a690*/  BRA `(.L_x_3817) ;  /* 0xffffffe000b47947 */ /* 0x000fea000383ffff */
.L_x_3784:
[----:B-1----:R1:W2:Y:S02]  /*a6a0*/  SYNCS.PHASECHK.TRANS64.TRYWAIT P1, [R20+URZ+0x38840], R21 ;  /* 0x03884015140075a7 */ /* 0x0022a4000802017f */
[----:B--2---:R-:W-:Y:S05]  /*a6b0*/  @!P1 NANOSLEEP.SYNCS 0x989680 ;  /* 0x009896800000995d */ /* 0x004fea0003900000 */
[----:B------:R-:W2:Y:S02]  /*a6c0*/  @!P1 SYNCS.PHASECHK.TRANS64 P1, [R20+URZ+0x38840], R21 ;  /* 0x03884015140095a7 */ /* 0x000ea4000802007f */
[----:B--2---:R-:W-:Y:S05]  /*a6d0*/  @!P1 BRA `(.L_x_3784) ;  /* 0xfffffffc00f09947 */ /* 0x004fea000383ffff */
[----:B------:R-:W-:Y:S05]  /*a6e0*/  BRA `(.L_x_3818) ;  /* 0xffffffe800247947 */ /* 0x000fea000383ffff */
.L_x_3786:
[----:B---3--:R3:W4:Y:S02]  /*a6f0*/  SYNCS.PHASECHK.TRANS64.TRYWAIT P1, [R20+URZ+0x38828], R21 ;  /* 0x03882815140075a7 */ /* 0x008724000802017f */
[----:B----4-:R-:W-:Y:S05]  /*a700*/  @!P1 NANOSLEEP.SYNCS 0x989680 ;  /* 0x009896800000995d */ /* 0x010fea0003900000 */
[----:B------:R-:W4:Y:S02]  /*a710*/  @!P1 SYNCS.PHASECHK.TRANS64 P1, [R20+URZ+0x38828], R21 ;  /* 0x03882815140095a7 */ /* 0x000f24000802007f */
[----:B----4-:R-:W-:Y:S05]  /*a720*/  @!P1 BRA `(.L_x_3786) ;  /* 0xfffffffc00f09947 */ /* 0x010fea000383ffff */
[----:B------:R-:W-:Y:S05]  /*a730*/  BRA `(.L_x_3819) ;  /* 0xffffffe800b87947 */ /* 0x000fea000383ffff */
.L_x_3788:
[----:B--2---:R2:W4:Y:S02]  /*a740*/  SYNCS.PHASECHK.TRANS64.TRYWAIT P1, [R20+URZ+0x38848], R21 ;  /* 0x03884815140075a7 */ /* 0x004524000802017f */
[----:B----4-:R-:W-:Y:S05]  /*a750*/  @!P1 NANOSLEEP.SYNCS 0x989680 ;  /* 0x009896800000995d */ /* 0x010fea0003900000 */
[----:B------:R-:W4:Y:S02]  /*a760*/  @!P1 SYNCS.PHASECHK.TRANS64 P1, [R20+URZ+0x38848], R21 ;  /* 0x03884815140095a7 */ /* 0x000f24000802007f */
[----:B----4-:R-:W-:Y:S05]  /*a770*/  @!P1 BRA `(.L_x_3788) ;  /* 0xfffffffc00f09947 */ /* 0x010fea000383ffff */
[----:B------:R-:W-:Y:S05]  /*a780*/  BRA `(.L_x_3820) ;  /* 0xffffffec00287947 */ /* 0x000fea000383ffff */
.L_x_3790:
[----:B------:R-:W-:-:S07]  /*a790*/  SHF.L.U32 R5, R18, 0x1f, RZ ;  /* 0x0000001f12057819 */ /* 0x000fce00000006ff */
.L_x_3821:
[----:B-1----:R1:W2:Y:S02]  /*a7a0*/  SYNCS.PHASECHK.TRANS64.TRYWAIT P1, [R20+URZ+0x38820], R5 ;  /* 0x03882005140075a7 */ /* 0x0022a4000802017f */
[----:B--2---:R-:W-:Y:S05]  /*a7b0*/  @!P1 NANOSLEEP.SYNCS 0x989680 ;  /* 0x009896800000995d */ /* 0x004fea0003900000 */
[----:B------:R-:W2:Y:S02]  /*a7c0*/  @!P1 SYNCS.PHASECHK.TRANS64 P1, [R20+URZ+0x38820], R5 ;  /* 0x03882005140095a7 */ /* 0x000ea4000802007f */
[----:B--2---:R-:W-:Y:S05]  /*a7d0*/  @!P1 BRA `(.L_x_3821) ;  /* 0xfffffffc00f09947 */ /* 0x004fea000383ffff */
[----:B------:R-:W-:Y:S05]  /*a7e0*/  BRA `(.L_x_3822) ;  /* 0xffffffec00b07947 */ /* 0x000fea000383ffff */
.L_x_3793:
[----:B---3--:R3:W4:Y:S02]  /*a7f0*/  SYNCS.PHASECHK.TRANS64.TRYWAIT P1, [R20+URZ+0x38840], R9 ;  /* 0x03884009140075a7 */ /* 0x008724000802017f */
[----:B----4-:R-:W-:Y:S05]  /*a800*/  @!P1 NANOSLEEP.SYNCS 0x989680 ;  /* 0x009896800000995d */ /* 0x010fea0003900000 */
[----:B------:R-:W4:Y:S02]  /*a810*/  @!P1 SYNCS.PHASECHK.TRANS64 P1, [R20+URZ+0x38840], R9 ;  /* 0x03884009140095a7 */ /* 0x000f24000802007f */
[----:B----4-:R-:W-:Y:S05]  /*a820*/  @!P1 BRA `(.L_x_3793) ;  /* 0xfffffffc00f09947 */ /* 0x010fea000383ffff */
[----:B------:R-:W-:Y:S05]  /*a830*/  BRA `(.L_x_3823) ;  /* 0xfffffff000387947 */ /* 0x000fea000383ffff */
.L_x_3795:
[----:B-1----:R1:W2:Y:S02]  /*a840*/  SYNCS.PHASECHK.TRANS64.TRYWAIT P1, [R20+URZ+0x38828], R9 ;  /* 0x03882809140075a7 */ /* 0x0022a4000802017f */
[----:B--2---:R-:W-:Y:S05]  /*a850*/  @!P1 NANOSLEEP.SYNCS 0x989680 ;  /* 0x009896800000995d */ /* 0x004fea0003900000 */
[----:B------:R-:W2:Y:S02]  /*a860*/  @!P1 SYNCS.PHASECHK.TRANS64 P1, [R20+URZ+0x38828], R9 ;  /* 0x03882809140095a7 */ /* 0x000ea4000802007f */
[----:B--2---:R-:W-:Y:S05]  /*a870*/  @!P1 BRA `(.L_x_3795) ;  /* 0xfffffffc00f09947 */ /* 0x004fea000383ffff */
[----:B------:R-:W-:Y:S05]  /*a880*/  BRA `(.L_x_3824) ;  /* 0xfffffff000c07947 */ /* 0x000fea000383ffff */
.L_x_3797:
[----:B----4-:R4:W1:Y:S02]  /*a890*/  SYNCS.PHASECHK.TRANS64.TRYWAIT P0, [R4+URZ+0x38840], R3 ;  /* 0x03884003040075a7 */ /* 0x010864000800017f */
[----:B-1----:R-:W-:Y:S05]  /*a8a0*/  @!P0 NANOSLEEP.SYNCS 0x989680 ;  /* 0x009896800000895d */ /* 0x002fea0003900000 */
[----:B------:R-:W1:Y:S02]  /*a8b0*/  @!P0 SYNCS.PHASECHK.TRANS64 P0, [R4+URZ+0x38840], R3 ;  /* 0x03884003040085a7 */ /* 0x000e64000800007f */
[----:B-1----:R-:W-:Y:S05]  /*a8c0*/  @!P0 BRA `(.L_x_3797) ;  /* 0xfffffffc00f08947 */ /* 0x002fea000383ffff */
[----:B------:R-:W-:Y:S05]  /*a8d0*/  BRA `(.L_x_3825) ;  /* 0xfffffff400487947 */ /* 0x000fea000383ffff */
.L_x_3799:
[----:B------:R-:W-:Y:S01]  /*a8e0*/  BSSY B0, `(.L_x_3826) ;  /* 0x0000006000007945 */ /* 0x000fe20003800000 */
[----:B------:R-:W-:-:S07]  /*a8f0*/  IMAD.MOV.U32 R15, RZ, RZ, -0x1 ;  /* 0xffffffffff0f7424 */ /* 0x000fce00078e00ff */
[----:B------:R-:W-:Y:S05]  /*a900*/  WARPSYNC.COLLECTIVE R15, `(.L_x_3827) ;  /* 0x000000000f0c7348 */ /* 0x000fea0003c00000 */
[----:B------:R-:W-:Y:S02]  /*a910*/  ELECT P6, UR62, PT ;  /* 0x00000000003e782f */ /* 0x000fe400038c0000 */
[----:B------:R-:W-:Y:S01]  /*a920*/  MOV R14, UR62 ;  /* 0x0000003e000e7c02 */ /* 0x000fe20008000f00 */
[----:B------:R-:W-:Y:S10]  /*a930*/  ENDCOLLECTIVE ;  /* 0x000000000000791b */ /* 0x000ff40003800000 */
.L_x_3827:
[----:B------:R-:W-:Y:S05]  /*a940*/  BSYNC B0 ;  /* 0x0000000000007941 */ /* 0x000fea0003800000 */
.L_x_3826:
[----:B------:R-:W-:Y:S01]  /*a950*/  PLOP3.LUT P0, PT, P6, PT, PT, 0x80, 0x0 ;  /* 0x000000000000781c */ /* 0x000fe2000370f070 */
[----:B------:R-:W-:-:S12]  /*a960*/  BRA `(.L_x_3828) ;  /* 0xfffffff400f07947 */ /* 0x000fd8000383ffff */
.L_x_3801:
[----:B-1----:R1:W2:Y:S02]  /*a970*/  SYNCS.PHASECHK.TRANS64.TRYWAIT P1, [R7+URZ], R4 ;  /* 0x00000004070075a7 */ /* 0x0022a4000802017f */
[----:B--2---:R-:W-:Y:S05]  /*a980*/  @!P1 NANOSLEEP.SYNCS 0x989680 ;  /* 0x009896800000995d */ /* 0x004fea0003900000 */
[----:B------:R-:W2:Y:S02]  /*a990*/  @!P1 SYNCS.PHASECHK.TRANS64 P1, [R7+URZ], R4 ;  /* 0x00000004070095a7 */ /* 0x000ea4000802007f */
[----:B--2---:R-:W-:Y:S05]  /*a9a0*/  @!P1 BRA `(.L_x_3801) ;  /* 0xfffffffc00f09947 */ /* 0x004fea000383ffff */
[----:B------:R-:W-:Y:S05]  /*a9b0*/  BRA `(.L_x_3829) ;  /* 0xfffffff800307947 */ /* 0x000fea000383ffff */
.L_x_3802:
[----:B--2---:R2:W3:Y:S02]  /*a9c0*/  SYNCS.PHASECHK.TRANS64.TRYWAIT P1, [R3+URZ], R2 ;  /* 0x00000002030075a7 */ /* 0x0044e4000802017f */
[----:B---3--:R-:W-:Y:S05]  /*a9d0*/  @!P1 NANOSLEEP.SYNCS 0x989680 ;  /* 0x009896800000995d */ /* 0x008fea0003900000 */
[----:B------:R-:W3:Y:S02]  /*a9e0*/  @!P1 SYNCS.PHASECHK.TRANS64 P1, [R3+URZ], R2 ;  /* 0x00000002030095a7 */ /* 0x000ee4000802007f */
[----:B---3--:R-:W-:Y:S05]  /*a9f0*/  @!P1 BRA `(.L_x_3802) ;  /* 0xfffffffc00f09947 */ /* 0x008fea000383ffff */
[----:B------:R-:W-:Y:S05]  /*aa00*/  BRA `(.L_x_3830) ;  /* 0xfffffff800247947 */ /* 0x000fea000383ffff */
.L_x_3804:
[----:B--2---:R2:W3:Y:S02]  /*aa10*/  SYNCS.PHASECHK.TRANS64.TRYWAIT P0, [R5+URZ], R4 ;  /* 0x00000004050075a7 */ /* 0x0044e4000800017f */
[----:B---3--:R-:W-:Y:S05]  /*aa20*/  @!P0 NANOSLEEP.SYNCS 0x989680 ;  /* 0x009896800000895d */ /* 0x008fea0003900000 */
[----:B------:R-:W3:Y:S02]  /*aa30*/  @!P0 SYNCS.PHASECHK.TRANS64 P0, [R5+URZ], R4 ;  /* 0x00000004050085a7 */ /* 0x000ee4000800007f */
[----:B---3--:R-:W-:Y:S05]  /*aa40*/  @!P0 BRA `(.L_x_3804) ;  /* 0xfffffffc00f08947 */ /* 0x008fea000383ffff */
[----:B------:R-:W-:Y:S05]  /*aa50*/  BRA `(.L_x_3831) ;  /* 0xfffffff800287947 */ /* 0x000fea000383ffff */
.L_x_3832:
        /* <DEDUP_REMOVED lines=10> */
.L_x_7315:


//--------------------- .text._ZN7cutlass13device_kernelIN5flash11enable_sm90INS1_16FlashAttnBwdSm90INS1_25CollectiveMainloopBwdSm90ILi2ELi2ELi2EN4cute5tupleIJNS5_1CILi1EEES8_S8_EEENS6_IJNS7_ILi80EEENS7_ILi128EEESB_EEENS_10bfloat16_tEfNS_4arch4Sm90ELb0ELb0ELb0ELb0ELb0ELb1ELb0ELb1ELi2ELi1ELi2ELi1ELb0EEENS1_24CollectiveEpilogueBwdGQAISC_fSF_Li256ELb0ELb0EEENS1_19SingleTileSchedulerILb0ELb0ELb0ELi128EEEEEEEEEvNT_6ParamsE --------------------------
	.section	.text._ZN7cutlass13device_kernelIN5flash11enable_sm90INS1_16FlashAttnBwdSm90INS1_25CollectiveMainloopBwdSm90ILi2ELi2ELi2EN4cute5tupleIJNS5_1CILi1EEES8_S8_EEENS6_IJNS7_ILi80EEENS7_ILi128EEESB_EEENS_10bfloat16_tEfNS_4arch4Sm90ELb0ELb0ELb0ELb0ELb0ELb1ELb0ELb1ELi2ELi1ELi2ELi1ELb0EEENS1_24CollectiveEpilogueBwdGQAISC_fSF_Li256ELb0ELb0EEENS1_19SingleTileSchedulerILb0ELb0ELb0ELi128EEEEEEEEEvNT_6ParamsE,"ax",@progbits
	.align	128
.text._ZN7cutlass13device_kernelIN5flash11enable_sm90INS1_16FlashAttnBwdSm90INS1_25CollectiveMainloopBwdSm90ILi2ELi2ELi2EN4cute5tupleIJNS5_1CILi1EEES8_S8_EEENS6_IJNS7_ILi80EEENS7_ILi128EEESB_EEENS_10bfloat16_tEfNS_4arch4Sm90ELb0ELb0ELb0ELb0ELb0ELb1ELb0ELb1ELi2ELi1ELi2ELi1ELb0EEENS1_24CollectiveEpilogueBwdGQAISC_fSF_Li256ELb0ELb0EEENS1_19SingleTileSchedulerILb0ELb0ELb0ELi128EEEEEEEEEvNT_6ParamsE:
        .type           _ZN7cutlass13device_kernelIN5flash11enable_sm90INS1_16FlashAttnBwdSm90INS1_25CollectiveMainloopBwdSm90ILi2ELi2ELi2EN4cute5tupleIJNS5_1CILi1EEES8_S8_EEENS6_IJNS7_ILi80EEENS7_ILi128EEESB_EEENS_10bfloat16_tEfNS_4arch4Sm90ELb0ELb0ELb0ELb0ELb0ELb1ELb0ELb1ELi2ELi1ELi2ELi1ELb0EEENS1_24CollectiveEpilogueBwdGQAISC_fSF_Li256ELb0ELb0EEENS1_19SingleTileSchedulerILb0ELb0ELb0ELi128EEEEEEEEEvNT_6ParamsE,@function
        .size           _ZN7cutlass13device_kernelIN5flash11enable_sm90INS1_16FlashAttnBwdSm90INS1_25CollectiveMainloopBwdSm90ILi2ELi2ELi2EN4cute5tupleIJNS5_1CILi1EEES8_S8_EEENS6_IJNS7_ILi80EEENS7_ILi128EEESB_EEENS_10bfloat16_tEfNS_4arch4Sm90ELb0ELb0ELb0ELb0ELb0ELb1ELb0ELb1ELi2ELi1ELi2ELi1ELb0EEENS1_24CollectiveEpilogueBwdGQAISC_fSF_Li256ELb0ELb0EEENS1_19SingleTileSchedulerILb0ELb0ELb0ELi128EEEEEEEEEvNT_6ParamsE,(.L_x_7316 - _ZN7cutlass13device_kernelIN5flash11enable_sm90INS1_16FlashAttnBwdSm90INS1_25CollectiveMainloopBwdSm90ILi2ELi2ELi2EN4cute5tupleIJNS5_1CILi1EEES8_S8_EEENS6_IJNS7_ILi80EEENS7_ILi128EEESB_EEENS_10bfloat16_tEfNS_4arch4Sm90ELb0ELb0ELb0ELb0ELb0ELb1ELb0ELb1ELi2ELi1ELi2ELi1ELb0EEENS1_24CollectiveEpilogueBwdGQAISC_fSF_Li256ELb0ELb0EEENS1_19SingleTileSchedulerILb0ELb0ELb0ELi128EEEEEEEEEvNT_6ParamsE)
        .other          _ZN7cutlass13device_kernelIN5flash11enable_sm90INS1_16FlashAttnBwdSm90INS1_25CollectiveMainloopBwdSm90ILi2ELi2ELi2EN4cute5tupleIJNS5_1CILi1EEES8_S8_EEENS6_IJNS7_ILi80EEENS7_ILi128EEESB_EEENS_10bfloat16_tEfNS_4arch4Sm90ELb0ELb0ELb0ELb0ELb0ELb1ELb0ELb1ELi2ELi1ELi2ELi1ELb0EEENS1_24CollectiveEpilogueBwdGQAISC_fSF_Li256ELb0ELb0EEENS1_19SingleTileSchedulerILb0ELb0ELb0ELi128EEEEEEEEEvNT_6ParamsE,@"STO_CUDA_ENTRY STV_DEFAULT"
_ZN7cutlass13device_kernelIN5flash11enable_sm90INS1_16FlashAttnBwdSm90INS1_25CollectiveMainloopBwdSm90ILi2ELi2ELi2EN4cute5tupleIJNS5_1CILi1EEES8_S8_EEENS6_IJNS7_ILi80EEENS7_ILi128EEESB_EEENS_10bfloat16_tEfNS_4arch4Sm90ELb0ELb0ELb0ELb0ELb0ELb1ELb0ELb1ELi2ELi1ELi2ELi1ELb0EEENS1_24CollectiveEpilogueBwdGQAISC_fSF_Li256ELb0ELb0EEENS1_19SingleTileSchedulerILb0ELb0ELb0ELi128EEEEEEEEEvNT_6ParamsE:
        /* <DEDUP_REMOVED lines=23> */
.L_x_3834:
[----:B------:R-:W-:Y:S05]  /*0170*/  BSYNC B0 ;  /* 0x0000000000007941 */ /* 0x000fea0003800000 */
.L_x_3833:
        /* <DEDUP_REMOVED lines=34> */
.L_x_3835:
        /* <DEDUP_REMOVED lines=22> */
.L_x_3836:
        /* <DEDUP_REMOVED lines=8> */
.L_x_3839:
        /* <DEDUP_REMOVED lines=33> */
.L_x_3842:
        /* <DEDUP_REMOVED lines=15> */
.L_x_3841:
        /* <DEDUP_REMOVED lines=23> */
.L_x_3844:
        /* <DEDUP_REMOVED lines=15> */
.L_x_3843:
        /* <DEDUP_REMOVED lines=8> */
.L_x_3914:
[CC--:B------:R-:W-:Y:S01]  /*0b60*/  LEA.HI R5, R3.reuse, R0.reuse, RZ, 0x5 ;  /* 0x0000000003057211 */ /* 0x0c0fe200078f28ff */
[----:B------:R-:W-:Y:S01]  /*0b70*/  IMAD.SHL.U32 R4, R0, 0x40, RZ ;  /* 0x0000004000047824 */ /* 0x000fe200078e00ff */
[----:B------:R-:W-:Y:S02]  /*0b80*/  SHF.L.U32 R10, RZ, 0x1f, RZ ;  /* 0x0000001fff0a7819 */ /* 0x000fe400000006ff */
[----:B------:R-:W-:Y:S02]  /*0b90*/  SHF.R.S32.HI R5, RZ, 0x5, R5 ;  /* 0x00000005ff057819 */ /* 0x000fe40000011405 */
[----:B------:R-:W-:Y:S01]  /*0ba0*/  LEA.HI R6, R3, R0, RZ, 0x4 ;  /* 0x0000000003067211 */ /* 0x000fe200078f20ff */
[----:B------:R-:W3:Y:S01]  /*0bb0*/  SYNCS.PHASECHK.TRANS64.TRYWAIT P0, [R16+URZ+0x38800], R10 ;  /* 0x0388000a100075a7 */ /* 0x000ee2000800017f */
[----:B------:R-:W-:Y:S01]  /*0bc0*/  LOP3.LUT R4, R4, 0x1c0, RZ, 0xc0, !PT ;  /* 0x000001c004047812 */ /* 0x000fe200078ec0ff */
[----:B------:R-:W-:Y:S01]  /*0bd0*/  IMAD.SHL.U32 R5, R5, 0x10, RZ ;  /* 0x0000001005057824 */ /* 0x000fe200078e00ff */
[----:B------:R-:W-:-:S04]  /*0be0*/  SHF.R.S32.HI R9, RZ, 0x4, R6 ;  /* 0x00000004ff097819 */ /* 0x000fc80000011406 */
[----:B------:R-:W-:Y:S02]  /*0bf0*/  LEA.HI R7, R6, R9, RZ, 0x1 ;  /* 0x0000000906077211 */ /* 0x000fe400078f08ff */
[----:B------:R-:W-:Y:S02]  /*0c00*/  LEA.HI R6, R3, R0, RZ, 0x3 ;  /* 0x0000000003067211 */ /* 0x000fe400078f18ff */
[----:B------:R-:W-:Y:S02]  /*0c10*/  LOP3.LUT R5, R4, 0x30, R5, 0xf8, !PT ;  /* 0x0000003004057812 */ /* 0x000fe400078ef805 */
[----:B--2---:R-:W-:Y:S02]  /*0c20*/  LEA.HI R3, R14, R14, RZ, 0x1 ;  /* 0x0000000e0e037211 */ /* 0x004fe400078f08ff */
[----:B------:R-:W-:Y:S02]  /*0c30*/  LOP3.LUT R8, R7, 0x7ffffe, RZ, 0xc0, !PT ;  /* 0x007ffffe07087812 */ /* 0x000fe400078ec0ff */
[----:B------:R-:W-:-:S02]  /*0c40*/  LOP3.LUT R7, R5, 0x8, R6, 0xf8, !PT ;  /* 0x0000000805077812 */ /* 0x000fc400078ef806 */
[----:B------:R-:W-:Y:S01]  /*0c50*/  LOP3.LUT R5, R2, 0xffffff80, RZ, 0xc0, !PT ;  /* 0xffffff8002057812 */ /* 0x000fe200078ec0ff */
[----:B------:R-:W-:Y:S01]  /*0c60*/  IMAD.IADD R8, R9, 0x1, -R8 ;  /* 0x0000000109087824 */ /* 0x000fe200078e0a08 */
[----:B------:R-:W-:Y:S02]  /*0c70*/  LOP3.LUT R3, R3, 0xfffffffe, RZ, 0xc0, !PT ;  /* 0xfffffffe03037812 */ /* 0x000fe400078ec0ff */
[----:B------:R-:W-:Y:S01]  /*0c80*/  SHF.R.U32.HI R4, RZ, 0x3, R4 ;  /* 0x00000003ff047819 */ /* 0x000fe20000011604 */
[----:B------:R-:W-:Y:S02]  /*0c90*/  IMAD.IADD R5, R0, 0x1, -R5 ;  /* 0x0000000100057824 */ /* 0x000fe400078e0a05 */
[----:B------:R-:W-:Y:S01]  /*0ca0*/  IMAD.IADD R0, R14, 0x1, -R3 ;  /* 0x000000010e007824 */ /* 0x000fe200078e0a03 */
[----:B------:R-:W-:Y:S01]  /*0cb0*/  LOP3.LUT R4, R7, R4, RZ, 0x3c, !PT ;  /* 0x0000000407047212 */ /* 0x000fe200078e3cff */
[----:B------:R-:W-:-:S03]  /*0cc0*/  IMAD R3, R17, 0xa, R8 ;  /* 0x0000000a11037824 */ /* 0x000fc600078e0208 */
[----:B------:R2:W-:Y:S01]  /*0cd0*/  STL [R1+0x4], R0 ;  /* 0x0000040001007387 */ /* 0x0005e20000100800 */
[----:B---3--:R-:W-:Y:S05]  /*0ce0*/  @P0 BRA `(.L_x_3846) ;  /* 0x0000000000080947 */ /* 0x008fea0003800000 */
[----:B------:R-:W3:Y:S02]  /*0cf0*/  SYNCS.PHASECHK.TRANS64.TRYWAIT P0, [R16+URZ+0x38800], R10 ;  /* 0x0388000a100075a7 */ /* 0x000ee4000800017f */
[----:B---3--:R-:W-:Y:S05]  /*0d00*/  @!P0 BRA `(.L_x_3847) ;  /* 0x0000008c00488947 */ /* 0x008fea0003800000 */
.L_x_3846:
[----:B--2---:R-:W-:Y:S01]  /*0d10*/  IMAD.U32 R0, R3, 0x200, R4 ;  /* 0x0000020003007824 */ /* 0x004fe200078e0004 */
[----:B------:R-:W2:Y:S01]  /*0d20*/  LDC R6, c[0x0][0x280] ;  /* 0x0000a000ff067b82 */ /* 0x000ea20000000800 */
[----:B------:R-:W-:Y:S01]  /*0d30*/  IMAD.SHL.U32 R7, R5, 0x4, RZ ;  /* 0x0000000405077824 */ /* 0x000fe200078e00ff */
[----:B------:R-:W-:Y:S02]  /*0d40*/  CS2R R24, SRZ ;  /* 0x0000000000187805 */ /* 0x000fe4000001ff00 */
[----:B------:R-:W-:Y:S01]  /*0d50*/  CS2R R88, SRZ ;  /* 0x0000000000587805 */ /* 0x000fe2000001ff00 */
[----:B------:R3:W-:Y:S01]  /*0d60*/  STL [R1+0x18], R0 ;  /* 0x0000180001007387 */ /* 0x0007e20000100800 */
        /* <DEDUP_REMOVED lines=9> */
[----:B---3--:R-:W-:Y:S02]  /*0e00*/  SHF.R.S32.HI R0, RZ, 0x1f, R5 ;  /* 0x0000001fff007819 */ /* 0x008fe40000011405 */
[----:B------:R-:W-:Y:S02]  /*0e10*/  CS2R R108, SRZ ;  /* 0x00000000006c7805 */ /* 0x000fe4000001ff00 */
[----:B------:R-:W-:Y:S02]  /*0e20*/  CS2R R110, SRZ ;  /* 0x00000000006e7805 */ /* 0x000fe4000001ff00 */
[----:B------:R-:W-:Y:S02]  /*0e30*/  CS2R R112, SRZ ;  /* 0x0000000000707805 */ /* 0x000fe4000001ff00 */
[----:B------:R-:W-:Y:S02]  /*0e40*/  LEA.HI R2, R0, R5, RZ, 0x2 ;  /* 0x0000000500027211 */ /* 0x000fe400078f10ff */
[----:B------:R-:W-:-:S02]  /*0e50*/  CS2R R114, SRZ ;  /* 0x0000000000727805 */ /* 0x000fc4000001ff00 */
[----:B------:R-:W-:Y:S02]  /*0e60*/  CS2R R116, SRZ ;  /* 0x0000000000747805 */ /* 0x000fe4000001ff00 */
[----:B------:R-:W-:Y:S02]  /*0e70*/  CS2R R118, SRZ ;  /* 0x0000000000767805 */ /* 0x000fe4000001ff00 */
[----:B------:R-:W-:Y:S02]  /*0e80*/  LOP3.LUT R4, R2, 0x7ffffffc, RZ, 0xc0, !PT ;  /* 0x7ffffffc02047812 */ /* 0x000fe400078ec0ff */
[----:B------:R-:W-:Y:S02]  /*0e90*/  CS2R R120, SRZ ;  /* 0x0000000000787805 */ /* 0x000fe4000001ff00 */
[----:B--2---:R-:W-:Y:S02]  /*0ea0*/  ISETP.GE.AND P0, PT, R6, 0x1, PT ;  /* 0x000000010600780c */ /* 0x004fe40003f06270 */
[----:B------:R-:W-:-:S02]  /*0eb0*/  CS2R R122, SRZ ;  /* 0x00000000007a7805 */ /* 0x000fc4000001ff00 */
[----:B------:R-:W-:Y:S01]  /*0ec0*/  CS2R R124, SRZ ;  /* 0x00000000007c7805 */ /* 0x000fe2000001ff00 */
[----:B------:R-:W-:Y:S01]  /*0ed0*/  IMAD.IADD R3, R5, 0x1, -R4 ;  /* 0x0000000105037824 */ /* 0x000fe200078e0a04 */
[----:B------:R-:W-:Y:S02]  /*0ee0*/  CS2R R126, SRZ ;  /* 0x00000000007e7805 */ /* 0x000fe4000001ff00 */
[----:B------:R-:W-:Y:S02]  /*0ef0*/  CS2R R128, SRZ ;  /* 0x0000000000807805 */ /* 0x000fe4000001ff00 */
[----:B------:R-:W-:Y:S02]  /*0f00*/  CS2R R130, SRZ ;  /* 0x0000000000827805 */ /* 0x000fe4000001ff00 */
[----:B------:R-:W-:Y:S01]  /*0f10*/  CS2R R132, SRZ ;  /* 0x0000000000847805 */ /* 0x000fe2000001ff00 */
[----:B------:R2:W-:Y:S01]  /*0f20*/  STL [R1+0x1c], R3 ;  /* 0x00001c0301007387 */ /* 0x0005e20000100800 */
[----:B------:R-:W-:-:S02]  /*0f30*/  CS2R R134, SRZ ;  /* 0x0000000000867805 */ /* 0x000fc4000001ff00 */
[----:B------:R-:W-:Y:S02]  /*0f40*/  CS2R R136, SRZ ;  /* 0x0000000000887805 */ /* 0x000fe4000001ff00 */
[----:B------:R-:W-:Y:S01]  /*0f50*/  CS2R R138, SRZ ;  /* 0x00000000008a7805 */ /* 0x000fe2000001ff00 */
[----:B------:R2:W-:Y:S01]  /*0f60*/  STL [R1+0x10], R7 ;  /* 0x0000100701007387 */ /* 0x0005e20000100800 */
        /* <DEDUP_REMOVED lines=37> */
[----:B--2---:R-:W-:Y:S06]  /*11c0*/  @!P0 BRA `(.L_x_3848) ;  /* 0x00000050008c8947 */ /* 0x004fec0003800000 */
[----:B------:R-:W2:Y:S01]  /*11d0*/  LDL.LU R8, [R1] ;  /* 0x0000000001087983 */ /* 0x000ea20000300800 */
[----:B------:R-:W3:Y:S01]  /*11e0*/  LDC R7, c[0x0][0x290] ;  /* 0x0000a400ff077b82 */ /* 0x000ee20000000800 */
[----:B------:R-:W-:Y:S01]  /*11f0*/  LEA.HI R5, R0, R5, RZ, 0x5 ;  /* 0x0000000500057211 */ /* 0x000fe200078f28ff */
[----:B------:R-:W-:Y:S01]  /*1200*/  VIADD R6, R6, 0x4f ;  /* 0x0000004f06067836 */ /* 0x000fe20000000000 */
[----:B------:R-:W4:Y:S01]  /*1210*/  S2R R9, SR_TID.X ;  /* 0x0000000000097919 */ /* 0x000f220000002100 */
[--C-:B------:R-:W-:Y:S02]  /*1220*/  SHF.R.S32.HI R0, RZ, 0x2, R2.reuse ;  /* 0x00000002ff007819 */ /* 0x100fe40000011402 */
[----:B------:R-:W-:Y:S02]  /*1230*/  CS2R R236, SRZ ;  /* 0x0000000000ec7805 */ /* 0x000fe4000001ff00 */
[----:B------:R-:W-:Y:S01]  /*1240*/  SHF.R.S32.HI R3, RZ, 0x1f, R2 ;  /* 0x0000001fff037819 */ /* 0x000fe20000011402 */
[----:B------:R-:W3:Y:S01]  /*1250*/  S2R R4, SR_CTAID.X ;  /* 0x0000000000047919 */ /* 0x000ee20000002500 */
[----:B------:R-:W-:Y:S01]  /*1260*/  SHF.R.S32.HI R5, RZ, 0x5, R5 ;  /* 0x00000005ff057819 */ /* 0x000fe20000011405 */
[----:B------:R-:W-:Y:S01]  /*1270*/  IMAD.HI R6, R6, 0x66666667, RZ ;  /* 0x6666666706067827 */ /* 0x000fe200078e02ff */
[----:B------:R-:W-:-:S02]  /*1280*/  LEA.HI R3, R3, R0, RZ, 0x3 ;  /* 0x0000000003037211 */ /* 0x000fc400078f18ff */
[----:B------:R-:W-:Y:S02]  /*1290*/  CS2R R150, SRZ ;  /* 0x0000000000967805 */ /* 0x000fe4000001ff00 */
[----:B------:R-:W-:Y:S02]  /*12a0*/  CS2R R148, SRZ ;  /* 0x0000000000947805 */ /* 0x000fe4000001ff00 */
[----:B------:R-:W-:Y:S02]  /*12b0*/  CS2R R146, SRZ ;  /* 0x0000000000927805 */ /* 0x000fe4000001ff00 */
[----:B------:R-:W-:Y:S02]  /*12c0*/  LOP3.LUT R3, R3, 0xfffffff8, RZ, 0xc0, !PT ;  /* 0xfffffff803037812 */ /* 0x000fe400078ec0ff */
        /* <DEDUP_REMOVED lines=20> */
[C---:B----4-:R-:W-:Y:S01]  /*1410*/  VIADD R10, R9.reuse, 0xffffff80 ;  /* 0xffffff80090a7836 */ /* 0x050fe20000000000 */
[----:B------:R-:W-:Y:S01]  /*1420*/  CS2R R104, SRZ ;  /* 0x0000000000687805 */ /* 0x000fe2000001ff00 */
[----:B------:R-:W-:Y:S01]  /*1430*/  VIADD R9, R9, 0xffffff80 ;  /* 0xffffff8009097836 */ /* 0x000fe20000000000 */
[----:B------:R-:W-:Y:S01]  /*1440*/  CS2R R102, SRZ ;  /* 0x0000000000667805 */ /* 0x000fe2000001ff00 */
[----:B---3--:R-:W-:Y:S01]  /*1450*/  IMAD R4, R4, -0x80, R7 ;  /* 0xffffff8004047824 */ /* 0x008fe200078e0207 */
[----:B------:R-:W-:-:S02]  /*1460*/  CS2R R100, SRZ ;  /* 0x0000000000647805 */ /* 0x000fc4000001ff00 */
[----:B------:R-:W-:Y:S02]  /*1470*/  CS2R R98, SRZ ;  /* 0x0000000000627805 */ /* 0x000fe4000001ff00 */
[----:B------:R-:W-:Y:S01]  /*1480*/  SHF.R.S32.HI R9, RZ, 0x1f, R9 ;  /* 0x0000001fff097819 */ /* 0x000fe20000011409 */
[----:B------:R-:W-:Y:S01]  /*1490*/  IMAD R4, R5, -0x10, R4 ;  /* 0xfffffff005047824 */ /* 0x000fe200078e0204 */
[----:B------:R-:W-:Y:S02]  /*14a0*/  SHF.R.U32.HI R5, RZ, 0x1f, R6 ;  /* 0x0000001fff057819 */ /* 0x000fe40000011606 */
[----:B------:R-:W-:Y:S02]  /*14b0*/  CS2R R96, SRZ ;  /* 0x0000000000607805 */ /* 0x000fe4000001ff00 */
[----:B------:R-:W-:Y:S02]  /*14c0*/  LEA.HI R9, R9, R10, RZ, 0x7 ;  /* 0x0000000a09097211 */ /* 0x000fe400078f38ff */
[----:B------:R-:W-:-:S02]  /*14d0*/  CS2R R94, SRZ ;  /* 0x00000000005e7805 */ /* 0x000fc4000001ff00 */
[----:B------:R-:W-:Y:S02]  /*14e0*/  IADD3 R3, R4, R3, -R0 ;  /* 0x0000000304037210 */ /* 0x000fe40007ffe800 */
[----:B------:R-:W-:Y:S02]  /*14f0*/  CS2R R92, SRZ ;  /* 0x00000000005c7805 */ /* 0x000fe4000001ff00 */
[----:B------:R-:W-:Y:S02]  /*1500*/  SHF.R.S32.HI R9, RZ, 0x7, R9 ;  /* 0x00000007ff097819 */ /* 0x000fe40000011409 */
[----:B------:R-:W-:Y:S02]  /*1510*/  CS2R R90, SRZ ;  /* 0x00000000005a7805 */ /* 0x000fe4000001ff00 */
[----:B------:R-:W-:Y:S02]  /*1520*/  LEA.HI.SX32 R5, R6, R5, 0x1b ;  /* 0x0000000506057211 */ /* 0x000fe400078fdaff */
[----:B------:R-:W-:-:S02]  /*1530*/  CS2R R88, SRZ ;  /* 0x0000000000587805 */ /* 0x000fc4000001ff00 */
[----:B------:R-:W-:Y:S02]  /*1540*/  LEA.HI R2, R9, R9, RZ, 0x1 ;  /* 0x0000000909027211 */ /* 0x000fe400078f08ff */
[----:B------:R-:W-:Y:S02]  /*1550*/  CS2R R86, SRZ ;  /* 0x0000000000567805 */ /* 0x000fe4000001ff00 */
[----:B------:R-:W-:Y:S01]  /*1560*/  CS2R R84, SRZ ;  /* 0x0000000000547805 */ /* 0x000fe2000001ff00 */
[----:B------:R-:W-:Y:S01]  /*1570*/  STL [R1+0x14], R5 ;  /* 0x0000140501007387 */ /* 0x000fe20000100800 */
[----:B------:R-:W-:Y:S02]  /*1580*/  LOP3.LUT R2, R2, 0xfffffffe, RZ, 0xc0, !PT ;  /* 0xfffffffe02027812 */ /* 0x000fe400078ec0ff */
[----:B------:R-:W-:Y:S02]  /*1590*/  CS2R R82, SRZ ;  /* 0x0000000000527805 */ /* 0x000fe4000001ff00 */
[----:B------:R-:W-:-:S02]  /*15a0*/  CS2R R80, SRZ ;  /* 0x0000000000507805 */ /* 0x000fc4000001ff00 */
[----:B------:R-:W-:Y:S02]  /*15b0*/  CS2R R78, SRZ ;  /* 0x00000000004e7805 */ /* 0x000fe4000001ff00 */
[----:B------:R-:W-:Y:S01]  /*15c0*/  CS2R R76, SRZ ;  /* 0x00000000004c7805 */ /* 0x000fe2000001ff00 */
[----:B------:R-:W-:Y:S01]  /*15d0*/  IMAD.IADD R2, R9, 0x1, -R2 ;  /* 0x0000000109027824 */ /* 0x000fe200078e0a02 */
[----:B------:R-:W-:Y:S02]  /*15e0*/  CS2R R74, SRZ ;  /* 0x00000000004a7805 */ /* 0x000fe4000001ff00 */
[----:B------:R-:W-:Y:S02]  /*15f0*/  CS2R R72, SRZ ;  /* 0x0000000000487805 */ /* 0x000fe4000001ff00 */
[----:B------:R-:W-:Y:S01]  /*1600*/  CS2R R70, SRZ ;  /* 0x0000000000467805 */ /* 0x000fe2000001ff00 */
[----:B------:R-:W-:Y:S01]  /*1610*/  IMAD R0, R2, -0x40, R3 ;  /* 0xffffffc002007824 */ /* 0x000fe200078e0203 */
        /* <DEDUP_REMOVED lines=23> */
[----:B--2---:R-:W-:-:S05]  /*1790*/  LOP3.LUT R4, R8, 0x1, RZ, 0xfc, !PT ;  /* 0x0000000108047812 */ /* 0x004fca00078efcff */
[----:B------:R-:W-:Y:S04]  /*17a0*/  STL [R1], R4 ;  /* 0x0000000401007387 */ /* 0x000fe80000100800 */
[----:B------:R2:W-:Y:S02]  /*17b0*/  STL [R1+0x8], R0 ;  /* 0x0000080001007387 */ /* 0x0005e40000100800 */
[----:B--2---:R-:W-:-:S07]  /*17c0*/  IMAD.MOV.U32 R0, RZ, RZ, RZ ;  /* 0x000000ffff007224 */ /* 0x004fce00078e00ff */
.L_x_3859:
[----:B------:R-:W2:Y:S02]  /*17d0*/  LDL R2, [R1] ;  /* 0x0000000001027983 */ /* 0x000ea40000100800 */
[----:B--2---:R-:W-:-:S13]  /*17e0*/  ISETP.NE.AND P0, PT, R2, 0x3, PT ;  /* 0x000000030200780c */ /* 0x004fda0003f05270 */
[----:B------:R-:W-:Y:S05]  /*17f0*/  @!P0 BRA `(.L_x_3849) ;  /* 0x0000000000048947 */ /* 0x000fea0003800000 */
[----:B------:R-:W-:Y:S01]  /*1800*/  BPT.TRAP 0x1 ;  /* 0x000000040000795c */ /* 0x000fe20000300000 */
.L_x_3849:
        /* <DEDUP_REMOVED lines=8> */
.L_x_3850:
[----:B---3--:R-:W-:Y:S05]  /*1890*/  @P1 BRA `(.L_x_3851) ;  /* 0x0000000000081947 */ /* 0x008fea0003800000 */
[----:B------:R-:W3:Y:S02]  /*18a0*/  SYNCS.PHASECHK.TRANS64.TRYWAIT P1, [R2+URZ+0x38810], R153 ;  /* 0x03881099020075a7 */ /* 0x000ee4000802017f */
[----:B---3--:R-:W-:Y:S05]  /*18b0*/  @!P1 BRA `(.L_x_3852) ;  /* 0x00000080007c9947 */ /* 0x008fea0003800000 */
.L_x_3851:
        /* <DEDUP_REMOVED lines=8> */
[----:B------:R-:W-:-:S04]  /*1940*/  LOP3.LUT R235, R3, 0x3fff, RZ, 0xc0, !PT ;  /* 0x00003fff03eb7812 */ /* 0x000fc800078ec0ff */
[----:B------:R-:W-:-:S05]  /*1950*/  LOP3.LUT R3, R235, 0x10000, RZ, 0xfc, !PT ;  /* 0x00010000eb037812 */ /* 0x000fca00078efcff */
[----:B------:R-:W-:-:S05]  /*1960*/  IMAD R3, R0, 0x500, R3 ;  /* 0x0000050000037824 */ /* 0x000fca00078e0203 */
[----:B------:R-:W-:Y:S01]  /*1970*/  R2UR UR6, R3 ;  /* 0x00000000030672ca */ /* 0x000fe200000e0000 */
[----:B------:R-:W-:Y:S01]  /*1980*/  WARPGROUP.ARRIVE ;  /* 0x00000000000079c5 */ /* 0x000fe20000000000 */
[----:B------:R-:W-:Y:S01]  /*1990*/  UMOV UR9, 0x40000040 ;  /* 0x4000004000097882 */ /* 0x000fe20000000000 */
[----:B------:R-:W-:-:S10]  /*19a0*/  UMOV UR11, 0x40000040 ;  /* 0x40000040000b7882 */ /* 0x000fd40000000000 */
[----:B------:R-:W-:Y:S01]  /*19b0*/  UMOV UR10, UR6 ;  /* 0x00000006000a7c82 */ /* 0x000fe20008000000 */
[----:B------:R-:W-:Y:S01]  /*19c0*/  UIADD3 UR14, UR6, 0x80, URZ ;  /* 0x00000080060e7890 */ /* 0x000fe2000fffe03f */
[----:B------:R-:W-:Y:S01]  /*19d0*/  UMOV UR13, UR9 ;  /* 0x00000009000d7c82 */ /* 0x000fe20008000000 */
[----:B------:R-:W-:Y:S01]  /*19e0*/  UMOV UR15, 0x40000040 ;  /* 0x40000040000f7882 */ /* 0x000fe20000000000 */
[----:B------:R-:W-:Y:S01]  /*19f0*/  UIADD3 UR7, UR6, 0x180, URZ ;  /* 0x0000018006077890 */ /* 0x000fe2000fffe03f */
[----:B----4-:R-:W-:-:S05]  /*1a00*/  IMAD R4, R4, 0x2000, R22 ;  /* 0x0000200004047824 */ /* 0x010fca00078e0216 */
[----:B------:R-:W-:-:S13]  /*1a10*/  R2UR UR4, R4 ;  /* 0x00000000040472ca */ /* 0x000fda00000e0000 */
[----:B------:R-:W-:-:S04]  /*1a20*/  USHF.R.U32.HI UR5, URZ, 0x4, UR4 ;  /* 0x000000043f057899 */ /* 0x000fc80008011604 */
[----:B------:R-:W-:-:S04]  /*1a30*/  ULOP3.LUT UR5, UR5, 0x3fff, URZ, 0xc0, !UPT ;  /* 0x00003fff05057892 */ /* 0x000fc8000f8ec03f */
[----:B------:R-:W-:-:S09]  /*1a40*/  ULOP3.LUT UR8, UR5, 0x10000, URZ, 0xfc, !UPT ;  /* 0x0001000005087892 */ /* 0x000fd2000f8efc3f */
[----:B------:R-:W-:Y:S01]  /*1a50*/  HGMMA.64x16x16.F32.BF16 R224, gdesc[UR8], RZ, !UPT, gsb0 ;  /* 0x0020000008e079f0 */ /* 0x000fe2000c0018ff */
[----:B------:R-:W-:Y:S02]  /*1a60*/  UMOV UR12, UR8 ;  /* 0x00000008000c7c82 */ /* 0x000fe40008000000 */
        /* <DEDUP_REMOVED lines=11> */
[----:B------:R-:W-:Y:S01]  /*1b20*/  UMOV UR12, UR8 ;  /* 0x00000008000c7c82 */ /* 0x000fe20008000000 */
[----:B------:R-:W-:Y:S01]  /*1b30*/  UMOV UR13, UR9 ;  /* 0x00000009000d7c82 */ /* 0x000fe20008000000 */
[----:B------:R-:W-:Y:S01]  /*1b40*/  UMOV UR14, UR7 ;  /* 0x00000007000e7c82 */ /* 0x000fe20008000000 */
[----:B------:R-:W-:Y:S01]  /*1b50*/  UMOV UR15, 0x40000040 ;  /* 0x40000040000f7882 */ /* 0x000fe20000000000 */
        /* <DEDUP_REMOVED lines=235> */
[----:B------:R1:W2:Y:S04]  /*2a10*/  LDS.64 R20, [R23+0x2e060] ;  /* 0x02e0600017147984 */ /* 0x0002a80000000a00 */
[----:B------:R2:W2:Y:S04]  /*2a20*/  LDS.64 R18, [R23+0x2e080] ;  /* 0x02e0800017127984 */ /* 0x0004a80000000a00 */
[----:B-1----:R1:W1:Y:S04]  /*2a30*/  LDS.64 R16, [R23+0x2e0a0] ;  /* 0x02e0a00017107984 */ /* 0x0022680000000a00 */
[----:B------:R1:W1:Y:S04]  /*2a40*/  LDS.64 R14, [R23+0x2e0c0] ;  /* 0x02e0c000170e7984 */ /* 0x0002680000000a00 */
[----:B------:R1:W1:Y:S04]  /*2a50*/  LDS.64 R12, [R23+0x2e0e0] ;  /* 0x02e0e000170c7984 */ /* 0x0002680000000a00 */
[----:B------:R1:W1:Y:S04]  /*2a60*/  LDS.64 R10, [R23+0x2e100] ;  /* 0x02e10000170a7984 */ /* 0x0002680000000a00 */
[----:B------:R1:W1:Y:S01]  /*2a70*/  LDS.64 R8, [R23+0x2e120] ;  /* 0x02e1200017087984 */ /* 0x0002620000000a00 */
[----:B------:R-:W-:Y:S05]  /*2a80*/  @!P0 BRA `(.L_x_3853) ;  /* 0x0000000000048947 */ /* 0x000fea0003800000 */
[----:B------:R-:W-:Y:S01]  /*2a90*/  BPT.TRAP 0x1 ;  /* 0x000000040000795c */ /* 0x000fe20000300000 */
.L_x_3853:
[----:B------:R1:W1:Y:S01]  /*2aa0*/  SYNCS.PHASECHK.TRANS64.TRYWAIT P1, [R2+URZ+0x38830], R153 ;  /* 0x03883099020075a7 */ /* 0x000262000802017f */
[----:B------:R-:W-:Y:S05]  /*2ab0*/  @!P0 BRA `(.L_x_3854) ;  /* 0x0000000000048947 */ /* 0x000fea0003800000 */
[----:B------:R-:W-:Y:S01]  /*2ac0*/  BPT.TRAP 0x1 ;  /* 0x000000040000795c */ /* 0x000fe20000300000 */
.L_x_3854:
[----:B------:R-:W-:-:S05]  /*2ad0*/  VIADD R3, R22, 0x24000 ;  /* 0x0002400016037836 */ /* 0x000fca0000000000 */
[----:B------:R-:W-:-:S04]  /*2ae0*/  SHF.R.U32.HI R3, RZ, 0x4, R3 ;  /* 0x00000004ff037819 */ /* 0x000fc80000011603 */
[----:B------:R-:W-:-:S04]  /*2af0*/  LOP3.LUT R22, R3, 0x3fff, RZ, 0xc0, !PT ;  /* 0x00003fff03167812 */ /* 0x000fc800078ec0ff */
[----:B------:R-:W-:Y:S01]  /*2b00*/  LOP3.LUT R3, R22, 0x10000, RZ, 0xfc, !PT ;  /* 0x0001000016037812 */ /* 0x000fe200078efcff */
[----:B-1----:R-:W-:Y:S06]  /*2b10*/  @P1 BRA `(.L_x_3855) ;  /* 0x0000000000081947 */ /* 0x002fec0003800000 */
[----:B------:R-:W1:Y:S02]  /*2b20*/  SYNCS.PHASECHK.TRANS64.TRYWAIT P1, [R2+URZ+0x38830], R153 ;  /* 0x03883099020075a7 */ /* 0x000e64000802017f */
[----:B-1----:R-:W-:Y:S05]  /*2b30*/  @!P1 BRA `(.L_x_3856) ;  /* 0x0000006c00f09947 */ /* 0x002fea0003800000 */
.L_x_3855:
        /* <DEDUP_REMOVED lines=58> */
[----:B------:R-:W-:Y:S02]  /*2ee0*/  FSEL R220, R220, -INF , P2 ;  /* 0xff800000dcdc7808 */ /* 0x000fe40001000000 */
[----:B------:R-:W-:Y:S02]  /*2ef0*/  FSEL R208, R208, -INF , P2 ;  /* 0xff800000d0d07808 */ /* 0x000fe40001000000 */
[----:B------:R-:W-:Y:S01]  /*2f00*/  FSEL R210, R210, -INF , P1 ;  /* 0xff800000d2d27808 */ /* 0x000fe20000800000 */
[----:B------:R-:W-:Y:S01]  /*2f10*/  HGMMA.64x16x16.F32.BF16 R184, gdesc[UR8], R184, gsb0 ;  /* 0x0020000008b879f0 */ /* 0x000fe200080018b8 */
[----:B------:R-:W-:Y:S01]  /*2f20*/  UIADD3 UR10, UR4, 0x82, URZ ;  /* 0x00000082040a7890 */ /* 0x000fe2000fffe03f */
[----:B------:R-:W-:Y:S01]  /*2f30*/  FSEL R209, R209, -INF , P2 ;  /* 0xff800000d1d17808 */ /* 0x000fe20001000000 */
[----:B------:R-:W-:Y:S01]  /*2f40*/  UMOV UR11, 0x40000040 ;  /* 0x40000040000b7882 */ /* 0x000fe20000000000 */
[----:B------:R-:W-:-:S02]  /*2f50*/  FSEL R211, R211, -INF , P1 ;  /* 0xff800000d3d37808 */ /* 0x000fc40000800000 */
[----:B------:R-:W-:Y:S02]  /*2f60*/  FSEL R230, R230, -INF , P1 ;  /* 0xff800000e6e67808 */ /* 0x000fe40000800000 */
[----:B------:R-:W-:Y:S01]  /*2f70*/  FSEL R3, R228, -INF , P2 ;  /* 0xff800000e4037808 */ /* 0x000fe20001000000 */
        /* <DEDUP_REMOVED lines=61> */
[----:B------:R-:W-:-:S02]  /*3350*/  WARPGROUP.DEPBAR.LE gsb0, 0x0 ;  /* 0x00008000000079c5 */ /* 0x000fc40000010000 */
[----:B------:R-:W-:Y:S01]  /*3360*/  WARPGROUP.ARRIVE ;  /* 0x00000000000079c5 */ /* 0x000fe20000000000 */
[----:B------:R-:W-:Y:S01]  /*3370*/  FSEL R6, R216, -INF , P2 ;  /* 0xff800000d8067808 */ /* 0x000fe20001000000 */
[--C-:B------:R-:W-:Y:S01]  /*3380*/  FFMA.FTZ R225, R225, UR5, -R7.reuse ;  /* 0x00000005e1e17c23 */ /* 0x100fe20008010807 */
[----:B------:R-:W-:Y:S01]  /*3390*/  FFMA.FTZ R227, R227, UR5, -R7 ;  /* 0x00000005e3e37c23 */ /* 0x000fe20008010807 */
[----:B--2---:R-:W-:Y:S01]  /*33a0*/  FFMA.FTZ R3, R3, UR5, -R232 ;  /* 0x0000000503037c23 */ /* 0x004fe200080108e8 */
[----:B------:R-:W-:Y:S01]  /*33b0*/  FSEL R229, R229, -INF , P2 ;  /* 0xff800000e5e57808 */ /* 0x000fe20001000000 */
[----:B------:R-:W-:Y:S01]  /*33c0*/  HGMMA.64x16x16.F32.BF16 R184, gdesc[UR8], R184, gsb0 ;  /* 0x0020000008b879f0 */ /* 0x000fe200080018b8 */
[----:B------:R-:W-:Y:S01]  /*33d0*/  UIADD3 UR10, UR4, 0x86, URZ ;  /* 0x00000086040a7890 */ /* 0x000fe2000fffe03f */
[----:B------:R-:W-:Y:S01]  /*33e0*/  FSEL R216, R218, -INF , P1 ;  /* 0xff800000dad87808 */ /* 0x000fe20000800000 */
[----:B------:R-:W-:Y:S01]  /*33f0*/  UMOV UR11, 0x40000040 ;  /* 0x40000040000b7882 */ /* 0x000fe20000000000 */
[----:B------:R-:W-:Y:S01]  /*3400*/  FSEL R7, R217, -INF , P2 ;  /* 0xff800000d9077808 */ /* 0x000fe20001000000 */
[----:B------:R-:W-:Y:S01]  /*3410*/  FFMA.FTZ R6, R6, UR5, -R4 ;  /* 0x0000000506067c23 */ /* 0x000fe20008010804 */
[----:B------:R1:W-:Y:S01]  /*3420*/  MUFU.EX2 R228, R227 ;  /* 0x000000e300e47308 */ /* 0x0003e20000000800 */
[----:B------:R-:W-:-:S07]  /*3430*/  FSEL R231, R231, -INF , P1 ;  /* 0xff800000e7e77808 */ /* 0x000fce0000800000 */
[----:B------:R-:W-:Y:S08]  /*3440*/  MUFU.EX2 R234, R226 ;  /* 0x000000e200ea7308 */ /* 0x000ff00000000800 */
[----:B------:R-:W-:Y:S08]  /*3450*/  MUFU.EX2 R224, R224 ;  /* 0x000000e000e07308 */ /* 0x000ff00000000800 */
[----:B------:R-:W-:Y:S01]  /*3460*/  MUFU.EX2 R225, R225 ;  /* 0x000000e100e17308 */ /* 0x000fe20000000800 */
[----:B------:R-:W-:-:S02]  /*3470*/  WARPGROUP.DEPBAR.LE gsb0, 0x0 ;  /* 0x00008000000079c5 */ /* 0x000fc40000010000 */
[----:B------:R-:W-:Y:S01]  /*3480*/  WARPGROUP.ARRIVE ;  /* 0x00000000000079c5 */ /* 0x000fe20000000000 */
[----:B------:R-:W-:Y:S01]  /*3490*/  FSEL R218, R219, -INF , P1 ;  /* 0xff800000dbda7808 */ /* 0x000fe20000800000 */
[----:B------:R-:W-:Y:S01]  /*34a0*/  FFMA.FTZ R216, R216, UR5, -R4 ;  /* 0x00000005d8d87c23 */ /* 0x000fe20008010804 */
[----:B------:R-:W-:Y:S01]  /*34b0*/  FSEL R217, R222, -INF , P1 ;  /* 0xff800000ded97808 */ /* 0x000fe20000800000 */
[--C-:B------:R-:W-:Y:S01]  /*34c0*/  FFMA.FTZ R7, R7, UR5, -R5.reuse ;  /* 0x0000000507077c23 */ /* 0x100fe20008010805 */
[----:B-1----:R-:W-:Y:S01]  /*34d0*/  FFMA.FTZ R227, R230, UR5, -R232 ;  /* 0x00000005e6e37c23 */ /* 0x002fe200080108e8 */
[----:B------:R-:W-:Y:S01]  /*34e0*/  HGMMA.64x16x16.F32.BF16 R176, gdesc[UR8], R176, gsb0 ;  /* 0x0020000008b079f0 */ /* 0x000fe200080018b0 */
[----:B------:R-:W-:Y:S01]  /*34f0*/  UMOV UR10, UR7 ;  /* 0x00000007000a7c82 */ /* 0x000fe20008000000 */
[----:B------:R-:W-:Y:S01]  /*3500*/  UMOV UR11, 0x40000040 ;  /* 0x40000040000b7882 */ /* 0x000fe20000000000 */
[----:B------:R-:W-:Y:S01]  /*3510*/  UIADD3 UR7, UR4, 0x280, URZ ;  /* 0x0000028004077890 */ /* 0x000fe2000fffe03f */
[----:B------:R-:W-:Y:S01]  /*3520*/  FFMA.FTZ R218, R218, UR5, -R5 ;  /* 0x00000005dada7c23 */ /* 0x000fe20008010805 */
[----:B------:R-:W-:Y:S01]  /*3530*/  FFMA.FTZ R217, R217, UR5, -R20 ;  /* 0x00000005d9d97c23 */ /* 0x000fe20008010814 */
[----:B------:R-:W-:Y:S01]  /*3540*/  FSEL R219, R221, -INF , P2 ;  /* 0xff800000dddb7808 */ /* 0x000fe20001000000 */
[----:B------:R-:W2:Y:S01]  /*3550*/  LDL R230, [R1+0x18] ;  /* 0x0000180001e67983 */ /* 0x000ea20000100800 */
[----:B------:R-:W-:-:S03]  /*3560*/  FSEL R222, R215, -INF , P1 ;  /* 0xff800000d7de7808 */ /* 0x000fc60000800000 */
[----:B------:R-:W3:Y:S01]  /*3570*/  LDL R232, [R1+0xc] ;  /* 0x00000c0001e87983 */ /* 0x000ee20000100800 */
        /* <DEDUP_REMOVED lines=114> */
[----:B------:R-:W-:Y:S01]  /*3ca0*/  MUFU.EX2 R5, R6 ;  /* 0x0000000600057308 */ /* 0x000fe20000000800 */
[----:B------:R-:W-:Y:S02]  /*3cb0*/  WARPGROUP.DEPBAR.LE gsb0, 0x0 ;  /* 0x00008000000079c5 */ /* 0x000fe40000010000 */
[----:B------:R-:W-:-:S06]  /*3cc0*/  WARPGROUP.ARRIVE ;  /* 0x00000000000079c5 */ /* 0x000fcc0000000000 */
[----:B------:R-:W-:Y:S01]  /*3cd0*/  HGMMA.64x16x16.F32.BF16 R184, gdesc[UR8], R184, gsb0 ;  /* 0x0020000008b879f0 */ /* 0x000fe200080018b8 */
[----:B------:R1:W-:Y:S02]  /*3ce0*/  MUFU.EX2 R6, R216 ;  /* 0x000000d800067308 */ /* 0x0003e40000000800 */
[----:B-1----:R-:W-:-:S06]  /*3cf0*/  FFMA.FTZ R216, R220, UR5, -R20 ;  /* 0x00000005dcd87c23 */ /* 0x002fcc0008010814 */
[----:B------:R1:W-:Y:S01]  /*3d00*/  MUFU.EX2 R20, R218 ;  /* 0x000000da00147308 */ /* 0x0003e20000000800 */
[----:B------:R-:W-:Y:S01]  /*3d10*/  FSEL R220, R223, -INF , P1 ;  /* 0xff800000dfdc7808 */ /* 0x000fe20000800000 */
[--C-:B-1----:R-:W-:Y:S01]  /*3d20*/  FFMA.FTZ R218, R208, UR5, -R18.reuse ;  /* 0x00000005d0da7c23 */ /* 0x102fe20008010812 */
[----:B------:R-:W-:-:S05]  /*3d30*/  FFMA.FTZ R208, R210, UR5, -R18 ;  /* 0x00000005d2d07c23 */ /* 0x000fca0008010812 */
[----:B------:R1:W-:Y:S01]  /*3d40*/  MUFU.EX2 R18, R216 ;  /* 0x000000d800127308 */ /* 0x0003e20000000800 */
[----:B------:R-:W-:Y:S01]  /*3d50*/  FSEL R210, R212, -INF , P2 ;  /* 0xff800000d4d27808 */ /* 0x000fe20001000000 */
[----:B------:R-:W-:Y:S01]  /*3d60*/  FFMA.FTZ R219, R219, UR5, -R21 ;  /* 0x00000005dbdb7c23 */ /* 0x000fe20008010815 */
[----:B------:R-:W-:Y:S01]  /*3d70*/  FSEL R215, R202, -INF , P1 ;  /* 0xff800000cad77808 */ /* 0x000fe20000800000 */
[--C-:B-1----:R-:W-:Y:S01]  /*3d80*/  FFMA.FTZ R216, R209, UR5, -R19.reuse ;  /* 0x00000005d1d87c23 */ /* 0x102fe20008010813 */
[----:B------:R-:W-:Y:S01]  /*3d90*/  FFMA.FTZ R209, R211, UR5, -R19 ;  /* 0x00000005d3d17c23 */ /* 0x000fe20008010813 */
[----:B------:R-:W-:Y:S02]  /*3da0*/  FSEL R211, R214, -INF , P1 ;  /* 0xff800000d6d37808 */ /* 0x000fe40000800000 */
[----:B------:R-:W-:Y:S01]  /*3db0*/  FSEL R214, R213, -INF , P2 ;  /* 0xff800000d5d67808 */ /* 0x000fe20001000000 */
[----:B------:R-:W-:Y:S01]  /*3dc0*/  FFMA.FTZ R220, R220, UR5, -R21 ;  /* 0x00000005dcdc7c23 */ /* 0x000fe20008010815 */
[----:B------:R-:W-:Y:S01]  /*3dd0*/  FSEL R213, R200, -INF , P2 ;  /* 0xff800000c8d57808 */ /* 0x000fe20001000000 */
[--C-:B------:R-:W-:Y:S01]  /*3de0*/  FFMA.FTZ R210, R210, UR5, -R16.reuse ;  /* 0x00000005d2d27c23 */ /* 0x100fe20008010810 */
[----:B------:R-:W-:Y:S01]  /*3df0*/  FFMA.FTZ R211, R211, UR5, -R16 ;  /* 0x00000005d3d37c23 */ /* 0x000fe20008010810 */
[----:B------:R-:W-:Y:S01]  /*3e00*/  FSEL R200, R201, -INF , P2 ;  /* 0xff800000c9c87808 */ /* 0x000fe20001000000 */
[----:B------:R1:W-:Y:S01]  /*3e10*/  MUFU.EX2 R21, R217 ;  /* 0x000000d900157308 */ /* 0x0003e20000000800 */
[----:B------:R-:W-:-:S02]  /*3e20*/  FSEL R202, R203, -INF , P1 ;  /* 0xff800000cbca7808 */ /* 0x000fc40000800000 */
[----:B------:R-:W-:-:S05]  /*3e30*/  FSEL R201, R204, -INF , P2 ;  /* 0xff800000ccc97808 */ /* 0x000fca0001000000 */
[----:B------:R4:W-:Y:S01]  /*3e40*/  MUFU.EX2 R16, R218 ;  /* 0x000000da00107308 */ /* 0x0009e20000000800 */
[--C-:B-1----:R-:W-:Y:S01]  /*3e50*/  FFMA.FTZ R217, R222, UR5, -R17.reuse ;  /* 0x00000005ded97c23 */ /* 0x102fe20008010811 */
[----:B----4-:R-:W-:-:S06]  /*3e60*/  FFMA.FTZ R218, R214, UR5, -R17 ;  /* 0x00000005d6da7c23 */ /* 0x010fcc0008010811 */
[----:B------:R1:W-:Y:S01]  /*3e70*/  MUFU.EX2 R19, R219 ;  /* 0x000000db00137308 */ /* 0x0003e20000000800 */
[----:B------:R-:W-:Y:S01]  /*3e80*/  FFMA.FTZ R214, R215, UR5, -R14 ;  /* 0x00000005d7d67c23 */ /* 0x000fe2000801080e */
[----:B------:R-:W-:Y:S01]  /*3e90*/  FFMA.FTZ R215, R200, UR5, -R15 ;  /* 0x00000005c8d77c23 */ /* 0x000fe2000801080f */
[----:B------:R-:W-:-:S05]  /*3ea0*/  FSEL R200, R205, -INF , P2 ;  /* 0xff800000cdc87808 */ /* 0x000fca0001000000 */
[----:B------:R4:W-:Y:S01]  /*3eb0*/  MUFU.EX2 R17, R208 ;  /* 0x000000d000117308 */ /* 0x0009e20000000800 */
[----:B-1----:R-:W-:Y:S01]  /*3ec0*/  FSEL R219, R206, -INF , P1 ;  /* 0xff800000cedb7808 */ /* 0x002fe20000800000 */
[----:B------:R-:W-:-:S06]  /*3ed0*/  UIADD3 UR10, UR4, 0x306, URZ ;  /* 0x00000306040a7890 */ /* 0x000fcc000fffe03f */
[----:B------:R1:W-:Y:S01]  /*3ee0*/  MUFU.EX2 R212, R220 ;  /* 0x000000dc00d47308 */ /* 0x0003e20000000800 */
[----:B----4-:R-:W-:Y:S01]  /*3ef0*/  FFMA.FTZ R208, R213, UR5, -R14 ;  /* 0x00000005d5d07c23 */ /* 0x010fe2000801080e */
[----:B------:R-:W-:-:S06]  /*3f00*/  FFMA.FTZ R219, R219, UR5, -R12 ;  /* 0x00000005dbdb7c23 */ /* 0x000fcc000801080c */
[----:B------:R4:W-:Y:S01]  /*3f10*/  MUFU.EX2 R14, R216 ;  /* 0x000000d8000e7308 */ /* 0x0009e20000000800 */
[----:B-1----:R-:W-:Y:S01]  /*3f20*/  FFMA.FTZ R220, R201, UR5, -R12 ;  /* 0x00000005c9dc7c23 */ /* 0x002fe2000801080c */
[----:B------:R-:W-:Y:S01]  /*3f30*/  FSEL R201, R194, -INF , P1 ;  /* 0xff800000c2c97808 */ /* 0x000fe20000800000 */
[----:B------:R-:W-:Y:S02]  /*3f40*/  WARPGROUP.DEPBAR.LE gsb0, 0x0 ;  /* 0x00008000000079c5 */ /* 0x000fe40000010000 */
[----:B----4-:R-:W-:Y:S01]  /*3f50*/  FFMA.FTZ R216, R202, UR5, -R15 ;  /* 0x00000005cad87c23 */ /* 0x010fe2000801080f */
[----:B------:R-:W-:Y:S02]  /*3f60*/  FSEL R202, R207, -INF , P1 ;  /* 0xff800000cfca7808 */ /* 0x000fe40000800000 */
[----:B------:R1:W-:Y:S01]  /*3f70*/  MUFU.EX2 R15, R209 ;  /* 0x000000d1000f7308 */ /* 0x0003e20000000800 */
[----:B------:R-:W-:-:S07]  /*3f80*/  UMOV UR11, 0x40000040 ;  /* 0x40000040000b7882 */ /* 0x000fce0000000000 */
[----:B------:R4:W-:Y:S01]  /*3f90*/  MUFU.EX2 R213, R210 ;  /* 0x000000d200d57308 */ /* 0x0009e20000000800 */
[--C-:B-1----:R-:W-:Y:S02]  /*3fa0*/  FFMA.FTZ R209, R202, UR5, -R13.reuse ;  /* 0x00000005cad17c23 */ /* 0x102fe4000801080d */
[----:B------:R-:W1:Y:S05]  /*3fb0*/  LDS.64 R202, [R23+0x2e380] ;  /* 0x02e3800017ca7984 */ /* 0x000e6a0000000a00 */
[----:B------:R5:W-:Y:S01]  /*3fc0*/  MUFU.EX2 R12, R211 ;  /* 0x000000d3000c7308 */ /* 0x000be20000000800 */
[----:B----4-:R-:W-:Y:S01]  /*3fd0*/  FFMA.FTZ R210, R200, UR5, -R13 ;  /* 0x00000005c8d27c23 */ /* 0x010fe2000801080d */
[----:B-----5:R-:W-:-:S02]  /*3fe0*/  FFMA.FTZ R211, R201, UR5, -R10 ;  /* 0x00000005c9d37c23 */ /* 0x020fc4000801080a */
[----:B------:R-:W4:Y:S01]  /*3ff0*/  LDS.64 R200, [R23+0x2e3a0] ;  /* 0x02e3a00017c87984 */ /* 0x000f220000000a00 */
[----:B------:R-:W-:-:S06]  /*4000*/  WARPGROUP.ARRIVE ;  /* 0x00000000000079c5 */ /* 0x000fcc0000000000 */
[----:B------:R-:W-:Y:S01]  /*4010*/  HGMMA.64x16x16.F32.BF16 R176, gdesc[UR8], R176, gsb0 ;  /* 0x0020000008b079f0 */ /* 0x000fe200080018b0 */
[----:B------:R-:W-:Y:S02]  /*4020*/  FSEL R13, R192, -INF , P2 ;  /* 0xff800000c00d7808 */ /* 0x000fe40001000000 */
[----:B------:R-:W-:Y:S02]  /*4030*/  FSEL R204, R193, -INF , P2 ;  /* 0xff800000c1cc7808 */ /* 0x000fe40001000000 */
[----:B------:R-:W-:Y:S02]  /*4040*/  FSEL R192, R195, -INF , P1 ;  /* 0xff800000c3c07808 */ /* 0x000fe40000800000 */
[----:B------:R-:W-:Y:S01]  /*4050*/  FSEL R193, R196, -INF , P2 ;  /* 0xff800000c4c17808 */ /* 0x000fe20001000000 */
[--C-:B------:R-:W-:Y:S02]  /*4060*/  FFMA.FTZ R204, R204, UR5, -R11.reuse ;  /* 0x00000005cccc7c23 */ /* 0x100fe4000801080b */
[----:B------:R-:W-:-:S02]  /*4070*/  FFMA.FTZ R205, R192, UR5, -R11 ;  /* 0x00000005c0cd7c23 */ /* 0x000fc4000801080b */
[----:B------:R5:W-:Y:S01]  /*4080*/  MUFU.EX2 R11, R208 ;  /* 0x000000d0000b7308 */ /* 0x000be20000000800 */
[----:B------:R-:W-:Y:S02]  /*4090*/  FSEL R207, R198, -INF , P1 ;  /* 0xff800000c6cf7808 */ /* 0x000fe40000800000 */
[----:B------:R-:W-:Y:S01]  /*40a0*/  FSEL R206, R197, -INF , P2 ;  /* 0xff800000c5ce7808 */ /* 0x000fe20001000000 */
[----:B-----5:R-:W-:Y:S01]  /*40b0*/  FFMA.FTZ R208, R193, UR5, -R8 ;  /* 0x00000005c1d07c23 */ /* 0x020fe20008010808 */
[----:B------:R-:W-:Y:S02]  /*40c0*/  LOP3.LUT R193, R22, 0x2800000, RZ, 0xfc, !PT ;  /* 0x0280000016c17812 */ /* 0x000fe400078efcff */
[----:B------:R-:W-:Y:S01]  /*40d0*/  FSEL R22, R199, -INF , P1 ;  /* 0xff800000c7167808 */ /* 0x000fe20000800000 */
[----:B------:R5:W2:Y:S01]  /*40e0*/  MUFU.EX2 R226, R3 ;  /* 0x0000000300e27308 */ /* 0x000aa20000000800 */
[----:B------:R-:W-:Y:S01]  /*40f0*/  FFMA.FTZ R222, R13, UR5, -R10 ;  /* 0x000000050dde7c23 */ /* 0x000fe2000801080a */
[----:B------:R-:W-:Y:S01]  /*4100*/  FFMA.FTZ R207, R207, UR5, -R8 ;  /* 0x00000005cfcf7c23 */ /* 0x000fe20008010808 */
[--C-:B------:R-:W-:Y:S01]  /*4110*/  FFMA.FTZ R206, R206, UR5, -R9.reuse ;  /* 0x00000005cece7c23 */ /* 0x100fe20008010809 */
[----:B------:R-:W-:Y:S01]  /*4120*/  FFMA.FTZ R223, R22, UR5, -R9 ;  /* 0x0000000516df7c23 */ /* 0x000fe20008010809 */
[--C-:B-----5:R-:W-:Y:S01]  /*4130*/  FFMA.FTZ R3, R229, UR5, -R233.reuse ;  /* 0x00000005e5037c23 */ /* 0x120fe200080108e9 */
[----:B------:R-:W-:Y:S01]  /*4140*/  FFMA.FTZ R233, R231, UR5, -R233 ;  /* 0x00000005e7e97c23 */ /* 0x000fe200080108e9 */
[----:B------:R-:W-:Y:S01]  /*4150*/  UIADD3 UR5, UR4, 0x386, URZ ;  /* 0x0000038604057890 */ /* 0x000fe2000fffe03f */
[----:B------:R-:W-:-:S06]  /*4160*/  UMOV UR11, 0x40000040 ;  /* 0x40000040000b7882 */ /* 0x000fcc0000000000 */
[----:B------:R-:W-:Y:S01]  /*4170*/  UMOV UR10, UR5 ;  /* 0x00000005000a7c82 */ /* 0x000fe20008000000 */
[----:B------:R-:W-:Y:S02]  /*4180*/  WARPGROUP.DEPBAR.LE gsb0, 0x0 ;  /* 0x00008000000079c5 */ /* 0x000fe40000010000 */
[----:B------:R-:W-:-:S06]  /*4190*/  WARPGROUP.ARRIVE ;  /* 0x00000000000079c5 */ /* 0x000fcc0000000000 */
[----:B------:R-:W-:Y:S01]  /*41a0*/  HGMMA.64x16x16.F32.BF16 R168, gdesc[UR8], R168, gsb0 ;  /* 0x0020000008a879f0 */ /* 0x000fe200080018a8 */
[----:B------:R1:W-:Y:S01]  /*41b0*/  MUFU.EX2 R8, R214 ;  /* 0x000000d600087308 */ /* 0x0003e20000000800 */
[----:B------:R-:W-:-:S07]  /*41c0*/  UIADD3 UR6, UR4, 0x406, URZ ;  /* 0x0000040604067890 */ /* 0x000fce000fffe03f */
[----:B------:R4:W-:Y:S01]  /*41d0*/  MUFU.EX2 R22, R216 ;  /* 0x000000d800167308 */ /* 0x0009e20000000800 */
[----:B-1----:R-:W-:-:S07]  /*41e0*/  FADD.FTZ R214, R184, -R202 ;  /* 0x800000cab8d67221 */ /* 0x002fce0000010000 */
[----:B------:R1:W-:Y:S01]  /*41f0*/  MUFU.EX2 R184, R220 ;  /* 0x000000dc00b87308 */ /* 0x0003e20000000800 */
[----:B----4-:R-:W-:Y:S01]  /*4200*/  FADD.FTZ R216, R188, -R200 ;  /* 0x800000c8bcd87221 */ /* 0x010fe20000010000 */
[----:B------:R-:W-:Y:S01]  /*4210*/  UMOV UR10, UR6 ;  /* 0x00000006000a7c82 */ /* 0x000fe20008000000 */
[----:B------:R-:W-:Y:S01]  /*4220*/  UMOV UR11, 0x40000040 ;  /* 0x40000040000b7882 */ /* 0x000fe20000000000 */
[----:B-1----:R-:W-:Y:S01]  /*4230*/  FADD.FTZ R220, R189, -R201 ;  /* 0x800000c9bddc7221 */ /* 0x002fe20000010000 */
[----:B------:R-:W-:Y:S02]  /*4240*/  WARPGROUP.DEPBAR.LE gsb0, 0x0 ;  /* 0x00008000000079c5 */ /* 0x000fe40000010000 */
[----:B------:R-:W1:Y:S01]  /*4250*/  LDS.64 R188, [R23+0x2e3c0] ;  /* 0x02e3c00017bc7984 */ /* 0x000e620000000a00 */
[----:B------:R-:W-:-:S06]  /*4260*/  WARPGROUP.ARRIVE ;  /* 0x00000000000079c5 */ /* 0x000fcc0000000000 */
[----:B------:R-:W-:Y:S01]  /*4270*/  HGMMA.64x16x16.F32.BF16 R160, gdesc[UR8], R160, gsb0 ;  /* 0x0020000008a079f0 */ /* 0x000fe200080018a0 */
[----:B------:R-:W-:Y:S01]  /*4280*/  UIADD3 UR4, UR4, 0x486, URZ ;  /* 0x0000048604047890 */ /* 0x000fe2000fffe03f */
[----:B------:R-:W-:Y:S01]  /*4290*/  FADD.FTZ R221, R190, -R200 ;  /* 0x800000c8bedd7221 */ /* 0x000fe20000010000 */
[----:B------:R-:W-:Y:S01]  /*42a0*/  FADD.FTZ R229, R191, -R201 ;  /* 0x800000c9bfe57221 */ /* 0x000fe20000010000 */
[----:B------:R-:W-:Y:S01]  /*42b0*/  UMOV UR7, 0x40000040 ;  /* 0x4000004000077882 */ /* 0x000fe20000000000 */
[----:B------:R-:W-:-:S03]  /*42c0*/  UMOV UR5, UR9 ;  /* 0x0000000900057c82 */ /* 0x000fc60008000000 */
[----:B------:R-:W-:Y:S01]  /*42d0*/  UMOV UR6, UR4 ;  /* 0x0000000400067c82 */ /* 0x000fe20008000000 */
[----:B------:R-:W-:Y:S01]  /*42e0*/  UMOV UR4, UR8 ;  /* 0x0000000800047c82 */ /* 0x000fe20008000000 */
[----:B------:R-:W-:Y:S02]  /*42f0*/  WARPGROUP.DEPBAR.LE gsb0, 0x0 ;  /* 0x00008000000079c5 */ /* 0x000fe40000010000 */
[----:B------:R-:W-:Y:S04]  /*4300*/  LDS.64 R200, [R23+0x2e3e0] ;  /* 0x02e3e00017c87984 */ /* 0x000fe80000000a00 */
[----:B------:R-:W4:Y:S01]  /*4310*/  LDS.64 R190, [R23+0x2e400] ;  /* 0x02e4000017be7984 */ /* 0x000f220000000a00 */
[----:B------:R-:W-:-:S06]  /*4320*/  WARPGROUP.ARRIVE ;  /* 0x00000000000079c5 */ /* 0x000fcc0000000000 */
[----:B------:R-:W-:Y:S01]  /*4330*/  HGMMA.64x16x16.F32.BF16 R152, gdesc[UR4], R152, gsb0 ;  /* 0x00200000049879f0 */ /* 0x000fe20008001898 */
[----:B------:R-:W-:Y:S01]  /*4340*/  IMAD R193, R0, 0x500, R193 ;  /* 0x0000050000c17824 */ /* 0x000fe200078e02c1 */
[----:B------:R5:W-:Y:S04]  /*4350*/  MUFU.EX2 R10, R218 ;  /* 0x000000da000a7308 */ /* 0x000be80000000800 */
[----:B------:R-:W-:-:S04]  /*4360*/  R2UR UR12, R193 ;  /* 0x00000000c10c72ca */ /* 0x000fc800000e0000 */
[----:B------:R3:W-:Y:S01]  /*4370*/  MUFU.EX2 R13, R217 ;  /* 0x000000d9000d7308 */ /* 0x0007e20000000800 */
[----:B-----5:R-:W-:-:S07]  /*4380*/  FADD.FTZ R218, R187, -R203 ;  /* 0x800000cbbbda7221 */ /* 0x020fce0000010000 */
[----:B------:R5:W-:Y:S01]  /*4390*/  MUFU.EX2 R9, R215 ;  /* 0x000000d700097308 */ /* 0x000be20000000800 */
[----:B---3--:R-:W-:Y:S01]  /*43a0*/  FADD.FTZ R217, R185, -R203 ;  /* 0x800000cbb9d97221 */ /* 0x008fe20000010000 */
[----:B-----5:R-:W-:Y:S01]  /*43b0*/  FADD.FTZ R215, R186, -R202 ;  /* 0x800000cabad77221 */ /* 0x020fe20000010000 */
[----:B------:R-:W-:Y:S02]  /*43c0*/  WARPGROUP.DEPBAR.LE gsb0, 0x0 ;  /* 0x00008000000079c5 */ /* 0x000fe40000010000 */
[----:B------:R-:W3:Y:S04]  /*43d0*/  LDS.64 R192, [R23+0x2e420] ;  /* 0x02e4200017c07984 */ /* 0x000ee80000000a00 */
[----:B------:R-:W5:Y:S04]  /*43e0*/  LDS.64 R202, [R23+0x2e4a0] ;  /* 0x02e4a00017ca7984 */ /* 0x000f680000000a00 */
[----:B------:R-:W5:Y:S04]  /*43f0*/  LDS.64 R196, [R23+0x2e440] ;  /* 0x02e4400017c47984 */ /* 0x000f680000000a00 */
[----:B------:R-:W5:Y:S04]  /*4400*/  LDS.64 R194, [R23+0x2e460] ;  /* 0x02e4600017c27984 */ /* 0x000f680000000a00 */
[----:B------:R5:W5:Y:S01]  /*4410*/  LDS.64 R198, [R23+0x2e480] ;  /* 0x02e4800017c67984 */ /* 0x000b620000000a00 */
[----:B------:R-:W5:Y:S01]  /*4420*/  MUFU.EX2 R3, R3 ;  /* 0x0000000300037308 */ /* 0x000f620000000800 */
[--C-:B-1----:R-:W-:Y:S01]  /*4430*/  FADD.FTZ R176, R176, -R188.reuse ;  /* 0x800000bcb0b07221 */ /* 0x102fe20000010000 */
[----:B------:R-:W-:Y:S01]  /*4440*/  FADD.FTZ R178, R178, -R188 ;  /* 0x800000bcb2b27221 */ /* 0x000fe20000010000 */
[--C-:B----4-:R-:W-:Y:S01]  /*4450*/  FADD.FTZ R188, R168, -R190.reuse ;  /* 0x800000bea8bc7221 */ /* 0x110fe20000010000 */
[----:B------:R-:W-:-:S04]  /*4460*/  FADD.FTZ R170, R170, -R190 ;  /* 0x800000beaaaa7221 */ /* 0x000fc80000010000 */
[----:B------:R-:W1:Y:S01]  /*4470*/  MUFU.EX2 R7, R7 ;  /* 0x0000000700077308 */ /* 0x000e620000000800 */
[--C-:B------:R-:W-:Y:S01]  /*4480*/  FADD.FTZ R177, R177, -R189.reuse ;  /* 0x800000bdb1b17221 */ /* 0x100fe20000010000 */
[----:B------:R-:W-:Y:S01]  /*4490*/  FADD.FTZ R179, R179, -R189 ;  /* 0x800000bdb3b37221 */ /* 0x000fe20000010000 */
[----:B------:R-:W-:-:S05]  /*44a0*/  FADD.FTZ R189, R169, -R191 ;  /* 0x800000bfa9bd7221 */ /* 0x000fca0000010000 */
[----:B------:R2:W-:Y:S01]  /*44b0*/  MUFU.EX2 R185, R210 ;  /* 0x000000d200b97308 */ /* 0x0005e20000000800 */
[----:B------:R-:W-:Y:S01]  /*44c0*/  FADD.FTZ R171, R171, -R191 ;  /* 0x800000bfabab7221 */ /* 0x000fe20000010000 */
[--C-:B---3--:R-:W-:Y:S01]  /*44d0*/  FADD.FTZ R190, R173, -R193.reuse ;  /* 0x800000c1adbe7221 */ /* 0x108fe20000010000 */
[----:B------:R-:W-:-:S05]  /*44e0*/  FADD.FTZ R175, R175, -R193 ;  /* 0x800000c1afaf7221 */ /* 0x000fca0000010000 */
[----:B------:R-:W3:Y:S01]  /*44f0*/  MUFU.EX2 R227, R227 ;  /* 0x000000e300e37308 */ /* 0x000ee20000000800 */
[----:B--2---:R-:W-:Y:S01]  /*4500*/  FMUL.FTZ R210, R226, R216 ;  /* 0x000000d8e2d27220 */ /* 0x004fe20000410000 */
[----:B-----5:R-:W-:Y:S01]  /*4510*/  FADD.FTZ R193, R157, -R203 ;  /* 0x800000cb9dc17221 */ /* 0x020fe20000010000 */
[----:B------:R-:W-:Y:S01]  /*4520*/  FMUL.FTZ R157, R3, R220 ;  /* 0x000000dc039d7220 */ /* 0x000fe20000410000 */
[----:B------:R-:W-:-:S04]  /*4530*/  FADD.FTZ R172, R172, -R192 ;  /* 0x800000c0acac7221 */ /* 0x000fc80000010000 */
[----:B------:R-:W2:Y:S01]  /*4540*/  MUFU.EX2 R4, R233 ;  /* 0x000000e900047308 */ /* 0x000ea20000000800 */
[----:B------:R-:W-:Y:S01]  /*4550*/  FADD.FTZ R174, R174, -R192 ;  /* 0x800000c0aeae7221 */ /* 0x000fe20000010000 */
[----:B------:R-:W-:Y:S01]  /*4560*/  FADD.FTZ R173, R160, -R196 ;  /* 0x800000c4a0ad7221 */ /* 0x000fe20000010000 */
[----:B------:R-:W-:Y:S01]  /*4570*/  FADD.FTZ R191, R161, -R197 ;  /* 0x800000c5a1bf7221 */ /* 0x000fe20000010000 */
[----:B------:R-:W-:Y:S01]  /*4580*/  FADD.FTZ R192, R156, -R202 ;  /* 0x800000ca9cc07221 */ /* 0x000fe20000010000 */
[----:B------:R-:W-:-:S03]  /*4590*/  F2FP.BF16.F32.PACK_AB R210, R157, R210 ;  /* 0x000000d29dd2723e */ /* 0x000fc600000010ff */
[----:B------:R-:W4:Y:S01]  /*45a0*/  MUFU.EX2 R187, R219 ;  /* 0x000000db00bb7308 */ /* 0x000f220000000800 */
[----:B------:R-:W-:Y:S01]  /*45b0*/  FADD.FTZ R162, R162, -R196 ;  /* 0x800000c4a2a27221 */ /* 0x000fe20000010000 */
[----:B------:R-:W-:-:S06]  /*45c0*/  FADD.FTZ R163, R163, -R197 ;  /* 0x800000c5a3a37221 */ /* 0x000fcc0000010000 */
[----:B------:R-:W5:Y:S08]  /*45d0*/  MUFU.EX2 R186, R209 ;  /* 0x000000d100ba7308 */ /* 0x000f700000000800 */
[----:B------:R-:W5:Y:S08]  /*45e0*/  MUFU.EX2 R23, R222 ;  /* 0x000000de00177308 */ /* 0x000f700000000800 */
[----:B------:R3:W5:Y:S08]  /*45f0*/  MUFU.EX2 R168, R211 ;  /* 0x000000d300a87308 */ /* 0x0007700000000800 */
[----:B------:R4:W5:Y:S08]  /*4600*/  MUFU.EX2 R169, R204 ;  /* 0x000000cc00a97308 */ /* 0x0009700000000800 */
[----:B------:R-:W5:Y:S08]  /*4610*/  MUFU.EX2 R160, R205 ;  /* 0x000000cd00a07308 */ /* 0x000f700000000800 */
[----:B------:R-:W5:Y:S08]  /*4620*/  MUFU.EX2 R161, R208 ;  /* 0x000000d000a17308 */ /* 0x000f700000000800 */
[----:B------:R-:W5:Y:S08]  /*4630*/  MUFU.EX2 R156, R207 ;  /* 0x000000cf009c7308 */ /* 0x000f700000000800 */
[----:B------:R-:W5:Y:S08]  /*4640*/  MUFU.EX2 R157, R206 ;  /* 0x000000ce009d7308 */ /* 0x000f700000000800 */
[----:B------:R-:W5:Y:S01]  /*4650*/  MUFU.EX2 R223, R223 ;  /* 0x000000df00df7308 */ /* 0x000f620000000800 */
[----:B------:R-:W-:Y:S01]  /*4660*/  FMUL.FTZ R162, R8, R162 ;  /* 0x000000a208a27220 */ /* 0x000fe20000410000 */
[----:B------:R-:W-:Y:S01]  /*4670*/  FMUL.FTZ R163, R22, R163 ;  /* 0x000000a316a37220 */ /* 0x000fe20000410000 */
[----:B------:R-:W-:Y:S01]  /*4680*/  FMUL.FTZ R176, R5, R176 ;  /* 0x000000b005b07220 */ /* 0x000fe20000410000 */
[----:B-1----:R-:W-:Y:S01]  /*4690*/  FMUL.FTZ R177, R7, R177 ;  /* 0x000000b107b17220 */ /* 0x002fe20000410000 */
[--C-:B------:R-:W-:Y:S01]  /*46a0*/  FADD.FTZ R180, R180, -R200.reuse ;  /* 0x800000c8b4b47221 */ /* 0x100fe20000010000 */
[----:B------:R-:W-:Y:S01]  /*46b0*/  FADD.FTZ R182, R182, -R200 ;  /* 0x800000c8b6b67221 */ /* 0x000fe20000010000 */
[--C-:B------:R-:W-:Y:S01]  /*46c0*/  FADD.FTZ R181, R181, -R201.reuse ;  /* 0x800000c9b5b57221 */ /* 0x100fe20000010000 */
[----:B------:R-:W-:Y:S01]  /*46d0*/  FADD.FTZ R183, R183, -R201 ;  /* 0x800000c9b7b77221 */ /* 0x000fe20000010000 */
[--C-:B------:R-:W-:Y:S01]  /*46e0*/  FADD.FTZ R164, R164, -R194.reuse ;  /* 0x800000c2a4a47221 */ /* 0x100fe20000010000 */
[----:B------:R-:W-:Y:S01]  /*46f0*/  FADD.FTZ R166, R166, -R194 ;  /* 0x800000c2a6a67221 */ /* 0x000fe20000010000 */
[----:B---3--:R-:W-:Y:S01]  /*4700*/  FMUL.FTZ R211, R227, R221 ;  /* 0x000000dde3d37220 */ /* 0x008fe20000410000 */
[----:B--2---:R-:W-:Y:S01]  /*4710*/  FMUL.FTZ R194, R4, R229 ;  /* 0x000000e504c27220 */ /* 0x004fe20000410000 */
        /* <DEDUP_REMOVED lines=8> */
[----:B------:R-:W-:Y:S01]  /*47a0*/  FADD.FTZ R158, R158, -R202 ;  /* 0x800000ca9e9e7221 */ /* 0x000fe20000010000 */
[----:B------:R-:W-:Y:S01]  /*47b0*/  FADD.FTZ R159, R159, -R203 ;  /* 0x800000cb9f9f7221 */ /* 0x000fe20000010000 */
[----:B------:R-:W-:Y:S01]  /*47c0*/  FMUL.FTZ R209, R234, R215 ;  /* 0x000000d7ead17220 */ /* 0x000fe20000410000 */
[----:B------:R-:W-:Y:S01]  /*47d0*/  FMUL.FTZ R218, R228, R218 ;  /* 0x000000dae4da7220 */ /* 0x000fe20000410000 */
[----:B------:R-:W-:Y:S01]  /*47e0*/  F2FP.BF16.F32.PACK_AB R197, R163, R162 ;  /* 0x000000a2a3c5723e */ /* 0x000fe200000010ff */
[----:B------:R-:W-:Y:S01]  /*47f0*/  FMUL.FTZ R178, R6, R178 ;  /* 0x000000b206b27220 */ /* 0x000fe20000410000 */
[----:B------:R-:W-:Y:S01]  /*4800*/  FMUL.FTZ R179, R20, R179 ;  /* 0x000000b314b37220 */ /* 0x000fe20000410000 */
[----:B----4-:R-:W-:Y:S01]  /*4810*/  F2FP.BF16.F32.PACK_AB R204, R177, R176 ;  /* 0x000000b0b1cc723e */ /* 0x010fe200000010ff */
[----:B------:R-:W-:Y:S01]  /*4820*/  FMUL.FTZ R180, R18, R180 ;  /* 0x000000b412b47220 */ /* 0x000fe20000410000 */
[----:B------:R-:W-:Y:S01]  /*4830*/  FMUL.FTZ R182, R21, R182 ;  /* 0x000000b615b67220 */ /* 0x000fe20000410000 */
[----:B------:R-:W-:Y:S01]  /*4840*/  FMUL.FTZ R181, R19, R181 ;  /* 0x000000b513b57220 */ /* 0x000fe20000410000 */
[----:B------:R-:W-:Y:S01]  /*4850*/  FMUL.FTZ R183, R212, R183 ;  /* 0x000000b7d4b77220 */ /* 0x000fe20000410000 */
[----:B------:R-:W-:-:S02]  /*4860*/  IMAD R162, R0, 0x2800, R230 ;  /* 0x0000280000a27824 */ /* 0x000fc400078e02e6 */
        /* <DEDUP_REMOVED lines=14> */
[----:B-----5:R-:W-:Y:S01]  /*4950*/  FMUL.FTZ R167, R186, R167 ;  /* 0x000000a7baa77220 */ /* 0x020fe20000410000 */
        /* <DEDUP_REMOVED lines=21> */
[----:B------:R-:W-:Y:S01]  /*4ab0*/  STSM.16.MT88.4 [R162+0x2e800], R208 ;  /* 0x02e800d0a2007844 */ /* 0x000fe20000004200 */
[----:B------:R-:W-:Y:S02]  /*4ac0*/  F2FP.BF16.F32.PACK_AB R192, R153, R152 ;  /* 0x0000009899c0723e */ /* 0x000fe400000010ff */
[----:B------:R-:W-:-:S02]  /*4ad0*/  F2FP.BF16.F32.PACK_AB R193, R155, R154 ;  /* 0x0000009a9bc1723e */ /* 0x000fc400000010ff */
[----:B------:R-:W-:Y:S02]  /*4ae0*/  F2FP.BF16.F32.PACK_AB R194, R163, R194 ;  /* 0x000000c2a3c2723e */ /* 0x000fe400000010ff */
[----:B------:R-:W-:Y:S01]  /*4af0*/  F2FP.BF16.F32.PACK_AB R195, R159, R158 ;  /* 0x0000009e9fc3723e */ /* 0x000fe200000010ff */
[----:B------:R-:W-:Y:S01]  /*4b00*/  STSM.16.MT88.4 [R162+0x2f000], R204 ;  /* 0x02f000cca2007844 */ /* 0x000fe20000004200 */
[----:B------:R-:W-:Y:S02]  /*4b10*/  F2FP.BF16.F32.PACK_AB R224, R225, R224 ;  /* 0x000000e0e1e0723e */ /* 0x000fe400000010ff */
[----:B------:R-:W-:Y:S01]  /*4b20*/  F2FP.BF16.F32.PACK_AB R225, R228, R234 ;  /* 0x000000eae4e1723e */ /* 0x000fe200000010ff */
[----:B------:R-:W-:Y:S01]  /*4b30*/  STSM.16.MT88.4 [R162+0x2f800], R200 ;  /* 0x02f800c8a2007844 */ /* 0x000fe20000004200 */
[----:B------:R-:W-:Y:S02]  /*4b40*/  F2FP.BF16.F32.PACK_AB R226, R3, R226 ;  /* 0x000000e203e2723e */ /* 0x000fe400000010ff */
[----:B------:R-:W-:Y:S01]  /*4b50*/  F2FP.BF16.F32.PACK_AB R227, R4, R227 ;  /* 0x000000e304e3723e */ /* 0x000fe200000010ff */
[----:B------:R-:W-:Y:S04]  /*4b60*/  STSM.16.MT88.4 [R162+0x30000], R196 ;  /* 0x030000c4a2007844 */ /* 0x000fe80000004200 */
[----:B------:R1:W-:Y:S01]  /*4b70*/  STSM.16.MT88.4 [R162+0x30800], R192 ;  /* 0x030800c0a2007844 */ /* 0x0003e20000004200 */
[----:B------:R-:W-:Y:S01]  /*4b80*/  WARPGROUP.ARRIVE ;  /* 0x00000000000079c5 */ /* 0x000fe20000000000 */
[----:B------:R-:W-:Y:S01]  /*4b90*/  UMOV UR6, UR12 ;  /* 0x0000000c00067c82 */ /* 0x000fe20008000000 */
[----:B------:R-:W-:Y:S01]  /*4ba0*/  UMOV UR7, 0x40000040 ;  /* 0x4000004000077882 */ /* 0x000fe20000000000 */
[----:B------:R-:W-:Y:S01]  /*4bb0*/  UIADD3 UR4, UR12, 0x80, URZ ;  /* 0x000000800c047890 */ /* 0x000fe2000fffe03f */
[----:B------:R-:W2:Y:S08]  /*4bc0*/  LDL R164, [R1+0x4] ;  /* 0x0000040001a47983 */ /* 0x000eb00000100800 */
[----:B------:R-:W-:Y:S01]  /*4bd0*/  HGMMA.64x128x16.F32.BF16 R24, R224, gdesc[UR4].tnspB, R24, gsb0 ;  /* 0x41e00004e0187df0 */ /* 0x000fe20008001818 */
[----:B------:R-:W-:-:S02]  /*4be0*/  F2FP.BF16.F32.PACK_AB R152, R7, R5 ;  /* 0x000000050798723e */ /* 0x000fc400000010ff */
[----:B------:R-:W-:Y:S02]  /*4bf0*/  F2FP.BF16.F32.PACK_AB R153, R20, R6 ;  /* 0x000000061499723e */ /* 0x000fe400000010ff */
[----:B------:R-:W-:Y:S02]  /*4c00*/  F2FP.BF16.F32.PACK_AB R154, R19, R18 ;  /* 0x00000012139a723e */ /* 0x000fe400000010ff */
[----:B------:R-:W-:Y:S01]  /*4c10*/  F2FP.BF16.F32.PACK_AB R155, R212, R21 ;  /* 0x00000015d49b723e */ /* 0x000fe200000010ff */
        /* <DEDUP_REMOVED lines=22> */
[----:B------:R-:W-:Y:S02]  /*4d80*/  F2FP.BF16.F32.PACK_AB R152, R9, R11 ;  /* 0x0000000b0998723e */ /* 0x000fe400000010ff */
[----:B------:R-:W-:Y:S02]  /*4d90*/  F2FP.BF16.F32.PACK_AB R153, R22, R8 ;  /* 0x000000081699723e */ /* 0x000fe400000010ff */
[----:B------:R-:W-:Y:S02]  /*4da0*/  F2FP.BF16.F32.PACK_AB R154, R185, R184 ;  /* 0x000000b8b99a723e */ /* 0x000fe400000010ff */
[----:B------:R-:W-:-:S04]  /*4db0*/  F2FP.BF16.F32.PACK_AB R155, R186, R187 ;  /* 0x000000bbba9b723e */ /* 0x000fc800000010ff */
[----:B------:R-:W-:-:S06]  /*4dc0*/  WARPGROUP.ARRIVE ;  /* 0x00000000000079c5 */ /* 0x000fcc0000000000 */
[----:B------:R-:W-:Y:S03]  /*4dd0*/  HGMMA.64x128x16.F32.BF16 R24, R152, gdesc[UR4].tnspB, R24, gsb0 ;  /* 0x41e0000498187df0 */ /* 0x000fe60008001818 */
[----:B------:R-:W3:Y:S01]  /*4de0*/  S2R R166, SR_CgaCtaId ;  /* 0x0000000000a67919 */ /* 0x000ee20000008800 */
[----:B------:R-:W-:Y:S01]  /*4df0*/  MOV R165, 0x400 ;  /* 0x0000040000a57802 */ /* 0x000fe20000000f00 */
[----:B--2---:R-:W-:Y:S01]  /*4e00*/  IMAD R4, R164, 0x4000, R232 ;  /* 0x00004000a4047824 */ /* 0x004fe200078e02e8 */
[----:B------:R-:W-:Y:S02]  /*4e10*/  WARPGROUP.DEPBAR.LE gsb0, 0x0 ;  /* 0x00008000000079c5 */ /* 0x000fe40000010000 */
[----:B------:R-:W-:Y:S02]  /*4e20*/  F2FP.BF16.F32.PACK_AB R152, R169, R23 ;  /* 0x00000017a998723e */ /* 0x000fe400000010ff */
[----:B------:R-:W-:-:S02]  /*4e30*/  F2FP.BF16.F32.PACK_AB R153, R160, R168 ;  /* 0x000000a8a099723e */ /* 0x000fc400000010ff */
[----:B------:R-:W-:Y:S02]  /*4e40*/  F2FP.BF16.F32.PACK_AB R154, R157, R161 ;  /* 0x000000a19d9a723e */ /* 0x000fe400000010ff */
[----:B------:R-:W-:-:S04]  /*4e50*/  F2FP.BF16.F32.PACK_AB R155, R223, R156 ;  /* 0x0000009cdf9b723e */ /* 0x000fc800000010ff */
        /* <DEDUP_REMOVED lines=270> */
.L_x_3857:
[----:B------:R-:W-:Y:S01]  /*5f40*/  LOP3.LUT R235, R235, 0x2800000, RZ, 0xfc, !PT ;  /* 0x02800000ebeb7812 */ /* 0x000fe200078efcff */
[----:B------:R-:W-:Y:S01]  /*5f50*/  VIADD R3, R2, 0x38840 ;  /* 0x0003884002037836 */ /* 0x000fe20000000000 */
[----:B------:R-:W2:Y:S01]  /*5f60*/  LDL R7, [R1+0x10] ;  /* 0x0000100001077983 */ /* 0x000ea20000100800 */
[----:B------:R-:W-:Y:S02]  /*5f70*/  UMOV UR7, 0x40000040 ;  /* 0x4000004000077882 */ /* 0x000fe40000000000 */
[----:B------:R-:W-:Y:S01]  /*5f80*/  IMAD R235, R0, 0x500, R235 ;  /* 0x0000050000eb7824 */ /* 0x000fe200078e02eb */
[----:B------:R-:W-:Y:S01]  /*5f90*/  PRMT R3, RZ, 0x654, R3 ;  /* 0x00000654ff037816 */ /* 0x000fe20000000003 */
[----:B------:R-:W1:Y:S03]  /*5fa0*/  S2R R5, SR_TID.X ;  /* 0x0000000000057919 */ /* 0x000e660000002100 */
[----:B------:R-:W-:Y:S01]  /*5fb0*/  R2UR UR4, R235 ;  /* 0x00000000eb0472ca */ /* 0x000fe200000e0000 */
[----:B------:R2:W-:Y:S01]  /*5fc0*/  SYNCS.ARRIVE.TRANS64.RED.A1T0 RZ, [R3+URZ], RZ ;  /* 0x000000ff03ff79a7 */ /* 0x0005e2000810043f */
[----:B------:R-:W-:-:S11]  /*5fd0*/  WARPGROUP.ARRIVE ;  /* 0x00000000000079c5 */ /* 0x000fd60000000000 */
[----:B------:R-:W-:Y:S02]  /*5fe0*/  UMOV UR6, UR4 ;  /* 0x0000000400067c82 */ /* 0x000fe40008000000 */
[----:B------:R-:W-:Y:S01]  /*5ff0*/  HGMMA.64x128x16.F32.BF16 R88, R208, gdesc[UR4].tnspB, R88, gsb0 ;  /* 0x41e00004d0587df0 */ /* 0x000fe20008001858 */
[----:B------:R-:W-:Y:S01]  /*6000*/  UIADD3 UR6, UR4, 0x80, URZ ;  /* 0x0000008004067890 */ /* 0x000fe2000fffe03f */
[----:B------:R-:W-:Y:S01]  /*6010*/  UMOV UR7, 0x40000040 ;  /* 0x4000004000077882 */ /* 0x000fe20000000000 */
[C---:B-1----:R-:W-:Y:S02]  /*6020*/  VIADD R4, R5.reuse, 0xffffff80 ;  /* 0xffffff8005047836 */ /* 0x042fe40000000000 */
[----:B------:R-:W-:Y:S01]  /*6030*/  VIADD R6, R5, 0xffffff80 ;  /* 0xffffff8005067836 */ /* 0x000fe20000000000 */
[----:B------:R-:W-:Y:S02]  /*6040*/  SHF.R.U32.HI R5, RZ, 0x7, R5 ;  /* 0x00000007ff057819 */ /* 0x000fe40000011605 */
[----:B------:R-:W-:-:S04]  /*6050*/  SHF.R.S32.HI R4, RZ, 0x1f, R4 ;  /* 0x0000001fff047819 */ /* 0x000fc80000011404 */
[----:B------:R-:W-:-:S04]  /*6060*/  LEA.HI R4, R4, R6, RZ, 0x7 ;  /* 0x0000000604047211 */ /* 0x000fc800078f38ff */
[----:B------:R-:W-:Y:S01]  /*6070*/  SHF.R.S32.HI R4, RZ, 0x7, R4 ;  /* 0x00000007ff047819 */ /* 0x000fe20000011404 */
[----:B------:R-:W-:Y:S02]  /*6080*/  WARPGROUP.DEPBAR.LE gsb0, 0x0 ;  /* 0x00008000000079c5 */ /* 0x000fe40000010000 */
[----:B------:R-:W-:-:S06]  /*6090*/  WARPGROUP.ARRIVE ;  /* 0x00000000000079c5 */ /* 0x000fcc0000000000 */
[----:B------:R-:W-:Y:S01]  /*60a0*/  HGMMA.64x128x16.F32.BF16 R88, R204, gdesc[UR4].tnspB, R88, gsb0 ;  /* 0x41e00004cc587df0 */ /* 0x000fe20008001858 */
[----:B------:R-:W-:Y:S01]  /*60b0*/  UIADD3 UR6, UR4, 0x100, URZ ;  /* 0x0000010004067890 */ /* 0x000fe2000fffe03f */
[----:B------:R-:W-:Y:S01]  /*60c0*/  UMOV UR7, 0x40000040 ;  /* 0x4000004000077882 */ /* 0x000fe20000000000 */
[----:B--2---:R-:W-:Y:S02]  /*60d0*/  IMAD R3, R4, 0x1400, R7 ;  /* 0x0000140004037824 */ /* 0x004fe400078e0207 */
[----:B------:R-:W-:Y:S02]  /*60e0*/  VIADD R4, R5, 0x9 ;  /* 0x0000000905047836 */ /* 0x000fe40000000000 */
[----:B------:R-:W-:Y:S01]  /*60f0*/  IMAD R3, R3, 0x4, R232 ;  /* 0x0000000403037824 */ /* 0x000fe200078e02e8 */
        /* <DEDUP_REMOVED lines=36> */
.L_x_3858:
[----:B-1----:R-:W2:Y:S01]  /*6340*/  LDL R3, [R1+0x14] ;  /* 0x0000140001037983 */ /* 0x002ea20000100800 */
[----:B------:R-:W-:Y:S02]  /*6350*/  VIADD R236, R236, 0x1 ;  /* 0x00000001ecec7836 */ /* 0x000fe40000000000 */
[----:B------:R-:W-:Y:S02]  /*6360*/  VIADD R2, R2, 0x38820 ;  /* 0x0003882002027836 */ /* 0x000fe40000000000 */
[----:B------:R-:W-:-:S03]  /*6370*/  VIADD R0, R0, 0x1 ;  /* 0x0000000100007836 */ /* 0x000fc60000000000 */
[----:B------:R-:W-:Y:S02]  /*6380*/  PRMT R2, RZ, 0x654, R2 ;  /* 0x00000654ff027816 */ /* 0x000fe40000000002 */
[C---:B------:R-:W-:Y:S02]  /*6390*/  ISETP.NE.AND P0, PT, R0.reuse, 0x2, PT ;  /* 0x000000020000780c */ /* 0x040fe40003f05270 */
[----:B------:R1:W-:Y:S02]  /*63a0*/  SYNCS.ARRIVE.TRANS64.RED.A1T0 RZ, [R2+URZ], RZ ;  /* 0x000000ff02ff79a7 */ /* 0x0003e4000810043f */
[----:B------:R-:W-:Y:S02]  /*63b0*/  SEL R0, R0, RZ, P0 ;  /* 0x000000ff00007207 */ /* 0x000fe40000000000 */
[----:B-1----:R-:W-:-:S04]  /*63c0*/  SEL R2, RZ, 0x1, P0 ;  /* 0x00000001ff027807 */ /* 0x002fc80000000000 */
[----:B------:R-:W-:Y:S02]  /*63d0*/  LOP3.LUT R237, R237, R2, RZ, 0x3c, !PT ;  /* 0x00000002eded7212 */ /* 0x000fe400078e3cff */
[----:B--2---:R-:W-:-:S13]  /*63e0*/  ISETP.GE.AND P1, PT, R236, R3, PT ;  /* 0x00000003ec00720c */ /* 0x004fda0003f26270 */
[----:B------:R-:W-:Y:S05]  /*63f0*/  @!P1 BRA `(.L_x_3859) ;  /* 0xffffffb000f49947 */ /* 0x000fea000383ffff */
.L_x_3848:
[----:B------:R-:W2:Y:S01]  /*6400*/  LDL.LU R7, [R1+0x10] ;  /* 0x0000100001077983 */ /* 0x000ea20000300800 */
[----:B------:R-:W3:Y:S01]  /*6410*/  S2UR UR8, SR_CTAID.Y ;  /* 0x00000000000879c3 */ /* 0x000ee20000002600 */
[----:B------:R-:W-:Y:S01]  /*6420*/  ULDC UR5, c[0x0][0x850] ;  /* 0x0002140000057ab9 */ /* 0x000fe20000000800 */
[----:B------:R-:W-:Y:S01]  /*6430*/  ULDC.64 UR10, c[0x0][0x818] ;  /* 0x00020600000a7ab9 */ /* 0x000fe20000000a00 */
[----:B------:R-:W-:Y:S01]  /*6440*/  UISETP.NE.AND UP0, UPT, UR5, 0x1, UPT ;  /* 0x000000010500788c */ /* 0x000fe2000bf05270 */
[----:B------:R-:W4:Y:S01]  /*6450*/  S2R R0, SR_TID.X ;  /* 0x0000000000007919 */ /* 0x000f220000002100 */
[----:B------:R-:W-:Y:S01]  /*6460*/  ULDC.64 UR12, c[0x0][0x840] ;  /* 0x00021000000c7ab9 */ /* 0x000fe20000000a00 */
[----:B------:R-:W-:Y:S02]  /*6470*/  MOV R14, 0x400 ;  /* 0x00000400000e7802 */ /* 0x000fe40000000f00 */
[----:B------:R-:W5:Y:S01]  /*6480*/  S2UR UR4, SR_CTAID.X ;  /* 0x00000000000479c3 */ /* 0x000f620000002500 */
[----:B------:R-:W1:Y:S05]  /*6490*/  S2R R15, SR_CgaCtaId ;  /* 0x00000000000f7919 */ /* 0x000e6a0000008800 */
[----:B------:R-:W-:Y:S01]  /*64a0*/  @UP0 ULDC UR6, c[0x0][0x854] ;  /* 0x0002150000060ab9 */ /* 0x000fe20000000800 */
[----:B------:R-:W-:Y:S01]  /*64b0*/  @UP0 ULDC UR9, c[0x0][0x858] ;  /* 0x0002160000090ab9 */ /* 0x000fe20000000800 */
[----:B------:R-:W1:Y:S01]  /*64c0*/  S2UR UR16, SR_CTAID.Z ;  /* 0x00000000001079c3 */ /* 0x000e620000002700 */
[----:B---3--:R-:W-:-:S07]  /*64d0*/  UIMAD.WIDE.U32 UR6, UR8, UR6, URZ ;  /* 0x00000006080672a5 */ /* 0x008fce000f8e003f */
[----:B------:R-:W3:Y:S01]  /*64e0*/  LDC.64 R12, c[0x0][0x848] ;  /* 0x00021200ff0c7b82 */ /* 0x000ee20000000a00 */
[----:B------:R-:W-:Y:S02]  /*64f0*/  @UP0 USHF.R.U32.HI UR8, URZ, UR9, UR7 ;  /* 0x000000093f080299 */ /* 0x000fe40008011607 */
[----:B-----5:R-:W-:-:S05]  /*6500*/  USHF.L.U32 UR4, UR4, 0xe, URZ ;  /* 0x0000000e04047899 */ /* 0x020fca000800063f */
[----:B------:R-:W5:Y:S01]  /*6510*/  LDC.64 R10, c[0x0][0x820] ;  /* 0x00020800ff0a7b82 */ /* 0x000f620000000a00 */
[----:B------:R-:W-:Y:S02]  /*6520*/  USHF.R.S32.HI UR6, URZ, 0x1f, UR8 ;  /* 0x0000001f3f067899 */ /* 0x000fe40008011408 */
[----:B------:R-:W-:Y:S01]  /*6530*/  USHF.R.S32.HI UR5, URZ, 0x1f, UR4 ;  /* 0x0000001f3f057899 */ /* 0x000fe20008011404 */
[C---:B----4-:R-:W-:Y:S01]  /*6540*/  VIADD R6, R0.reuse, 0xffffff80 ;  /* 0xffffff8000067836 */ /* 0x050fe20000000000 */
[----:B------:R-:W-:Y:S01]  /*6550*/  UIMAD UR7, UR6, UR10, URZ ;  /* 0x0000000a060772a4 */ /* 0x000fe2000f8e023f */
[----:B------:R-:W-:Y:S01]  /*6560*/  VIADD R0, R0, 0xffffff80 ;  /* 0xffffff8000007836 */ /* 0x000fe20000000000 */
[----:B------:R-:W-:Y:S01]  /*6570*/  UIMAD UR6, UR6, UR12, URZ ;  /* 0x0000000c060672a4 */ /* 0x000fe2000f8e023f */
[----:B-1----:R-:W-:Y:S01]  /*6580*/  LEA R14, R15, R14, 0x18 ;  /* 0x0000000e0f0e7211 */ /* 0x002fe200078ec0ff */
[----:B------:R-:W-:Y:S02]  /*6590*/  UIMAD.WIDE.U32 UR14, UR8, UR10, UR4 ;  /* 0x0000000a080e72a5 */ /* 0x000fe4000f8e0004 */
[----:B------:R-:W-:Y:S01]  /*65a0*/  UIMAD.WIDE.U32 UR4, UR8, UR12, UR4 ;  /* 0x0000000c080472a5 */ /* 0x000fe2000f8e0004 */
[----:B------:R-:W-:Y:S01]  /*65b0*/  SHF.R.S32.HI R0, RZ, 0x1f, R0 ;  /* 0x0000001fff007819 */ /* 0x000fe20000011400 */
[----:B------:R-:W-:-:S02]  /*65c0*/  UIMAD UR6, UR8, UR13, UR6 ;  /* 0x0000000d080672a4 */ /* 0x000fc4000f8e0206 */
[----:B------:R-:W-:Y:S01]  /*65d0*/  UIMAD UR7, UR8, UR11, UR7 ;  /* 0x0000000b080772a4 */ /* 0x000fe2000f8e0207 */
[----:B------:R-:W-:Y:S01]  /*65e0*/  LEA.HI R0, R0, R6, RZ, 0x7 ;  /* 0x0000000600007211 */ /* 0x000fe200078f38ff */
[----:B------:R-:W-:Y:S02]  /*65f0*/  UIADD3 UR6, UR5, UR6, URZ ;  /* 0x0000000605067290 */ /* 0x000fe4000fffe03f */
[----:B------:R-:W-:Y:S01]  /*6600*/  IMAD.U32 R5, RZ, RZ, UR5 ;  /* 0x00000005ff057e24 */ /* 0x000fe2000f8e00ff */
[----:B------:R-:W-:Y:S01]  /*6610*/  USHF.R.S32.HI UR8, URZ, 0x1f, UR16 ;  /* 0x0000001f3f087899 */ /* 0x000fe20008011410 */
[----:B------:R-:W-:Y:S01]  /*6620*/  IMAD.U32 R4, RZ, RZ, UR4 ;  /* 0x00000004ff047e24 */ /* 0x000fe2000f8e00ff */
[----:B------:R-:W-:Y:S01]  /*6630*/  UIADD3 UR7, UR15, UR7, URZ ;  /* 0x000000070f077290 */ /* 0x000fe2000fffe03f */
[----:B------:R-:W-:Y:S01]  /*6640*/  SHF.R.S32.HI R0, RZ, 0x7, R0 ;  /* 0x00000007ff007819 */ /* 0x000fe20000011400 */
[----:B------:R-:W-:Y:S01]  /*6650*/  IMAD.U32 R5, RZ, RZ, UR6 ;  /* 0x00000006ff057e24 */ /* 0x000fe2000f8e00ff */
[----:B------:R-:W-:Y:S01]  /*6660*/  ULDC UR4, c[0x0][0x740] ;  /* 0x0001d00000047ab9 */ /* 0x000fe20000000800 */
[----:B---3--:R-:W-:-:S02]  /*6670*/  IMAD R8, R12, UR8, RZ ;  /* 0x000000080c087c24 */ /* 0x008fc4000f8e02ff */
[----:B------:R-:W-:Y:S01]  /*6680*/  FMUL.FTZ R88, R88, UR4 ;  /* 0x0000000458587c20 */ /* 0x000fe20008410000 */
[----:B------:R-:W-:-:S04]  /*6690*/  IMAD.WIDE.U32 R4, R12, UR16, R4 ;  /* 0x000000100c047c25 */ /* 0x000fc8000f8e0004 */
[----:B------:R-:W-:Y:S01]  /*66a0*/  FMUL.FTZ R89, R89, UR4 ;  /* 0x0000000459597c20 */ /* 0x000fe20008410000 */
[----:B------:R-:W1:Y:S01]  /*66b0*/  S2R R12, SR_TID.X ;  /* 0x00000000000c7919 */ /* 0x000e620000002100 */
[----:B------:R-:W-:Y:S01]  /*66c0*/  FMUL.FTZ R90, R90, UR4 ;  /* 0x000000045a5a7c20 */ /* 0x000fe20008410000 */
[----:B------:R-:W-:Y:S02]  /*66d0*/  IMAD.U32 R3, RZ, RZ, UR15 ;  /* 0x0000000fff037e24 */ /* 0x000fe4000f8e00ff */
[----:B------:R-:W-:Y:S01]  /*66e0*/  FMUL.FTZ R91, R91, UR4 ;  /* 0x000000045b5b7c20 */ /* 0x000fe20008410000 */
[----:B------:R-:W-:Y:S02]  /*66f0*/  IMAD.U32 R2, RZ, RZ, UR14 ;  /* 0x0000000eff027e24 */ /* 0x000fe4000f8e00ff */
[----:B------:R-:W-:Y:S01]  /*6700*/  FMUL.FTZ R92, R92, UR4 ;  /* 0x000000045c5c7c20 */ /* 0x000fe20008410000 */
[----:B------:R-:W-:Y:S02]  /*6710*/  IMAD.U32 R3, RZ, RZ, UR7 ;  /* 0x00000007ff037e24 */ /* 0x000fe4000f8e00ff */
[----:B------:R-:W-:Y:S01]  /*6720*/  FMUL.FTZ R93, R93, UR4 ;  /* 0x000000045d5d7c20 */ /* 0x000fe20008410000 */
[----:B-----5:R-:W-:-:S02]  /*6730*/  IMAD R6, R10, UR8, RZ ;  /* 0x000000080a067c24 */ /* 0x020fc4000f8e02ff */
[----:B------:R-:W-:Y:S01]  /*6740*/  FMUL.FTZ R94, R94, UR4 ;  /* 0x000000045e5e7c20 */ /* 0x000fe20008410000 */
[----:B------:R-:W-:-:S04]  /*6750*/  IMAD.WIDE.U32 R2, R10, UR16, R2 ;  /* 0x000000100a027c25 */ /* 0x000fc8000f8e0002 */
[----:B------:R-:W-:Y:S01]  /*6760*/  FMUL.FTZ R95, R95, UR4 ;  /* 0x000000045f5f7c20 */ /* 0x000fe20008410000 */
[----:B------:R-:W-:Y:S01]  /*6770*/  FMUL.FTZ R96, R96, UR4 ;  /* 0x0000000460607c20 */ /* 0x000fe20008410000 */
[----:B------:R-:W-:Y:S01]  /*6780*/  FMUL.FTZ R97, R97, UR4 ;  /* 0x0000000461617c20 */ /* 0x000fe20008410000 */
[----:B------:R-:W-:Y:S02]  /*6790*/  IMAD R9, R13, UR16, R8 ;  /* 0x000000100d097c24 */ /* 0x000fe4000f8e0208 */
        /* <DEDUP_REMOVED lines=54> */
[----:B--2---:R-:W-:-:S02]  /*6b00*/  IMAD R0, R0, 0x2000, R7 ;  /* 0x0000200000007824 */ /* 0x004fc400078e0207 */
[----:B------:R-:W-:Y:S01]  /*6b10*/  IMAD R7, R11, UR16, R6 ;  /* 0x000000100b077c24 */ /* 0x000fe2000f8e0206 */
[----:B------:R-:W-:Y:S05]  /*6b20*/  WARPSYNC.ALL ;  /* 0x0000000000007948 */ /* 0x000fea0003800000 */
[----:B------:R-:W-:Y:S02]  /*6b30*/  IMAD R0, R0, 0x4, R14 ;  /* 0x0000000400007824 */ /* 0x000fe400078e020e */
[----:B------:R-:W-:Y:S02]  /*6b40*/  IMAD.IADD R7, R3, 0x1, R7 ;  /* 0x0000000103077824 */ /* 0x000fe400078e0207 */
[----:B------:R-:W-:Y:S01]  /*6b50*/  IMAD.IADD R6, R5, 0x1, R9 ;  /* 0x0000000105067824 */ /* 0x000fe200078e0209 */
[----:B------:R-:W-:Y:S01]  /*6b60*/  BAR.SYNC.DEFER_BLOCKING 0x1, 0x100 ;  /* 0x0044000000007b1d */ /* 0x000fe20000010000 */
[----:B-1----:R-:W-:-:S07]  /*6b70*/  ISETP.NE.AND P1, PT, R12, 0x80, PT ;  /* 0x000000800c00780c */ /* 0x002fce0003f25270 */
        /* <DEDUP_REMOVED lines=38> */
.L_x_3862:
[----:B------:R-:W-:Y:S01]  /*6de0*/  @P0 ELECT P2, URZ, PT ;  /* 0x00000000003f082f */ /* 0x000fe20003840000 */
[----:B------:R1:W-:-:S12]  /*6df0*/  UBLKRED.G.S.ADD.F32.RN [UR4], [UR6], UR7, desc[UR8] ;  /* 0x00000804060073bb */ /* 0x0003d800080a1407 */
[----:B------:R-:W-:Y:S02]  /*6e00*/  @P2 PLOP3.LUT P0, PT, P2, PT, PT, 0x8, 0x0 ;  /* 0x000000000000281c */ /* 0x000fe4000170e170 */
[----:B------:R-:W-:-:S11]  /*6e10*/  PLOP3.LUT P2, PT, PT, PT, PT, 0x8, 0x0 ;  /* 0x000000000000781c */ /* 0x000fd60003f4e170 */
[----:B-1----:R-:W-:Y:S05]  /*6e20*/  @P0 BRA.U.ANY `(.L_x_3862) ;  /* 0xfffffffd00ec0947 */ /* 0x002fea000393ffff */
[----:B------:R0:W-:Y:S01]  /*6e30*/  UTMACMDFLUSH ;  /* 0x00000000000079b7 */ /* 0x0001e20000000000 */
[----:B------:R-:W-:-:S04]  /*6e40*/  DEPBAR.LE SB0, 0x0 ;  /* 0x000080000000791a */ /* 0x000fc80000000000 */
.L_x_3861:
[----:B------:R-:W-:Y:S05]  /*6e50*/  BSYNC B0 ;  /* 0x0000000000007941 */ /* 0x000fea0003800000 */
.L_x_3860:
        /* <DEDUP_REMOVED lines=25> */
[----:B------:R-:W1:Y:S01]  /*6ff0*/  S2R R3, SR_CgaCtaId ;  /* 0x0000000000037919 */ /* 0x000e620000008800 */
[----:B------:R-:W-:Y:S01]  /*7000*/  MOV R2, 0x400 ;  /* 0x0000040000027802 */ /* 0x000fe20000000f00 */
[----:B------:R-:W-:Y:S01]  /*7010*/  UMOV UR7, 0x1000 ;  /* 0x0000100000077882 */ /* 0x000fe20000000000 */
[----:B------:R-:W-:Y:S01]  /*7020*/  R2UR UR4, R8 ;  /* 0x00000000080472ca */ /* 0x000fe200000e0000 */
[----:B------:R-:W-:Y:S01]  /*7030*/  UMOV UR8, 0x0 ;  /* 0x0000000000087882 */ /* 0x000fe20000000000 */
[----:B------:R-:W-:Y:S01]  /*7040*/  R2UR UR5, R7 ;  /* 0x00000000070572ca */ /* 0x000fe200000e0000 */
[----:B------:R-:W-:Y:S01]  /*7050*/  UMOV UR9, 0x14f00000 ;  /* 0x14f0000000097882 */ /* 0x000fe20000000000 */
[----:B------:R-:W-:Y:S02]  /*7060*/  PLOP3.LUT P0, PT, PT, PT, PT, 0x80, 0x0 ;  /* 0x000000000000781c */ /* 0x000fe40003f0f070 */
[----:B-1----:R-:W-:-:S04]  /*7070*/  LEA R2, R3, R2, 0x18 ;  /* 0x0000000203027211 */ /* 0x002fc800078ec0ff */
[----:B------:R-:W-:-:S15]  /*7080*/  R2UR UR6, R2 ;  /* 0x00000000020672ca */ /* 0x000fde00000e0000 */
.L_x_3863:
        /* <DEDUP_REMOVED lines=8> */
.L_x_3838:
        /* <DEDUP_REMOVED lines=51> */
.L_x_3878:
        /* <DEDUP_REMOVED lines=21> */
.L_x_3867:
[----:B------:R-:W-:Y:S05]  /*7590*/  BSYNC B0 ;  /* 0x0000000000007941 */ /* 0x000fea0003800000 */
.L_x_3866:
        /* <DEDUP_REMOVED lines=13> */
.L_x_3869:
[----:B------:R-:W-:Y:S05]  /*7670*/  BSYNC B0 ;  /* 0x0000000000007941 */ /* 0x000fea0003800000 */
.L_x_3868:
[----:B------:R-:W-:Y:S06]  /*7680*/  BAR.ARV 0xa, 0xa0 ;  /* 0x0282800000007b1d */ /* 0x000fec0000002000 */
[----:B------:R-:W-:Y:S04]  /*7690*/  BSSY B0, `(.L_x_3870) ;  /* 0x0000003000007945 */ /* 0x000fe80003800000 */
[----:B------:R-:W-:Y:S05]  /*76a0*/  @!P0 BRA `(.L_x_3871) ;  /* 0x0000000000048947 */ /* 0x000fea0003800000 */
[----:B------:R-:W-:-:S04]  /*76b0*/  DEPBAR.LE SB0, 0x0 ;  /* 0x000080000000791a */ /* 0x000fc80000000000 */
.L_x_3871:
[----:B------:R-:W-:Y:S05]  /*76c0*/  BSYNC B0 ;  /* 0x0000000000007941 */ /* 0x000fea0003800000 */
.L_x_3870:
        /* <DEDUP_REMOVED lines=13> */
.L_x_3873:
[----:B------:R-:W-:Y:S05]  /*77a0*/  BSYNC B0 ;  /* 0x0000000000007941 */ /* 0x000fea0003800000 */
.L_x_3872:
        /* <DEDUP_REMOVED lines=13> */
.L_x_3875:
[----:B------:R-:W-:Y:S05]  /*7880*/  BSYNC B0 ;  /* 0x0000000000007941 */ /* 0x000fea0003800000 */
.L_x_3874:
[----:B------:R-:W-:Y:S01]  /*7890*/  VIADD R0, R0, 0xfffffffe ;  /* 0xfffffffe00007836 */ /* 0x000fe20000000000 */
[----:B------:R-:W-:Y:S06]  /*78a0*/  BAR.ARV 0xa, 0xa0 ;  /* 0x0282800000007b1d */ /* 0x000fec0000002000 */
[----:B------:R-:W-:Y:S01]  /*78b0*/  BSSY B0, `(.L_x_3876) ;  /* 0x0000004000007945 */ /* 0x000fe20003800000 */
[----:B------:R-:W-:-:S03]  /*78c0*/  ISETP.NE.AND P1, PT, R0, RZ, PT ;  /* 0x000000ff0000720c */ /* 0x000fc60003f25270 */
[----:B------:R-:W-:Y:S10]  /*78d0*/  @!P0 BRA `(.L_x_3877) ;  /* 0x0000000000048947 */ /* 0x000ff40003800000 */
[----:B------:R-:W-:-:S04]  /*78e0*/  DEPBAR.LE SB0, 0x0 ;  /* 0x000080000000791a */ /* 0x000fc80000000000 */
.L_x_3877:
[----:B------:R-:W-:Y:S05]  /*78f0*/  BSYNC B0 ;  /* 0x0000000000007941 */ /* 0x000fea0003800000 */
.L_x_3876:
[----:B------:R-:W-:Y:S06]  /*7900*/  BAR.ARV 0xb, 0xa0 ;  /* 0x02c2800000007b1d */ /* 0x000fec0000002000 */
[----:B------:R-:W-:Y:S02]  /*7910*/  UIADD3 UR5, UR5, 0x2, URZ ;  /* 0x0000000205057890 */ /* 0x000fe4000fffe03f */
[----:B------:R-:W-:Y:S01]  /*7920*/  UIADD3 UR4, UR4, 0x1, URZ ;  /* 0x0000000104047890 */ /* 0x000fe2000fffe03f */
[----:B------:R-:W-:Y:S11]  /*7930*/  @P1 BRA `(.L_x_3878) ;  /* 0xfffffff800c01947 */ /* 0x000ff6000383ffff */
[----:B------:R-:W-:-:S12]  /*7940*/  UIADD3 UR4, UR9, 0x5000, URZ ;  /* 0x0000500009047890 */ /* 0x000fd8000fffe03f */
.L_x_3865:
        /* <DEDUP_REMOVED lines=19> */
.L_x_3880:
[----:B------:R-:W-:Y:S05]  /*7a80*/  BSYNC B0 ;  /* 0x0000000000007941 */ /* 0x000fea0003800000 */
.L_x_3879:
        /* <DEDUP_REMOVED lines=19> */
.L_x_3882:
[----:B------:R-:W-:Y:S05]  /*7bc0*/  BSYNC B0 ;  /* 0x0000000000007941 */ /* 0x000fea0003800000 */
.L_x_3881:
[----:B------:R-:W-:Y:S06]  /*7bd0*/  BAR.ARV 0xa, 0xa0 ;  /* 0x0282800000007b1d */ /* 0x000fec0000002000 */
[----:B------:R-:W-:Y:S04]  /*7be0*/  BSSY B0, `(.L_x_3883) ;  /* 0x0000003000007945 */ /* 0x000fe80003800000 */
[----:B------:R-:W-:Y:S05]  /*7bf0*/  @!P0 BRA `(.L_x_3884) ;  /* 0x0000000000048947 */ /* 0x000fea0003800000 */
[----:B------:R-:W-:-:S04]  /*7c00*/  DEPBAR.LE SB0, 0x0 ;  /* 0x000080000000791a */ /* 0x000fc80000000000 */
.L_x_3884:
[----:B------:R-:W-:Y:S05]  /*7c10*/  BSYNC B0 ;  /* 0x0000000000007941 */ /* 0x000fea0003800000 */
.L_x_3883:
[----:B------:R-:W-:Y:S06]  /*7c20*/  BAR.ARV 0xb, 0xa0 ;  /* 0x02c2800000007b1d */ /* 0x000fec0000002000 */
[----:B------:R-:W-:Y:S05]  /*7c30*/  BRA `(.L_x_3840) ;  /* 0x0000001c00547947 */ /* 0x000fea0003800000 */
.L_x_3864:
        /* <DEDUP_REMOVED lines=55> */
.L_x_3915:
        /* <DEDUP_REMOVED lines=10> */
.L_x_3888:
        /* <DEDUP_REMOVED lines=84> */
.L_x_3899:
[----:B------:R-:W-:-:S04]  /*8590*/  SHF.L.U32 R21, R18, 0x1f, RZ ;  /* 0x0000001f12157819 */ /* 0x000fc800000006ff */
[----:B-1----:R-:W1:Y:S02]  /*85a0*/  SYNCS.PHASECHK.TRANS64.TRYWAIT P1, [R20+URZ+0x38840], R21 ;  /* 0x03884015140075a7 */ /* 0x002e64000802017f */
[----:B-12---:R-:W-:Y:S05]  /*85b0*/  @!P1 BRA `(.L_x_3891) ;  /* 0x0000001400789947 */ /* 0x006fea0003800000 */
.L_x_3916:
[----:B------:R-:W-:Y:S05]  /*85c0*/  @P0 BRA `(.L_x_3892) ;  /* 0x0000000000140947 */ /* 0x000fea0003800000 */
[----:B------:R-:W-:Y:S01]  /*85d0*/  ISETP.NE.AND P1, PT, R12, RZ, PT ;  /* 0x000000ff0c00720c */ /* 0x000fe20003f25270 */
[----:B------:R-:W-:-:S04]  /*85e0*/  IMAD.MOV.U32 R3, RZ, RZ, 0x5140 ;  /* 0x00005140ff037424 */ /* 0x000fc800078e00ff */
[----:B------:R2:W-:Y:S08]  /*85f0*/  SYNCS.ARRIVE.TRANS64 RZ, [R20+URZ+0x38830], R3 ;  /* 0x0388300314ff79a7 */ /* 0x0005f0000800003f */
[----:B------:R-:W-:Y:S05]  /*8600*/  @!P1 BRA `(.L_x_3892) ;  /* 0x0000000000049947 */ /* 0x000fea0003800000 */
[----:B------:R-:W-:Y:S01]  /*8610*/  BPT.TRAP 0x1 ;  /* 0x000000040000795c */ /* 0x000fe20000300000 */
.L_x_3892:
        /* <DEDUP_REMOVED lines=36> */
.L_x_3917:
[----:B------:R-:W-:Y:S05]  /*8860*/  @P0 BRA `(.L_x_3894) ;  /* 0x0000000000140947 */ /* 0x000fea0003800000 */
[----:B------:R-:W-:Y:S01]  /*8870*/  ISETP.NE.AND P1, PT, R12, RZ, PT ;  /* 0x000000ff0c00720c */ /* 0x000fe20003f25270 */
[----:B------:R-:W-:-:S04]  /*8880*/  IMAD.MOV.U32 R0, RZ, RZ, 0x5140 ;  /* 0x00005140ff007424 */ /* 0x000fc800078e00ff */
[----:B------:R4:W-:Y:S08]  /*8890*/  SYNCS.ARRIVE.TRANS64 RZ, [R20+URZ+0x38818], R0 ;  /* 0x0388180014ff79a7 */ /* 0x0009f0000800003f */
[----:B------:R-:W-:Y:S05]  /*88a0*/  @!P1 BRA `(.L_x_3894) ;  /* 0x0000000000049947 */ /* 0x000fea0003800000 */
[----:B------:R-:W-:Y:S01]  /*88b0*/  BPT.TRAP 0x1 ;  /* 0x000000040000795c */ /* 0x000fe20000300000 */
.L_x_3894:
        /* <DEDUP_REMOVED lines=27> */
.L_x_3918:
        /* <DEDUP_REMOVED lines=9> */
.L_x_3896:
        /* <DEDUP_REMOVED lines=31> */
.L_x_3920:
[----:B------:R-:W-:Y:S05]  /*8cf0*/  @P0 BRA `(.L_x_3898) ;  /* 0x0000000000140947 */ /* 0x000fea0003800000 */
[----:B------:R-:W-:Y:S01]  /*8d00*/  ISETP.NE.AND P1, PT, R12, RZ, PT ;  /* 0x000000ff0c00720c */ /* 0x000fe20003f25270 */
[----:B-1----:R-:W-:-:S04]  /*8d10*/  IMAD.MOV.U32 R5, RZ, RZ, 0x5140 ;  /* 0x00005140ff057424 */ /* 0x002fc800078e00ff */
[----:B------:R2:W-:Y:S08]  /*8d20*/  SYNCS.ARRIVE.TRANS64 RZ, [R20+URZ+0x38810], R5 ;  /* 0x0388100514ff79a7 */ /* 0x0005f0000800003f */
[----:B------:R-:W-:Y:S05]  /*8d30*/  @!P1 BRA `(.L_x_3898) ;  /* 0x0000000000049947 */ /* 0x000fea0003800000 */
[----:B------:R-:W-:Y:S01]  /*8d40*/  BPT.TRAP 0x1 ;  /* 0x000000040000795c */ /* 0x000fe20000300000 */
.L_x_3898:
        /* <DEDUP_REMOVED lines=28> */
.L_x_3890:
[----:B------:R-:W-:-:S13]  /*8f10*/  ISETP.NE.AND P1, PT, R10, RZ, PT ;  /* 0x000000ff0a00720c */ /* 0x000fda0003f25270 */
[----:B------:R-:W-:Y:S05]  /*8f20*/  @!P1 BRA `(.L_x_3889) ;  /* 0x0000000400289947 */ /* 0x000fea0003800000 */
[----:B------:R-:W-:-:S04]  /*8f30*/  SHF.L.U32 R9, R18, 0x1f, RZ ;  /* 0x0000001f12097819 */ /* 0x000fc800000006ff */
[----:B------:R-:W3:Y:S02]  /*8f40*/  SYNCS.PHASECHK.TRANS64.TRYWAIT P1, [R20+URZ+0x38840], R9 ;  /* 0x03884009140075a7 */ /* 0x000ee4000802017f */
[----:B---3--:R-:W-:Y:S05]  /*8f50*/  @!P1 BRA `(.L_x_3900) ;  /* 0x0000000c00649947 */ /* 0x008fea0003800000 */
.L_x_3921:
[----:B------:R-:W-:Y:S05]  /*8f60*/  @P0 BRA `(.L_x_3901) ;  /* 0x0000000000140947 */ /* 0x000fea0003800000 */
[----:B------:R-:W-:Y:S01]  /*8f70*/  ISETP.NE.AND P1, PT, R12, RZ, PT ;  /* 0x000000ff0c00720c */ /* 0x000fe20003f25270 */
[----:B-12---:R-:W-:-:S04]  /*8f80*/  IMAD.MOV.U32 R5, RZ, RZ, 0x5140 ;  /* 0x00005140ff057424 */ /* 0x006fc800078e00ff */
[----:B------:R4:W-:Y:S08]  /*8f90*/  SYNCS.ARRIVE.TRANS64 RZ, [R20+URZ+0x38830], R5 ;  /* 0x0388300514ff79a7 */ /* 0x0009f0000800003f */
[----:B------:R-:W-:Y:S05]  /*8fa0*/  @!P1 BRA `(.L_x_3901) ;  /* 0x0000000000049947 */ /* 0x000fea0003800000 */
[----:B------:R-:W-:Y:S01]  /*8fb0*/  BPT.TRAP 0x1 ;  /* 0x000000040000795c */ /* 0x000fe20000300000 */
.L_x_3901:
        /* <DEDUP_REMOVED lines=33> */
.L_x_3922:
[----:B------:R-:W-:Y:S05]  /*91d0*/  @P0 BRA `(.L_x_3903) ;  /* 0x0000000000140947 */ /* 0x000fea0003800000 */
[----:B------:R-:W-:Y:S01]  /*91e0*/  ISETP.NE.AND P0, PT, R12, RZ, PT ;  /* 0x000000ff0c00720c */ /* 0x000fe20003f05270 */
[----:B------:R-:W-:-:S04]  /*91f0*/  IMAD.MOV.U32 R5, RZ, RZ, 0x5140 ;  /* 0x00005140ff057424 */ /* 0x000fc800078e00ff */
[----:B------:R2:W-:Y:S08]  /*9200*/  SYNCS.ARRIVE.TRANS64 RZ, [R20+URZ+0x38818], R5 ;  /* 0x0388180514ff79a7 */ /* 0x0005f0000800003f */
[----:B------:R-:W-:Y:S05]  /*9210*/  @!P0 BRA `(.L_x_3903) ;  /* 0x0000000000048947 */ /* 0x000fea0003800000 */
[----:B------:R-:W-:Y:S01]  /*9220*/  BPT.TRAP 0x1 ;  /* 0x000000040000795c */ /* 0x000fe20000300000 */
.L_x_3903:
        /* <DEDUP_REMOVED lines=26> */
.L_x_3889:
[----:B------:R-:W-:Y:S01]  /*93d0*/  IMAD R4, R13, 0x8, R20 ;  /* 0x000000080d047824 */ /* 0x000fe200078e0214 */
[----:B------:R-:W-:Y:S01]  /*93e0*/  SHF.L.U32 R3, R18, 0x1f, RZ ;  /* 0x0000001f12037819 */ /* 0x000fe200000006ff */
[----:B------:R-:W4:Y:S03]  /*93f0*/  S2R R2, SR_TID.X ;  /* 0x0000000000027919 */ /* 0x000f260000002100 */
[----:B------:R-:W5:Y:S01]  /*9400*/  SYNCS.PHASECHK.TRANS64.TRYWAIT P0, [R4+URZ+0x38840], R3 ;  /* 0x03884003040075a7 */ /* 0x000f62000800017f */
[----:B----4-:R-:W-:-:S04]  /*9410*/  LOP3.LUT R2, R2, 0x7f, RZ, 0xc0, !PT ;  /* 0x0000007f02027812 */ /* 0x010fc800078ec0ff */
[----:B------:R-:W-:Y:S01]  /*9420*/  ISETP.NE.AND P1, PT, R2, RZ, PT ;  /* 0x000000ff0200720c */ /* 0x000fe20003f25270 */
[----:B-----5:R-:W-:-:S12]  /*9430*/  @!P0 BRA `(.L_x_3904) ;  /* 0x0000000800548947 */ /* 0x020fd80003800000 */
.L_x_3923:
[----:B------:R-:W-:Y:S05]  /*9440*/  @P1 BRA `(.L_x_3905) ;  /* 0x0000000000181947 */ /* 0x000fea0003800000 */
[----:B------:R-:W5:Y:S01]  /*9450*/  S2R R2, SR_TID.X ;  /* 0x0000000000027919 */ /* 0x000f620000002100 */
[----:B----4-:R-:W-:-:S04]  /*9460*/  IMAD.MOV.U32 R3, RZ, RZ, 0x5140 ;  /* 0x00005140ff037424 */ /* 0x010fc800078e00ff */
[----:B------:R4:W-:Y:S01]  /*9470*/  SYNCS.ARRIVE.TRANS64 RZ, [R4+URZ+0x38830], R3 ;  /* 0x0388300304ff79a7 */ /* 0x0009e2000800003f */
[----:B-----5:R-:W-:-:S13]  /*9480*/  LOP3.LUT P0, RZ, R2, 0x1f, RZ, 0xc0, !PT ;  /* 0x0000001f02ff7812 */ /* 0x020fda000780c0ff */
[----:B----4-:R-:W-:Y:S05]  /*9490*/  @!P0 BRA `(.L_x_3905) ;  /* 0x0000000000048947 */ /* 0x010fea0003800000 */
[----:B------:R-:W-:Y:S01]  /*94a0*/  BPT.TRAP 0x1 ;  /* 0x000000040000795c */ /* 0x000fe20000300000 */
.L_x_3905:
        /* <DEDUP_REMOVED lines=40> */
.L_x_3886:
[----:B------:R-:W-:Y:S05]  /*9730*/  BSYNC B0 ;  /* 0x0000000000007941 */ /* 0x000fea0003800000 */
.L_x_3885:
[----:B------:R-:W-:-:S03]  /*9740*/  UMOV UR6, 0xffffffff ;  /* 0xffffffff00067882 */ /* 0x000fc60000000000 */
[----:B------:R-:W-:Y:S05]  /*9750*/  BRA.DIV UR6, `(.L_x_3906) ;  /* 0x0000000606a07947 */ /* 0x000fea000b800000 */
[----:B------:R-:W-:-:S13]  /*9760*/  ELECT P0, URZ, PT ;  /* 0x00000000003f782f */ /* 0x000fda0003800000 */
.L_x_3926:
[----:B------:R-:W-:Y:S05]  /*9770*/  @!P0 BRA `(.L_x_3840) ;  /* 0x0000000000848947 */ /* 0x000fea0003800000 */
[----:B------:R-:W2:Y:S02]  /*9780*/  LDL.LU R2, [R1] ;  /* 0x0000000001027983 */ /* 0x000ea40000300800 */
[----:B--2---:R-:W-:-:S04]  /*9790*/  LOP3.LUT R2, R2, 0x2, RZ, 0xfc, !PT ;  /* 0x0000000202027812 */ /* 0x004fc800078efcff */
[----:B------:R-:W-:-:S13]  /*97a0*/  ISETP.NE.AND P0, PT, R2, 0x3, PT ;  /* 0x000000030200780c */ /* 0x000fda0003f05270 */
[----:B------:R-:W-:Y:S05]  /*97b0*/  @!P0 BRA `(.L_x_3907) ;  /* 0x0000000000048947 */ /* 0x000fea0003800000 */
[----:B------:R-:W-:Y:S01]  /*97c0*/  BPT.TRAP 0x1 ;  /* 0x000000040000795c */ /* 0x000fe20000300000 */
.L_x_3907:
        /* <DEDUP_REMOVED lines=15> */
.L_x_3927:
[----:B------:R-:W2:Y:S02]  /*98c0*/  SYNCS.PHASECHK.TRANS64.TRYWAIT P1, [R3+URZ], R2 ;  /* 0x00000002030075a7 */ /* 0x000ea4000802017f */
[----:B--2---:R-:W-:Y:S05]  /*98d0*/  @!P1 BRA `(.L_x_3909) ;  /* 0x0000000400789947 */ /* 0x004fea0003800000 */
.L_x_3928:
[----:B------:R-:W-:Y:S05]  /*98e0*/  @!P0 BRA `(.L_x_3910) ;  /* 0x0000000000048947 */ /* 0x000fea0003800000 */
[----:B------:R-:W-:Y:S01]  /*98f0*/  BPT.TRAP 0x1 ;  /* 0x000000040000795c */ /* 0x000fe20000300000 */
.L_x_3910:
[----:B--2---:R-:W-:-:S04]  /*9900*/  VIADD R3, R8, 0x38840 ;  /* 0x0003884008037836 */ /* 0x004fc80000000000 */
[----:B------:R-:W-:-:S04]  /*9910*/  IMAD R5, R0, 0x8, R3 ;  /* 0x0000000800057824 */ /* 0x000fc800078e0203 */
[----:B------:R-:W2:Y:S02]  /*9920*/  SYNCS.PHASECHK.TRANS64.TRYWAIT P0, [R5+URZ], R4 ;  /* 0x00000004050075a7 */ /* 0x000ea4000800017f */
[----:B--2---:R-:W-:Y:S05]  /*9930*/  @!P0 BRA `(.L_x_3911) ;  /* 0x0000000400748947 */ /* 0x004fea0003800000 */
.L_x_3929:
[----:B------:R-:W-:-:S07]  /*9940*/  IMAD R3, R6, 0x8, R3 ;  /* 0x0000000806037824 */ /* 0x000fce00078e0203 */
.L_x_3912:
[----:B---3--:R3:W4:Y:S02]  /*9950*/  SYNCS.PHASECHK.TRANS64.TRYWAIT P0, [R3+URZ], R2 ;  /* 0x00000002030075a7 */ /* 0x008724000800017f */
[----:B----4-:R-:W-:Y:S05]  /*9960*/  @!P0 NANOSLEEP.SYNCS 0x989680 ;  /* 0x009896800000895d */ /* 0x010fea0003900000 */
[----:B------:R-:W4:Y:S02]  /*9970*/  @!P0 SYNCS.PHASECHK.TRANS64 P0, [R3+URZ], R2 ;  /* 0x00000002030085a7 */ /* 0x000f24000800007f */
[----:B----4-:R-:W-:Y:S05]  /*9980*/  @!P0 BRA `(.L_x_3912) ;  /* 0xfffffffc00f08947 */ /* 0x010fea000383ffff */
.L_x_3840:
[----:B------:R-:W-:Y:S05]  /*9990*/  BSYNC B6 ;  /* 0x0000000000067941 */ /* 0x000fea0003800000 */
.L_x_3837:
[----:B------:R-:W-:Y:S05]  /*99a0*/  EXIT ;  /* 0x000000000000794d */ /* 0x000fea0003800000 */
.L_x_3845:
[----:B------:R-:W-:Y:S02]  /*99b0*/  IMAD.MOV.U32 R13, RZ, RZ, R17 ;  /* 0x000000ffff0d7224 */ /* 0x000fe400078e0011 */
[----:B------:R-:W-:Y:S02]  /*99c0*/  IMAD.MOV.U32 R12, RZ, RZ, RZ ;  /* 0x000000ffff0c7224 */ /* 0x000fe400078e00ff */
[----:B------:R-:W-:Y:S02]  /*99d0*/  IMAD.MOV.U32 R11, RZ, RZ, 0x1f ;  /* 0x0000001fff0b7424 */ /* 0x000fe400078e00ff */
[----:B------:R-:W-:-:S07]  /*99e0*/  IMAD.MOV.U32 R15, RZ, RZ, -0x1 ;  /* 0xffffffffff0f7424 */ /* 0x000fce00078e00ff */
[----:B------:R-:W-:Y:S05]  /*99f0*/  WARPSYNC.COLLECTIVE R15, `(.L_x_3913) ;  /* 0x000000000f087348 */ /* 0x000fea0003c00000 */
[----:B------:R1:W2:Y:S02]  /*9a00*/  SHFL.IDX P6, R14, R13, R12, R11 ;  /* 0x0000000c0d0e7389 */ /* 0x0002a400000c000b */
[----:B-12---:R-:W-:Y:S01]  /*9a10*/  ENDCOLLECTIVE ;  /* 0x000000000000791b */ /* 0x006fe20003800000 */
.L_x_3913:
[----:B------:R-:W-:Y:S05]  /*9a20*/  BRA `(.L_x_3914) ;  /* 0xffffff70004c7947 */ /* 0x000fea000383ffff */
.L_x_3847:
[----:B------:R-:W3:Y:S01]  /*9a30*/  S2R R2, SR_CgaCtaId ;  /* 0x0000000000027919 */ /* 0x000ee20000008800 */
[----:B--2---:R-:W-:-:S04]  /*9a40*/  MOV R0, 0x400 ;  /* 0x0000040000007802 */ /* 0x004fc80000000f00 */
[----:B---3--:R-:W-:-:S04]  /*9a50*/  LEA R0, R2, R0, 0x18 ;  /* 0x0000000002007211 */ /* 0x008fc800078ec0ff */
[----:B------:R2:W3:Y:S03]  /*9a60*/  SYNCS.PHASECHK.TRANS64.TRYWAIT P0, [R0+URZ+0x38800], R10 ;  /* 0x0388000a000075a7 */ /* 0x0004e6000800017f */
[----:B---3--:R-:W-:Y:S05]  /*9a70*/  @!P0 NANOSLEEP.SYNCS 0x989680 ;  /* 0x009896800000895d */ /* 0x008fea0003900000 */
[----:B------:R-:W3:Y:S02]  /*9a80*/  @!P0 SYNCS.PHASECHK.TRANS64 P0, [R0+URZ+0x38800], R10 ;  /* 0x0388000a000085a7 */ /* 0x000ee4000800007f */
[----:B---3--:R-:W-:Y:S05]  /*9a90*/  @!P0 BRA `(.L_x_3847) ;  /* 0xfffffffc00e48947 */ /* 0x008fea000383ffff */
[----:B------:R-:W-:Y:S05]  /*9aa0*/  BRA `(.L_x_3846) ;  /* 0xffffff7000987947 */ /* 0x000fea000383ffff */
.L_x_3852:
[----:B---3--:R3:W4:Y:S02]  /*9ab0*/  SYNCS.PHASECHK.TRANS64.TRYWAIT P1, [R2+URZ+0x38810], R153 ;  /* 0x03881099020075a7 */ /* 0x008724000802017f */
[----:B----4-:R-:W-:Y:S05]  /*9ac0*/  @!P1 NANOSLEEP.SYNCS 0x989680 ;  /* 0x009896800000995d */ /* 0x010fea0003900000 */
[----:B------:R-:W4:Y:S02]  /*9ad0*/  @!P1 SYNCS.PHASECHK.TRANS64 P1, [R2+URZ+0x38810], R153 ;  /* 0x03881099020095a7 */ /* 0x000f24000802007f */
[----:B----4-:R-:W-:Y:S05]  /*9ae0*/  @!P1 BRA `(.L_x_3852) ;  /* 0xfffffffc00f09947 */ /* 0x010fea000383ffff */
[----:B------:R-:W-:Y:S05]  /*9af0*/  BRA `(.L_x_3851) ;  /* 0xffffff7c00707947 */ /* 0x000fea000383ffff */
.L_x_3856:
[----:B------:R1:W1:Y:S02]  /*9b00*/  SYNCS.PHASECHK.TRANS64.TRYWAIT P1, [R2+URZ+0x38830], R153 ;  /* 0x03883099020075a7 */ /* 0x000264000802017f */
[----:B-1----:R-:W-:Y:S05]  /*9b10*/  @!P1 NANOSLEEP.SYNCS 0x989680 ;  /* 0x009896800000995d */ /* 0x002fea0003900000 */
[----:B------:R-:W1:Y:S02]  /*9b20*/  @!P1 SYNCS.PHASECHK.TRANS64 P1, [R2+URZ+0x38830], R153 ;  /* 0x03883099020095a7 */ /* 0x000e64000802007f */
[----:B-1----:R-:W-:Y:S05]  /*9b30*/  @!P1 BRA `(.L_x_3856) ;  /* 0xfffffffc00f09947 */ /* 0x002fea000383ffff */
[----:B------:R-:W-:Y:S05]  /*9b40*/  BRA `(.L_x_3855) ;  /* 0xffffff8c00fc7947 */ /* 0x000fea000383ffff */
.L_x_3887:
[----:B-1----:R1:W2:Y:S02]  /*9b50*/  SYNCS.PHASECHK.TRANS64.TRYWAIT P1, [R20+URZ+0x38820], R3 ;  /* 0x03882003140075a7 */ /* 0x0022a4000802017f */
[----:B--2---:R-:W-:Y:S05]  /*9b60*/  @!P1 NANOSLEEP.SYNCS 0x989680 ;  /* 0x009896800000995d */ /* 0x004fea0003900000 */
[----:B------:R-:W2:Y:S02]  /*9b70*/  @!P1 SYNCS.PHASECHK.TRANS64 P1, [R20+URZ+0x38820], R3 ;  /* 0x03882003140095a7 */ /* 0x000ea4000802007f */
[----:B--2---:R-:W-:Y:S05]  /*9b80*/  @!P1 BRA `(.L_x_3887) ;  /* 0xfffffffc00f09947 */ /* 0x004fea000383ffff */
[----:B------:R-:W-:Y:S05]  /*9b90*/  BRA `(.L_x_3915) ;  /* 0xffffffe400047947 */ /* 0x000fea000383ffff */
.L_x_3891:
[----:B-1----:R1:W2:Y:S02]  /*9ba0*/  SYNCS.PHASECHK.TRANS64.TRYWAIT P1, [R20+URZ+0x38840], R21 ;  /* 0x03884015140075a7 */ /* 0x0022a4000802017f */
[----:B--2---:R-:W-:Y:S05]  /*9bb0*/  @!P1 NANOSLEEP.SYNCS 0x989680 ;  /* 0x009896800000995d */ /* 0x004fea0003900000 */
[----:B------:R-:W2:Y:S02]  /*9bc0*/  @!P1 SYNCS.PHASECHK.TRANS64 P1, [R20+URZ+0x38840], R21 ;  /* 0x03884015140095a7 */ /* 0x000ea4000802007f */
[----:B--2---:R-:W-:Y:S05]  /*9bd0*/  @!P1 BRA `(.L_x_3891) ;  /* 0xfffffffc00f09947 */ /* 0x004fea000383ffff */
[----:B------:R-:W-:Y:S05]  /*9be0*/  BRA `(.L_x_3916) ;  /* 0xffffffe800747947 */ /* 0x000fea000383ffff */
.L_x_3893:
[----:B---3--:R3:W4:Y:S02]  /*9bf0*/  SYNCS.PHASECHK.TRANS64.TRYWAIT P1, [R20+URZ+0x38828], R21 ;  /* 0x03882815140075a7 */ /* 0x008724000802017f */
[----:B----4-:R-:W-:Y:S05]  /*9c00*/  @!P1 NANOSLEEP.SYNCS 0x989680 ;  /* 0x009896800000995d */ /* 0x010fea0003900000 */
[----:B------:R-:W4:Y:S02]  /*9c10*/  @!P1 SYNCS.PHASECHK.TRANS64 P1, [R20+URZ+0x38828], R21 ;  /* 0x03882815140095a7 */ /* 0x000f24000802007f */
[----:B----4-:R-:W-:Y:S05]  /*9c20*/  @!P1 BRA `(.L_x_3893) ;  /* 0xfffffffc00f09947 */ /* 0x010fea000383ffff */
[----:B------:R-:W-:Y:S05]  /*9c30*/  BRA `(.L_x_3917) ;  /* 0xffffffec00087947 */ /* 0x000fea000383ffff */
.L_x_3895:
[----:B--2---:R2:W4:Y:S02]  /*9c40*/  SYNCS.PHASECHK.TRANS64.TRYWAIT P1, [R20+URZ+0x38848], R21 ;  /* 0x03884815140075a7 */ /* 0x004524000802017f */
[----:B----4-:R-:W-:Y:S05]  /*9c50*/  @!P1 NANOSLEEP.SYNCS 0x989680 ;  /* 0x009896800000995d */ /* 0x010fea0003900000 */
[----:B------:R-:W4:Y:S02]  /*9c60*/  @!P1 SYNCS.PHASECHK.TRANS64 P1, [R20+URZ+0x38848], R21 ;  /* 0x03884815140095a7 */ /* 0x000f24000802007f */
[----:B----4-:R-:W-:Y:S05]  /*9c70*/  @!P1 BRA `(.L_x_3895) ;  /* 0xfffffffc00f09947 */ /* 0x010fea000383ffff */
[----:B------:R-:W-:Y:S05]  /*9c80*/  BRA `(.L_x_3918) ;  /* 0xffffffec00787947 */ /* 0x000fea000383ffff */
.L_x_3897:
[----:B------:R-:W-:-:S07]  /*9c90*/  SHF.L.U32 R5, R18, 0x1f, RZ ;  /* 0x0000001f12057819 */ /* 0x000fce00000006ff */
.L_x_3919:
[----:B-1----:R1:W2:Y:S02]  /*9ca0*/  SYNCS.PHASECHK.TRANS64.TRYWAIT P1, [R20+URZ+0x38820], R5 ;  /* 0x03882005140075a7 */ /* 0x0022a4000802017f */
[----:B--2---:R-:W-:Y:S05]  /*9cb0*/  @!P1 NANOSLEEP.SYNCS 0x989680 ;  /* 0x009896800000995d */ /* 0x004fea0003900000 */
[----:B------:R-:W2:Y:S02]  /*9cc0*/  @!P1 SYNCS.PHASECHK.TRANS64 P1, [R20+URZ+0x38820], R5 ;  /* 0x03882005140095a7 */ /* 0x000ea4000802007f */
[----:B--2---:R-:W-:Y:S05]  /*9cd0*/  @!P1 BRA `(.L_x_3919) ;  /* 0xfffffffc00f09947 */ /* 0x004fea000383ffff */
[----:B------:R-:W-:Y:S05]  /*9ce0*/  BRA `(.L_x_3920) ;  /* 0xfffffff000007947 */ /* 0x000fea000383ffff */
.L_x_3900:
[----:B---3--:R3:W4:Y:S02]  /*9cf0*/  SYNCS.PHASECHK.TRANS64.TRYWAIT P1, [R20+URZ+0x38840], R9 ;  /* 0x03884009140075a7 */ /* 0x008724000802017f */
[----:B----4-:R-:W-:Y:S05]  /*9d00*/  @!P1 NANOSLEEP.SYNCS 0x989680 ;  /* 0x009896800000995d */ /* 0x010fea0003900000 */
[----:B------:R-:W4:Y:S02]  /*9d10*/  @!P1 SYNCS.PHASECHK.TRANS64 P1, [R20+URZ+0x38840], R9 ;  /* 0x03884009140095a7 */ /* 0x000f24000802007f */
[----:B----4-:R-:W-:Y:S05]  /*9d20*/  @!P1 BRA `(.L_x_3900) ;  /* 0xfffffffc00f09947 */ /* 0x010fea000383ffff */
[----:B------:R-:W-:Y:S05]  /*9d30*/  BRA `(.L_x_3921) ;  /* 0xfffffff000887947 */ /* 0x000fea000383ffff */
.L_x_3902:
[----:B-1----:R1:W2:Y:S02]  /*9d40*/  SYNCS.PHASECHK.TRANS64.TRYWAIT P1, [R20+URZ+0x38828], R9 ;  /* 0x03882809140075a7 */ /* 0x0022a4000802017f */
[----:B--2---:R-:W-:Y:S05]  /*9d50*/  @!P1 NANOSLEEP.SYNCS 0x989680 ;  /* 0x009896800000995d */ /* 0x004fea0003900000 */
[----:B------:R-:W2:Y:S02]  /*9d60*/  @!P1 SYNCS.PHASECHK.TRANS64 P1, [R20+URZ+0x38828], R9 ;  /* 0x03882809140095a7 */ /* 0x000ea4000802007f */
[----:B--2---:R-:W-:Y:S05]  /*9d70*/  @!P1 BRA `(.L_x_3902) ;  /* 0xfffffffc00f09947 */ /* 0x004fea000383ffff */
[----:B------:R-:W-:Y:S05]  /*9d80*/  BRA `(.L_x_3922) ;  /* 0xfffffff400107947 */ /* 0x000fea000383ffff */
.L_x_3904:
[----:B----4-:R4:W1:Y:S02]  /*9d90*/  SYNCS.PHASECHK.TRANS64.TRYWAIT P0, [R4+URZ+0x38840], R3 ;  /* 0x03884003040075a7 */ /* 0x010864000800017f */
[----:B-1----:R-:W-:Y:S05]  /*9da0*/  @!P0 NANOSLEEP.SYNCS 0x989680 ;  /* 0x009896800000895d */ /* 0x002fea0003900000 */
[----:B------:R-:W1:Y:S02]  /*9db0*/  @!P0 SYNCS.PHASECHK.TRANS64 P0, [R4+URZ+0x38840], R3 ;  /* 0x03884003040085a7 */ /* 0x000e64000800007f */
[----:B-1----:R-:W-:Y:S05]  /*9dc0*/  @!P0 BRA `(.L_x_3904) ;  /* 0xfffffffc00f08947 */ /* 0x002fea000383ffff */
[----:B------:R-:W-:Y:S05]  /*9dd0*/  BRA `(.L_x_3923) ;  /* 0xfffffff400987947 */ /* 0x000fea000383ffff */
.L_x_3906:
[----:B------:R-:W-:Y:S01]  /*9de0*/  BSSY B0, `(.L_x_3924) ;  /* 0x0000006000007945 */ /* 0x000fe20003800000 */
[----:B------:R-:W-:-:S07]  /*9df0*/  IMAD.MOV.U32 R15, RZ, RZ, -0x1 ;  /* 0xffffffffff0f7424 */ /* 0x000fce00078e00ff */
[----:B------:R-:W-:Y:S05]  /*9e00*/  WARPSYNC.COLLECTIVE R15, `(.L_x_3925) ;  /* 0x000000000f0c7348 */ /* 0x000fea0003c00000 */
[----:B------:R-:W-:Y:S02]  /*9e10*/  ELECT P6, UR62, PT ;  /* 0x00000000003e782f */ /* 0x000fe400038c0000 */
[----:B------:R-:W-:Y:S01]  /*9e20*/  MOV R14, UR62 ;  /* 0x0000003e000e7c02 */ /* 0x000fe20008000f00 */
[----:B------:R-:W-:Y:S10]  /*9e30*/  ENDCOLLECTIVE ;  /* 0x000000000000791b */ /* 0x000ff40003800000 */
.L_x_3925:
[----:B------:R-:W-:Y:S05]  /*9e40*/  BSYNC B0 ;  /* 0x0000000000007941 */ /* 0x000fea0003800000 */
.L_x_3924:
[----:B------:R-:W-:Y:S01]  /*9e50*/  PLOP3.LUT P0, PT, P6, PT, PT, 0x80, 0x0 ;  /* 0x000000000000781c */ /* 0x000fe2000370f070 */
[----:B------:R-:W-:-:S12]  /*9e60*/  BRA `(.L_x_3926) ;  /* 0xfffffff800407947 */ /* 0x000fd8000383ffff */
.L_x_3908:
[----:B-1----:R1:W2:Y:S02]  /*9e70*/  SYNCS.PHASECHK.TRANS64.TRYWAIT P1, [R7+URZ], R4 ;  /* 0x00000004070075a7 */ /* 0x0022a4000802017f */
[----:B--2---:R-:W-:Y:S05]  /*9e80*/  @!P1 NANOSLEEP.SYNCS 0x989680 ;  /* 0x009896800000995d */ /* 0x004fea0003900000 */
[----:B------:R-:W2:Y:S02]  /*9e90*/  @!P1 SYNCS.PHASECHK.TRANS64 P1, [R7+URZ], R4 ;  /* 0x00000004070095a7 */ /* 0x000ea4000802007f */
[----:B--2---:R-:W-:Y:S05]  /*9ea0*/  @!P1 BRA `(.L_x_3908) ;  /* 0xfffffffc00f09947 */ /* 0x004fea000383ffff */
[----:B------:R-:W-:Y:S05]  /*9eb0*/  BRA `(.L_x_3927) ;  /* 0xfffffff800807947 */ /* 0x000fea000383ffff */
.L_x_3909:
[----:B--2---:R2:W3:Y:S02]  /*9ec0*/  SYNCS.PHASECHK.TRANS64.TRYWAIT P1, [R3+URZ], R2 ;  /* 0x00000002030075a7 */ /* 0x0044e4000802017f */
[----:B---3--:R-:W-:Y:S05]  /*9ed0*/  @!P1 NANOSLEEP.SYNCS 0x989680 ;  /* 0x009896800000995d */ /* 0x008fea0003900000 */
[----:B------:R-:W3:Y:S02]  /*9ee0*/  @!P1 SYNCS.PHASECHK.TRANS64 P1, [R3+URZ], R2 ;  /* 0x00000002030095a7 */ /* 0x000ee4000802007f */
[----:B---3--:R-:W-:Y:S05]  /*9ef0*/  @!P1 BRA `(.L_x_3909) ;  /* 0xfffffffc00f09947 */ /* 0x008fea000383ffff */
[----:B------:R-:W-:Y:S05]  /*9f00*/  BRA `(.L_x_3928) ;  /* 0xfffffff800747947 */ /* 0x000fea000383ffff */
.L_x_3911:
[----:B--2---:R2:W3:Y:S02]  /*9f10*/  SYNCS.PHASECHK.TRANS64.TRYWAIT P0, [R5+URZ], R4 ;  /* 0x00000004050075a7 */ /* 0x0044e4000800017f */
[----:B---3--:R-:W-:Y:S05]  /*9f20*/  @!P0 NANOSLEEP.SYNCS 0x989680 ;  /* 0x009896800000895d */ /* 0x008fea0003900000 */
[----:B------:R-:W3:Y:S02]  /*9f30*/  @!P0 SYNCS.PHASECHK.TRANS64 P0, [R5+URZ], R4 ;  /* 0x00000004050085a7 */ /* 0x000ee4000800007f */
[----:B---3--:R-:W-:Y:S05]  /*9f40*/  @!P0 BRA `(.L_x_3911) ;  /* 0xfffffffc00f08947 */ /* 0x008fea000383ffff */
[----:B------:R-:W-:Y:S05]  /*9f50*/  BRA `(.L_x_3929) ;  /* 0xfffffff800787947 */ /* 0x000fea000383ffff */
.L_x_3930:
        /* <DEDUP_REMOVED lines=10> */
.L_x_7316:


//--------------------- .text._ZN7cutlass13device_kernelIN5flash11enable_sm90INS1_16FlashAttnBwdSm90INS1_25CollectiveMainloopBwdSm90ILi2ELi2ELi2EN4cute5tupleIJNS5_1CILi1EEES8_S8_EEENS6_IJNS7_ILi80EEENS7_ILi128EEESB_EEENS_10bfloat16_tEfNS_4arch4Sm90ELb0ELb0ELb0ELb0ELb1ELb1ELb0ELb1ELi2ELi1ELi2ELi1ELb0EEENS1_24CollectiveEpilogueBwdGQAISC_fSF_Li256ELb0ELb1EEENS1_19SingleTileSchedulerILb0ELb0ELb0ELi128EEEEEEEEEvNT_6ParamsE --------------------------
	.section	.text._ZN7cutlass13device_kernelIN5flash11enable_sm90INS1_16FlashAttnBwdSm90INS1_25CollectiveMainloopBwdSm90ILi2ELi2ELi2EN4cute5tupleIJNS5_1CILi1EEES8_S8_EEENS6_IJNS7_ILi80EEENS7_ILi128EEESB_EEENS_10bfloat16_tEfNS_4arch4Sm90ELb0ELb0ELb0ELb0ELb1ELb1ELb0ELb1ELi2ELi1ELi2ELi1ELb0EEENS1_24CollectiveEpilogueBwdGQAISC_fSF_Li256ELb0ELb1EEENS1_19SingleTileSchedulerILb0ELb0ELb0ELi128EEEEEEEEEvNT_6ParamsE,"ax",@progbits
	.align	128
.text._ZN7cutlass13device_kernelIN5flash11enable_sm90INS1_16FlashAttnBwdSm90INS1_25CollectiveMainloopBwdSm90ILi2ELi2ELi2EN4cute5tupleIJNS5_1CILi1EEES8_S8_EEENS6_IJNS7_ILi80EEENS7_ILi128EEESB_EEENS_10bfloat16_tEfNS_4arch4Sm90ELb0ELb0ELb0ELb0ELb1ELb1ELb0ELb1ELi2ELi1ELi2ELi1ELb0EEENS1_24CollectiveEpilogueBwdGQAISC_fSF_Li256ELb0ELb1EEENS1_19SingleTileSchedulerILb0ELb0ELb0ELi128EEEEEEEEEvNT_6ParamsE:
        .type           _ZN7cutlass13device_kernelIN5flash11enable_sm90INS1_16FlashAttnBwdSm90INS1_25CollectiveMainloopBwdSm90ILi2ELi2ELi2EN4cute5tupleIJNS5_1CILi1EEES8_S8_EEENS6_IJNS7_ILi80EEENS7_ILi128EEESB_EEENS_10bfloat16_tEfNS_4arch4Sm90ELb0ELb0ELb0ELb0ELb1ELb1ELb0ELb1ELi2ELi1ELi2ELi1ELb0EEENS1_24CollectiveEpilogueBwdGQAISC_fSF_Li256ELb0ELb1EEENS1_19SingleTileSchedulerILb0ELb0ELb0ELi128EEEEEEEEEvNT_6ParamsE,@function
        .size           _ZN7cutlass13device_kernelIN5flash11enable_sm90INS1_16FlashAttnBwdSm90INS1_25CollectiveMainloopBwdSm90ILi2ELi2ELi2EN4cute5tupleIJNS5_1CILi1EEES8_S8_EEENS6_IJNS7_ILi80EEENS7_ILi128EEESB_EEENS_10bfloat16_tEfNS_4arch4Sm90ELb0ELb0ELb0ELb0ELb1ELb1ELb0ELb1ELi2ELi1ELi2ELi1ELb0EEENS1_24CollectiveEpilogueBwdGQAISC_fSF_Li256ELb0ELb1EEENS1_19SingleTileSchedulerILb0ELb0ELb0ELi128EEEEEEEEEvNT_6ParamsE,(.L_x_7317 - _ZN7cutlass13device_kernelIN5flash11enable_sm90INS1_16FlashAttnBwdSm90INS1_25CollectiveMainloopBwdSm90ILi2ELi2ELi2EN4cute5tupleIJNS5_1CILi1EEES8_S8_EEENS6_IJNS7_ILi80EEENS7_ILi128EEESB_EEENS_10bfloat16_tEfNS_4arch4Sm90ELb0ELb0ELb0ELb0ELb1ELb1ELb0ELb1ELi2ELi1ELi2ELi1ELb0EEENS1_24CollectiveEpilogueBwdGQAISC_fSF_Li256ELb0ELb1EEENS1_19SingleTileSchedulerILb0ELb0ELb0ELi128EEEEEEEEEvNT_6ParamsE)
        .other          _ZN7cutlass13device_kernelIN5flash11enable_sm90INS1_16FlashAttnBwdSm90INS1_25CollectiveMainloopBwdSm90ILi2ELi2ELi2EN4cute5tupleIJNS5_1CILi1EEES8_S8_EEENS6_IJNS7_ILi80EEENS7_ILi128EEESB_EEENS_10bfloat16_tEfNS_4arch4Sm90ELb0ELb0ELb0ELb0ELb1ELb1ELb0ELb1ELi2ELi1ELi2ELi1ELb0EEENS1_24CollectiveEpilogueBwdGQAISC_fSF_Li256ELb0ELb1EEENS1_19SingleTileSchedulerILb0ELb0ELb0ELi128EEEEEEEEEvNT_6ParamsE,@"STO_CUDA_ENTRY STV_DEFAULT"
_ZN7cutlass13device_kernelIN5flash11enable_sm90INS1_16FlashAttnBwdSm90INS1_25CollectiveMainloopBwdSm90ILi2ELi2ELi2EN4cute5tupleIJNS5_1CILi1EEES8_S8_EEENS6_IJNS7_ILi80EEENS7_ILi128EEESB_EEENS_10bfloat16_tEfNS_4arch4Sm90ELb0ELb0ELb0ELb0ELb1ELb1ELb0ELb1ELi2ELi1ELi2ELi1ELb0EEENS1_24CollectiveEpilogueBwdGQAISC_fSF_Li256ELb0ELb1EEENS1_19SingleTileSchedulerILb0ELb0ELb0ELi128EEEEEEEEEvNT_6ParamsE:
        /* <DEDUP_REMOVED lines=23> */
.L_x_3932:
[----:B------:R-:W-:Y:S05]  /*0170*/  BSYNC B0 ;  /* 0x0000000000007941 */ /* 0x000fea0003800000 */
.L_x_3931:
        /* <DEDUP_REMOVED lines=34> */
.L_x_3933:
        /* <DEDUP_REMOVED lines=22> */
.L_x_3934:
[----:B---3--:R-:W-:Y:S01]  /*0500*/  ISETP.NE.AND P0, PT, R2, RZ, PT ;  /* 0x000000ff0200720c */ /* 0x008fe20003f05270 */
[----:B------:R-:W-:Y:S01]  /*0510*/  IMAD.MOV.U32 R2, RZ, RZ, 0x1 ;  /* 0x00000001ff027424 */ /* 0x000fe200078e00ff */
[----:B------:R-:W-:Y:S01]  /*0520*/  NOP ;  /* 0x0000000000007918 */ /* 0x000fe20000000000 */
[----:B------:R-:W-:Y:S01]  /*0530*/  ULDC.64 UR38, c[0x0][0x208] ;  /* 0x0000820000267ab9 */ /* 0x000fe20000000a00 */
[----:B------:R-:W-:Y:S02]  /*0540*/  BSSY B6, `(.L_x_3935) ;  /* 0x0000a0d000067945 */ /* 0x000fe40003800000 */
[----:B------:R-:W-:-:S05]  /*0550*/  SEL R2, R2, 0x2, !P0 ;  /* 0x0000000202027807 */ /* 0x000fca0004000000 */
[----:B------:R3:W-:Y:S01]  /*0560*/  STL [R1+0x4], R2 ;  /* 0x0000040201007387 */ /* 0x0007e20000100800 */
[----:B-12-4-:R-:W-:Y:S06]  /*0570*/  BAR.SYNC.DEFER_BLOCKING 0x0 ;  /* 0x0000000000007b1d */ /* 0x016fec0000010000 */
[----:B------:R-:W-:Y:S05]  /*0580*/  @!P0 BRA `(.L_x_3936) ;  /* 0x0000006c00fc8947 */ /* 0x000fea0003800000 */
.L_x_3937:
        /* <DEDUP_REMOVED lines=33> */
.L_x_3940:
        /* <DEDUP_REMOVED lines=15> */
.L_x_3939:
        /* <DEDUP_REMOVED lines=23> */
.L_x_3942:
        /* <DEDUP_REMOVED lines=15> */
.L_x_3941:
        /* <DEDUP_REMOVED lines=8> */
.L_x_4040:
        /* <DEDUP_REMOVED lines=23> */
[----:B------:R2:W-:Y:S01]  /*0ce0*/  STL [R1], R0 ;  /* 0x0000000001007387 */ /* 0x0005e20000100800 */
[----:B---3--:R-:W-:Y:S05]  /*0cf0*/  @P0 BRA `(.L_x_3944) ;  /* 0x0000000000080947 */ /* 0x008fea0003800000 */
[----:B------:R-:W3:Y:S02]  /*0d00*/  SYNCS.PHASECHK.TRANS64.TRYWAIT P0, [R16+URZ+0x38800], R10 ;  /* 0x0388000a100075a7 */ /* 0x000ee4000800017f */
[----:B---3--:R-:W-:Y:S05]  /*0d10*/  @!P0 BRA `(.L_x_3945) ;  /* 0x0000009800648947 */ /* 0x008fea0003800000 */
.L_x_3944:
        /* <DEDUP_REMOVED lines=76> */
[----:B------:R-:W2:Y:S01]  /*11e0*/  LDL.LU R8, [R1+0x4] ;  /* 0x0000040001087983 */ /* 0x000ea20000300800 */
[----:B------:R-:W3:Y:S01]  /*11f0*/  LDC R7, c[0x0][0x290] ;  /* 0x0000a400ff077b82 */ /* 0x000ee20000000800 */
[----:B------:R-:W-:Y:S01]  /*1200*/  LEA.HI R5, R0, R5, RZ, 0x5 ;  /* 0x0000000500057211 */ /* 0x000fe200078f28ff */
[----:B------:R-:W-:Y:S01]  /*1210*/  VIADD R6, R6, 0x4f ;  /* 0x0000004f06067836 */ /* 0x000fe20000000000 */
[----:B------:R-:W4:Y:S01]  /*1220*/  S2R R9, SR_TID.X ;  /* 0x0000000000097919 */ /* 0x000f220000002100 */
[--C-:B------:R-:W-:Y:S01]  /*1230*/  SHF.R.S32.HI R0, RZ, 0x2, R2.reuse ;  /* 0x00000002ff007819 */ /* 0x100fe20000011402 */
[----:B------:R-:W-:Y:S01]  /*1240*/  IMAD.MOV.U32 R235, RZ, RZ, RZ ;  /* 0x000000ffffeb7224 */ /* 0x000fe200078e00ff */
[----:B------:R-:W-:Y:S01]  /*1250*/  SHF.R.S32.HI R3, RZ, 0x1f, R2 ;  /* 0x0000001fff037819 */ /* 0x000fe20000011402 */
[----:B------:R-:W3:Y:S01]  /*1260*/  S2R R4, SR_CTAID.X ;  /* 0x0000000000047919 */ /* 0x000ee20000002500 */
[----:B------:R-:W-:Y:S01]  /*1270*/  SHF.R.S32.HI R5, RZ, 0x5, R5 ;  /* 0x00000005ff057819 */ /* 0x000fe20000011405 */
[----:B------:R-:W-:Y:S01]  /*1280*/  IMAD.HI R6, R6, 0x66666667, RZ ;  /* 0x6666666706067827 */ /* 0x000fe200078e02ff */
[----:B------:R-:W-:-:S02]  /*1290*/  LEA.HI R3, R3, R0, RZ, 0x3 ;  /* 0x0000000003037211 */ /* 0x000fc400078f18ff */
[----:B------:R-:W-:Y:S02]  /*12a0*/  CS2R R150, SRZ ;  /* 0x0000000000967805 */ /* 0x000fe4000001ff00 */
[----:B------:R-:W-:Y:S01]  /*12b0*/  CS2R R148, SRZ ;  /* 0x0000000000947805 */ /* 0x000fe2000001ff00 */
[----:B------:R-:W-:Y:S01]  /*12c0*/  IMAD.MOV.U32 R236, RZ, RZ, RZ ;  /* 0x000000ffffec7224 */ /* 0x000fe200078e00ff */
[----:B------:R-:W-:Y:S02]  /*12d0*/  LOP3.LUT R3, R3, 0xfffffff8, RZ, 0xc0, !PT ;  /* 0xfffffff803037812 */ /* 0x000fe400078ec0ff */
        /* <DEDUP_REMOVED lines=67> */
[----:B---3--:R-:W-:Y:S01]  /*1710*/  IMAD.MOV.U32 R0, RZ, RZ, RZ ;  /* 0x000000ffff007224 */ /* 0x008fe200078e00ff */
        /* <DEDUP_REMOVED lines=11> */
[----:B--2---:R-:W-:-:S07]  /*17d0*/  LOP3.LUT R237, R8, 0x1, RZ, 0xfc, !PT ;  /* 0x0000000108ed7812 */ /* 0x004fce00078efcff */
.L_x_3957:
[----:B------:R-:W-:-:S13]  /*17e0*/  ISETP.NE.AND P0, PT, R237, 0x3, PT ;  /* 0x00000003ed00780c */ /* 0x000fda0003f05270 */
[----:B------:R-:W-:Y:S05]  /*17f0*/  @!P0 BRA `(.L_x_3947) ;  /* 0x0000000000048947 */ /* 0x000fea0003800000 */
[----:B------:R-:W-:Y:S01]  /*1800*/  BPT.TRAP 0x1 ;  /* 0x000000040000795c */ /* 0x000fe20000300000 */
.L_x_3947:
        /* <DEDUP_REMOVED lines=8> */
.L_x_3948:
[----:B---3--:R-:W-:Y:S05]  /*1890*/  @P1 BRA `(.L_x_3949) ;  /* 0x0000000000081947 */ /* 0x008fea0003800000 */
[----:B------:R-:W3:Y:S02]  /*18a0*/  SYNCS.PHASECHK.TRANS64.TRYWAIT P1, [R2+URZ+0x38810], R153 ;  /* 0x03881099020075a7 */ /* 0x000ee4000802017f */
[----:B---3--:R-:W-:Y:S05]  /*18b0*/  @!P1 BRA `(.L_x_3950) ;  /* 0x0000008c009c9947 */ /* 0x008fea0003800000 */
.L_x_3949:
[----:B------:R-:W-:Y:S05]  /*18c0*/  WARPSYNC.ALL ;  /* 0x0000000000007948 */ /* 0x000fea0003800000 */
[----:B------:R-:W4:Y:S01]  /*18d0*/  LDL R4, [R1] ;  /* 0x0000000001047983 */ /* 0x000f220000100800 */
        /* <DEDUP_REMOVED lines=284> */
.L_x_3951:
[----:B------:R1:W1:Y:S01]  /*2aa0*/  SYNCS.PHASECHK.TRANS64.TRYWAIT P1, [R2+URZ+0x38830], R153 ;  /* 0x03883099020075a7 */ /* 0x000262000802017f */
[----:B------:R-:W-:Y:S05]  /*2ab0*/  @!P0 BRA `(.L_x_3952) ;  /* 0x0000000000048947 */ /* 0x000fea0003800000 */
[----:B------:R-:W-:Y:S01]  /*2ac0*/  BPT.TRAP 0x1 ;  /* 0x000000040000795c */ /* 0x000fe20000300000 */
.L_x_3952:
[----:B------:R-:W-:-:S05]  /*2ad0*/  VIADD R3, R22, 0x24000 ;  /* 0x0002400016037836 */ /* 0x000fca0000000000 */
[----:B------:R-:W-:-:S04]  /*2ae0*/  SHF.R.U32.HI R3, RZ, 0x4, R3 ;  /* 0x00000004ff037819 */ /* 0x000fc80000011603 */
[----:B------:R-:W-:-:S04]  /*2af0*/  LOP3.LUT R22, R3, 0x3fff, RZ, 0xc0, !PT ;  /* 0x00003fff03167812 */ /* 0x000fc800078ec0ff */
[----:B------:R-:W-:Y:S01]  /*2b00*/  LOP3.LUT R3, R22, 0x10000, RZ, 0xfc, !PT ;  /* 0x0001000016037812 */ /* 0x000fe200078efcff */
[----:B-1----:R-:W-:Y:S06]  /*2b10*/  @P1 BRA `(.L_x_3953) ;  /* 0x0000000000081947 */ /* 0x002fec0003800000 */
[----:B------:R-:W1:Y:S02]  /*2b20*/  SYNCS.PHASECHK.TRANS64.TRYWAIT P1, [R2+URZ+0x38830], R153 ;  /* 0x03883099020075a7 */ /* 0x000e64000802017f */
[----:B-1----:R-:W-:Y:S05]  /*2b30*/  @!P1 BRA `(.L_x_3954) ;  /* 0x0000007c00109947 */ /* 0x002fea0003800000 */
.L_x_3953:
[----:B------:R-:W-:Y:S01]  /*2b40*/  UIADD3 UR4, UR4, 0x8000, URZ ;  /* 0x0000800004047890 */ /* 0x000fe2000fffe03f */
[----:B------:R-:W-:-:S03]  /*2b50*/  IMAD R3, R0, 0x500, R3 ;  /* 0x0000050000037824 */ /* 0x000fc600078e0203 */
[----:B------:R-:W-:-:S03]  /*2b60*/  USHF.R.U32.HI UR5, URZ, 0x4, UR4 ;  /* 0x000000043f057899 */ /* 0x000fc60008011604 */
[----:B------:R-:W-:Y:S01]  /*2b70*/  R2UR UR4, R3 ;  /* 0x00000000030472ca */ /* 0x000fe200000e0000 */
[----:B------:R-:W-:Y:S01]  /*2b80*/  ULOP3.LUT UR5, UR5, 0x3fff, URZ, 0xc0, !UPT ;  /* 0x00003fff05057892 */ /* 0x000fe2000f8ec03f */
[----:B------:R-:W-:Y:S01]  /*2b90*/  WARPGROUP.ARRIVE ;  /* 0x00000000000079c5 */ /* 0x000fe20000000000 */
[----:B------:R-:W-:Y:S01]  /*2ba0*/  UMOV UR11, 0x40000040 ;  /* 0x40000040000b7882 */ /* 0x000fe20000000000 */
[----:B------:R-:W-:Y:S01]  /*2bb0*/  UMOV UR9, 0x40000040 ;  /* 0x4000004000097882 */ /* 0x000fe20000000000 */
[----:B------:R-:W-:Y:S01]  /*2bc0*/  ULOP3.LUT UR6, UR5, 0x10000, URZ, 0xfc, !UPT ;  /* 0x0001000005067892 */ /* 0x000fe2000f8efc3f */
[----:B------:R-:W5:Y:S01]  /*2bd0*/  LDL R3, [R1+0x4] ;  /* 0x0000040001037983 */ /* 0x000f620000100800 */
[----:B------:R-:W-:Y:S01]  /*2be0*/  UMOV UR15, 0x40000040 ;  /* 0x40000040000f7882 */ /* 0x000fe20000000000 */
[----:B------:R-:W-:Y:S01]  /*2bf0*/  UMOV UR13, UR9 ;  /* 0x00000009000d7c82 */ /* 0x000fe20008000000 */
[----:B------:R-:W-:Y:S01]  /*2c00*/  UMOV UR19, 0x40000040 ;  /* 0x4000004000137882 */ /* 0x000fe20000000000 */
[----:B------:R-:W-:Y:S01]  /*2c10*/  UMOV UR17, UR9 ;  /* 0x0000000900117c82 */ /* 0x000fe20008000000 */
[----:B------:R-:W-:Y:S01]  /*2c20*/  UMOV UR23, 0x40000040 ;  /* 0x4000004000177882 */ /* 0x000fe20000000000 */
        /* <DEDUP_REMOVED lines=35> */
[----:B------:R-:W-:Y:S02]  /*2e60*/  WARPGROUP.DEPBAR.LE gsb0, 0x0 ;  /* 0x00008000000079c5 */ /* 0x000fe40000010000 */
[----:B------:R-:W-:Y:S01]  /*2e70*/  WARPGROUP.ARRIVE ;  /* 0x00000000000079c5 */ /* 0x000fe20000000000 */
[----:B------:R-:W-:Y:S01]  /*2e80*/  UIADD3 UR13, UR4, 0x206, URZ ;  /* 0x00000206040d7890 */ /* 0x000fe2000fffe03f */
[----:B------:R-:W-:Y:S02]  /*2e90*/  ISETP.GT.AND P1, PT, R3, 0x8, PT ;  /* 0x000000080300780c */ /* 0x000fe40003f24270 */
[----:B------:R-:W-:Y:S02]  /*2ea0*/  FSEL R228, R228, -INF , P2 ;  /* 0xff800000e4e47808 */ /* 0x000fe40001000000 */
[----:B------:R-:W-:Y:S01]  /*2eb0*/  HGMMA.64x16x16.F32.BF16 R184, gdesc[UR8], R184, gsb0 ;  /* 0x0020000008b879f0 */ /* 0x000fe200080018b8 */
[----:B------:R-:W-:Y:S01]  /*2ec0*/  UIADD3 UR10, UR4, 0x82, URZ ;  /* 0x00000082040a7890 */ /* 0x000fe2000fffe03f */
[----:B------:R-:W-:Y:S01]  /*2ed0*/  FSEL R3, R230, -INF , P1 ;  /* 0xff800000e6037808 */ /* 0x000fe20000800000 */
[----:B------:R-:W-:Y:S01]  /*2ee0*/  UMOV UR11, 0x40000040 ;  /* 0x40000040000b7882 */ /* 0x000fe20000000000 */
[----:B------:R-:W-:-:S02]  /*2ef0*/  FSEL R218, R218, -INF , P1 ;  /* 0xff800000dada7808 */ /* 0x000fc40000800000 */
[----:B------:R-:W-:Y:S02]  /*2f00*/  FSEL R225, R225, -INF , P2 ;  /* 0xff800000e1e17808 */ /* 0x000fe40001000000 */
[----:B------:R-:W-:Y:S02]  /*2f10*/  FSEL R227, R227, -INF , P1 ;  /* 0xff800000e3e37808 */ /* 0x000fe40000800000 */
[----:B------:R-:W-:Y:S02]  /*2f20*/  FSEL R229, R229, -INF , P2 ;  /* 0xff800000e5e57808 */ /* 0x000fe40001000000 */
[----:B------:R-:W-:Y:S02]  /*2f30*/  FSEL R217, R217, -INF , P2 ;  /* 0xff800000d9d97808 */ /* 0x000fe40001000000 */
[----:B------:R-:W-:Y:S02]  /*2f40*/  FSEL R231, R231, -INF , P1 ;  /* 0xff800000e7e77808 */ /* 0x000fe40000800000 */
[----:B------:R-:W-:-:S02]  /*2f50*/  FSEL R220, R220, -INF , P2 ;  /* 0xff800000dcdc7808 */ /* 0x000fc40001000000 */
[----:B------:R-:W-:Y:S02]  /*2f60*/  FSEL R222, R222, -INF , P1 ;  /* 0xff800000dede7808 */ /* 0x000fe40000800000 */
[----:B------:R-:W-:Y:S02]  /*2f70*/  FSEL R208, R208, -INF , P2 ;  /* 0xff800000d0d07808 */ /* 0x000fe40001000000 */
[----:B------:R-:W-:Y:S02]  /*2f80*/  FSEL R210, R210, -INF , P1 ;  /* 0xff800000d2d27808 */ /* 0x000fe40000800000 */
[----:B------:R-:W-:Y:S02]  /*2f90*/  FSEL R221, R221, -INF , P2 ;  /* 0xff800000dddd7808 */ /* 0x000fe40001000000 */
[----:B------:R-:W-:Y:S02]  /*2fa0*/  FSEL R223, R223, -INF , P1 ;  /* 0xff800000dfdf7808 */ /* 0x000fe40000800000 */
[----:B------:R-:W-:-:S02]  /*2fb0*/  FSEL R224, R224, -INF , P2 ;  /* 0xff800000e0e07808 */ /* 0x000fc40001000000 */
        /* <DEDUP_REMOVED lines=58> */
[----:B------:R-:W-:Y:S01]  /*3360*/  WARPGROUP.ARRIVE ;  /* 0x00000000000079c5 */ /* 0x000fe20000000000 */
[----:B------:R-:W-:Y:S01]  /*3370*/  UIADD3 UR12, UR4, 0x186, URZ ;  /* 0x00000186040c7890 */ /* 0x000fe2000fffe03f */
[----:B------:R-:W-:-:S04]  /*3380*/  ULDC UR5, c[0x0][0x744] ;  /* 0x0001d10000057ab9 */ /* 0x000fc80000000800 */
[----:B------:R-:W-:Y:S01]  /*3390*/  HGMMA.64x16x16.F32.BF16 R184, gdesc[UR8], R184, gsb0 ;  /* 0x0020000008b879f0 */ /* 0x000fe200080018b8 */
[----:B------:R-:W-:Y:S02]  /*33a0*/  UIADD3 UR10, UR4, 0x86, URZ ;  /* 0x00000086040a7890 */ /* 0x000fe4000fffe03f */
[----:B------:R-:W-:Y:S01]  /*33b0*/  UIADD3 UR7, UR4, 0x106, URZ ;  /* 0x0000010604077890 */ /* 0x000fe2000fffe03f */
[--C-:B--2---:R-:W-:Y:S01]  /*33c0*/  FFMA.FTZ R228, R228, UR5, -R6.reuse ;  /* 0x00000005e4e47c23 */ /* 0x104fe20008010806 */
[----:B------:R-:W-:Y:S01]  /*33d0*/  UMOV UR11, 0x40000040 ;  /* 0x40000040000b7882 */ /* 0x000fe20000000000 */
[----:B------:R-:W-:Y:S01]  /*33e0*/  FFMA.FTZ R3, R3, UR5, -R6 ;  /* 0x0000000503037c23 */ /* 0x000fe20008010806 */
[----:B------:R-:W-:Y:S01]  /*33f0*/  FFMA.FTZ R218, R218, UR5, -R4 ;  /* 0x00000005dada7c23 */ /* 0x000fe20008010804 */
[----:B----4-:R-:W-:Y:S01]  /*3400*/  FFMA.FTZ R225, R225, UR5, -R233 ;  /* 0x00000005e1e17c23 */ /* 0x010fe200080108e9 */
[----:B------:R-:W-:Y:S01]  /*3410*/  FFMA.FTZ R220, R220, UR5, -R20 ;  /* 0x00000005dcdc7c23 */ /* 0x000fe20008010814 */
[--C-:B------:R-:W-:Y:S01]  /*3420*/  FFMA.FTZ R224, R224, UR5, -R232.reuse ;  /* 0x00000005e0e07c23 */ /* 0x100fe200080108e8 */
[----:B------:R-:W-:Y:S01]  /*3430*/  FFMA.FTZ R226, R226, UR5, -R232 ;  /* 0x00000005e2e27c23 */ /* 0x000fe200080108e8 */
[----:B------:R-:W-:-:S02]  /*3440*/  WARPGROUP.DEPBAR.LE gsb0, 0x0 ;  /* 0x00008000000079c5 */ /* 0x000fc40000010000 */
[----:B------:R-:W-:Y:S01]  /*3450*/  WARPGROUP.ARRIVE ;  /* 0x00000000000079c5 */ /* 0x000fe20000000000 */
[----:B------:R-:W-:Y:S01]  /*3460*/  FSEL R6, R216, -INF , P2 ;  /* 0xff800000d8067808 */ /* 0x000fe20001000000 */
[----:B------:R-:W-:Y:S01]  /*3470*/  FFMA.FTZ R233, R227, UR5, -R233 ;  /* 0x00000005e3e97c23 */ /* 0x000fe200080108e9 */
[----:B------:R-:W2:Y:S01]  /*3480*/  LDL R232, [R1+0x8] ;  /* 0x0000080001e87983 */ /* 0x000ea20000100800 */
[--C-:B------:R-:W-:Y:S01]  /*3490*/  FFMA.FTZ R227, R229, UR5, -R7.reuse ;  /* 0x00000005e5e37c23 */ /* 0x100fe20008010807 */
[----:B------:R-:W-:Y:S01]  /*34a0*/  FFMA.FTZ R7, R231, UR5, -R7 ;  /* 0x00000005e7077c23 */ /* 0x000fe20008010807 */
[----:B------:R-:W-:Y:S01]  /*34b0*/  HGMMA.64x16x16.F32.BF16 R176, gdesc[UR8], R176, gsb0 ;  /* 0x0020000008b079f0 */ /* 0x000fe200080018b0 */
[----:B------:R-:W-:Y:S01]  /*34c0*/  UMOV UR10, UR7 ;  /* 0x00000007000a7c82 */ /* 0x000fe20008000000 */
[----:B------:R-:W-:Y:S01]  /*34d0*/  UMOV UR11, 0x40000040 ;  /* 0x40000040000b7882 */ /* 0x000fe20000000000 */
[----:B------:R-:W-:Y:S01]  /*34e0*/  UIADD3 UR7, UR4, 0x280, URZ ;  /* 0x0000028004077890 */ /* 0x000fe2000fffe03f */
[----:B------:R-:W-:Y:S01]  /*34f0*/  FFMA.FTZ R6, R6, UR5, -R4 ;  /* 0x0000000506067c23 */ /* 0x000fe20008010804 */
[----:B------:R-:W3:Y:S01]  /*3500*/  LDL R231, [R1+0x14] ;  /* 0x0000140001e77983 */ /* 0x000ee20000100800 */
        /* <DEDUP_REMOVED lines=120> */
[----:B------:R-:W-:Y:S01]  /*3c90*/  FSEL R4, R219, -INF , P1 ;  /* 0xff800000db047808 */ /* 0x000fe20000800000 */
[----:B------:R-:W-:-:S04]  /*3ca0*/  FFMA.FTZ R219, R217, UR5, -R5 ;  /* 0x00000005d9db7c23 */ /* 0x000fc80008010805 */
[----:B------:R-:W-:Y:S01]  /*3cb0*/  FFMA.FTZ R217, R4, UR5, -R5 ;  /* 0x0000000504d97c23 */ /* 0x000fe20008010805 */
[----:B------:R-:W-:Y:S02]  /*3cc0*/  WARPGROUP.DEPBAR.LE gsb0, 0x0 ;  /* 0x00008000000079c5 */ /* 0x000fe40000010000 */
[----:B------:R-:W-:-:S06]  /*3cd0*/  WARPGROUP.ARRIVE ;  /* 0x00000000000079c5 */ /* 0x000fcc0000000000 */
[----:B------:R-:W-:Y:S01]  /*3ce0*/  HGMMA.64x16x16.F32.BF16 R184, gdesc[UR8], R184, gsb0 ;  /* 0x0020000008b879f0 */ /* 0x000fe200080018b8 */
[----:B------:R-:W-:Y:S08]  /*3cf0*/  MUFU.EX2 R5, R6 ;  /* 0x0000000600057308 */ /* 0x000ff00000000800 */
[----:B------:R1:W-:Y:S02]  /*3d00*/  MUFU.EX2 R6, R218 ;  /* 0x000000da00067308 */ /* 0x0003e40000000800 */
[----:B-1----:R-:W-:-:S06]  /*3d10*/  FFMA.FTZ R218, R222, UR5, -R20 ;  /* 0x00000005deda7c23 */ /* 0x002fcc0008010814 */
[----:B------:R-:W-:Y:S08]  /*3d20*/  MUFU.EX2 R4, R7 ;  /* 0x0000000700047308 */ /* 0x000ff00000000800 */
[----:B------:R1:W-:Y:S08]  /*3d30*/  MUFU.EX2 R20, R217 ;  /* 0x000000d900147308 */ /* 0x0003f00000000800 */
[----:B------:R4:W-:Y:S01]  /*3d40*/  MUFU.EX2 R7, R219 ;  /* 0x000000db00077308 */ /* 0x0009e20000000800 */
[--C-:B-1----:R-:W-:Y:S01]  /*3d50*/  FFMA.FTZ R217, R208, UR5, -R18.reuse ;  /* 0x00000005d0d97c23 */ /* 0x102fe20008010812 */
[----:B------:R-:W-:Y:S01]  /*3d60*/  FFMA.FTZ R208, R210, UR5, -R18 ;  /* 0x00000005d2d07c23 */ /* 0x000fe20008010812 */
[----:B------:R-:W-:-:S02]  /*3d70*/  FSEL R210, R209, -INF , P2 ;  /* 0xff800000d1d27808 */ /* 0x000fc40001000000 */
[----:B------:R-:W-:Y:S02]  /*3d80*/  FSEL R209, R211, -INF , P1 ;  /* 0xff800000d3d17808 */ /* 0x000fe40000800000 */
[----:B------:R-:W-:Y:S01]  /*3d90*/  FSEL R211, R214, -INF , P1 ;  /* 0xff800000d6d37808 */ /* 0x000fe20000800000 */
[--C-:B----4-:R-:W-:Y:S01]  /*3da0*/  FFMA.FTZ R219, R221, UR5, -R21.reuse ;  /* 0x00000005dddb7c23 */ /* 0x110fe20008010815 */
[----:B------:R-:W-:Y:S01]  /*3db0*/  FFMA.FTZ R221, R223, UR5, -R21 ;  /* 0x00000005dfdd7c23 */ /* 0x000fe20008010815 */
[----:B------:R-:W-:Y:S01]  /*3dc0*/  FSEL R214, R213, -INF , P2 ;  /* 0xff800000d5d67808 */ /* 0x000fe20001000000 */
[----:B------:R1:W-:Y:S01]  /*3dd0*/  MUFU.EX2 R21, R218 ;  /* 0x000000da00157308 */ /* 0x0003e20000000800 */
[----:B------:R-:W-:Y:S01]  /*3de0*/  FSEL R213, R200, -INF , P2 ;  /* 0xff800000c8d57808 */ /* 0x000fe20001000000 */
[--C-:B------:R-:W-:Y:S01]  /*3df0*/  FFMA.FTZ R210, R210, UR5, -R19.reuse ;  /* 0x00000005d2d27c23 */ /* 0x100fe20008010813 */
[----:B------:R-:W-:Y:S01]  /*3e00*/  FSEL R200, R201, -INF , P2 ;  /* 0xff800000c9c87808 */ /* 0x000fe20001000000 */
[----:B------:R-:W-:Y:S01]  /*3e10*/  FFMA.FTZ R209, R209, UR5, -R19 ;  /* 0x00000005d1d17c23 */ /* 0x000fe20008010813 */
[----:B-1----:R-:W-:-:S03]  /*3e20*/  FSEL R218, R215, -INF , P1 ;  /* 0xff800000d7da7808 */ /* 0x002fc60000800000 */
[----:B------:R1:W-:Y:S01]  /*3e30*/  MUFU.EX2 R18, R220 ;  /* 0x000000dc00127308 */ /* 0x0003e20000000800 */
[----:B------:R-:W-:Y:S02]  /*3e40*/  FSEL R215, R202, -INF , P1 ;  /* 0xff800000cad77808 */ /* 0x000fe40000800000 */
[----:B------:R-:W-:-:S05]  /*3e50*/  FSEL R202, R203, -INF , P1 ;  /* 0xff800000cbca7808 */ /* 0x000fca0000800000 */
[----:B------:R4:W-:Y:S01]  /*3e60*/  MUFU.EX2 R19, R219 ;  /* 0x000000db00137308 */ /* 0x0009e20000000800 */
[----:B-1----:R-:W-:Y:S01]  /*3e70*/  FSEL R220, R212, -INF , P2 ;  /* 0xff800000d4dc7808 */ /* 0x002fe20001000000 */
[--C-:B------:R-:W-:Y:S01]  /*3e80*/  FFMA.FTZ R211, R211, UR5, -R16.reuse ;  /* 0x00000005d3d37c23 */ /* 0x100fe20008010810 */
[----:B------:R-:W-:Y:S01]  /*3e90*/  FSEL R201, R206, -INF , P1 ;  /* 0xff800000cec97808 */ /* 0x000fe20000800000 */
[--C-:B------:R-:W-:Y:S02]  /*3ea0*/  FFMA.FTZ R218, R218, UR5, -R17.reuse ;  /* 0x00000005dada7c23 */ /* 0x100fe40008010811 */
[----:B------:R-:W-:Y:S01]  /*3eb0*/  FFMA.FTZ R220, R220, UR5, -R16 ;  /* 0x00000005dcdc7c23 */ /* 0x000fe20008010810 */
[----:B----4-:R-:W-:Y:S01]  /*3ec0*/  FFMA.FTZ R219, R214, UR5, -R17 ;  /* 0x00000005d6db7c23 */ /* 0x010fe20008010811 */
[----:B------:R-:W-:Y:S01]  /*3ed0*/  FFMA.FTZ R214, R215, UR5, -R14 ;  /* 0x00000005d7d67c23 */ /* 0x000fe2000801080e */
[----:B------:R-:W-:Y:S01]  /*3ee0*/  FFMA.FTZ R215, R200, UR5, -R15 ;  /* 0x00000005c8d77c23 */ /* 0x000fe2000801080f */
[----:B------:R-:W-:Y:S01]  /*3ef0*/  FSEL R200, R207, -INF , P1 ;  /* 0xff800000cfc87808 */ /* 0x000fe20000800000 */
[----:B------:R1:W-:Y:S01]  /*3f00*/  MUFU.EX2 R16, R217 ;  /* 0x000000d900107308 */ /* 0x0003e20000000800 */
[----:B------:R-:W-:Y:S01]  /*3f10*/  UIADD3 UR10, UR4, 0x306, URZ ;  /* 0x00000306040a7890 */ /* 0x000fe2000fffe03f */
[----:B------:R-:W-:-:S06]  /*3f20*/  WARPGROUP.DEPBAR.LE gsb0, 0x0 ;  /* 0x00008000000079c5 */ /* 0x000fcc0000010000 */
[----:B------:R4:W-:Y:S01]  /*3f30*/  MUFU.EX2 R17, R208 ;  /* 0x000000d000117308 */ /* 0x0009e20000000800 */
[----:B-1----:R-:W-:Y:S02]  /*3f40*/  FFMA.FTZ R217, R202, UR5, -R15 ;  /* 0x00000005cad97c23 */ /* 0x002fe4000801080f */
[----:B------:R-:W1:Y:S05]  /*3f50*/  LDS.64 R202, [R23+0x2e380] ;  /* 0x02e3800017ca7984 */ /* 0x000e6a0000000a00 */
[----:B------:R5:W-:Y:S01]  /*3f60*/  MUFU.EX2 R15, R209 ;  /* 0x000000d1000f7308 */ /* 0x000be20000000800 */
[----:B----4-:R-:W-:-:S07]  /*3f70*/  FFMA.FTZ R208, R213, UR5, -R14 ;  /* 0x00000005d5d07c23 */ /* 0x010fce000801080e */
[----:B------:R4:W-:Y:S01]  /*3f80*/  MUFU.EX2 R213, R220 ;  /* 0x000000dc00d57308 */ /* 0x0009e20000000800 */
[----:B-----5:R-:W-:Y:S01]  /*3f90*/  FFMA.FTZ R209, R200, UR5, -R13 ;  /* 0x00000005c8d17c23 */ /* 0x020fe2000801080d */
[----:B------:R-:W-:Y:S01]  /*3fa0*/  UMOV UR11, 0x40000040 ;  /* 0x40000040000b7882 */ /* 0x000fe20000000000 */
[----:B----4-:R-:W-:Y:S02]  /*3fb0*/  FFMA.FTZ R220, R201, UR5, -R12 ;  /* 0x00000005c9dc7c23 */ /* 0x010fe4000801080c */
[----:B------:R-:W4:Y:S01]  /*3fc0*/  LDS.64 R200, [R23+0x2e3a0] ;  /* 0x02e3a00017c87984 */ /* 0x000f220000000a00 */
[----:B------:R-:W-:-:S06]  /*3fd0*/  WARPGROUP.ARRIVE ;  /* 0x00000000000079c5 */ /* 0x000fcc0000000000 */
[----:B------:R-:W-:Y:S01]  /*3fe0*/  HGMMA.64x16x16.F32.BF16 R176, gdesc[UR8], R176, gsb0 ;  /* 0x0020000008b079f0 */ /* 0x000fe200080018b0 */
[----:B------:R5:W-:Y:S01]  /*3ff0*/  MUFU.EX2 R212, R221 ;  /* 0x000000dd00d47308 */ /* 0x000be20000000800 */
[----:B------:R-:W-:Y:S02]  /*4000*/  FSEL R223, R192, -INF , P2 ;  /* 0xff800000c0df7808 */ /* 0x000fe40001000000 */
[----:B------:R-:W-:Y:S02]  /*4010*/  FSEL R192, R195, -INF , P1 ;  /* 0xff800000c3c07808 */ /* 0x000fe40000800000 */
[----:B-----5:R-:W-:Y:S02]  /*4020*/  FSEL R221, R204, -INF , P2 ;  /* 0xff800000ccdd7808 */ /* 0x020fe40001000000 */
[----:B------:R-:W-:Y:S01]  /*4030*/  FSEL R204, R193, -INF , P2 ;  /* 0xff800000c1cc7808 */ /* 0x000fe20001000000 */
[----:B------:R5:W-:Y:S01]  /*4040*/  MUFU.EX2 R14, R210 ;  /* 0x000000d2000e7308 */ /* 0x000be20000000800 */
[----:B------:R-:W-:-:S03]  /*4050*/  FSEL R193, R196, -INF , P2 ;  /* 0xff800000c4c17808 */ /* 0x000fc60001000000 */
[--C-:B------:R-:W-:Y:S01]  /*4060*/  FFMA.FTZ R204, R204, UR5, -R11.reuse ;  /* 0x00000005cccc7c23 */ /* 0x100fe2000801080b */
[----:B-----5:R-:W-:Y:S01]  /*4070*/  FSEL R210, R205, -INF , P2 ;  /* 0xff800000cdd27808 */ /* 0x020fe20001000000 */
[----:B------:R-:W-:Y:S02]  /*4080*/  FFMA.FTZ R205, R192, UR5, -R11 ;  /* 0x00000005c0cd7c23 */ /* 0x000fe4000801080b */
[----:B------:R5:W-:Y:S01]  /*4090*/  MUFU.EX2 R11, R208 ;  /* 0x000000d0000b7308 */ /* 0x000be20000000800 */
[----:B------:R-:W-:Y:S01]  /*40a0*/  FSEL R207, R198, -INF , P1 ;  /* 0xff800000c6cf7808 */ /* 0x000fe20000800000 */
[----:B------:R-:W-:Y:S01]  /*40b0*/  FFMA.FTZ R210, R210, UR5, -R13 ;  /* 0x00000005d2d27c23 */ /* 0x000fe2000801080d */
[----:B------:R-:W-:Y:S02]  /*40c0*/  FSEL R13, R194, -INF , P1 ;  /* 0xff800000c20d7808 */ /* 0x000fe40000800000 */
[----:B------:R-:W-:Y:S01]  /*40d0*/  FSEL R206, R197, -INF , P2 ;  /* 0xff800000c5ce7808 */ /* 0x000fe20001000000 */
[----:B-----5:R-:W-:Y:S01]  /*40e0*/  FFMA.FTZ R208, R193, UR5, -R8 ;  /* 0x00000005c1d07c23 */ /* 0x020fe20008010808 */
[----:B------:R-:W-:-:S02]  /*40f0*/  LOP3.LUT R193, R22, 0x2800000, RZ, 0xfc, !PT ;  /* 0x0280000016c17812 */ /* 0x000fc400078efcff */
[----:B------:R-:W-:Y:S01]  /*4100*/  FSEL R22, R199, -INF , P1 ;  /* 0xff800000c7167808 */ /* 0x000fe20000800000 */
[----:B------:R-:W-:Y:S01]  /*4110*/  FFMA.FTZ R221, R221, UR5, -R12 ;  /* 0x00000005dddd7c23 */ /* 0x000fe2000801080c */
[----:B------:R-:W-:Y:S01]  /*4120*/  FFMA.FTZ R223, R223, UR5, -R10 ;  /* 0x00000005dfdf7c23 */ /* 0x000fe2000801080a */
[----:B------:R5:W-:Y:S01]  /*4130*/  MUFU.EX2 R12, R211 ;  /* 0x000000d3000c7308 */ /* 0x000be20000000800 */
[----:B------:R-:W-:Y:S01]  /*4140*/  FFMA.FTZ R207, R207, UR5, -R8 ;  /* 0x00000005cfcf7c23 */ /* 0x000fe20008010808 */
[--C-:B------:R-:W-:Y:S01]  /*4150*/  FFMA.FTZ R206, R206, UR5, -R9.reuse ;  /* 0x00000005cece7c23 */ /* 0x100fe20008010809 */
[----:B------:R-:W-:Y:S01]  /*4160*/  FFMA.FTZ R229, R22, UR5, -R9 ;  /* 0x0000000516e57c23 */ /* 0x000fe20008010809 */
[----:B-----5:R-:W-:Y:S01]  /*4170*/  FFMA.FTZ R211, R13, UR5, -R10 ;  /* 0x000000050dd37c23 */ /* 0x020fe2000801080a */
[----:B------:R-:W-:Y:S01]  /*4180*/  UIADD3 UR5, UR4, 0x386, URZ ;  /* 0x0000038604057890 */ /* 0x000fe2000fffe03f */
[----:B------:R-:W-:Y:S02]  /*4190*/  WARPGROUP.DEPBAR.LE gsb0, 0x0 ;  /* 0x00008000000079c5 */ /* 0x000fe40000010000 */
[----:B------:R-:W-:Y:S01]  /*41a0*/  WARPGROUP.ARRIVE ;  /* 0x00000000000079c5 */ /* 0x000fe20000000000 */
[----:B------:R-:W-:-:S03]  /*41b0*/  UMOV UR11, 0x40000040 ;  /* 0x40000040000b7882 */ /* 0x000fc60000000000 */
[----:B------:R-:W-:Y:S02]  /*41c0*/  UMOV UR10, UR5 ;  /* 0x00000005000a7c82 */ /* 0x000fe40008000000 */
[----:B------:R-:W-:Y:S01]  /*41d0*/  HGMMA.64x16x16.F32.BF16 R168, gdesc[UR8], R168, gsb0 ;  /* 0x0020000008a879f0 */ /* 0x000fe200080018a8 */
[----:B------:R1:W5:Y:S01]  /*41e0*/  MUFU.EX2 R8, R214 ;  /* 0x000000d600087308 */ /* 0x0003620000000800 */
[----:B------:R-:W-:-:S07]  /*41f0*/  UIADD3 UR6, UR4, 0x406, URZ ;  /* 0x0000040604067890 */ /* 0x000fce000fffe03f */
[----:B------:R4:W2:Y:S01]  /*4200*/  MUFU.EX2 R22, R217 ;  /* 0x000000d900167308 */ /* 0x0008a20000000800 */
        /* <DEDUP_REMOVED lines=26> */
[----:B---3--:R-:W-:-:S07]  /*43b0*/  FADD.FTZ R219, R187, -R203 ;  /* 0x800000cbbbdb7221 */ /* 0x008fce0000010000 */
[----:B------:R3:W-:Y:S01]  /*43c0*/  MUFU.EX2 R9, R215 ;  /* 0x000000d700097308 */ /* 0x0007e20000000800 */
[----:B-----5:R-:W-:Y:S01]  /*43d0*/  FADD.FTZ R218, R185, -R203 ;  /* 0x800000cbb9da7221 */ /* 0x020fe20000010000 */
[----:B---3--:R-:W-:Y:S01]  /*43e0*/  FADD.FTZ R215, R186, -R202 ;  /* 0x800000cabad77221 */ /* 0x008fe20000010000 */
[----:B------:R-:W-:Y:S02]  /*43f0*/  WARPGROUP.DEPBAR.LE gsb0, 0x0 ;  /* 0x00008000000079c5 */ /* 0x000fe40000010000 */
[----:B------:R-:W3:Y:S04]  /*4400*/  LDS.64 R192, [R23+0x2e420] ;  /* 0x02e4200017c07984 */ /* 0x000ee80000000a00 */
[----:B------:R-:W5:Y:S04]  /*4410*/  LDS.64 R196, [R23+0x2e440] ;  /* 0x02e4400017c47984 */ /* 0x000f680000000a00 */
[----:B------:R-:W2:Y:S04]  /*4420*/  LDS.64 R202, [R23+0x2e4a0] ;  /* 0x02e4a00017ca7984 */ /* 0x000ea80000000a00 */
[----:B------:R-:W2:Y:S04]  /*4430*/  LDS.64 R194, [R23+0x2e460] ;  /* 0x02e4600017c27984 */ /* 0x000ea80000000a00 */
[----:B------:R2:W2:Y:S01]  /*4440*/  LDS.64 R198, [R23+0x2e480] ;  /* 0x02e4800017c67984 */ /* 0x0004a20000000a00 */
[----:B------:R-:W2:Y:S01]  /*4450*/  MUFU.EX2 R3, R3 ;  /* 0x0000000300037308 */ /* 0x000ea20000000800 */
[--C-:B-1----:R-:W-:Y:S01]  /*4460*/  FADD.FTZ R176, R176, -R188.reuse ;  /* 0x800000bcb0b07221 */ /* 0x102fe20000010000 */
[----:B------:R-:W-:Y:S01]  /*4470*/  FADD.FTZ R178, R178, -R188 ;  /* 0x800000bcb2b27221 */ /* 0x000fe20000010000 */
[--C-:B------:R-:W-:Y:S01]  /*4480*/  FADD.FTZ R177, R177, -R189.reuse ;  /* 0x800000bdb1b17221 */ /* 0x100fe20000010000 */
[----:B------:R-:W-:Y:S01]  /*4490*/  FADD.FTZ R179, R179, -R189 ;  /* 0x800000bdb3b37221 */ /* 0x000fe20000010000 */
[--C-:B----4-:R-:W-:Y:S01]  /*44a0*/  FADD.FTZ R188, R168, -R190.reuse ;  /* 0x800000bea8bc7221 */ /* 0x110fe20000010000 */
[----:B------:R-:W-:Y:S01]  /*44b0*/  FADD.FTZ R170, R170, -R190 ;  /* 0x800000beaaaa7221 */ /* 0x000fe20000010000 */
[--C-:B------:R-:W-:Y:S01]  /*44c0*/  FADD.FTZ R189, R169, -R191.reuse ;  /* 0x800000bfa9bd7221 */ /* 0x100fe20000010000 */
[----:B------:R-:W-:Y:S01]  /*44d0*/  FADD.FTZ R171, R171, -R191 ;  /* 0x800000bfabab7221 */ /* 0x000fe20000010000 */
[----:B------:R-:W1:Y:S08]  /*44e0*/  MUFU.EX2 R187, R220 ;  /* 0x000000dc00bb7308 */ /* 0x000e700000000800 */
[----:B------:R-:W4:Y:S01]  /*44f0*/  MUFU.EX2 R185, R210 ;  /* 0x000000d200b97308 */ /* 0x000f220000000800 */
[--C-:B---3--:R-:W-:Y:S01]  /*4500*/  FADD.FTZ R172, R172, -R192.reuse ;  /* 0x800000c0acac7221 */ /* 0x108fe20000010000 */
[----:B------:R-:W-:Y:S01]  /*4510*/  FADD.FTZ R174, R174, -R192 ;  /* 0x800000c0aeae7221 */ /* 0x000fe20000010000 */
[--C-:B------:R-:W-:Y:S01]  /*4520*/  FADD.FTZ R190, R173, -R193.reuse ;  /* 0x800000c1adbe7221 */ /* 0x100fe20000010000 */
[----:B------:R-:W-:-:S04]  /*4530*/  FADD.FTZ R175, R175, -R193 ;  /* 0x800000c1afaf7221 */ /* 0x000fc80000010000 */
[----:B------:R3:W4:Y:S01]  /*4540*/  MUFU.EX2 R186, R209 ;  /* 0x000000d100ba7308 */ /* 0x0007220000000800 */
[----:B-----5:R-:W-:Y:S01]  /*4550*/  FADD.FTZ R173, R160, -R196 ;  /* 0x800000c4a0ad7221 */ /* 0x020fe20000010000 */
[----:B------:R-:W-:Y:S01]  /*4560*/  FADD.FTZ R191, R161, -R197 ;  /* 0x800000c5a1bf7221 */ /* 0x000fe20000010000 */
[----:B--2---:R-:W-:Y:S01]  /*4570*/  FADD.FTZ R192, R156, -R202 ;  /* 0x800000ca9cc07221 */ /* 0x004fe20000010000 */
[----:B------:R-:W-:-:S04]  /*4580*/  FADD.FTZ R193, R157, -R203 ;  /* 0x800000cb9dc17221 */ /* 0x000fc80000010000 */
[----:B------:R-:W2:Y:S01]  /*4590*/  MUFU.EX2 R23, R223 ;  /* 0x000000df00177308 */ /* 0x000ea20000000800 */
[----:B------:R-:W-:Y:S01]  /*45a0*/  FADD.FTZ R162, R162, -R196 ;  /* 0x800000c4a2a27221 */ /* 0x000fe20000010000 */
[----:B------:R-:W-:-:S06]  /*45b0*/  FADD.FTZ R163, R163, -R197 ;  /* 0x800000c5a3a37221 */ /* 0x000fcc0000010000 */
[----:B------:R5:W2:Y:S08]  /*45c0*/  MUFU.EX2 R168, R211 ;  /* 0x000000d300a87308 */ /* 0x000ab00000000800 */
[----:B------:R1:W2:Y:S08]  /*45d0*/  MUFU.EX2 R169, R204 ;  /* 0x000000cc00a97308 */ /* 0x0002b00000000800 */
[----:B------:R-:W2:Y:S08]  /*45e0*/  MUFU.EX2 R160, R205 ;  /* 0x000000cd00a07308 */ /* 0x000eb00000000800 */
[----:B------:R-:W2:Y:S08]  /*45f0*/  MUFU.EX2 R161, R208 ;  /* 0x000000d000a17308 */ /* 0x000eb00000000800 */
[----:B------:R-:W2:Y:S08]  /*4600*/  MUFU.EX2 R156, R207 ;  /* 0x000000cf009c7308 */ /* 0x000eb00000000800 */
[----:B------:R-:W2:Y:S08]  /*4610*/  MUFU.EX2 R157, R206 ;  /* 0x000000ce009d7308 */ /* 0x000eb00000000800 */
[----:B------:R-:W2:Y:S01]  /*4620*/  MUFU.EX2 R229, R229 ;  /* 0x000000e500e57308 */ /* 0x000ea20000000800 */
[----:B------:R-:W-:Y:S01]  /*4630*/  FMUL.FTZ R162, R8, R162 ;  /* 0x000000a208a27220 */ /* 0x000fe20000410000 */
        /* <DEDUP_REMOVED lines=9> */
[----:B---3--:R-:W-:Y:S01]  /*46d0*/  FMUL.FTZ R209, R226, R215 ;  /* 0x000000d7e2d17220 */ /* 0x008fe20000410000 */
[----:B------:R-:W-:Y:S01]  /*46e0*/  FMUL.FTZ R194, R216, R219 ;  /* 0x000000dbd8c27220 */ /* 0x000fe20000410000 */
        /* <DEDUP_REMOVED lines=11> */
[----:B-----5:R-:W-:Y:S01]  /*47a0*/  FMUL.FTZ R211, R3, R222 ;  /* 0x000000de03d37220 */ /* 0x020fe20000410000 */
[----:B------:R-:W-:Y:S01]  /*47b0*/  FMUL.FTZ R221, R227, R221 ;  /* 0x000000dde3dd7220 */ /* 0x000fe20000410000 */
[----:B------:R-:W-:Y:S01]  /*47c0*/  FMUL.FTZ R230, R4, R230 ;  /* 0x000000e604e67220 */ /* 0x000fe20000410000 */
[----:B------:R-:W-:Y:S01]  /*47d0*/  F2FP.BF16.F32.PACK_AB R197, R163, R162 ;  /* 0x000000a2a3c5723e */ /* 0x000fe200000010ff */
[----:B------:R-:W-:Y:S01]  /*47e0*/  FMUL.FTZ R178, R6, R178 ;  /* 0x000000b206b27220 */ /* 0x000fe20000410000 */
[----:B------:R-:W-:Y:S01]  /*47f0*/  FMUL.FTZ R179, R20, R179 ;  /* 0x000000b314b37220 */ /* 0x000fe20000410000 */
[----:B-1----:R-:W-:Y:S01]  /*4800*/  F2FP.BF16.F32.PACK_AB R204, R177, R176 ;  /* 0x000000b0b1cc723e */ /* 0x002fe200000010ff */
        /* <DEDUP_REMOVED lines=18> */
[----:B----4-:R-:W-:Y:S01]  /*4930*/  FMUL.FTZ R165, R185, R165 ;  /* 0x000000a5b9a57220 */ /* 0x010fe20000410000 */
[----:B------:R-:W-:Y:S01]  /*4940*/  FMUL.FTZ R167, R186, R167 ;  /* 0x000000a7baa77220 */ /* 0x000fe20000410000 */
[----:B--2---:R-:W-:Y:S01]  /*4950*/  FMUL.FTZ R152, R23, R152 ;  /* 0x0000009817987220 */ /* 0x004fe20000410000 */
        /* <DEDUP_REMOVED lines=26> */
[----:B------:R-:W-:Y:S02]  /*4b00*/  F2FP.BF16.F32.PACK_AB R195, R159, R158 ;  /* 0x0000009e9fc3723e */ /* 0x000fe400000010ff */
[----:B------:R-:W-:Y:S01]  /*4b10*/  F2FP.BF16.F32.PACK_AB R225, R216, R226 ;  /* 0x000000e2d8e1723e */ /* 0x000fe200000010ff */
[----:B------:R-:W-:Y:S01]  /*4b20*/  STSM.16.MT88.4 [R162+0x2f000], R204 ;  /* 0x02f000cca2007844 */ /* 0x000fe20000004200 */
[----:B------:R-:W-:Y:S02]  /*4b30*/  F2FP.BF16.F32.PACK_AB R226, R227, R228 ;  /* 0x000000e4e3e2723e */ /* 0x000fe400000010ff */
[----:B------:R-:W-:Y:S01]  /*4b40*/  F2FP.BF16.F32.PACK_AB R227, R4, R3 ;  /* 0x0000000304e3723e */ /* 0x000fe200000010ff */
[----:B------:R-:W-:Y:S04]  /*4b50*/  STSM.16.MT88.4 [R162+0x2f800], R200 ;  /* 0x02f800c8a2007844 */ /* 0x000fe80000004200 */
[----:B------:R-:W-:Y:S04]  /*4b60*/  STSM.16.MT88.4 [R162+0x30000], R196 ;  /* 0x030000c4a2007844 */ /* 0x000fe80000004200 */
[----:B------:R1:W-:Y:S01]  /*4b70*/  STSM.16.MT88.4 [R162+0x30800], R192 ;  /* 0x030800c0a2007844 */ /* 0x0003e20000004200 */
[----:B------:R-:W-:Y:S01]  /*4b80*/  WARPGROUP.ARRIVE ;  /* 0x00000000000079c5 */ /* 0x000fe20000000000 */
[----:B------:R-:W-:Y:S01]  /*4b90*/  UMOV UR6, UR12 ;  /* 0x0000000c00067c82 */ /* 0x000fe20008000000 */
[----:B------:R-:W-:Y:S01]  /*4ba0*/  UMOV UR7, 0x40000040 ;  /* 0x4000004000077882 */ /* 0x000fe20000000000 */
[----:B------:R-:W-:Y:S01]  /*4bb0*/  UIADD3 UR4, UR12, 0x80, URZ ;  /* 0x000000800c047890 */ /* 0x000fe2000fffe03f */
[----:B------:R-:W2:Y:S08]  /*4bc0*/  LDL R164, [R1] ;  /* 0x0000000001a47983 */ /* 0x000eb00000100800 */
        /* <DEDUP_REMOVED lines=311> */
.L_x_3955:
[----:B------:R-:W-:Y:S01]  /*5f40*/  LOP3.LUT R3, R234, 0x2800000, RZ, 0xfc, !PT ;  /* 0x02800000ea037812 */ /* 0x000fe200078efcff */
[----:B------:R-:W2:Y:S01]  /*5f50*/  LDL R7, [R1+0xc] ;  /* 0x00000c0001077983 */ /* 0x000ea20000100800 */
[----:B------:R-:W-:-:S03]  /*5f60*/  UMOV UR7, 0x40000040 ;  /* 0x4000004000077882 */ /* 0x000fc60000000000 */
[----:B------:R-:W-:Y:S01]  /*5f70*/  IMAD R3, R0, 0x500, R3 ;  /* 0x0000050000037824 */ /* 0x000fe200078e0203 */
[----:B------:R-:W1:Y:S04]  /*5f80*/  S2R R5, SR_TID.X ;  /* 0x0000000000057919 */ /* 0x000e680000002100 */
        /* <DEDUP_REMOVED lines=59> */
.L_x_3956:
        /* <DEDUP_REMOVED lines=12> */
.L_x_3946:
[----:B------:R-:W2:Y:S01]  /*6400*/  LDL.LU R14, [R1+0xc] ;  /* 0x00000c00010e7983 */ /* 0x000ea20000300800 */
[----:B------:R-:W3:Y:S01]  /*6410*/  LDC R0, c[0x0][0x850] ;  /* 0x00021400ff007b82 */ /* 0x000ee20000000800 */
[----:B------:R-:W-:Y:S01]  /*6420*/  ULDC.64 UR4, c[0x0][0x818] ;  /* 0x0002060000047ab9 */ /* 0x000fe20000000a00 */
[----:B------:R-:W-:Y:S01]  /*6430*/  ULDC.64 UR6, c[0x0][0x840] ;  /* 0x0002100000067ab9 */ /* 0x000fe20000000a00 */
[----:B------:R-:W4:Y:S01]  /*6440*/  S2R R5, SR_CTAID.Y ;  /* 0x0000000000057919 */ /* 0x000f220000002600 */
[----:B------:R-:W5:Y:S01]  /*6450*/  S2R R10, SR_TID.X ;  /* 0x00000000000a7919 */ /* 0x000f620000002100 */
[----:B------:R-:W1:Y:S01]  /*6460*/  S2R R20, SR_CTAID.X ;  /* 0x0000000000147919 */ /* 0x000e620000002500 */
[----:B------:R-:W1:Y:S01]  /*6470*/  S2R R15, SR_CTAID.Z ;  /* 0x00000000000f7919 */ /* 0x000e620000002700 */
[----:B------:R-:W2:Y:S01]  /*6480*/  S2R R16, SR_TID.X ;  /* 0x0000000000107919 */ /* 0x000ea20000002100 */
[----:B---3--:R-:W-:Y:S01]  /*6490*/  ISETP.NE.AND P0, PT, R0, 0x1, PT ;  /* 0x000000010000780c */ /* 0x008fe20003f05270 */
[----:B----4-:R-:W-:-:S12]  /*64a0*/  IMAD.MOV.U32 R4, RZ, RZ, R5 ;  /* 0x000000ffff047224 */ /* 0x010fd800078e0005 */
[----:B------:R-:W3:Y:S01]  /*64b0*/  @P0 LDC R2, c[0x0][0x854] ;  /* 0x00021500ff020b82 */ /* 0x000ee20000000800 */
[C---:B-----5:R-:W-:Y:S02]  /*64c0*/  VIADD R12, R10.reuse, 0xffffff80 ;  /* 0xffffff800a0c7836 */ /* 0x060fe40000000000 */
[----:B------:R-:W-:Y:S02]  /*64d0*/  VIADD R10, R10, 0xffffff80 ;  /* 0xffffff800a0a7836 */ /* 0x000fe40000000000 */
[----:B-1----:R-:W-:-:S03]  /*64e0*/  IMAD.SHL.U32 R6, R20, 0x4000, RZ ;  /* 0x0000400014067824 */ /* 0x002fc600078e00ff */
[----:B------:R-:W1:Y:S01]  /*64f0*/  @P0 LDC R3, c[0x0][0x858] ;  /* 0x00021600ff030b82 */ /* 0x000e620000000800 */
[----:B------:R-:W-:Y:S02]  /*6500*/  SHF.R.S32.HI R10, RZ, 0x1f, R10 ;  /* 0x0000001fff0a7819 */ /* 0x000fe4000001140a */
[----:B------:R-:W-:Y:S02]  /*6510*/  SHF.R.S32.HI R7, RZ, 0x1f, R6 ;  /* 0x0000001fff077819 */ /* 0x000fe40000011406 */
[----:B------:R-:W-:Y:S02]  /*6520*/  LEA.HI R10, R10, R12, RZ, 0x7 ;  /* 0x0000000c0a0a7211 */ /* 0x000fe400078f38ff */
[----:B------:R-:W-:Y:S02]  /*6530*/  MOV R12, 0x400 ;  /* 0x00000400000c7802 */ /* 0x000fe40000000f00 */
[----:B------:R-:W-:Y:S01]  /*6540*/  SHF.R.S32.HI R10, RZ, 0x7, R10 ;  /* 0x00000007ff0a7819 */ /* 0x000fe2000001140a */
[----:B---3--:R-:W-:-:S05]  /*6550*/  @P0 IMAD.HI.U32 R2, R5, R2, RZ ;  /* 0x0000000205020227 */ /* 0x008fca00078e00ff */
[----:B-1----:R-:W-:-:S04]  /*6560*/  @P0 SHF.R.U32.HI R4, RZ, R3, R2 ;  /* 0x00000003ff040219 */ /* 0x002fc80000011602 */
[----:B------:R-:W-:Y:S01]  /*6570*/  SHF.R.S32.HI R8, RZ, 0x1f, R4 ;  /* 0x0000001fff087819 */ /* 0x000fe20000011404 */
[----:B------:R-:W-:-:S04]  /*6580*/  IMAD.WIDE.U32 R2, R4, UR4, R6 ;  /* 0x0000000404027c25 */ /* 0x000fc8000f8e0006 */
[C---:B------:R-:W-:Y:S02]  /*6590*/  IMAD R9, R8.reuse, UR4, RZ ;  /* 0x0000000408097c24 */ /* 0x040fe4000f8e02ff */
        /* <DEDUP_REMOVED lines=8> */
[----:B------:R-:W-:-:S04]  /*6620*/  IMAD.WIDE.U32 R2, R15, UR4, R2 ;  /* 0x000000040f027c25 */ /* 0x000fc8000f8e0002 */
[----:B------:R-:W-:-:S04]  /*6630*/  IMAD.WIDE.U32 R6, R15, UR6, R6 ;  /* 0x000000060f067c25 */ /* 0x000fc8000f8e0006 */
[----:B--2---:R-:W-:Y:S01]  /*6640*/  IMAD R9, R10, 0x2000, R14 ;  /* 0x000020000a097824 */ /* 0x004fe200078e020e */
[----:B------:R-:W-:Y:S01]  /*6650*/  SHF.R.S32.HI R10, RZ, 0x1f, R15 ;  /* 0x0000001fff0a7819 */ /* 0x000fe2000001140f */
[----:B------:R-:W1:Y:S04]  /*6660*/  S2R R14, SR_CgaCtaId ;  /* 0x00000000000e7919 */ /* 0x000e680000008800 */
[C---:B------:R-:W-:Y:S01]  /*6670*/  IMAD R11, R10.reuse, UR4, RZ ;  /* 0x000000040a0b7c24 */ /* 0x040fe2000f8e02ff */
[----:B------:R-:W-:Y:S01]  /*6680*/  ULDC UR4, c[0x0][0x740] ;  /* 0x0001d00000047ab9 */ /* 0x000fe20000000800 */
[----:B------:R-:W-:Y:S02]  /*6690*/  IMAD R10, R10, UR6, RZ ;  /* 0x000000060a0a7c24 */ /* 0x000fe4000f8e02ff */
[----:B------:R-:W-:Y:S01]  /*66a0*/  FMUL.FTZ R88, R88, UR4 ;  /* 0x0000000458587c20 */ /* 0x000fe20008410000 */
[----:B------:R-:W-:-:S02]  /*66b0*/  IMAD R11, R15, UR5, R11 ;  /* 0x000000050f0b7c24 */ /* 0x000fc4000f8e020b */
        /* <DEDUP_REMOVED lines=23> */
[----:B-1----:R-:W-:Y:S01]  /*6830*/  LEA R12, R14, R12, 0x18 ;  /* 0x0000000c0e0c7211 */ /* 0x002fe200078ec0ff */
        /* <DEDUP_REMOVED lines=85> */
.L_x_3960:
[----:B------:R-:W2:Y:S04]  /*6d90*/  LDG.E.STRONG.GPU R0, desc[UR38][R8.64] ;  /* 0x0000002608007981 */ /* 0x000ea8000c1ef900 */
[----:B--2---:R-:W-:Y:S01]  /*6da0*/  CCTL.IVALL ;  /* 0x00000000ff00798f */ /* 0x004fe20002000000 */
[----:B------:R-:W-:Y:S05]  /*6db0*/  YIELD ;  /* 0x0000000000007946 */ /* 0x000fea0003800000 */
[----:B------:R-:W-:-:S13]  /*6dc0*/  ISETP.NE.AND P3, PT, R0, R5, PT ;  /* 0x000000050000720c */ /* 0x000fda0003f65270 */
[----:B------:R-:W-:Y:S05]  /*6dd0*/  @P3 BRA `(.L_x_3960) ;  /* 0xfffffffc00ec3947 */ /* 0x000fea000383ffff */
.L_x_3959:
[----:B------:R-:W-:Y:S05]  /*6de0*/  BSYNC B0 ;  /* 0x0000000000007941 */ /* 0x000fea0003800000 */
.L_x_3958:
[----:B------:R-:W-:Y:S01]  /*6df0*/  UMOV UR4, 0xffffffff ;  /* 0xffffffff00047882 */ /* 0x000fe20000000000 */
[----:B------:R-:W-:Y:S02]  /*6e00*/  LEA.HI.X R14, R2, R17, R14, 0x2, P2 ;  /* 0x00000011020e7211 */ /* 0x000fe400010f140e */
[----:B------:R-:W-:Y:S01]  /*6e10*/  LEA.HI.X R12, R6, R19, R12, 0x2, P0 ;  /* 0x00000013060c7211 */ /* 0x000fe200000f140c */
[----:B------:R-:W-:Y:S06]  /*6e20*/  BRA.DIV UR4, `(.L_x_3961) ;  /* 0x0000003a04687947 */ /* 0x000fec000b800000 */
[----:B------:R-:W-:Y:S01]  /*6e30*/  NOP ;  /* 0x0000000000007918 */ /* 0x000fe20000000000 */
.L_x_4043:
        /* <DEDUP_REMOVED lines=20> */
.L_x_3964:
[----:B------:R-:W-:Y:S01]  /*6f80*/  @P0 ELECT P2, URZ, PT ;  /* 0x00000000003f082f */ /* 0x000fe20003840000 */
[----:B------:R1:W-:-:S12]  /*6f90*/  UBLKRED.G.S.ADD.F32.RN [UR4], [UR6], UR7, desc[UR8] ;  /* 0x00000804060073bb */ /* 0x0003d800080a1407 */
[----:B------:R-:W-:Y:S02]  /*6fa0*/  @P2 PLOP3.LUT P0, PT, P2, PT, PT, 0x8, 0x0 ;  /* 0x000000000000281c */ /* 0x000fe4000170e170 */
[----:B------:R-:W-:-:S11]  /*6fb0*/  PLOP3.LUT P2, PT, PT, PT, PT, 0x8, 0x0 ;  /* 0x000000000000781c */ /* 0x000fd60003f4e170 */
[----:B-1----:R-:W-:Y:S05]  /*6fc0*/  @P0 BRA.U.ANY `(.L_x_3964) ;  /* 0xfffffffd00ec0947 */ /* 0x002fea000393ffff */
[----:B------:R0:W-:Y:S01]  /*6fd0*/  UTMACMDFLUSH ;  /* 0x00000000000079b7 */ /* 0x0001e20000000000 */
[----:B------:R-:W-:-:S04]  /*6fe0*/  DEPBAR.LE SB0, 0x0 ;  /* 0x000080000000791a */ /* 0x000fc80000000000 */
.L_x_3963:
[----:B------:R-:W-:Y:S05]  /*6ff0*/  BSYNC B0 ;  /* 0x0000000000007941 */ /* 0x000fea0003800000 */
.L_x_3962:
        /* <DEDUP_REMOVED lines=14> */
.L_x_3966:
[----:B------:R-:W-:Y:S05]  /*70e0*/  BSYNC B0 ;  /* 0x0000000000007941 */ /* 0x000fea0003800000 */
.L_x_3965:
        /* <DEDUP_REMOVED lines=22> */
.L_x_3969:
[----:B------:R-:W2:Y:S04]  /*7250*/  LDG.E.STRONG.GPU R0, desc[UR38][R2.64] ;  /* 0x0000002602007981 */ /* 0x000ea8000c1ef900 */
[----:B--2---:R-:W-:Y:S01]  /*7260*/  CCTL.IVALL ;  /* 0x00000000ff00798f */ /* 0x004fe20002000000 */
[----:B------:R-:W-:Y:S05]  /*7270*/  YIELD ;  /* 0x0000000000007946 */ /* 0x000fea0003800000 */
[----:B------:R-:W-:-:S13]  /*7280*/  ISETP.NE.AND P0, PT, R0, R5, PT ;  /* 0x000000050000720c */ /* 0x000fda0003f05270 */
[----:B------:R-:W-:Y:S05]  /*7290*/  @P0 BRA `(.L_x_3969) ;  /* 0xfffffffc00ec0947 */ /* 0x000fea000383ffff */
.L_x_3968:
[----:B------:R-:W-:Y:S05]  /*72a0*/  BSYNC B0 ;  /* 0x0000000000007941 */ /* 0x000fea0003800000 */
.L_x_3967:
[----:B------:R-:W-:-:S03]  /*72b0*/  UMOV UR4, 0xffffffff ;  /* 0xffffffff00047882 */ /* 0x000fc60000000000 */
[----:B------:R-:W-:Y:S05]  /*72c0*/  BRA.DIV UR4, `(.L_x_3970) ;  /* 0x00000036045c7947 */ /* 0x000fea000b800000 */
[----:B------:R-:W-:Y:S01]  /*72d0*/  NOP ;  /* 0x0000000000007918 */ /* 0x000fe20000000000 */
.L_x_4046:
        /* <DEDUP_REMOVED lines=10> */
[----:B------:R-:W2:Y:S01]  /*7380*/  S2R R4, SR_CgaCtaId ;  /* 0x0000000000047919 */ /* 0x000ea20000008800 */
[----:B------:R-:W-:Y:S01]  /*7390*/  MOV R0, 0x400 ;  /* 0x0000040000007802 */ /* 0x000fe20000000f00 */
[----:B------:R-:W-:Y:S01]  /*73a0*/  UMOV UR7, 0x1000 ;  /* 0x0000100000077882 */ /* 0x000fe20000000000 */
[----:B------:R-:W-:Y:S01]  /*73b0*/  R2UR UR4, R16 ;  /* 0x00000000100472ca */ /* 0x000fe200000e0000 */
[----:B------:R-:W-:Y:S01]  /*73c0*/  UMOV UR8, 0x0 ;  /* 0x0000000000087882 */ /* 0x000fe20000000000 */
[----:B------:R-:W-:Y:S01]  /*73d0*/  R2UR UR5, R14 ;  /* 0x000000000e0572ca */ /* 0x000fe200000e0000 */
[----:B------:R-:W-:Y:S01]  /*73e0*/  UMOV UR9, 0x14f00000 ;  /* 0x14f0000000097882 */ /* 0x000fe20000000000 */
[----:B------:R-:W-:Y:S02]  /*73f0*/  PLOP3.LUT P0, PT, PT, PT, PT, 0x80, 0x0 ;  /* 0x000000000000781c */ /* 0x000fe40003f0f070 */
[----:B--2---:R-:W-:-:S04]  /*7400*/  LEA R0, R4, R0, 0x18 ;  /* 0x0000000004007211 */ /* 0x004fc800078ec0ff */
[----:B------:R-:W-:-:S15]  /*7410*/  R2UR UR6, R0 ;  /* 0x00000000000672ca */ /* 0x000fde00000e0000 */
.L_x_3973:
[----:B------:R-:W-:Y:S01]  /*7420*/  @P0 ELECT P2, URZ, PT ;  /* 0x00000000003f082f */ /* 0x000fe20003840000 */
[----:B------:R2:W-:-:S12]  /*7430*/  UBLKRED.G.S.ADD.F32.RN [UR4], [UR6], UR7, desc[UR8] ;  /* 0x00000804060073bb */ /* 0x0005d800080a1407 */
[----:B------:R-:W-:Y:S02]  /*7440*/  @P2 PLOP3.LUT P0, PT, P2, PT, PT, 0x8, 0x0 ;  /* 0x000000000000281c */ /* 0x000fe4000170e170 */
[----:B------:R-:W-:-:S11]  /*7450*/  PLOP3.LUT P2, PT, PT, PT, PT, 0x8, 0x0 ;  /* 0x000000000000781c */ /* 0x000fd60003f4e170 */
[----:B--2---:R-:W-:Y:S05]  /*7460*/  @P0 BRA.U.ANY `(.L_x_3973) ;  /* 0xfffffffd00ec0947 */ /* 0x004fea000393ffff */
[----:B------:R0:W-:Y:S01]  /*7470*/  UTMACMDFLUSH ;  /* 0x00000000000079b7 */ /* 0x0001e20000000000 */
[----:B------:R-:W-:-:S04]  /*7480*/  DEPBAR.LE SB0, 0x0 ;  /* 0x000080000000791a */ /* 0x000fc80000000000 */
.L_x_3972:
[----:B------:R-:W-:Y:S05]  /*7490*/  BSYNC B0 ;  /* 0x0000000000007941 */ /* 0x000fea0003800000 */
.L_x_3971:
        /* <DEDUP_REMOVED lines=14> */
.L_x_3936:
        /* <DEDUP_REMOVED lines=41> */
[----:B------:R-:W-:-:S03]  /*7810*/  UMOV UR4, URZ ;  /* 0x0000003f00047c82 */ /* 0x000fc60008000000 */
        /* <DEDUP_REMOVED lines=17> */
.L_x_4000:
        /* <DEDUP_REMOVED lines=17> */
.L_x_3978:
[----:B------:R-:W2:Y:S04]  /*7a40*/  LDG.E.STRONG.GPU R6, desc[UR38][R2.64] ;  /* 0x0000002602067981 */ /* 0x000ea8000c1ef900 */
[----:B--2---:R-:W-:Y:S01]  /*7a50*/  CCTL.IVALL ;  /* 0x00000000ff00798f */ /* 0x004fe20002000000 */
[----:B------:R-:W-:Y:S05]  /*7a60*/  YIELD ;  /* 0x0000000000007946 */ /* 0x000fea0003800000 */
[----:B------:R-:W-:-:S13]  /*7a70*/  ISETP.NE.AND P3, PT, R6, UR26, PT ;  /* 0x0000001a06007c0c */ /* 0x000fda000bf65270 */
[----:B------:R-:W-:Y:S05]  /*7a80*/  @P3 BRA `(.L_x_3978) ;  /* 0xfffffffc00ec3947 */ /* 0x000fea000383ffff */
.L_x_3977:
[----:B------:R-:W-:Y:S05]  /*7a90*/  BSYNC B0 ;  /* 0x0000000000007941 */ /* 0x000fea0003800000 */
.L_x_3976:
[----:B------:R-:W-:-:S03]  /*7aa0*/  UMOV UR23, 0xffffffff ;  /* 0xffffffff00177882 */ /* 0x000fc60000000000 */
[----:B------:R-:W-:Y:S05]  /*7ab0*/  BRA.DIV UR23, `(.L_x_3979) ;  /* 0x0000002e177c7947 */ /* 0x000fea000b800000 */
[----:B------:R-:W-:Y:S01]  /*7ac0*/  NOP ;  /* 0x0000000000007918 */ /* 0x000fe20000000000 */
.L_x_4049:
        /* <DEDUP_REMOVED lines=19> */
.L_x_3981:
[----:B------:R-:W-:Y:S05]  /*7c00*/  BSYNC B0 ;  /* 0x0000000000007941 */ /* 0x000fea0003800000 */
.L_x_3980:
        /* <DEDUP_REMOVED lines=13> */
.L_x_3983:
[----:B------:R-:W-:Y:S05]  /*7ce0*/  BSYNC B0 ;  /* 0x0000000000007941 */ /* 0x000fea0003800000 */
.L_x_3982:
[----:B------:R-:W-:Y:S06]  /*7cf0*/  BAR.ARV 0xa, 0xa0 ;  /* 0x0282800000007b1d */ /* 0x000fec0000002000 */
[----:B------:R-:W-:Y:S04]  /*7d00*/  BSSY B0, `(.L_x_3984) ;  /* 0x0000003000007945 */ /* 0x000fe80003800000 */
[----:B------:R-:W-:Y:S05]  /*7d10*/  @!P0 BRA `(.L_x_3985) ;  /* 0x0000000000048947 */ /* 0x000fea0003800000 */
[----:B------:R-:W-:-:S04]  /*7d20*/  DEPBAR.LE SB0, 0x0 ;  /* 0x000080000000791a */ /* 0x000fc80000000000 */
.L_x_3985:
[----:B------:R-:W-:Y:S05]  /*7d30*/  BSYNC B0 ;  /* 0x0000000000007941 */ /* 0x000fea0003800000 */
.L_x_3984:
        /* <DEDUP_REMOVED lines=19> */
.L_x_3987:
[----:B------:R-:W-:Y:S05]  /*7e70*/  BSYNC B0 ;  /* 0x0000000000007941 */ /* 0x000fea0003800000 */
.L_x_3986:
        /* <DEDUP_REMOVED lines=9> */
.L_x_3990:
[----:B------:R-:W2:Y:S04]  /*7f10*/  LDG.E.STRONG.GPU R6, desc[UR38][R2.64] ;  /* 0x0000002602067981 */ /* 0x000ea8000c1ef900 */
[----:B--2---:R-:W-:Y:S01]  /*7f20*/  CCTL.IVALL ;  /* 0x00000000ff00798f */ /* 0x004fe20002000000 */
[----:B------:R-:W-:Y:S05]  /*7f30*/  YIELD ;  /* 0x0000000000007946 */ /* 0x000fea0003800000 */
[----:B------:R-:W-:-:S13]  /*7f40*/  ISETP.NE.AND P3, PT, R6, UR26, PT ;  /* 0x0000001a06007c0c */ /* 0x000fda000bf65270 */
[----:B------:R-:W-:Y:S05]  /*7f50*/  @P3 BRA `(.L_x_3990) ;  /* 0xfffffffc00ec3947 */ /* 0x000fea000383ffff */
.L_x_3989:
[----:B------:R-:W-:Y:S05]  /*7f60*/  BSYNC B0 ;  /* 0x0000000000007941 */ /* 0x000fea0003800000 */
.L_x_3988:
[----:B------:R-:W-:-:S03]  /*7f70*/  UMOV UR8, 0xffffffff ;  /* 0xffffffff00087882 */ /* 0x000fc60000000000 */
[----:B------:R-:W-:Y:S05]  /*7f80*/  BRA.DIV UR8, `(.L_x_3991) ;  /* 0x0000002a08647947 */ /* 0x000fea000b800000 */
[----:B------:R-:W-:Y:S01]  /*7f90*/  NOP ;  /* 0x0000000000007918 */ /* 0x000fe20000000000 */
.L_x_4052:
        /* <DEDUP_REMOVED lines=13> */
.L_x_3993:
[----:B------:R-:W-:Y:S05]  /*8070*/  BSYNC B0 ;  /* 0x0000000000007941 */ /* 0x000fea0003800000 */
.L_x_3992:
        /* <DEDUP_REMOVED lines=13> */
.L_x_3995:
[----:B------:R-:W-:Y:S05]  /*8150*/  BSYNC B0 ;  /* 0x0000000000007941 */ /* 0x000fea0003800000 */
.L_x_3994:
[----:B------:R-:W-:Y:S06]  /*8160*/  BAR.ARV 0xa, 0xa0 ;  /* 0x0282800000007b1d */ /* 0x000fec0000002000 */
[----:B------:R-:W-:Y:S04]  /*8170*/  BSSY B0, `(.L_x_3996) ;  /* 0x0000003000007945 */ /* 0x000fe80003800000 */
[----:B------:R-:W-:Y:S05]  /*8180*/  @!P0 BRA `(.L_x_3997) ;  /* 0x0000000000048947 */ /* 0x000fea0003800000 */
[----:B------:R-:W-:-:S04]  /*8190*/  DEPBAR.LE SB0, 0x0 ;  /* 0x000080000000791a */ /* 0x000fc80000000000 */
.L_x_3997:
[----:B------:R-:W-:Y:S05]  /*81a0*/  BSYNC B0 ;  /* 0x0000000000007941 */ /* 0x000fea0003800000 */
.L_x_3996:
        /* <DEDUP_REMOVED lines=19> */
.L_x_3999:
[----:B------:R-:W-:Y:S05]  /*82e0*/  BSYNC B0 ;  /* 0x0000000000007941 */ /* 0x000fea0003800000 */
.L_x_3998:
[----:B------:R-:W-:Y:S02]  /*82f0*/  UIADD3 UR4, UR4, 0x2, URZ ;  /* 0x0000000204047890 */ /* 0x000fe4000fffe03f */
[----:B------:R-:W-:Y:S01]  /*8300*/  UIADD3 UR5, UR5, 0x1, URZ ;  /* 0x0000000105057890 */ /* 0x000fe2000fffe03f */
[----:B------:R-:W-:Y:S11]  /*8310*/  @P2 BRA `(.L_x_4000) ;  /* 0xfffffff400842947 */ /* 0x000ff6000383ffff */
.L_x_3975:
        /* <DEDUP_REMOVED lines=13> */
.L_x_4003:
[----:B------:R-:W2:Y:S04]  /*83f0*/  LDG.E.STRONG.GPU R0, desc[UR38][R2.64] ;  /* 0x0000002602007981 */ /* 0x000ea8000c1ef900 */
[----:B--2---:R-:W-:Y:S01]  /*8400*/  CCTL.IVALL ;  /* 0x00000000ff00798f */ /* 0x004fe20002000000 */
[----:B------:R-:W-:Y:S05]  /*8410*/  YIELD ;  /* 0x0000000000007946 */ /* 0x000fea0003800000 */
[----:B------:R-:W-:-:S13]  /*8420*/  ISETP.NE.AND P2, PT, R0, UR26, PT ;  /* 0x0000001a00007c0c */ /* 0x000fda000bf45270 */
[----:B------:R-:W-:Y:S05]  /*8430*/  @P2 BRA `(.L_x_4003) ;  /* 0xfffffffc00ec2947 */ /* 0x000fea000383ffff */
.L_x_4002:
[----:B------:R-:W-:Y:S05]  /*8440*/  BSYNC B0 ;  /* 0x0000000000007941 */ /* 0x000fea0003800000 */
.L_x_4001:
[----:B------:R-:W-:-:S03]  /*8450*/  UMOV UR5, 0xffffffff ;  /* 0xffffffff00057882 */ /* 0x000fc60000000000 */
[----:B------:R-:W-:Y:S05]  /*8460*/  BRA.DIV UR5, `(.L_x_4004) ;  /* 0x0000002605487947 */ /* 0x000fea000b800000 */
[----:B------:R-:W-:Y:S01]  /*8470*/  NOP ;  /* 0x0000000000007918 */ /* 0x000fe20000000000 */
.L_x_4055:
        /* <DEDUP_REMOVED lines=22> */
.L_x_4006:
[----:B------:R-:W-:Y:S05]  /*85e0*/  BSYNC B0 ;  /* 0x0000000000007941 */ /* 0x000fea0003800000 */
.L_x_4005:
        /* <DEDUP_REMOVED lines=20> */
.L_x_4008:
[----:B------:R-:W-:Y:S05]  /*8730*/  BSYNC B0 ;  /* 0x0000000000007941 */ /* 0x000fea0003800000 */
.L_x_4007:
[----:B------:R-:W-:Y:S06]  /*8740*/  BAR.ARV 0xa, 0xa0 ;  /* 0x0282800000007b1d */ /* 0x000fec0000002000 */
[----:B------:R-:W-:Y:S04]  /*8750*/  BSSY B0, `(.L_x_4009) ;  /* 0x0000003000007945 */ /* 0x000fe80003800000 */
[----:B------:R-:W-:Y:S05]  /*8760*/  @!P0 BRA `(.L_x_4010) ;  /* 0x0000000000048947 */ /* 0x000fea0003800000 */
[----:B------:R-:W-:-:S04]  /*8770*/  DEPBAR.LE SB0, 0x0 ;  /* 0x000080000000791a */ /* 0x000fc80000000000 */
.L_x_4010:
[----:B------:R-:W-:Y:S05]  /*8780*/  BSYNC B0 ;  /* 0x0000000000007941 */ /* 0x000fea0003800000 */
.L_x_4009:
        /* <DEDUP_REMOVED lines=19> */
.L_x_3974:
        /* <DEDUP_REMOVED lines=55> */
.L_x_4056:
        /* <DEDUP_REMOVED lines=10> */
.L_x_4014:
        /* <DEDUP_REMOVED lines=84> */
.L_x_4025:
[----:B------:R-:W-:-:S04]  /*9210*/  SHF.L.U32 R21, R18, 0x1f, RZ ;  /* 0x0000001f12157819 */ /* 0x000fc800000006ff */
[----:B-1----:R-:W1:Y:S02]  /*9220*/  SYNCS.PHASECHK.TRANS64.TRYWAIT P1, [R20+URZ+0x38840], R21 ;  /* 0x03884015140075a7 */ /* 0x002e64000802017f */
[----:B-12---:R-:W-:Y:S05]  /*9230*/  @!P1 BRA `(.L_x_4017) ;  /* 0x0000001800049947 */ /* 0x006fea0003800000 */
.L_x_4057:
[----:B------:R-:W-:Y:S05]  /*9240*/  @P0 BRA `(.L_x_4018) ;  /* 0x0000000000140947 */ /* 0x000fea0003800000 */
[----:B------:R-:W-:Y:S01]  /*9250*/  ISETP.NE.AND P1, PT, R12, RZ, PT ;  /* 0x000000ff0c00720c */ /* 0x000fe20003f25270 */
[----:B------:R-:W-:-:S04]  /*9260*/  IMAD.MOV.U32 R3, RZ, RZ, 0x5140 ;  /* 0x00005140ff037424 */ /* 0x000fc800078e00ff */
[----:B------:R2:W-:Y:S08]  /*9270*/  SYNCS.ARRIVE.TRANS64 RZ, [R20+URZ+0x38830], R3 ;  /* 0x0388300314ff79a7 */ /* 0x0005f0000800003f */
[----:B------:R-:W-:Y:S05]  /*9280*/  @!P1 BRA `(.L_x_4018) ;  /* 0x0000000000049947 */ /* 0x000fea0003800000 */
[----:B------:R-:W-:Y:S01]  /*9290*/  BPT.TRAP 0x1 ;  /* 0x000000040000795c */ /* 0x000fe20000300000 */
.L_x_4018:
        /* <DEDUP_REMOVED lines=36> */
.L_x_4058:
[----:B------:R-:W-:Y:S05]  /*94e0*/  @P0 BRA `(.L_x_4020) ;  /* 0x0000000000140947 */ /* 0x000fea0003800000 */
[----:B------:R-:W-:Y:S01]  /*94f0*/  ISETP.NE.AND P1, PT, R12, RZ, PT ;  /* 0x000000ff0c00720c */ /* 0x000fe20003f25270 */
[----:B------:R-:W-:-:S04]  /*9500*/  IMAD.MOV.U32 R0, RZ, RZ, 0x5140 ;  /* 0x00005140ff007424 */ /* 0x000fc800078e00ff */
[----:B------:R4:W-:Y:S08]  /*9510*/  SYNCS.ARRIVE.TRANS64 RZ, [R20+URZ+0x38818], R0 ;  /* 0x0388180014ff79a7 */ /* 0x0009f0000800003f */
[----:B------:R-:W-:Y:S05]  /*9520*/  @!P1 BRA `(.L_x_4020) ;  /* 0x0000000000049947 */ /* 0x000fea0003800000 */
[----:B------:R-:W-:Y:S01]  /*9530*/  BPT.TRAP 0x1 ;  /* 0x000000040000795c */ /* 0x000fe20000300000 */
.L_x_4020:
        /* <DEDUP_REMOVED lines=27> */
.L_x_4059:
        /* <DEDUP_REMOVED lines=9> */
.L_x_4022:
        /* <DEDUP_REMOVED lines=31> */
.L_x_4061:
[----:B------:R-:W-:Y:S05]  /*9970*/  @P0 BRA `(.L_x_4024) ;  /* 0x0000000000140947 */ /* 0x000fea0003800000 */
[----:B------:R-:W-:Y:S01]  /*9980*/  ISETP.NE.AND P1, PT, R12, RZ, PT ;  /* 0x000000ff0c00720c */ /* 0x000fe20003f25270 */
[----:B-1----:R-:W-:-:S04]  /*9990*/  IMAD.MOV.U32 R5, RZ, RZ, 0x5140 ;  /* 0x00005140ff057424 */ /* 0x002fc800078e00ff */
[----:B------:R2:W-:Y:S08]  /*99a0*/  SYNCS.ARRIVE.TRANS64 RZ, [R20+URZ+0x38810], R5 ;  /* 0x0388100514ff79a7 */ /* 0x0005f0000800003f */
[----:B------:R-:W-:Y:S05]  /*99b0*/  @!P1 BRA `(.L_x_4024) ;  /* 0x0000000000049947 */ /* 0x000fea0003800000 */
[----:B------:R-:W-:Y:S01]  /*99c0*/  BPT.TRAP 0x1 ;  /* 0x000000040000795c */ /* 0x000fe20000300000 */
.L_x_4024:
        /* <DEDUP_REMOVED lines=28> */
.L_x_4016:
[----:B------:R-:W-:-:S13]  /*9b90*/  ISETP.NE.AND P1, PT, R10, RZ, PT ;  /* 0x000000ff0a00720c */ /* 0x000fda0003f25270 */
[----:B------:R-:W-:Y:S05]  /*9ba0*/  @!P1 BRA `(.L_x_4015) ;  /* 0x0000000400289947 */ /* 0x000fea0003800000 */
[----:B------:R-:W-:-:S04]  /*9bb0*/  SHF.L.U32 R9, R18, 0x1f, RZ ;  /* 0x0000001f12097819 */ /* 0x000fc800000006ff */
[----:B------:R-:W3:Y:S02]  /*9bc0*/  SYNCS.PHASECHK.TRANS64.TRYWAIT P1, [R20+URZ+0x38840], R9 ;  /* 0x03884009140075a7 */ /* 0x000ee4000802017f */
[----:B---3--:R-:W-:Y:S05]  /*9bd0*/  @!P1 BRA `(.L_x_4026) ;  /* 0x0000000c00f09947 */ /* 0x008fea0003800000 */
.L_x_4062:
[----:B------:R-:W-:Y:S05]  /*9be0*/  @P0 BRA `(.L_x_4027) ;  /* 0x0000000000140947 */ /* 0x000fea0003800000 */
[----:B------:R-:W-:Y:S01]  /*9bf0*/  ISETP.NE.AND P1, PT, R12, RZ, PT ;  /* 0x000000ff0c00720c */ /* 0x000fe20003f25270 */
[----:B-12---:R-:W-:-:S04]  /*9c00*/  IMAD.MOV.U32 R5, RZ, RZ, 0x5140 ;  /* 0x00005140ff057424 */ /* 0x006fc800078e00ff */
[----:B------:R4:W-:Y:S08]  /*9c10*/  SYNCS.ARRIVE.TRANS64 RZ, [R20+URZ+0x38830], R5 ;  /* 0x0388300514ff79a7 */ /* 0x0009f0000800003f */
[----:B------:R-:W-:Y:S05]  /*9c20*/  @!P1 BRA `(.L_x_4027) ;  /* 0x0000000000049947 */ /* 0x000fea0003800000 */
[----:B------:R-:W-:Y:S01]  /*9c30*/  BPT.TRAP 0x1 ;  /* 0x000000040000795c */ /* 0x000fe20000300000 */
.L_x_4027:
        /* <DEDUP_REMOVED lines=33> */
.L_x_4063:
[----:B------:R-:W-:Y:S05]  /*9e50*/  @P0 BRA `(.L_x_4029) ;  /* 0x0000000000140947 */ /* 0x000fea0003800000 */
[----:B------:R-:W-:Y:S01]  /*9e60*/  ISETP.NE.AND P0, PT, R12, RZ, PT ;  /* 0x000000ff0c00720c */ /* 0x000fe20003f05270 */
[----:B------:R-:W-:-:S04]  /*9e70*/  IMAD.MOV.U32 R5, RZ, RZ, 0x5140 ;  /* 0x00005140ff057424 */ /* 0x000fc800078e00ff */
[----:B------:R2:W-:Y:S08]  /*9e80*/  SYNCS.ARRIVE.TRANS64 RZ, [R20+URZ+0x38818], R5 ;  /* 0x0388180514ff79a7 */ /* 0x0005f0000800003f */
[----:B------:R-:W-:Y:S05]  /*9e90*/  @!P0 BRA `(.L_x_4029) ;  /* 0x0000000000048947 */ /* 0x000fea0003800000 */
[----:B------:R-:W-:Y:S01]  /*9ea0*/  BPT.TRAP 0x1 ;  /* 0x000000040000795c */ /* 0x000fe20000300000 */
.L_x_4029:
        /* <DEDUP_REMOVED lines=26> */
.L_x_4015:
[----:B------:R-:W-:Y:S01]  /*a050*/  IMAD R4, R13, 0x8, R20 ;  /* 0x000000080d047824 */ /* 0x000fe200078e0214 */
[----:B------:R-:W-:Y:S01]  /*a060*/  SHF.L.U32 R3, R18, 0x1f, RZ ;  /* 0x0000001f12037819 */ /* 0x000fe200000006ff */
[----:B------:R-:W4:Y:S03]  /*a070*/  S2R R2, SR_TID.X ;  /* 0x0000000000027919 */ /* 0x000f260000002100 */
[----:B------:R-:W5:Y:S01]  /*a080*/  SYNCS.PHASECHK.TRANS64.TRYWAIT P0, [R4+URZ+0x38840], R3 ;  /* 0x03884003040075a7 */ /* 0x000f62000800017f */
[----:B----4-:R-:W-:-:S04]  /*a090*/  LOP3.LUT R2, R2, 0x7f, RZ, 0xc0, !PT ;  /* 0x0000007f02027812 */ /* 0x010fc800078ec0ff */
[----:B------:R-:W-:Y:S01]  /*a0a0*/  ISETP.NE.AND P1, PT, R2, RZ, PT ;  /* 0x000000ff0200720c */ /* 0x000fe20003f25270 */
[----:B-----5:R-:W-:-:S12]  /*a0b0*/  @!P0 BRA `(.L_x_4030) ;  /* 0x0000000800e08947 */ /* 0x020fd80003800000 */
.L_x_4064:
[----:B------:R-:W-:Y:S05]  /*a0c0*/  @P1 BRA `(.L_x_4031) ;  /* 0x0000000000181947 */ /* 0x000fea0003800000 */
[----:B------:R-:W5:Y:S01]  /*a0d0*/  S2R R2, SR_TID.X ;  /* 0x0000000000027919 */ /* 0x000f620000002100 */
[----:B----4-:R-:W-:-:S04]  /*a0e0*/  IMAD.MOV.U32 R3, RZ, RZ, 0x5140 ;  /* 0x00005140ff037424 */ /* 0x010fc800078e00ff */
[----:B------:R4:W-:Y:S01]  /*a0f0*/  SYNCS.ARRIVE.TRANS64 RZ, [R4+URZ+0x38830], R3 ;  /* 0x0388300304ff79a7 */ /* 0x0009e2000800003f */
[----:B-----5:R-:W-:-:S13]  /*a100*/  LOP3.LUT P0, RZ, R2, 0x1f, RZ, 0xc0, !PT ;  /* 0x0000001f02ff7812 */ /* 0x020fda000780c0ff */
[----:B----4-:R-:W-:Y:S05]  /*a110*/  @!P0 BRA `(.L_x_4031) ;  /* 0x0000000000048947 */ /* 0x010fea0003800000 */
[----:B------:R-:W-:Y:S01]  /*a120*/  BPT.TRAP 0x1 ;  /* 0x000000040000795c */ /* 0x000fe20000300000 */
.L_x_4031:
        /* <DEDUP_REMOVED lines=40> */
.L_x_4012:
[----:B------:R-:W-:Y:S05]  /*a3b0*/  BSYNC B0 ;  /* 0x0000000000007941 */ /* 0x000fea0003800000 */
.L_x_4011:
[----:B------:R-:W-:-:S03]  /*a3c0*/  UMOV UR6, 0xffffffff ;  /* 0xffffffff00067882 */ /* 0x000fc60000000000 */
[----:B------:R-:W-:Y:S05]  /*a3d0*/  BRA.DIV UR6, `(.L_x_4032) ;  /* 0x0000000a062c7947 */ /* 0x000fea000b800000 */
[----:B------:R-:W-:-:S13]  /*a3e0*/  ELECT P0, URZ, PT ;  /* 0x00000000003f782f */ /* 0x000fda0003800000 */
.L_x_4067:
[----:B------:R-:W-:Y:S05]  /*a3f0*/  @!P0 BRA `(.L_x_3938) ;  /* 0x0000000000848947 */ /* 0x000fea0003800000 */
[----:B------:R-:W2:Y:S02]  /*a400*/  LDL.LU R2, [R1+0x4] ;  /* 0x0000040001027983 */ /* 0x000ea40000300800 */
[----:B--2---:R-:W-:-:S04]  /*a410*/  LOP3.LUT R2, R2, 0x2, RZ, 0xfc, !PT ;  /* 0x0000000202027812 */ /* 0x004fc800078efcff */
[----:B------:R-:W-:-:S13]  /*a420*/  ISETP.NE.AND P0, PT, R2, 0x3, PT ;  /* 0x000000030200780c */ /* 0x000fda0003f05270 */
[----:B------:R-:W-:Y:S05]  /*a430*/  @!P0 BRA `(.L_x_4033) ;  /* 0x0000000000048947 */ /* 0x000fea0003800000 */
[----:B------:R-:W-:Y:S01]  /*a440*/  BPT.TRAP 0x1 ;  /* 0x000000040000795c */ /* 0x000fe20000300000 */
.L_x_4033:
        /* <DEDUP_REMOVED lines=15> */
.L_x_4068:
[----:B------:R-:W2:Y:S02]  /*a540*/  SYNCS.PHASECHK.TRANS64.TRYWAIT P1, [R3+URZ], R2 ;  /* 0x00000002030075a7 */ /* 0x000ea4000802017f */
[----:B--2---:R-:W-:Y:S05]  /*a550*/  @!P1 BRA `(.L_x_4035) ;  /* 0x0000000800049947 */ /* 0x004fea0003800000 */
.L_x_4069:
[----:B------:R-:W-:Y:S05]  /*a560*/  @!P0 BRA `(.L_x_4036) ;  /* 0x0000000000048947 */ /* 0x000fea0003800000 */
[----:B------:R-:W-:Y:S01]  /*a570*/  BPT.TRAP 0x1 ;  /* 0x000000040000795c */ /* 0x000fe20000300000 */
.L_x_4036:
[----:B--2---:R-:W-:-:S04]  /*a580*/  VIADD R3, R8, 0x38840 ;  /* 0x0003884008037836 */ /* 0x004fc80000000000 */
[----:B------:R-:W-:-:S04]  /*a590*/  IMAD R5, R0, 0x8, R3 ;  /* 0x0000000800057824 */ /* 0x000fc800078e0203 */
[----:B------:R-:W2:Y:S02]  /*a5a0*/  SYNCS.PHASECHK.TRANS64.TRYWAIT P0, [R5+URZ], R4 ;  /* 0x00000004050075a7 */ /* 0x000ea4000800017f */
[----:B--2---:R-:W-:Y:S05]  /*a5b0*/  @!P0 BRA `(.L_x_4037) ;  /* 0x0000000800008947 */ /* 0x004fea0003800000 */
.L_x_4070:
[----:B------:R-:W-:-:S07]  /*a5c0*/  IMAD R3, R6, 0x8, R3 ;  /* 0x0000000806037824 */ /* 0x000fce00078e0203 */
.L_x_4038:
[----:B---3--:R3:W4:Y:S02]  /*a5d0*/  SYNCS.PHASECHK.TRANS64.TRYWAIT P0, [R3+URZ], R2 ;  /* 0x00000002030075a7 */ /* 0x008724000800017f */
[----:B----4-:R-:W-:Y:S05]  /*a5e0*/  @!P0 NANOSLEEP.SYNCS 0x989680 ;  /* 0x009896800000895d */ /* 0x010fea0003900000 */
[----:B------:R-:W4:Y:S02]  /*a5f0*/  @!P0 SYNCS.PHASECHK.TRANS64 P0, [R3+URZ], R2 ;  /* 0x00000002030085a7 */ /* 0x000f24000800007f */
[----:B----4-:R-:W-:Y:S05]  /*a600*/  @!P0 BRA `(.L_x_4038) ;  /* 0xfffffffc00f08947 */ /* 0x010fea000383ffff */
.L_x_3938:
[----:B------:R-:W-:Y:S05]  /*a610*/  BSYNC B6 ;  /* 0x0000000000067941 */ /* 0x000fea0003800000 */
.L_x_3935:
[----:B------:R-:W-:Y:S05]  /*a620*/  EXIT ;  /* 0x000000000000794d */ /* 0x000fea0003800000 */
.L_x_3943:
[----:B------:R-:W-:Y:S02]  /*a630*/  IMAD.MOV.U32 R13, RZ, RZ, R17 ;  /* 0x000000ffff0d7224 */ /* 0x000fe400078e0011 */
[----:B------:R-:W-:Y:S02]  /*a640*/  IMAD.MOV.U32 R12, RZ, RZ, RZ ;  /* 0x000000ffff0c7224 */ /* 0x000fe400078e00ff */
[----:B------:R-:W-:Y:S02]  /*a650*/  IMAD.MOV.U32 R11, RZ, RZ, 0x1f ;  /* 0x0000001fff0b7424 */ /* 0x000fe400078e00ff */
[----:B------:R-:W-:-:S07]  /*a660*/  IMAD.MOV.U32 R15, RZ, RZ, -0x1 ;  /* 0xffffffffff0f7424 */ /* 0x000fce00078e00ff */
[----:B------:R-:W-:Y:S05]  /*a670*/  WARPSYNC.COLLECTIVE R15, `(.L_x_4039) ;  /* 0x000000000f087348 */ /* 0x000fea0003c00000 */
[----:B------:R1:W2:Y:S02]  /*a680*/  SHFL.IDX P6, R14, R13, R12, R11 ;  /* 0x0000000c0d0e7389 */ /* 0x0002a400000c000b */
[----:B-12---:R-:W-:Y:S01]  /*a690*/  ENDCOLLECTIVE ;  /* 0x000000000000791b */ /* 0x006fe20003800000 */
.L_x_4039:
[----:B------:R-:W-:Y:S05]  /*a6a0*/  BRA `(.L_x_4040) ;  /* 0xffffff6400307947 */ /* 0x000fea000383ffff */
.L_x_3945:
        /* <DEDUP_REMOVED lines=8> */
.L_x_3950:
[----:B---3--:R3:W4:Y:S02]  /*a730*/  SYNCS.PHASECHK.TRANS64.TRYWAIT P1, [R2+URZ+0x38810], R153 ;  /* 0x03881099020075a7 */ /* 0x008724000802017f */
[----:B----4-:R-:W-:Y:S05]  /*a740*/  @!P1 NANOSLEEP.SYNCS 0x989680 ;  /* 0x009896800000995d */ /* 0x010fea0003900000 */
[----:B------:R-:W4:Y:S02]  /*a750*/  @!P1 SYNCS.PHASECHK.TRANS64 P1, [R2+URZ+0x38810], R153 ;  /* 0x03881099020095a7 */ /* 0x000f24000802007f */
[----:B----4-:R-:W-:Y:S05]  /*a760*/  @!P1 BRA `(.L_x_3950) ;  /* 0xfffffffc00f09947 */ /* 0x010fea000383ffff */
[----:B------:R-:W-:Y:S05]  /*a770*/  BRA `(.L_x_3949) ;  /* 0xffffff7000507947 */ /* 0x000fea000383ffff */
.L_x_3954:
[----:B------:R1:W1:Y:S02]  /*a780*/  SYNCS.PHASECHK.TRANS64.TRYWAIT P1, [R2+URZ+0x38830], R153 ;  /* 0x03883099020075a7 */ /* 0x000264000802017f */
[----:B-1----:R-:W-:Y:S05]  /*a790*/  @!P1 NANOSLEEP.SYNCS 0x989680 ;  /* 0x009896800000995d */ /* 0x002fea0003900000 */
[----:B------:R-:W1:Y:S02]  /*a7a0*/  @!P1 SYNCS.PHASECHK.TRANS64 P1, [R2+URZ+0x38830], R153 ;  /* 0x03883099020095a7 */ /* 0x000e64000802007f */
[----:B-1----:R-:W-:Y:S05]  /*a7b0*/  @!P1 BRA `(.L_x_3954) ;  /* 0xfffffffc00f09947 */ /* 0x002fea000383ffff */
[----:B------:R-:W-:Y:S05]  /*a7c0*/  BRA `(.L_x_3953) ;  /* 0xffffff8000dc7947 */ /* 0x000fea000383ffff */
.L_x_3961:
[----:B------:R-:W-:Y:S01]  /*a7d0*/  BSSY B0, `(.L_x_4041) ;  /* 0x0000005000007945 */ /* 0x000fe20003800000 */
[----:B------:R-:W-:-:S07]  /*a7e0*/  IMAD.MOV.U32 R15, RZ, RZ, -0x1 ;  /* 0xffffffffff0f7424 */ /* 0x000fce00078e00ff */
[----:B---3--:R-:W-:Y:S05]  /*a7f0*/  WARPSYNC.COLLECTIVE R15, `(.L_x_4042) ;  /* 0x000000000f087348 */ /* 0x008fea0003c00000 */
[----:B------:R-:W-:Y:S01]  /*a800*/  NOP ;  /* 0x0000000000007918 */ /* 0x000fe20000000000 */
[----:B---3--:R-:W-:Y:S01]  /*a810*/  ENDCOLLECTIVE ;  /* 0x000000000000791b */ /* 0x008fe20003800000 */
.L_x_4042:
[----:B------:R-:W-:Y:S05]  /*a820*/  BSYNC B0 ;  /* 0x0000000000007941 */ /* 0x000fea0003800000 */
.L_x_4041:
[----:B------:R-:W-:Y:S05]  /*a830*/  BRA `(.L_x_4043) ;  /* 0xffffffc400807947 */ /* 0x000fea000383ffff */
.L_x_3970:
[----:B------:R-:W-:Y:S01]  /*a840*/  BSSY B0, `(.L_x_4044) ;  /* 0x0000005000007945 */ /* 0x000fe20003800000 */
[----:B------:R-:W-:-:S07]  /*a850*/  IMAD.MOV.U32 R15, RZ, RZ, -0x1 ;  /* 0xffffffffff0f7424 */ /* 0x000fce00078e00ff */
[----:B-1-3--:R-:W-:Y:S05]  /*a860*/  WARPSYNC.COLLECTIVE R15, `(.L_x_4045) ;  /* 0x000000000f087348 */ /* 0x00afea0003c00000 */
[----:B------:R-:W-:Y:S01]  /*a870*/  NOP ;  /* 0x0000000000007918 */ /* 0x000fe20000000000 */
[----:B-1-3--:R-:W-:Y:S01]  /*a880*/  ENDCOLLECTIVE ;  /* 0x000000000000791b */ /* 0x00afe20003800000 */
.L_x_4045:
[----:B------:R-:W-:Y:S05]  /*a890*/  BSYNC B0 ;  /* 0x0000000000007941 */ /* 0x000fea0003800000 */
.L_x_4044:
[----:B------:R-:W-:Y:S05]  /*a8a0*/  BRA `(.L_x_4046) ;  /* 0xffffffc8008c7947 */ /* 0x000fea000383ffff */
.L_x_3979:
[----:B------:R-:W-:Y:S01]  /*a8b0*/  BSSY B0, `(.L_x_4047) ;  /* 0x0000005000007945 */ /* 0x000fe20003800000 */
[----:B------:R-:W-:-:S07]  /*a8c0*/  IMAD.MOV.U32 R15, RZ, RZ, -0x1 ;  /* 0xffffffffff0f7424 */ /* 0x000fce00078e00ff */
[----:B------:R-:W-:Y:S05]  /*a8d0*/  WARPSYNC.COLLECTIVE R15, `(.L_x_4048) ;  /* 0x000000000f087348 */ /* 0x000fea0003c00000 */
[----:B------:R-:W-:Y:S01]  /*a8e0*/  NOP ;  /* 0x0000000000007918 */ /* 0x000fe20000000000 */
[----:B------:R-:W-:Y:S01]  /*a8f0*/  ENDCOLLECTIVE ;  /* 0x000000000000791b */ /* 0x000fe20003800000 */
.L_x_4048:
[----:B------:R-:W-:Y:S05]  /*a900*/  BSYNC B0 ;  /* 0x0000000000007941 */ /* 0x000fea0003800000 */
.L_x_4047:
[----:B------:R-:W-:Y:S05]  /*a910*/  BRA `(.L_x_4049) ;  /* 0xffffffd0006c7947 */ /* 0x000fea000383ffff */
.L_x_3991:
[----:B------:R-:W-:Y:S01]  /*a920*/  BSSY B0, `(.L_x_4050) ;  /* 0x0000005000007945 */ /* 0x000fe20003800000 */
[----:B------:R-:W-:-:S07]  /*a930*/  IMAD.MOV.U32 R15, RZ, RZ, -0x1 ;  /* 0xffffffffff0f7424 */ /* 0x000fce00078e00ff */
[----:B------:R-:W-:Y:S05]  /*a940*/  WARPSYNC.COLLECTIVE R15, `(.L_x_4051) ;  /* 0x000000000f087348 */ /* 0x000fea0003c00000 */
[----:B------:R-:W-:Y:S01]  /*a950*/  NOP ;  /* 0x0000000000007918 */ /* 0x000fe20000000000 */
[----:B------:R-:W-:Y:S01]  /*a960*/  ENDCOLLECTIVE ;  /* 0x000000000000791b */ /* 0x000fe20003800000 */
.L_x_4051:
[----:B------:R-:W-:Y:S05]  /*a970*/  BSYNC B0 ;  /* 0x0000000000007941 */ /* 0x000fea0003800000 */
.L_x_4050:
[----:B------:R-:W-:Y:S05]  /*a980*/  BRA `(.L_x_4052) ;  /* 0xffffffd400847947 */ /* 0x000fea000383ffff */
.L_x_4004:
[----:B------:R-:W-:Y:S01]  /*a990*/  BSSY B0, `(.L_x_4053) ;  /* 0x0000005000007945 */ /* 0x000fe20003800000 */
[----:B------:R-:W-:-:S07]  /*a9a0*/  IMAD.MOV.U32 R15, RZ, RZ, -0x1 ;  /* 0xffffffffff0f7424 */ /* 0x000fce00078e00ff */
[----:B------:R-:W-:Y:S05]  /*a9b0*/  WARPSYNC.COLLECTIVE R15, `(.L_x_4054) ;  /* 0x000000000f087348 */ /* 0x000fea0003c00000 */
[----:B------:R-:W-:Y:S01]  /*a9c0*/  NOP ;  /* 0x0000000000007918 */ /* 0x000fe20000000000 */
[----:B------:R-:W-:Y:S01]  /*a9d0*/  ENDCOLLECTIVE ;  /* 0x000000000000791b */ /* 0x000fe20003800000 */
.L_x_4054:
[----:B------:R-:W-:Y:S05]  /*a9e0*/  BSYNC B0 ;  /* 0x0000000000007941 */ /* 0x000fea0003800000 */
.L_x_4053:
[----:B------:R-:W-:Y:S05]  /*a9f0*/  BRA `(.L_x_4055) ;  /* 0xffffffd800a07947 */ /* 0x000fea000383ffff */
.L_x_4013:
[----:B-1----:R1:W2:Y:S02]  /*aa00*/  SYNCS.PHASECHK.TRANS64.TRYWAIT P1, [R20+URZ+0x38820], R3 ;  /* 0x03882003140075a7 */ /* 0x0022a4000802017f */
[----:B--2---:R-:W-:Y:S05]  /*aa10*/  @!P1 NANOSLEEP.SYNCS 0x989680 ;  /* 0x009896800000995d */ /* 0x004fea0003900000 */
[----:B------:R-:W2:Y:S02]  /*aa20*/  @!P1 SYNCS.PHASECHK.TRANS64 P1, [R20+URZ+0x38820], R3 ;  /* 0x03882003140095a7 */ /* 0x000ea4000802007f */
[----:B--2---:R-:W-:Y:S05]  /*aa30*/  @!P1 BRA `(.L_x_4013) ;  /* 0xfffffffc00f09947 */ /* 0x004fea000383ffff */
[----:B------:R-:W-:Y:S05]  /*aa40*/  BRA `(.L_x_4056) ;  /* 0xffffffe000787947 */ /* 0x000fea000383ffff */
.L_x_4017:
[----:B-1----:R1:W2:Y:S02]  /*aa50*/  SYNCS.PHASECHK.TRANS64.TRYWAIT P1, [R20+URZ+0x38840], R21 ;  /* 0x03884015140075a7 */ /* 0x0022a4000802017f */
[----:B--2---:R-:W-:Y:S05]  /*aa60*/  @!P1 NANOSLEEP.SYNCS 0x989680 ;  /* 0x009896800000995d */ /* 0x004fea0003900000 */
[----:B------:R-:W2:Y:S02]  /*aa70*/  @!P1 SYNCS.PHASECHK.TRANS64 P1, [R20+URZ+0x38840], R21 ;  /* 0x03884015140095a7 */ /* 0x000ea4000802007f */
[----:B--2---:R-:W-:Y:S05]  /*aa80*/  @!P1 BRA `(.L_x_4017) ;  /* 0xfffffffc00f09947 */ /* 0x004fea000383ffff */
[----:B------:R-:W-:Y:S05]  /*aa90*/  BRA `(.L_x_4057) ;  /* 0xffffffe400e87947 */ /* 0x000fea000383ffff */
.L_x_4019:
[----:B---3--:R3:W4:Y:S02]  /*aaa0*/  SYNCS.PHASECHK.TRANS64.TRYWAIT P1, [R20+URZ+0x38828], R21 ;  /* 0x03882815140075a7 */ /* 0x008724000802017f */
[----:B----4-:R-:W-:Y:S05]  /*aab0*/  @!P1 NANOSLEEP.SYNCS 0x989680 ;  /* 0x009896800000995d */ /* 0x010fea0003900000 */
[----:B------:R-:W4:Y:S02]  /*aac0*/  @!P1 SYNCS.PHASECHK.TRANS64 P1, [R20+URZ+0x38828], R21 ;  /* 0x03882815140095a7 */ /* 0x000f24000802007f */
[----:B----4-:R-:W-:Y:S05]  /*aad0*/  @!P1 BRA `(.L_x_4019) ;  /* 0xfffffffc00f09947 */ /* 0x010fea000383ffff */
[----:B------:R-:W-:Y:S05]  /*aae0*/  BRA `(.L_x_4058) ;  /* 0xffffffe8007c7947 */ /* 0x000fea000383ffff */
.L_x_4021:
[----:B--2---:R2:W4:Y:S02]  /*aaf0*/  SYNCS.PHASECHK.TRANS64.TRYWAIT P1, [R20+URZ+0x38848], R21 ;  /* 0x03884815140075a7 */ /* 0x004524000802017f */
[----:B----4-:R-:W-:Y:S05]  /*ab00*/  @!P1 NANOSLEEP.SYNCS 0x989680 ;  /* 0x009896800000995d */ /* 0x010fea0003900000 */
[----:B------:R-:W4:Y:S02]  /*ab10*/  @!P1 SYNCS.PHASECHK.TRANS64 P1, [R20+URZ+0x38848], R21 ;  /* 0x03884815140095a7 */ /* 0x000f24000802007f */
[----:B----4-:R-:W-:Y:S05]  /*ab20*/  @!P1 BRA `(.L_x_4021) ;  /* 0xfffffffc00f09947 */ /* 0x010fea000383ffff */
[----:B------:R-:W-:Y:S05]  /*ab30*/  BRA `(.L_x_4059) ;  /* 0xffffffe800ec7947 */ /* 0x000fea000383ffff */
.L_x_4023:
[----:B------:R-:W-:-:S07]  /*ab40*/  SHF.L.U32 R5, R18, 0x1f, RZ ;  /* 0x0000001f12057819 */ /* 0x000fce00000006ff */
.L_x_4060:
[----:B-1----:R1:W2:Y:S02]  /*ab50*/  SYNCS.PHASECHK.TRANS64.TRYWAIT P1, [R20+URZ+0x38820], R5 ;  /* 0x03882005140075a7 */ /* 0x0022a4000802017f */
[----:B--2---:R-:W-:Y:S05]  /*ab60*/  @!P1 NANOSLEEP.SYNCS 0x989680 ;  /* 0x009896800000995d */ /* 0x004fea0003900000 */
[----:B------:R-:W2:Y:S02]  /*ab70*/  @!P1 SYNCS.PHASECHK.TRANS64 P1, [R20+URZ+0x38820], R5 ;  /* 0x03882005140095a7 */ /* 0x000ea4000802007f */
[----:B--2---:R-:W-:Y:S05]  /*ab80*/  @!P1 BRA `(.L_x_4060) ;  /* 0xfffffffc00f09947 */ /* 0x004fea000383ffff */
[----:B------:R-:W-:Y:S05]  /*ab90*/  BRA `(.L_x_4061) ;  /* 0xffffffec00747947 */ /* 0x000fea000383ffff */
.L_x_4026:
[----:B---3--:R3:W4:Y:S02]  /*aba0*/  SYNCS.PHASECHK.TRANS64.TRYWAIT P1, [R20+URZ+0x38840], R9 ;  /* 0x03884009140075a7 */ /* 0x008724000802017f */
[----:B----4-:R-:W-:Y:S05]  /*abb0*/  @!P1 NANOSLEEP.SYNCS 0x989680 ;  /* 0x009896800000995d */ /* 0x010fea0003900000 */
[----:B------:R-:W4:Y:S02]  /*abc0*/  @!P1 SYNCS.PHASECHK.TRANS64 P1, [R20+URZ+0x38840], R9 ;  /* 0x03884009140095a7 */ /* 0x000f24000802007f */
[----:B----4-:R-:W-:Y:S05]  /*abd0*/  @!P1 BRA `(.L_x_4026) ;  /* 0xfffffffc00f09947 */ /* 0x010fea000383ffff */
[----:B------:R-:W-:Y:S05]  /*abe0*/  BRA `(.L_x_4062) ;  /* 0xffffffec00fc7947 */ /* 0x000fea000383ffff */
.L_x_4028:
[----:B-1----:R1:W2:Y:S02]  /*abf0*/  SYNCS.PHASECHK.TRANS64.TRYWAIT P1, [R20+URZ+0x38828], R9 ;  /* 0x03882809140075a7 */ /* 0x0022a4000802017f */
[----:B--2---:R-:W-:Y:S05]  /*ac00*/  @!P1 NANOSLEEP.SYNCS 0x989680 ;  /* 0x009896800000995d */ /* 0x004fea0003900000 */
[----:B------:R-:W2:Y:S02]  /*ac10*/  @!P1 SYNCS.PHASECHK.TRANS64 P1, [R20+URZ+0x38828], R9 ;  /* 0x03882809140095a7 */ /* 0x000ea4000802007f */
[----:B--2---:R-:W-:Y:S05]  /*ac20*/  @!P1 BRA `(.L_x_4028) ;  /* 0xfffffffc00f09947 */ /* 0x004fea000383ffff */
[----:B------:R-:W-:Y:S05]  /*ac30*/  BRA `(.L_x_4063) ;  /* 0xfffffff000847947 */ /* 0x000fea000383ffff */
.L_x_4030:
[----:B----4-:R4:W1:Y:S02]  /*ac40*/  SYNCS.PHASECHK.TRANS64.TRYWAIT P0, [R4+URZ+0x38840], R3 ;  /* 0x03884003040075a7 */ /* 0x010864000800017f */
[----:B-1----:R-:W-:Y:S05]  /*ac50*/  @!P0 NANOSLEEP.SYNCS 0x989680 ;  /* 0x009896800000895d */ /* 0x002fea0003900000 */
[----:B------:R-:W1:Y:S02]  /*ac60*/  @!P0 SYNCS.PHASECHK.TRANS64 P0, [R4+URZ+0x38840], R3 ;  /* 0x03884003040085a7 */ /* 0x000e64000800007f */
[----:B-1----:R-:W-:Y:S05]  /*ac70*/  @!P0 BRA `(.L_x_4030) ;  /* 0xfffffffc00f08947 */ /* 0x002fea000383ffff */
[----:B------:R-:W-:Y:S05]  /*ac80*/  BRA `(.L_x_4064) ;  /* 0xfffffff4000c7947 */ /* 0x000fea000383ffff */
.L_x_4032:
[----:B------:R-:W-:Y:S01]  /*ac90*/  BSSY B0, `(.L_x_4065) ;  /* 0x0000006000007945 */ /* 0x000fe20003800000 */
[----:B------:R-:W-:-:S07]  /*aca0*/  IMAD.MOV.U32 R15, RZ, RZ, -0x1 ;  /* 0xffffffffff0f7424 */ /* 0x000fce00078e00ff */
[----:B------:R-:W-:Y:S05]  /*acb0*/  WARPSYNC.COLLECTIVE R15, `(.L_x_4066) ;  /* 0x000000000f0c7348 */ /* 0x000fea0003c00000 */
[----:B------:R-:W-:Y:S02]  /*acc0*/  ELECT P6, UR62, PT ;  /* 0x00000000003e782f */ /* 0x000fe400038c0000 */
[----:B------:R-:W-:Y:S01]  /*acd0*/  MOV R14, UR62 ;  /* 0x0000003e000e7c02 */ /* 0x000fe20008000f00 */
[----:B------:R-:W-:Y:S10]  /*ace0*/  ENDCOLLECTIVE ;  /* 0x000000000000791b */ /* 0x000ff40003800000 */
.L_x_4066:
[----:B------:R-:W-:Y:S05]  /*acf0*/  BSYNC B0 ;  /* 0x0000000000007941 */ /* 0x000fea0003800000 */
.L_x_4065:
[----:B------:R-:W-:Y:S01]  /*ad00*/  PLOP3.LUT P0, PT, P6, PT, PT, 0x80, 0x0 ;  /* 0x000000000000781c */ /* 0x000fe2000370f070 */
[----:B------:R-:W-:-:S12]  /*ad10*/  BRA `(.L_x_4067) ;  /* 0xfffffff400b47947 */ /* 0x000fd8000383ffff */
.L_x_4034:
[----:B-1----:R1:W2:Y:S02]  /*ad20*/  SYNCS.PHASECHK.TRANS64.TRYWAIT P1, [R7+URZ], R4 ;  /* 0x00000004070075a7 */ /* 0x0022a4000802017f */
[----:B--2---:R-:W-:Y:S05]  /*ad30*/  @!P1 NANOSLEEP.SYNCS 0x989680 ;  /* 0x009896800000995d */ /* 0x004fea0003900000 */
[----:B------:R-:W2:Y:S02]  /*ad40*/  @!P1 SYNCS.PHASECHK.TRANS64 P1, [R7+URZ], R4 ;  /* 0x00000004070095a7 */ /* 0x000ea4000802007f */
[----:B--2---:R-:W-:Y:S05]  /*ad50*/  @!P1 BRA `(.L_x_4034) ;  /* 0xfffffffc00f09947 */ /* 0x004fea000383ffff */
[----:B------:R-:W-:Y:S05]  /*ad60*/  BRA `(.L_x_4068) ;  /* 0xfffffff400f47947 */ /* 0x000fea000383ffff */
.L_x_4035:
[----:B--2---:R2:W3:Y:S02]  /*ad70*/  SYNCS.PHASECHK.TRANS64.TRYWAIT P1, [R3+URZ], R2 ;  /* 0x00000002030075a7 */ /* 0x0044e4000802017f */
[----:B---3--:R-:W-:Y:S05]  /*ad80*/  @!P1 NANOSLEEP.SYNCS 0x989680 ;  /* 0x009896800000995d */ /* 0x008fea0003900000 */
[----:B------:R-:W3:Y:S02]  /*ad90*/  @!P1 SYNCS.PHASECHK.TRANS64 P1, [R3+URZ], R2 ;  /* 0x00000002030095a7 */ /* 0x000ee4000802007f */
[----:B---3--:R-:W-:Y:S05]  /*ada0*/  @!P1 BRA `(.L_x_4035) ;  /* 0xfffffffc00f09947 */ /* 0x008fea000383ffff */
[----:B------:R-:W-:Y:S05]  /*adb0*/  BRA `(.L_x_4069) ;  /* 0xfffffff400e87947 */ /* 0x000fea000383ffff */
.L_x_4037:
[----:B--2---:R2:W3:Y:S02]  /*adc0*/  SYNCS.PHASECHK.TRANS64.TRYWAIT P0, [R5+URZ], R4 ;  /* 0x00000004050075a7 */ /* 0x0044e4000800017f */
[----:B---3--:R-:W-:Y:S05]  /*add0*/  @!P0 NANOSLEEP.SYNCS 0x989680 ;  /* 0x009896800000895d */ /* 0x008fea0003900000 */
[----:B------:R-:W3:Y:S02]  /*ade0*/  @!P0 SYNCS.PHASECHK.TRANS64 P0, [R5+URZ], R4 ;  /* 0x00000004050085a7 */ /* 0x000ee4000800007f */
[----:B---3--:R-:W-:Y:S05]  /*adf0*/  @!P0 BRA `(.L_x_4037) ;  /* 0xfffffffc00f08947 */ /* 0x008fea000383ffff */
[----:B------:R-:W-:Y:S05]  /*ae00*/  BRA `(.L_x_4070) ;  /* 0xfffffff400ec7947 */ /* 0x000fea000383ffff */
.L_x_4071:
        /* <DEDUP_REMOVED lines=15> */
.L_x_7317:


//--------------------- .text._ZN7cutlass13device_kernelIN5flash22FlashAttnBwdPreprocessIN4cute5tupleIJNS3_1CILi80EEENS5_ILi128EEEEEENS_10bfloat16_tEfNS_4arch4Sm90ELb1ELb0EEEEEvNT_6ParamsE --------------------------
	.section	.text._ZN7cutlass13device_kernelIN5flash22FlashAttnBwdPreprocessIN4cute5tupleIJNS3_1CILi80EEENS5_ILi128EEEEEENS_10bfloat16_tEfNS_4arch4Sm90ELb1ELb0EEEEEvNT_6ParamsE,"ax",@progbits
	.align	128
.text._ZN7cutlass13device_kernelIN5flash22FlashAttnBwdPreprocessIN4cute5tupleIJNS3_1CILi80EEENS5_ILi128EEEEEENS_10bfloat16_tEfNS_4arch4Sm90ELb1ELb0EEEEEvNT_6ParamsE:
        .type           _ZN7cutlass13device_kernelIN5flash22FlashAttnBwdPreprocessIN4cute5tupleIJNS3_1CILi80EEENS5_ILi128EEEEEENS_10bfloat16_tEfNS_4arch4Sm90ELb1ELb0EEEEEvNT_6ParamsE,@function
        .size           _ZN7cutlass13device_kernelIN5flash22FlashAttnBwdPreprocessIN4cute5tupleIJNS3_1CILi80EEENS5_ILi128EEEEEENS_10bfloat16_tEfNS_4arch4Sm90ELb1ELb0EEEEEvNT_6ParamsE,(.L_x_7318 - _ZN7cutlass13device_kernelIN5flash22FlashAttnBwdPreprocessIN4cute5tupleIJNS3_1CILi80EEENS5_ILi128EEEEEENS_10bfloat16_tEfNS_4arch4Sm90ELb1ELb0EEEEEvNT_6ParamsE)
        .other          _ZN7cutlass13device_kernelIN5flash22FlashAttnBwdPreprocessIN4cute5tupleIJNS3_1CILi80EEENS5_ILi128EEEEEENS_10bfloat16_tEfNS_4arch4Sm90ELb1ELb0EEEEEvNT_6ParamsE,@"STO_CUDA_ENTRY STV_DEFAULT"
_ZN7cutlass13device_kernelIN5flash22FlashAttnBwdPreprocessIN4cute5tupleIJNS3_1CILi80EEENS5_ILi128EEEEEENS_10bfloat16_tEfNS_4arch4Sm90ELb1ELb0EEEEEvNT_6ParamsE:
[----:B------:R-:W-:Y:S01]  /*0000*/  LDC R1, c[0x0][0x28] ;  /* 0x00000a00ff017b82 */ /* 0x000fe20000000800 */
[----:B------:R-:W0:Y:S07]  /*0010*/  S2R R0, SR_TID.X ;  /* 0x0000000000007919 */ /* 0x000e2e0000002100 */
[----:B------:R-:W1:Y:S01]  /*0020*/  LDC R7, c[0x0][0x218] ;  /* 0x00008600ff077b82 */ /* 0x000e620000000800 */
[----:B------:R-:W-:Y:S01]  /*0030*/  ULDC.64 UR4, c[0x0][0x208] ;  /* 0x0000820000047ab9 */ /* 0x000fe20000000a00 */
[----:B------:R-:W-:Y:S01]  /*0040*/  BSSY B0, `(.L_x_4072) ;  /* 0x0000027000007945 */ /* 0x000fe20003800000 */
[----:B------:R-:W1:Y:S05]  /*0050*/  S2R R2, SR_CTAID.X ;  /* 0x0000000000027919 */ /* 0x000e6a0000002500 */
[----:B------:R-:W2:Y:S08]  /*0060*/  S2UR UR6, SR_CTAID.Y ;  /* 0x00000000000679c3 */ /* 0x000eb00000002600 */
[----:B------:R-:W3:Y:S08]  /*0070*/  S2UR UR7, SR_CTAID.Z ;  /* 0x00000000000779c3 */ /* 0x000ef00000002700 */
[----:B------:R-:W4:Y:S01]  /*0080*/  LDC.64 R16, c[0x0][0x230] ;  /* 0x00008c00ff107b82 */ /* 0x000f220000000a00 */
[----:B0-----:R-:W-:-:S07]  /*0090*/  SHF.R.S32.HI R3, RZ, 0x1f, R0 ;  /* 0x0000001fff037819 */ /* 0x001fce0000011400 */
[----:B------:R-:W0:Y:S01]  /*00a0*/  LDC.64 R20, c[0x0][0x238] ;  /* 0x00008e00ff147b82 */ /* 0x000e220000000a00 */
[----:B------:R-:W-:Y:S01]  /*00b0*/  ISETP.GT.AND P0, PT, R0, 0x4f, PT ;  /* 0x0000004f0000780c */ /* 0x000fe20003f04270 */
[----:B--2---:R-:W-:Y:S01]  /*00c0*/  USHF.R.S32.HI UR8, URZ, 0x1f, UR6 ;  /* 0x0000001f3f087899 */ /* 0x004fe20008011406 */
[----:B------:R-:W-:Y:S01]  /*00d0*/  LEA.HI R4, R3, R0, RZ, 0x4 ;  /* 0x0000000003047211 */ /* 0x000fe200078f20ff */
[----:B-1----:R-:W-:-:S03]  /*00e0*/  IMAD R3, R2, -0x50, R7 ;  /* 0xffffffb002037824 */ /* 0x002fc600078e0207 */
[----:B------:R-:W-:Y:S01]  /*00f0*/  LOP3.LUT R5, R4, 0xfffffff0, RZ, 0xc0, !PT ;  /* 0xfffffff004057812 */ /* 0x000fe200078ec0ff */
[----:B------:R-:W1:Y:S01]  /*0100*/  LDC.64 R8, c[0x0][0x250] ;  /* 0x00009400ff087b82 */ /* 0x000e620000000a00 */
[CC--:B------:R-:W-:Y:S01]  /*0110*/  ISETP.GE.OR P1, PT, R0.reuse, R3.reuse, P0 ;  /* 0x000000030000720c */ /* 0x0c0fe20000726670 */
[----:B---3--:R-:W-:Y:S01]  /*0120*/  USHF.R.S32.HI UR9, URZ, 0x1f, UR7 ;  /* 0x0000001f3f097899 */ /* 0x008fe20008011407 */
[----:B------:R-:W-:Y:S01]  /*0130*/  SHF.R.S32.HI R54, RZ, 0x4, R4 ;  /* 0x00000004ff367819 */ /* 0x000fe20000011404 */
[----:B------:R-:W-:Y:S02]  /*0140*/  IMAD.IADD R5, R0, 0x1, -R5 ;  /* 0x0000000100057824 */ /* 0x000fe400078e0a05 */
[----:B------:R-:W-:Y:S01]  /*0150*/  IMAD.MOV.U32 R4, RZ, RZ, 0x7f800000 ;  /* 0x7f800000ff047424 */ /* 0x000fe200078e00ff */
[----:B------:R-:W-:Y:S02]  /*0160*/  ISETP.GE.AND P3, PT, R54, R3, PT ;  /* 0x000000033600720c */ /* 0x000fe40003f66270 */
[----:B------:R-:W-:-:S05]  /*0170*/  SHF.L.U32 R22, R5, 0x3, RZ ;  /* 0x0000000305167819 */ /* 0x000fca00000006ff */
[----:B------:R-:W-:Y:S06]  /*0180*/  @P1 BRA `(.L_x_4073) ;  /* 0x0000000000481947 */ /* 0x000fec0003800000 */
[----:B------:R-:W2:Y:S01]  /*0190*/  LDC.64 R12, c[0x0][0x290] ;  /* 0x0000a400ff0c7b82 */ /* 0x000ea20000000a00 */
[----:B------:R-:W-:Y:S01]  /*01a0*/  IMAD R11, R2, 0x50, RZ ;  /* 0x00000050020b7824 */ /* 0x000fe200078e02ff */
[----:B------:R-:W-:Y:S01]  /*01b0*/  SHF.R.S32.HI R4, RZ, 0x1f, R0 ;  /* 0x0000001fff047819 */ /* 0x000fe20000011400 */
[----:B------:R-:W-:-:S03]  /*01c0*/  ULDC.64 UR10, c[0x0][0x288] ;  /* 0x0000a200000a7ab9 */ /* 0x000fc60000000a00 */
[C---:B------:R-:W-:Y:S02]  /*01d0*/  IADD3 R10, P1, R11.reuse, R0, RZ ;  /* 0x000000000b0a7210 */ /* 0x040fe40007f3e0ff */
[----:B------:R-:W3:Y:S02]  /*01e0*/  LDC.64 R14, c[0x0][0x298] ;  /* 0x0000a600ff0e7b82 */ /* 0x000ee40000000a00 */
[----:B------:R-:W-:Y:S01]  /*01f0*/  LEA.HI.X.SX32 R11, R11, R4, 0x1, P1 ;  /* 0x000000040b0b7211 */ /* 0x000fe200008f0eff */
[C---:B--2---:R-:W-:Y:S02]  /*0200*/  IMAD R6, R12.reuse, UR8, RZ ;  /* 0x000000080c067c24 */ /* 0x044fe4000f8e02ff */
[----:B------:R-:W-:-:S04]  /*0210*/  IMAD.WIDE.U32 R10, R12, UR6, R10 ;  /* 0x000000060c0a7c25 */ /* 0x000fc8000f8e000a */
[----:B------:R-:W-:Y:S02]  /*0220*/  IMAD R13, R13, UR6, R6 ;  /* 0x000000060d0d7c24 */ /* 0x000fe4000f8e0206 */
[C---:B---3--:R-:W-:Y:S02]  /*0230*/  IMAD R4, R14.reuse, UR9, RZ ;  /* 0x000000090e047c24 */ /* 0x048fe4000f8e02ff */
[----:B------:R-:W-:Y:S02]  /*0240*/  IMAD.IADD R11, R11, 0x1, R13 ;  /* 0x000000010b0b7824 */ /* 0x000fe400078e020d */
[----:B------:R-:W-:Y:S02]  /*0250*/  IMAD R13, R15, UR7, R4 ;  /* 0x000000070f0d7c24 */ /* 0x000fe4000f8e0204 */
[----:B------:R-:W-:-:S05]  /*0260*/  IMAD.WIDE.U32 R10, R14, UR7, R10 ;  /* 0x000000070e0a7c25 */ /* 0x000fca000f8e000a */
[----:B------:R-:W-:Y:S02]  /*0270*/  IADD3 R11, R11, R13, RZ ;  /* 0x0000000d0b0b7210 */ /* 0x000fe40007ffe0ff */
[----:B------:R-:W-:-:S04]  /*0280*/  LEA R12, P1, R10, UR10, 0x2 ;  /* 0x0000000a0a0c7c11 */ /* 0x000fc8000f8210ff */
[----:B------:R-:W-:-:S05]  /*0290*/  LEA.HI.X R13, R10, UR11, R11, 0x2, P1 ;  /* 0x0000000b0a0d7c11 */ /* 0x000fca00088f140b */
[----:B------:R2:W5:Y:S04]  /*02a0*/  LDG.E R4, desc[UR4][R12.64] ;  /* 0x000000040c047981 */ /* 0x000568000c1e1900 */
.L_x_4073:
[----:B------:R-:W-:Y:S05]  /*02b0*/  BSYNC B0 ;  /* 0x0000000000007941 */ /* 0x000fea0003800000 */
.L_x_4072:
[----:B------:R-:W-:Y:S01]  /*02c0*/  ULDC UR10, c[0x0][0x21c] ;  /* 0x00008700000a7ab9 */ /* 0x000fe20000000800 */
[----:B------:R-:W3:Y:S01]  /*02d0*/  LDC.64 R18, c[0x0][0x258] ;  /* 0x00009600ff127b82 */ /* 0x000ee20000000a00 */
[----:B------:R-:W-:Y:S01]  /*02e0*/  ISETP.LT.AND P2, PT, R22, UR10, !P3 ;  /* 0x0000000a16007c0c */ /* 0x000fe2000df41270 */
[----:B----4-:R-:W-:Y:S01]  /*02f0*/  IMAD R6, R16, UR8, RZ ;  /* 0x0000000810067c24 */ /* 0x010fe2000f8e02ff */
[----:B------:R-:W-:Y:S02]  /*0300*/  SHF.R.S32.HI R23, RZ, 0x1f, R22 ;  /* 0x0000001fff177819 */ /* 0x000fe40000011416 */
[----:B------:R-:W-:Y:S01]  /*0310*/  SHF.R.S32.HI R55, RZ, 0x1f, R54 ;  /* 0x0000001fff377819 */ /* 0x000fe20000011436 */
[----:B------:R-:W-:Y:S01]  /*0320*/  IMAD R11, R17, UR6, R6 ;  /* 0x00000006110b7c24 */ /* 0x000fe2000f8e0206 */
[----:B------:R-:W-:Y:S01]  /*0330*/  ISETP.GE.AND P1, PT, R22, UR10, PT ;  /* 0x0000000a16007c0c */ /* 0x000fe2000bf26270 */
[----:B--2---:R-:W-:-:S04]  /*0340*/  IMAD.WIDE.U32 R12, R16, UR6, R22 ;  /* 0x00000006100c7c25 */ /* 0x004fc8000f8e0016 */
[----:B0-----:R-:W-:Y:S02]  /*0350*/  IMAD R6, R20, UR9, RZ ;  /* 0x0000000914067c24 */ /* 0x001fe4000f8e02ff */
[----:B------:R-:W0:Y:S01]  /*0360*/  @P2 LDC.64 R14, c[0x0][0x228] ;  /* 0x00008a00ff0e2b82 */ /* 0x000e220000000a00 */
[----:B------:R-:W-:Y:S02]  /*0370*/  IMAD.IADD R13, R13, 0x1, R11 ;  /* 0x000000010d0d7824 */ /* 0x000fe400078e020b */
[----:B-1----:R-:W-:Y:S02]  /*0380*/  IMAD R16, R8, UR8, RZ ;  /* 0x0000000808107c24 */ /* 0x002fe4000f8e02ff */
[----:B------:R-:W-:Y:S01]  /*0390*/  IMAD R17, R21, UR7, R6 ;  /* 0x0000000715117c24 */ /* 0x000fe2000f8e0206 */
[----:B------:R-:W-:Y:S01]  /*03a0*/  IADD3 R6, R54, 0x10, RZ ;  /* 0x0000001036067810 */ /* 0x000fe20007ffe0ff */
[----:B------:R-:W-:Y:S01]  /*03b0*/  IMAD.WIDE.U32 R20, R20, UR7, R12 ;  /* 0x0000000714147c25 */ /* 0x000fe2000f8e000c */
[----:B------:R-:W1:Y:S02]  /*03c0*/  @P2 LDC.64 R10, c[0x0][0x248] ;  /* 0x00009200ff0a2b82 */ /* 0x000e640000000a00 */
[----:B------:R-:W-:Y:S01]  /*03d0*/  ISETP.LT.AND P4, PT, R6, R3, !P1 ;  /* 0x000000030600720c */ /* 0x000fe20004f81270 */
[----:B------:R-:W-:-:S02]  /*03e0*/  IMAD R13, R9, UR6, R16 ;  /* 0x00000006090d7c24 */ /* 0x000fc4000f8e0210 */
[----:B------:R-:W-:-:S03]  /*03f0*/  IMAD.WIDE.U32 R8, R8, UR6, R22 ;  /* 0x0000000608087c25 */ /* 0x000fc6000f8e0016 */
[----:B------:R-:W2:Y:S01]  /*0400*/  @P2 LDC.64 R30, c[0x0][0x210] ;  /* 0x00008400ff1e2b82 */ /* 0x000ea20000000a00 */
[----:B---3--:R-:W-:Y:S02]  /*0410*/  IMAD R16, R18, UR9, RZ ;  /* 0x0000000912107c24 */ /* 0x008fe4000f8e02ff */
[----:B------:R-:W-:Y:S02]  /*0420*/  IMAD.IADD R9, R9, 0x1, R13 ;  /* 0x0000000109097824 */ /* 0x000fe400078e020d */
[----:B------:R-:W-:-:S03]  /*0430*/  IMAD.WIDE R48, R2, 0x50, R54 ;  /* 0x0000005002307825 */ /* 0x000fc600078e0236 */
[----:B------:R-:W3:Y:S01]  /*0440*/  @P2 LDC.64 R12, c[0x0][0x240] ;  /* 0x00009000ff0c2b82 */ /* 0x000ee20000000a00 */
[----:B------:R-:W-:Y:S02]  /*0450*/  IMAD R19, R19, UR7, R16 ;  /* 0x0000000713137c24 */ /* 0x000fe4000f8e0210 */
[----:B------:R-:W-:Y:S01]  /*0460*/  IMAD.WIDE.U32 R40, R18, UR7, R8 ;  /* 0x0000000712287c25 */ /* 0x000fe2000f8e0008 */
[----:B------:R-:W-:Y:S02]  /*0470*/  IADD3 R9, R21, R17, RZ ;  /* 0x0000001115097210 */ /* 0x000fe40007ffe0ff */
[----:B------:R-:W-:Y:S01]  /*0480*/  @P2 MOV R8, R20 ;  /* 0x0000001400082202 */ /* 0x000fe20000000f00 */
[----:B0-----:R-:W-:Y:S01]  /*0490*/  @P2 IMAD R16, R49, R14, RZ ;  /* 0x0000000e31102224 */ /* 0x001fe200078e02ff */
[----:B------:R-:W0:Y:S01]  /*04a0*/  @P4 LDC.64 R24, c[0x0][0x228] ;  /* 0x00008a00ff184b82 */ /* 0x000e220000000a00 */
[----:B------:R-:W-:Y:S02]  /*04b0*/  IMAD.IADD R41, R41, 0x1, R19 ;  /* 0x0000000129297824 */ /* 0x000fe400078e0213 */
[----:B------:R-:W-:-:S02]  /*04c0*/  @P2 IMAD R17, R48, R15, R16 ;  /* 0x0000000f30112224 */ /* 0x000fc400078e0210 */
[----:B------:R-:W-:Y:S01]  /*04d0*/  @P2 IMAD.WIDE.U32 R14, R48, R14, R8 ;  /* 0x0000000e300e2225 */ /* 0x000fe200078e0008 */
[----:B------:R-:W-:Y:S02]  /*04e0*/  IADD3 R8, R54, 0x20, RZ ;  /* 0x0000002036087810 */ /* 0x000fe40007ffe0ff */
[----:B------:R-:W4:Y:S01]  /*04f0*/  @P4 LDC.64 R28, c[0x0][0x248] ;  /* 0x00009200ff1c4b82 */ /* 0x000f220000000a00 */
[----:B------:R-:W-:Y:S01]  /*0500*/  @P2 IMAD.IADD R15, R15, 0x1, R17 ;  /* 0x000000010f0f2824 */ /* 0x000fe200078e0211 */
[----:B--2---:R-:W-:Y:S01]  /*0510*/  @P2 LEA R30, P5, R14, R30, 0x1 ;  /* 0x0000001e0e1e2211 */ /* 0x004fe200078a08ff */
[----:B-1----:R-:W-:-:S03]  /*0520*/  @P2 IMAD R16, R49, R10, RZ ;  /* 0x0000000a31102224 */ /* 0x002fc600078e02ff */
[----:B------:R-:W-:Y:S01]  /*0530*/  @P2 LEA.HI.X R31, R14, R31, R15, 0x1, P5 ;  /* 0x0000001f0e1f2211 */ /* 0x000fe200028f0c0f */
[----:B------:R-:W-:Y:S01]  /*0540*/  @P2 IMAD R19, R48, R11, R16 ;  /* 0x0000000b30132224 */ /* 0x000fe200078e0210 */
[----:B------:R-:W-:Y:S01]  /*0550*/  ISETP.LT.AND P5, PT, R8, R3, !P1 ;  /* 0x000000030800720c */ /* 0x000fe20004fa1270 */
[----:B------:R-:W-:Y:S01]  /*0560*/  @P2 IMAD.WIDE.U32 R10, R48, R10, R40 ;  /* 0x0000000a300a2225 */ /* 0x000fe200078e0028 */
[----:B------:R-:W-:Y:S02]  /*0570*/  CS2R R14, SRZ ;  /* 0x00000000000e7805 */ /* 0x000fe4000001ff00 */
[----:B------:R-:W-:Y:S01]  /*0580*/  CS2R R16, SRZ ;  /* 0x0000000000107805 */ /* 0x000fe2000001ff00 */
[----:B------:R-:W1:Y:S01]  /*0590*/  @P4 LDC.64 R32, c[0x0][0x210] ;  /* 0x00008400ff204b82 */ /* 0x000e620000000a00 */
[----:B------:R-:W-:Y:S01]  /*05a0*/  @P2 IMAD.IADD R11, R11, 0x1, R19 ;  /* 0x000000010b0b2824 */ /* 0x000fe200078e0213 */
[----:B---3--:R-:W-:Y:S02]  /*05b0*/  @P2 LEA R36, P6, R10, R12, 0x1 ;  /* 0x0000000c0a242211 */ /* 0x008fe400078c08ff */
[----:B------:R-:W-:-:S02]  /*05c0*/  CS2R R18, SRZ ;  /* 0x0000000000127805 */ /* 0x000fc4000001ff00 */
[----:B------:R-:W-:Y:S02]  /*05d0*/  @P2 LEA.HI.X R37, R10, R13, R11, 0x1, P6 ;  /* 0x0000000d0a252211 */ /* 0x000fe400030f0c0b */
[----:B------:R-:W-:Y:S02]  /*05e0*/  CS2R R12, SRZ ;  /* 0x00000000000c7805 */ /* 0x000fe4000001ff00 */
[C---:B------:R-:W-:Y:S01]  /*05f0*/  @P4 IADD3 R23, P6, R48.reuse, 0x10, RZ ;  /* 0x0000001030174810 */ /* 0x040fe20007fde0ff */
[----:B------:R-:W2:Y:S01]  /*0600*/  @P5 LDC.64 R26, c[0x0][0x228] ;  /* 0x00008a00ff1a5b82 */ /* 0x000ea20000000a00 */
[----:B------:R-:W3:Y:S02]  /*0610*/  @P2 LDG.E.128 R16, desc[UR4][R36.64] ;  /* 0x0000000424102981 */ /* 0x000ee4000c1e1d00 */
[----:B------:R-:W-:Y:S02]  /*0620*/  @P4 IADD3.X R11, RZ, R49, RZ, P6, !PT ;  /* 0x00000031ff0b4210 */ /* 0x000fe400037fe4ff */
[----:B------:R4:W3:Y:S01]  /*0630*/  @P2 LDG.E.128 R12, desc[UR4][R30.64] ;  /* 0x000000041e0c2981 */ /* 0x0008e2000c1e1d00 */
[----:B------:R-:W-:-:S02]  /*0640*/  @P4 IADD3 R45, P2, R48, 0x10, RZ ;  /* 0x00000010302d4810 */ /* 0x000fc40007f5e0ff */
[----:B0-----:R-:W-:Y:S01]  /*0650*/  @P4 IMAD R10, R11, R24, RZ ;  /* 0x000000180b0a4224 */ /* 0x001fe200078e02ff */
[----:B------:R-:W0:Y:S01]  /*0660*/  @P4 LDC.64 R34, c[0x0][0x240] ;  /* 0x00009000ff224b82 */ /* 0x000e220000000a00 */
[----:B------:R-:W-:Y:S02]  /*0670*/  @P4 IADD3.X R21, RZ, R49, RZ, P2, !PT ;  /* 0x00000031ff154210 */ /* 0x000fe400017fe4ff */
[----:B------:R-:W-:Y:S02]  /*0680*/  @P4 IMAD R43, R23, R25, R10 ;  /* 0x00000019172b4224 */ /* 0x000fe400078e020a */
[----:B------:R-:W-:-:S03]  /*0690*/  VIADD R10, R54, 0x40 ;  /* 0x00000040360a7836 */ /* 0x000fc60000000000 */
[----:B------:R-:W0:Y:S01]  /*06a0*/  @P5 LDC.64 R64, c[0x0][0x210] ;  /* 0x00008400ff405b82 */ /* 0x000e220000000a00 */
[----:B----4-:R-:W-:Y:S01]  /*06b0*/  @P4 IMAD R30, R21, R28, RZ ;  /* 0x0000001c151e4224 */ /* 0x010fe200078e02ff */
[----:B------:R-:W-:Y:S01]  /*06c0*/  @P5 IADD3 R39, P6, R48, 0x20, RZ ;  /* 0x0000002030275810 */ /* 0x000fe20007fde0ff */
[----:B------:R-:W-:Y:S01]  /*06d0*/  @P4 IMAD.MOV.U32 R21, RZ, RZ, R9 ;  /* 0x000000ffff154224 */ /* 0x000fe200078e0009 */
[----:B------:R-:W-:Y:S01]  /*06e0*/  ISETP.GE.AND P2, PT, R10, R3, PT ;  /* 0x000000030a00720c */ /* 0x000fe20003f46270 */
[----:B------:R-:W-:Y:S01]  /*06f0*/  VIADD R52, R54, 0x30 ;  /* 0x0000003036347836 */ /* 0x000fe20000000000 */
[----:B------:R-:W-:Y:S01]  /*0700*/  @P5 IADD3.X R11, RZ, R49, RZ, P6, !PT ;  /* 0x00000031ff0b5210 */ /* 0x000fe200037fe4ff */
[----:B------:R-:W-:Y:S01]  /*0710*/  @P4 IMAD.WIDE.U32 R24, R23, R24, R20 ;  /* 0x0000001817184225 */ /* 0x000fe200078e0014 */
[----:B------:R-:W-:Y:S01]  /*0720*/  ISETP.GE.OR P2, PT, R22, UR10, P2 ;  /* 0x0000000a16007c0c */ /* 0x000fe20009746670 */
[----:B------:R-:W4:Y:S01]  /*0730*/  @P5 LDC.64 R50, c[0x0][0x240] ;  /* 0x00009000ff325b82 */ /* 0x000f220000000a00 */
[----:B------:R-:W-:Y:S01]  /*0740*/  @P4 MOV R23, R41 ;  /* 0x0000002900174202 */ /* 0x000fe20000000f00 */
[----:B------:R-:W-:Y:S01]  /*0750*/  @P4 IMAD.MOV.U32 R22, RZ, RZ, R40 ;  /* 0x000000ffff164224 */ /* 0x000fe200078e0028 */
[----:B------:R-:W-:Y:S01]  /*0760*/  ISETP.LT.AND P1, PT, R52, R3, !P1 ;  /* 0x000000033400720c */ /* 0x000fe20004f21270 */
[----:B------:R-:W-:Y:S01]  /*0770*/  @P4 IMAD R29, R45, R29, R30 ;  /* 0x0000001d2d1d4224 */ /* 0x000fe200078e021e */
[----:B-1----:R-:W-:Y:S01]  /*0780*/  @P4 LEA R32, P6, R24, R32, 0x1 ;  /* 0x0000002018204211 */ /* 0x002fe200078c08ff */
[----:B--2---:R-:W-:Y:S01]  /*0790*/  @P5 IMAD R30, R11, R26, RZ ;  /* 0x0000001a0b1e5224 */ /* 0x004fe200078e02ff */
[----:B------:R-:W-:Y:S01]  /*07a0*/  @P4 IADD3 R11, R25, R43, RZ ;  /* 0x0000002b190b4210 */ /* 0x000fe20007ffe0ff */
[----:B------:R-:W-:-:S04]  /*07b0*/  @P4 IMAD.WIDE.U32 R22, R45, R28, R22 ;  /* 0x0000001c2d164225 */ /* 0x000fc800078e0016 */
[----:B------:R-:W-:Y:S01]  /*07c0*/  @P5 IMAD.MOV.U32 R21, RZ, RZ, R9 ;  /* 0x000000ffff155224 */ /* 0x000fe200078e0009 */
[----:B------:R-:W-:Y:S01]  /*07d0*/  @P4 LEA.HI.X R33, R24, R33, R11, 0x1, P6 ;  /* 0x0000002118214211 */ /* 0x000fe200030f0c0b */
[----:B------:R-:W-:Y:S01]  /*07e0*/  @P5 IMAD R25, R39, R27, R30 ;  /* 0x0000001b27195224 */ /* 0x000fe200078e021e */
[----:B------:R-:W-:Y:S01]  /*07f0*/  @P4 IADD3 R11, R23, R29, RZ ;  /* 0x0000001d170b4210 */ /* 0x000fe20007ffe0ff */
[----:B------:R-:W-:Y:S01]  /*0800*/  @P5 IMAD.WIDE.U32 R26, R39, R26, R20 ;  /* 0x0000001a271a5225 */ /* 0x000fe200078e0014 */
[C---:B0-----:R-:W-:Y:S01]  /*0810*/  @P4 LEA R34, P6, R22.reuse, R34, 0x1 ;  /* 0x0000002216224211 */ /* 0x041fe200078c08ff */
[----:B------:R-:W0:Y:S03]  /*0820*/  @P5 LDC.64 R28, c[0x0][0x248] ;  /* 0x00009200ff1c5b82 */ /* 0x000e260000000a00 */
[----:B------:R-:W-:Y:S01]  /*0830*/  @P4 LEA.HI.X R35, R22, R35, R11, 0x1, P6 ;  /* 0x0000002316234211 */ /* 0x000fe200030f0c0b */
[----:B------:R-:W-:Y:S01]  /*0840*/  @P5 IMAD.IADD R11, R27, 0x1, R25 ;  /* 0x000000011b0b5824 */ /* 0x000fe200078e0219 */
[----:B------:R-:W-:-:S03]  /*0850*/  @P5 LEA R64, P6, R26, R64, 0x1 ;  /* 0x000000401a405211 */ /* 0x000fc600078c08ff */
[----:B------:R-:W1:Y:S01]  /*0860*/  @P1 LDC.64 R38, c[0x0][0x228] ;  /* 0x00008a00ff261b82 */ /* 0x000e620000000a00 */
[----:B------:R-:W-:Y:S02]  /*0870*/  @P5 LEA.HI.X R65, R26, R65, R11, 0x1, P6 ;  /* 0x000000411a415211 */ /* 0x000fe400030f0c0b */
[----:B------:R-:W-:-:S05]  /*0880*/  @P5 IADD3 R31, P6, R48, 0x20, RZ ;  /* 0x00000020301f5810 */ /* 0x000fca0007fde0ff */
[----:B------:R-:W2:Y:S01]  /*0890*/  @!P2 LDC.64 R66, c[0x0][0x228] ;  /* 0x00008a00ff42ab82 */ /* 0x000ea20000000a00 */
[----:B------:R-:W-:Y:S02]  /*08a0*/  @P5 IADD3.X R11, RZ, R49, RZ, P6, !PT ;  /* 0x00000031ff0b5210 */ /* 0x000fe400037fe4ff */
[----:B------:R-:W-:-:S05]  /*08b0*/  @P1 IADD3 R27, P6, R48, 0x30, RZ ;  /* 0x00000030301b1810 */ /* 0x000fca0007fde0ff */
[----:B------:R-:W-:Y:S01]  /*08c0*/  @P1 IMAD.X R23, RZ, RZ, R49, P6 ;  /* 0x000000ffff171224 */ /* 0x000fe200030e0631 */
[----:B------:R-:W-:Y:S01]  /*08d0*/  @!P2 IADD3 R25, P6, R48, 0x40, RZ ;  /* 0x000000403019a810 */ /* 0x000fe20007fde0ff */
[----:B0-----:R-:W-:Y:S01]  /*08e0*/  @P5 IMAD R22, R11, R28, RZ ;  /* 0x0000001c0b165224 */ /* 0x001fe200078e02ff */
[----:B------:R-:W0:Y:S02]  /*08f0*/  @P1 LDC.64 R36, c[0x0][0x248] ;  /* 0x00009200ff241b82 */ /* 0x000e240000000a00 */
[----:B------:R-:W-:Y:S01]  /*0900*/  @!P2 IADD3.X R11, RZ, R49, RZ, P6, !PT ;  /* 0x00000031ff0ba210 */ /* 0x000fe200037fe4ff */
[--C-:B------:R-:W-:Y:S02]  /*0910*/  @P1 IMAD.MOV.U32 R21, RZ, RZ, R9.reuse ;  /* 0x000000ffff151224 */ /* 0x100fe400078e0009 */
[----:B------:R-:W-:Y:S01]  /*0920*/  @!P2 IMAD.MOV.U32 R47, RZ, RZ, R9 ;  /* 0x000000ffff2fa224 */ /* 0x000fe200078e0009 */
[----:B------:R-:W-:Y:S01]  /*0930*/  @!P2 MOV R46, R20 ;  /* 0x00000014002ea202 */ /* 0x000fe20000000f00 */
[----:B------:R-:W-:Y:S01]  /*0940*/  @P5 IMAD R9, R31, R29, R22 ;  /* 0x0000001d1f095224 */ /* 0x000fe200078e0216 */
[----:B------:R-:W-:Y:S01]  /*0950*/  @P5 MOV R22, R40 ;  /* 0x0000002800165202 */ /* 0x000fe20000000f00 */
[----:B-1----:R-:W-:Y:S01]  /*0960*/  @P1 IMAD R24, R23, R38, RZ ;  /* 0x0000002617181224 */ /* 0x002fe200078e02ff */
[----:B------:R-:W1:Y:S01]  /*0970*/  @!P2 LDC.64 R56, c[0x0][0x210] ;  /* 0x00008400ff38ab82 */ /* 0x000e620000000a00 */
[----:B------:R-:W-:-:S02]  /*0980*/  @P5 IMAD.MOV.U32 R23, RZ, RZ, R41 ;  /* 0x000000ffff175224 */ /* 0x000fc400078e0029 */
[----:B--2---:R-:W-:Y:S02]  /*0990*/  @!P2 IMAD R26, R11, R66, RZ ;  /* 0x000000420b1aa224 */ /* 0x004fe400078e02ff */
[----:B------:R-:W-:Y:S02]  /*09a0*/  @P1 IMAD R11, R27, R39, R24 ;  /* 0x000000271b0b1224 */ /* 0x000fe400078e0218 */
[----:B------:R-:W-:Y:S01]  /*09b0*/  @P5 IMAD.WIDE.U32 R28, R31, R28, R22 ;  /* 0x0000001c1f1c5225 */ /* 0x000fe200078e0016 */
[----:B------:R-:W-:Y:S01]  /*09c0*/  CS2R R22, SRZ ;  /* 0x0000000000167805 */ /* 0x000fe2000001ff00 */
[----:B------:R-:W2:Y:S02]  /*09d0*/  @!P2 LDC.64 R42, c[0x0][0x248] ;  /* 0x00009200ff2aab82 */ /* 0x000ea40000000a00 */
[----:B------:R-:W-:Y:S01]  /*09e0*/  @P1 IMAD.WIDE.U32 R38, R27, R38, R20 ;  /* 0x000000261b261225 */ /* 0x000fe200078e0014 */
[----:B------:R-:W-:-:S03]  /*09f0*/  CS2R R20, SRZ ;  /* 0x0000000000147805 */ /* 0x000fc6000001ff00 */
[C---:B------:R-:W-:Y:S01]  /*0a00*/  @!P2 IMAD R67, R25.reuse, R67, R26 ;  /* 0x000000431943a224 */ /* 0x040fe200078e021a */
[----:B------:R-:W-:Y:S01]  /*0a10*/  CS2R R26, SRZ ;  /* 0x00000000001a7805 */ /* 0x000fe2000001ff00 */
[----:B------:R-:W-:Y:S01]  /*0a20*/  @!P2 IMAD.WIDE.U32 R46, R25, R66, R46 ;  /* 0x00000042192ea225 */ /* 0x000fe200078e002e */
[----:B------:R-:W-:Y:S01]  /*0a30*/  CS2R R24, SRZ ;  /* 0x0000000000187805 */ /* 0x000fe2000001ff00 */
[----:B------:R0:W3:Y:S01]  /*0a40*/  @P4 LDG.E.128 R20, desc[UR4][R32.64] ;  /* 0x0000000420144981 */ /* 0x0000e2000c1e1d00 */
[----:B------:R-:W-:Y:S01]  /*0a50*/  @P5 IADD3 R9, R29, R9, RZ ;  /* 0x000000091d095210 */ /* 0x000fe20007ffe0ff */
[----:B------:R-:W2:Y:S01]  /*0a60*/  @P1 LDC.64 R58, c[0x0][0x210] ;  /* 0x00008400ff3a1b82 */ /* 0x000ea20000000a00 */
[----:B----4-:R-:W-:Y:S02]  /*0a70*/  @P5 LEA R50, P6, R28, R50, 0x1 ;  /* 0x000000321c325211 */ /* 0x010fe400078c08ff */
[----:B------:R4:W3:Y:S01]  /*0a80*/  @P4 LDG.E.128 R24, desc[UR4][R34.64] ;  /* 0x0000000422184981 */ /* 0x0008e2000c1e1d00 */
[----:B------:R-:W-:-:S02]  /*0a90*/  @P1 IADD3 R63, P4, R48, 0x30, RZ ;  /* 0x00000030303f1810 */ /* 0x000fc40007f9e0ff */
[----:B------:R-:W-:Y:S02]  /*0aa0*/  @P5 LEA.HI.X R51, R28, R51, R9, 0x1, P6 ;  /* 0x000000331c335211 */ /* 0x000fe400030f0c09 */
[----:B------:R-:W2:Y:S01]  /*0ab0*/  @P1 LDC.64 R60, c[0x0][0x240] ;  /* 0x00009000ff3c1b82 */ /* 0x000ea20000000a00 */
[----:B------:R-:W-:Y:S01]  /*0ac0*/  @P1 IMAD.X R9, RZ, RZ, R49, P4 ;  /* 0x000000ffff091224 */ /* 0x000fe200020e0631 */
[----:B------:R-:W-:Y:S02]  /*0ad0*/  CS2R R28, SRZ ;  /* 0x00000000001c7805 */ /* 0x000fe4000001ff00 */
[----:B------:R-:W-:Y:S01]  /*0ae0*/  CS2R R30, SRZ ;  /* 0x00000000001e7805 */ /* 0x000fe2000001ff00 */
[----:B0-----:R-:W-:Y:S01]  /*0af0*/  @P1 IMAD R44, R9, R36, RZ ;  /* 0x00000024092c1224 */ /* 0x001fe200078e02ff */
[----:B------:R-:W-:Y:S02]  /*0b00*/  CS2R R32, SRZ ;  /* 0x0000000000207805 */ /* 0x000fe4000001ff00 */
[----:B----4-:R-:W-:Y:S01]  /*0b10*/  CS2R R34, SRZ ;  /* 0x0000000000227805 */ /* 0x010fe2000001ff00 */
[----:B------:R-:W-:Y:S01]  /*0b20*/  @P1 IMAD R53, R63, R37, R44 ;  /* 0x000000253f351224 */ /* 0x000fe200078e022c */
[----:B------:R-:W4:Y:S01]  /*0b30*/  @P5 LDG.E.128 R28, desc[UR4][R64.64] ;  /* 0x00000004401c5981 */ /* 0x000f22000c1e1d00 */
[----:B------:R-:W0:Y:S03]  /*0b40*/  @!P2 LDC.64 R44, c[0x0][0x240] ;  /* 0x00009000ff2cab82 */ /* 0x000e260000000a00 */
[----:B------:R0:W4:Y:S01]  /*0b50*/  @P5 LDG.E.128 R32, desc[UR4][R50.64] ;  /* 0x0000000432205981 */ /* 0x000122000c1e1d00 */
[----:B------:R-:W-:-:S02]  /*0b60*/  @!P2 IADD3 R9, P5, R48, 0x40, RZ ;  /* 0x000000403009a810 */ /* 0x000fc40007fbe0ff */
[----:B------:R-:W-:Y:S02]  /*0b70*/  @!P2 IADD3 R67, R47, R67, RZ ;  /* 0x000000432f43a210 */ /* 0x000fe40007ffe0ff */
[----:B-1----:R-:W-:Y:S01]  /*0b80*/  @!P2 LEA R56, P4, R46, R56, 0x1 ;  /* 0x000000382e38a211 */ /* 0x002fe200078808ff */
[----:B------:R-:W-:-:S03]  /*0b90*/  @!P2 IMAD.X R49, RZ, RZ, R49, P5 ;  /* 0x000000ffff31a224 */ /* 0x000fc600028e0631 */
[----:B------:R-:W-:Y:S01]  /*0ba0*/  @!P2 LEA.HI.X R57, R46, R57, R67, 0x1, P4 ;  /* 0x000000392e39a211 */ /* 0x000fe200020f0c43 */
[----:B--2---:R-:W-:Y:S02]  /*0bb0*/  @!P2 IMAD R46, R49, R42, RZ ;  /* 0x0000002a312ea224 */ /* 0x004fe400078e02ff */
[----:B------:R-:W-:Y:S01]  /*0bc0*/  @P1 IMAD.WIDE.U32 R36, R63, R36, R40 ;  /* 0x000000243f241225 */ /* 0x000fe200078e0028 */
[----:B------:R-:W-:Y:S02]  /*0bd0*/  @P1 IADD3 R11, R39, R11, RZ ;  /* 0x0000000b270b1210 */ /* 0x000fe40007ffe0ff */
[----:B------:R-:W-:Y:S01]  /*0be0*/  @P1 LEA R58, P4, R38, R58, 0x1 ;  /* 0x0000003a263a1211 */ /* 0x000fe200078808ff */
[C---:B------:R-:W-:Y:S02]  /*0bf0*/  @!P2 IMAD R43, R9.reuse, R43, R46 ;  /* 0x0000002b092ba224 */ /* 0x040fe400078e022e */
[----:B------:R-:W-:Y:S01]  /*0c00*/  @!P2 IMAD.WIDE.U32 R46, R9, R42, R40 ;  /* 0x0000002a092ea225 */ /* 0x000fe200078e0028 */
[----:B------:R-:W-:-:S03]  /*0c10*/  @P1 LEA R60, P5, R36, R60, 0x1 ;  /* 0x0000003c243c1211 */ /* 0x000fc600078a08ff */
[----:B------:R-:W-:Y:S01]  /*0c20*/  @P1 IMAD.IADD R53, R37, 0x1, R53 ;  /* 0x0000000125351824 */ /* 0x000fe200078e0235 */
[----:B------:R-:W-:Y:S02]  /*0c30*/  @P1 LEA.HI.X R59, R38, R59, R11, 0x1, P4 ;  /* 0x0000003b263b1211 */ /* 0x000fe400020f0c0b */
[----:B------:R-:W-:Y:S02]  /*0c40*/  @!P2 IADD3 R9, R47, R43, RZ ;  /* 0x0000002b2f09a210 */ /* 0x000fe40007ffe0ff */
[----:B0-----:R-:W-:Y:S02]  /*0c50*/  @!P2 LEA R62, P4, R46, R44, 0x1 ;  /* 0x0000002c2e3ea211 */ /* 0x001fe400078808ff */
[----:B------:R-:W-:Y:S02]  /*0c60*/  CS2R R38, SRZ ;  /* 0x0000000000267805 */ /* 0x000fe4000001ff00 */
[----:B------:R-:W-:Y:S02]  /*0c70*/  @P1 LEA.HI.X R61, R36, R61, R53, 0x1, P5 ;  /* 0x0000003d243d1211 */ /* 0x000fe400028f0c35 */
[----:B------:R-:W-:-:S02]  /*0c80*/  CS2R R36, SRZ ;  /* 0x0000000000247805 */ /* 0x000fc4000001ff00 */
[----:B------:R-:W-:Y:S02]  /*0c90*/  CS2R R40, SRZ ;  /* 0x0000000000287805 */ /* 0x000fe4000001ff00 */
[----:B------:R-:W-:Y:S02]  /*0ca0*/  CS2R R42, SRZ ;  /* 0x00000000002a7805 */ /* 0x000fe4000001ff00 */
[----:B------:R-:W-:Y:S02]  /*0cb0*/  @!P2 LEA.HI.X R63, R46, R45, R9, 0x1, P4 ;  /* 0x0000002d2e3fa211 */ /* 0x000fe400020f0c09 */
[----:B------:R-:W-:Y:S02]  /*0cc0*/  CS2R R44, SRZ ;  /* 0x00000000002c7805 */ /* 0x000fe4000001ff00 */
[----:B------:R-:W-:Y:S02]  /*0cd0*/  CS2R R46, SRZ ;  /* 0x00000000002e7805 */ /* 0x000fe4000001ff00 */
[----:B------:R-:W-:-:S02]  /*0ce0*/  CS2R R48, SRZ ;  /* 0x0000000000307805 */ /* 0x000fc4000001ff00 */
[----:B------:R-:W-:Y:S01]  /*0cf0*/  CS2R R50, SRZ ;  /* 0x0000000000327805 */ /* 0x000fe2000001ff00 */
[----:B------:R3:W2:Y:S04]  /*0d00*/  @P1 LDG.E.128 R36, desc[UR4][R58.64] ;  /* 0x000000043a241981 */ /* 0x0006a8000c1e1d00 */
[----:B------:R-:W2:Y:S04]  /*0d10*/  @P1 LDG.E.128 R40, desc[UR4][R60.64] ;  /* 0x000000043c281981 */ /* 0x000ea8000c1e1d00 */
[----:B------:R0:W2:Y:S04]  /*0d20*/  @!P2 LDG.E.128 R44, desc[UR4][R56.64] ;  /* 0x00000004382ca981 */ /* 0x0000a8000c1e1d00 */
[----:B------:R-:W2:Y:S01]  /*0d30*/  @!P2 LDG.E.128 R48, desc[UR4][R62.64] ;  /* 0x000000043e30a981 */ /* 0x000ea2000c1e1d00 */
[----:B---3--:R-:W-:-:S02]  /*0d40*/  LOP3.LUT R58, R16, 0xffff0000, RZ, 0xc0, !PT ;  /* 0xffff0000103a7812 */ /* 0x008fc400078ec0ff */
[C---:B------:R-:W-:Y:S01]  /*0d50*/  LOP3.LUT R9, R12.reuse, 0xffff0000, RZ, 0xc0, !PT ;  /* 0xffff00000c097812 */ /* 0x040fe200078ec0ff */
[----:B------:R-:W-:Y:S01]  /*0d60*/  IMAD.U32 R12, R12, 0x10000, RZ ;  /* 0x000100000c0c7824 */ /* 0x000fe200078e00ff */
[----:B------:R-:W-:-:S03]  /*0d70*/  SHF.L.U32 R11, R16, 0x10, RZ ;  /* 0x00000010100b7819 */ /* 0x000fc600000006ff */
[----:B------:R-:W-:Y:S01]  /*0d80*/  FMUL.FTZ R53, R9, R58 ;  /* 0x0000003a09357220 */ /* 0x000fe20000410000 */
[----:B------:R-:W-:Y:S01]  /*0d90*/  SHF.L.U32 R16, R17, 0x10, RZ ;  /* 0x0000001011107819 */ /* 0x000fe200000006ff */
[C---:B------:R-:W-:Y:S02]  /*0da0*/  IMAD.U32 R9, R13.reuse, 0x10000, RZ ;  /* 0x000100000d097824 */ /* 0x040fe400078e00ff */
[----:B------:R-:W-:Y:S01]  /*0db0*/  FFMA.FTZ R58, R12, R11, R53 ;  /* 0x0000000b0c3a7223 */ /* 0x000fe20000010035 */
[----:B------:R-:W-:Y:S02]  /*0dc0*/  LOP3.LUT R13, R13, 0xffff0000, RZ, 0xc0, !PT ;  /* 0xffff00000d0d7812 */ /* 0x000fe400078ec0ff */
[----:B------:R-:W-:Y:S01]  /*0dd0*/  LOP3.LUT R12, R17, 0xffff0000, RZ, 0xc0, !PT ;  /* 0xffff0000110c7812 */ /* 0x000fe200078ec0ff */
[----:B------:R-:W-:Y:S01]  /*0de0*/  FFMA.FTZ R58, R9, R16, R58 ;  /* 0x00000010093a7223 */ /* 0x000fe2000001003a */
[----:B------:R-:W-:Y:S01]  /*0df0*/  SHF.L.U32 R16, R18, 0x10, RZ ;  /* 0x0000001012107819 */ /* 0x000fe200000006ff */
[----:B------:R-:W-:-:S02]  /*0e00*/  IMAD.U32 R9, R14, 0x10000, RZ ;  /* 0x000100000e097824 */ /* 0x000fc400078e00ff */
[----:B------:R-:W-:Y:S01]  /*0e10*/  FFMA.FTZ R12, R13, R12, R58 ;  /* 0x0000000c0d0c7223 */ /* 0x000fe2000001003a */
[----:B------:R-:W-:Y:S02]  /*0e20*/  LOP3.LUT R14, R14, 0xffff0000, RZ, 0xc0, !PT ;  /* 0xffff00000e0e7812 */ /* 0x000fe400078ec0ff */
[----:B------:R-:W-:Y:S01]  /*0e30*/  LOP3.LUT R11, R18, 0xffff0000, RZ, 0xc0, !PT ;  /* 0xffff0000120b7812 */ /* 0x000fe200078ec0ff */
[----:B------:R-:W-:Y:S01]  /*0e40*/  FFMA.FTZ R13, R9, R16, R12 ;  /* 0x00000010090d7223 */ /* 0x000fe2000001000c */
[----:B------:R-:W-:Y:S01]  /*0e50*/  SHF.L.U32 R12, R19, 0x10, RZ ;  /* 0x00000010130c7819 */ /* 0x000fe200000006ff */
[C---:B------:R-:W-:Y:S02]  /*0e60*/  IMAD.U32 R9, R15.reuse, 0x10000, RZ ;  /* 0x000100000f097824 */ /* 0x040fe400078e00ff */
[----:B------:R-:W-:Y:S01]  /*0e70*/  FFMA.FTZ R16, R14, R11, R13 ;  /* 0x0000000b0e107223 */ /* 0x000fe2000001000d */
[----:B------:R-:W-:Y:S02]  /*0e80*/  LOP3.LUT R15, R15, 0xffff0000, RZ, 0xc0, !PT ;  /* 0xffff00000f0f7812 */ /* 0x000fe400078ec0ff */
[----:B------:R-:W-:Y:S01]  /*0e90*/  LOP3.LUT R14, R19, 0xffff0000, RZ, 0xc0, !PT ;  /* 0xffff0000130e7812 */ /* 0x000fe200078ec0ff */
[----:B------:R-:W-:-:S04]  /*0ea0*/  FFMA.FTZ R12, R9, R12, R16 ;  /* 0x0000000c090c7223 */ /* 0x000fc80000010010 */
[----:B------:R-:W-:Y:S01]  /*0eb0*/  FFMA.FTZ R9, R15, R14, R12 ;  /* 0x0000000e0f097223 */ /* 0x000fe2000001000c */
[C---:B------:R-:W-:Y:S01]  /*0ec0*/  IMAD.U32 R18, R20.reuse, 0x10000, RZ ;  /* 0x0001000014127824 */ /* 0x040fe200078e00ff */
[----:B------:R-:W-:Y:S02]  /*0ed0*/  LOP3.LUT R20, R20, 0xffff0000, RZ, 0xc0, !PT ;  /* 0xffff000014147812 */ /* 0x000fe400078ec0ff */
[C---:B0-----:R-:W-:Y:S01]  /*0ee0*/  LOP3.LUT R57, R24.reuse, 0xffff0000, RZ, 0xc0, !PT ;  /* 0xffff000018397812 */ /* 0x041fe200078ec0ff */
[----:B------:R-:W-:Y:S01]  /*0ef0*/  IMAD.U32 R53, R24, 0x10000, RZ ;  /* 0x0001000018357824 */ /* 0x000fe200078e00ff */
[C---:B------:R-:W-:Y:S02]  /*0f00*/  SHF.L.U32 R56, R25.reuse, 0x10, RZ ;  /* 0x0000001019387819 */ /* 0x040fe400000006ff */
[----:B------:R-:W-:Y:S01]  /*0f10*/  LOP3.LUT R58, R25, 0xffff0000, RZ, 0xc0, !PT ;  /* 0xffff0000193a7812 */ /* 0x000fe200078ec0ff */
[----:B------:R-:W-:Y:S01]  /*0f20*/  FMUL.FTZ R57, R20, R57 ;  /* 0x0000003914397220 */ /* 0x000fe20000410000 */
[----:B------:R-:W-:-:S02]  /*0f30*/  SHF.L.U32 R14, R27, 0x10, RZ ;  /* 0x000000101b0e7819 */ /* 0x000fc400000006ff */
[----:B------:R-:W-:Y:S02]  /*0f40*/  LOP3.LUT R12, R27, 0xffff0000, RZ, 0xc0, !PT ;  /* 0xffff00001b0c7812 */ /* 0x000fe400078ec0ff */
[----:B----4-:R-:W-:Y:S02]  /*0f50*/  LOP3.LUT R19, R28, 0xffff0000, RZ, 0xc0, !PT ;  /* 0xffff00001c137812 */ /* 0x010fe400078ec0ff */
[----:B------:R-:W-:Y:S01]  /*0f60*/  LOP3.LUT R24, R32, 0xffff0000, RZ, 0xc0, !PT ;  /* 0xffff000020187812 */ /* 0x000fe200078ec0ff */
[----:B------:R-:W-:Y:S01]  /*0f70*/  IMAD.U32 R28, R28, 0x10000, RZ ;  /* 0x000100001c1c7824 */ /* 0x000fe200078e00ff */
[----:B------:R-:W-:Y:S01]  /*0f80*/  SHF.L.U32 R25, R32, 0x10, RZ ;  /* 0x0000001020197819 */ /* 0x000fe200000006ff */
[----:B------:R-:W-:Y:S01]  /*0f90*/  FFMA.FTZ R20, R18, R53, R57 ;  /* 0x0000003512147223 */ /* 0x000fe20000010039 */
[----:B------:R-:W-:Y:S01]  /*0fa0*/  SHF.L.U32 R17, R21, 0x10, RZ ;  /* 0x0000001015117819 */ /* 0x000fe200000006ff */
[----:B------:R-:W-:Y:S01]  /*0fb0*/  FMUL.FTZ R27, R19, R24 ;  /* 0x00000018131b7220 */ /* 0x000fe20000410000 */
[----:B------:R-:W-:Y:S01]  /*0fc0*/  SHF.L.U32 R19, R33, 0x10, RZ ;  /* 0x0000001021137819 */ /* 0x000fe200000006ff */
[----:B------:R-:W-:Y:S01]  /*0fd0*/  IMAD.U32 R18, R29, 0x10000, RZ ;  /* 0x000100001d127824 */ /* 0x000fe200078e00ff */
[----:B------:R-:W-:Y:S01]  /*0fe0*/  LOP3.LUT R21, R21, 0xffff0000, RZ, 0xc0, !PT ;  /* 0xffff000015157812 */ /* 0x000fe200078ec0ff */
[----:B------:R-:W-:Y:S01]  /*0ff0*/  FFMA.FTZ R25, R28, R25, R27 ;  /* 0x000000191c197223 */ /* 0x000fe2000001001b */
[----:B------:R-:W-:Y:S01]  /*1000*/  FFMA.FTZ R56, R17, R56, R20 ;  /* 0x0000003811387223 */ /* 0x000fe20000010014 */
[----:B------:R-:W-:-:S02]  /*1010*/  LOP3.LUT R29, R29, 0xffff0000, RZ, 0xc0, !PT ;  /* 0xffff00001d1d7812 */ /* 0x000fc400078ec0ff */
[----:B------:R-:W-:Y:S01]  /*1020*/  LOP3.LUT R20, R33, 0xffff0000, RZ, 0xc0, !PT ;  /* 0xffff000021147812 */ /* 0x000fe200078ec0ff */
[----:B------:R-:W-:Y:S01]  /*1030*/  FFMA.FTZ R24, R18, R19, R25 ;  /* 0x0000001312187223 */ /* 0x000fe20000010019 */
[----:B------:R-:W-:Y:S02]  /*1040*/  IMAD.U32 R13, R22, 0x10000, RZ ;  /* 0x00010000160d7824 */ /* 0x000fe400078e00ff */
[----:B------:R-:W-:Y:S01]  /*1050*/  FFMA.FTZ R56, R21, R58, R56 ;  /* 0x0000003a15387223 */ /* 0x000fe20000010038 */
[----:B------:R-:W-:Y:S01]  /*1060*/  IMAD.U32 R16, R26, 0x10000, RZ ;  /* 0x000100001a107824 */ /* 0x000fe200078e00ff */
[----:B------:R-:W-:Y:S01]  /*1070*/  SHF.L.U32 R18, R34, 0x10, RZ ;  /* 0x0000001022127819 */ /* 0x000fe200000006ff */
[----:B------:R-:W-:Y:S02]  /*1080*/  IMAD.U32 R17, R30, 0x10000, RZ ;  /* 0x000100001e117824 */ /* 0x000fe400078e00ff */
[----:B------:R-:W-:Y:S01]  /*1090*/  FFMA.FTZ R20, R29, R20, R24 ;  /* 0x000000141d147223 */ /* 0x000fe20000010018 */
[----:B------:R-:W-:Y:S01]  /*10a0*/  LOP3.LUT R22, R22, 0xffff0000, RZ, 0xc0, !PT ;  /* 0xffff000016167812 */ /* 0x000fe200078ec0ff */
[----:B------:R-:W-:Y:S01]  /*10b0*/  FFMA.FTZ R19, R13, R16, R56 ;  /* 0x000000100d137223 */ /* 0x000fe20000010038 */
[----:B------:R-:W-:Y:S01]  /*10c0*/  LOP3.LUT R15, R26, 0xffff0000, RZ, 0xc0, !PT ;  /* 0xffff00001a0f7812 */ /* 0x000fe200078ec0ff */
[----:B------:R-:W-:Y:S01]  /*10d0*/  FFMA.FTZ R17, R17, R18, R20 ;  /* 0x0000001211117223 */ /* 0x000fe20000010014 */
[----:B------:R-:W-:-:S02]  /*10e0*/  LOP3.LUT R30, R30, 0xffff0000, RZ, 0xc0, !PT ;  /* 0xffff00001e1e7812 */ /* 0x000fc400078ec0ff */
[----:B------:R-:W-:Y:S01]  /*10f0*/  LOP3.LUT R13, R34, 0xffff0000, RZ, 0xc0, !PT ;  /* 0xffff0000220d7812 */ /* 0x000fe200078ec0ff */
[----:B------:R-:W-:Y:S01]  /*1100*/  FFMA.FTZ R22, R22, R15, R19 ;  /* 0x0000000f16167223 */ /* 0x000fe20000010013 */
[----:B------:R-:W-:Y:S01]  /*1110*/  SHF.L.U32 R15, R35, 0x10, RZ ;  /* 0x00000010230f7819 */ /* 0x000fe200000006ff */
[----:B------:R-:W-:Y:S02]  /*1120*/  IMAD.U32 R18, R31, 0x10000, RZ ;  /* 0x000100001f127824 */ /* 0x000fe400078e00ff */
[----:B------:R-:W-:-:S04]  /*1130*/  FFMA.FTZ R13, R30, R13, R17 ;  /* 0x0000000d1e0d7223 */ /* 0x000fc80000010011 */
[----:B------:R-:W-:Y:S01]  /*1140*/  FFMA.FTZ R18, R18, R15, R13 ;  /* 0x0000000f12127223 */ /* 0x000fe2000001000d */
[C---:B--2---:R-:W-:Y:S01]  /*1150*/  IMAD.U32 R13, R36.reuse, 0x10000, RZ ;  /* 0x00010000240d7824 */ /* 0x044fe200078e00ff */
[----:B------:R-:W-:Y:S02]  /*1160*/  LOP3.LUT R36, R36, 0xffff0000, RZ, 0xc0, !PT ;  /* 0xffff000024247812 */ /* 0x000fe400078ec0ff */
[C---:B------:R-:W-:Y:S01]  /*1170*/  LOP3.LUT R21, R40.reuse, 0xffff0000, RZ, 0xc0, !PT ;  /* 0xffff000028157812 */ /* 0x040fe200078ec0ff */
[----:B------:R-:W-:Y:S01]  /*1180*/  IMAD.U32 R24, R40, 0x10000, RZ ;  /* 0x0001000028187824 */ /* 0x000fe200078e00ff */
[----:B------:R-:W-:-:S03]  /*1190*/  LOP3.LUT R15, R44, 0xffff0000, RZ, 0xc0, !PT ;  /* 0xffff00002c0f7812 */ /* 0x000fc600078ec0ff */
[----:B------:R-:W-:Y:S01]  /*11a0*/  FMUL.FTZ R36, R36, R21 ;  /* 0x0000001524247220 */ /* 0x000fe20000410000 */
        /* <DEDUP_REMOVED lines=8> */
[----:B------:R-:W-:Y:S01]  /*1230*/  SHF.L.U32 R24, R49, 0x10, RZ ;  /* 0x0000001031187819 */ /* 0x000fe200000006ff */
[----:B------:R-:W-:Y:S01]  /*1240*/  FFMA.FTZ R44, R44, R21, R15 ;  /* 0x000000152c2c7223 */ /* 0x000fe2000001000f */
[----:B------:R-:W-:Y:S01]  /*1250*/  LOP3.LUT R37, R37, 0xffff0000, RZ, 0xc0, !PT ;  /* 0xffff000025257812 */ /* 0x000fe200078ec0ff */
[----:B------:R-:W-:Y:S01]  /*1260*/  FFMA.FTZ R28, R17, R28, R36 ;  /* 0x0000001c111c7223 */ /* 0x000fe20000010024 */
[----:B------:R-:W-:Y:S01]  /*1270*/  LOP3.LUT R30, R41, 0xffff0000, RZ, 0xc0, !PT ;  /* 0xffff0000291e7812 */ /* 0x000fe200078ec0ff */
[----:B------:R-:W-:Y:S01]  /*1280*/  FFMA.FTZ R44, R13, R24, R44 ;  /* 0x000000180d2c7223 */ /* 0x000fe2000001002c */
[----:B------:R-:W-:-:S02]  /*1290*/  LOP3.LUT R45, R45, 0xffff0000, RZ, 0xc0, !PT ;  /* 0xffff00002d2d7812 */ /* 0x000fc400078ec0ff */
[----:B------:R-:W-:Y:S01]  /*12a0*/  LOP3.LUT R26, R49, 0xffff0000, RZ, 0xc0, !PT ;  /* 0xffff0000311a7812 */ /* 0x000fe200078ec0ff */
[----:B------:R-:W-:Y:S02]  /*12b0*/  IMAD.U32 R19, R38, 0x10000, RZ ;  /* 0x0001000026137824 */ /* 0x000fe400078e00ff */
[----:B------:R-:W-:Y:S01]  /*12c0*/  FFMA.FTZ R28, R37, R30, R28 ;  /* 0x0000001e251c7223 */ /* 0x000fe2000001001c */
[----:B------:R-:W-:Y:S01]  /*12d0*/  IMAD.U32 R32, R42, 0x10000, RZ ;  /* 0x000100002a207824 */ /* 0x000fe200078e00ff */
        /* <DEDUP_REMOVED lines=8> */
[----:B------:R-:W-:Y:S01]  /*1360*/  LOP3.LUT R46, R46, 0xffff0000, RZ, 0xc0, !PT ;  /* 0xffff00002e2e7812 */ /* 0x000fe200078ec0ff */
[----:B------:R-:W-:Y:S01]  /*1370*/  FFMA.FTZ R17, R13, R24, R26 ;  /* 0x000000180d117223 */ /* 0x000fe2000001001a */
[----:B------:R-:W-:Y:S01]  /*1380*/  LOP3.LUT R15, R50, 0xffff0000, RZ, 0xc0, !PT ;  /* 0xffff0000320f7812 */ /* 0x000fe200078ec0ff */
[----:B------:R-:W-:Y:S01]  /*1390*/  FFMA.FTZ R38, R38, R25, R19 ;  /* 0x0000001926267223 */ /* 0x000fe20000010013 */
[----:B------:R-:W-:-:S02]  /*13a0*/  LOP3.LUT R23, R23, 0xffff0000, RZ, 0xc0, !PT ;  /* 0xffff000017177812 */ /* 0x000fc400078ec0ff */
[----:B------:R-:W-:Y:S02]  /*13b0*/  LOP3.LUT R31, R31, 0xffff0000, RZ, 0xc0, !PT ;  /* 0xffff00001f1f7812 */ /* 0x000fe400078ec0ff */
[----:B------:R-:W-:Y:S02]  /*13c0*/  LOP3.LUT R16, R35, 0xffff0000, RZ, 0xc0, !PT ;  /* 0xffff000023107812 */ /* 0x000fe400078ec0ff */
[----:B------:R-:W-:Y:S02]  /*13d0*/  SHF.L.U32 R11, R39, 0x10, RZ ;  /* 0x00000010270b7819 */ /* 0x000fe400000006ff */
        /* <DEDUP_REMOVED lines=8> */
[----:B------:R-:W-:Y:S01]  /*1460*/  FFMA.FTZ R18, R31, R16, R18 ;  /* 0x000000101f127223 */ /* 0x000fe20000010012 */
[----:B------:R-:W-:Y:S01]  /*1470*/  LOP3.LUT R47, R47, 0xffff0000, RZ, 0xc0, !PT ;  /* 0xffff00002f2f7812 */ /* 0x000fe200078ec0ff */
[----:B------:R-:W-:Y:S01]  /*1480*/  FFMA.FTZ R24, R13, R24, R46 ;  /* 0x000000180d187223 */ /* 0x000fe2000001002e */
[----:B------:R-:W-:Y:S01]  /*1490*/  LOP3.LUT R22, R51, 0xffff0000, RZ, 0xc0, !PT ;  /* 0xffff000033167812 */ /* 0x000fe200078ec0ff */
[----:B------:R-:W-:Y:S01]  /*14a0*/  FFMA.FTZ R20, R39, R20, R38 ;  /* 0x0000001427147223 */ /* 0x000fe20000010026 */
[----:B------:R-:W0:Y:S03]  /*14b0*/  SHFL.BFLY PT, R12, R9, 0x8, 0x1f ;  /* 0x0d001f00090c7f89 */ /* 0x000e2600000e0000 */
[----:B------:R-:W-:Y:S01]  /*14c0*/  FFMA.FTZ R22, R47, R22, R24 ;  /* 0x000000162f167223 */ /* 0x000fe20000010018 */
[----:B------:R-:W1:Y:S04]  /*14d0*/  SHFL.BFLY PT, R11, R14, 0x8, 0x1f ;  /* 0x0d001f000e0b7f89 */ /* 0x000e6800000e0000 */
[----:B------:R-:W2:Y:S04]  /*14e0*/  SHFL.BFLY PT, R15, R18, 0x8, 0x1f ;  /* 0x0d001f00120f7f89 */ /* 0x000ea800000e0000 */
[----:B------:R-:W3:Y:S04]  /*14f0*/  SHFL.BFLY PT, R17, R20, 0x8, 0x1f ;  /* 0x0d001f0014117f89 */ /* 0x000ee800000e0000 */
[----:B------:R-:W4:Y:S01]  /*1500*/  SHFL.BFLY PT, R21, R22, 0x8, 0x1f ;  /* 0x0d001f0016157f89 */ /* 0x000f2200000e0000 */
[----:B0-----:R-:W-:Y:S01]  /*1510*/  FADD.FTZ R12, R9, R12 ;  /* 0x0000000c090c7221 */ /* 0x001fe20000010000 */
[----:B-1----:R-:W-:Y:S01]  /*1520*/  FADD.FTZ R13, R14, R11 ;  /* 0x0000000b0e0d7221 */ /* 0x002fe20000010000 */
[----:B--2---:R-:W-:-:S03]  /*1530*/  FADD.FTZ R15, R18, R15 ;  /* 0x0000000f120f7221 */ /* 0x004fc60000010000 */
[----:B------:R-:W0:Y:S01]  /*1540*/  SHFL.BFLY PT, R11, R12, 0x4, 0x1f ;  /* 0x0c801f000c0b7f89 */ /* 0x000e2200000e0000 */
[----:B---3--:R-:W-:-:S03]  /*1550*/  FADD.FTZ R19, R20, R17 ;  /* 0x0000001114137221 */ /* 0x008fc60000010000 */
[----:B------:R-:W1:Y:S01]  /*1560*/  SHFL.BFLY PT, R16, R13, 0x4, 0x1f ;  /* 0x0c801f000d107f89 */ /* 0x000e6200000e0000 */
[----:B----4-:R-:W-:-:S03]  /*1570*/  FADD.FTZ R23, R22, R21 ;  /* 0x0000001516177221 */ /* 0x010fc60000010000 */
[----:B------:R-:W2:Y:S04]  /*1580*/  SHFL.BFLY PT, R14, R15, 0x4, 0x1f ;  /* 0x0c801f000f0e7f89 */ /* 0x000ea800000e0000 */
[----:B------:R-:W3:Y:S04]  /*1590*/  SHFL.BFLY PT, R18, R19, 0x4, 0x1f ;  /* 0x0c801f0013127f89 */ /* 0x000ee800000e0000 */
[----:B------:R-:W4:Y:S01]  /*15a0*/  SHFL.BFLY PT, R24, R23, 0x4, 0x1f ;  /* 0x0c801f0017187f89 */ /* 0x000f2200000e0000 */
[----:B0-----:R-:W-:Y:S01]  /*15b0*/  FADD.FTZ R11, R12, R11 ;  /* 0x0000000b0c0b7221 */ /* 0x001fe20000010000 */
[----:B-1----:R-:W-:-:S02]  /*15c0*/  FADD.FTZ R16, R13, R16 ;  /* 0x000000100d107221 */ /* 0x002fc40000010000 */
[----:B------:R-:W0:Y:S01]  /*15d0*/  LDC.64 R12, c[0x0][0x2d0] ;  /* 0x0000b400ff0c7b82 */ /* 0x000e220000000a00 */
[----:B--2---:R-:W-:Y:S02]  /*15e0*/  FADD.FTZ R17, R15, R14 ;  /* 0x0000000e0f117221 */ /* 0x004fe40000010000 */
[----:B------:R-:W1:Y:S01]  /*15f0*/  SHFL.BFLY PT, R9, R16, 0x2, 0x1f ;  /* 0x0c401f0010097f89 */ /* 0x000e6200000e0000 */
[----:B---3--:R-:W-:-:S03]  /*1600*/  FADD.FTZ R20, R19, R18 ;  /* 0x0000001213147221 */ /* 0x008fc60000010000 */
[----:B------:R-:W2:Y:S01]  /*1610*/  SHFL.BFLY PT, R14, R11, 0x2, 0x1f ;  /* 0x0c401f000b0e7f89 */ /* 0x000ea200000e0000 */
[----:B----4-:R-:W-:-:S03]  /*1620*/  FADD.FTZ R24, R23, R24 ;  /* 0x0000001817187221 */ /* 0x010fc60000010000 */
[----:B------:R-:W3:Y:S01]  /*1630*/  SHFL.BFLY PT, R18, R17, 0x2, 0x1f ;  /* 0x0c401f0011127f89 */ /* 0x000ee200000e0000 */
[----:B------:R-:W-:-:S03]  /*1640*/  VIADD R23, R7, 0x4f ;  /* 0x0000004f07177836 */ /* 0x000fc60000000000 */
[----:B------:R-:W4:Y:S04]  /*1650*/  SHFL.BFLY PT, R21, R20, 0x2, 0x1f ;  /* 0x0c401f0014157f89 */ /* 0x000f2800000e0000 */
[----:B------:R-:W0:Y:S01]  /*1660*/  SHFL.BFLY PT, R19, R24, 0x2, 0x1f ;  /* 0x0c401f0018137f89 */ /* 0x000e2200000e0000 */
[----:B------:R-:W-:-:S05]  /*1670*/  IMAD.HI R7, R23, 0x66666667, RZ ;  /* 0x6666666717077827 */ /* 0x000fca00078e02ff */
[----:B------:R-:W-:Y:S01]  /*1680*/  SHF.R.U32.HI R22, RZ, 0x1f, R7 ;  /* 0x0000001fff167819 */ /* 0x000fe20000011607 */
[----:B-1----:R-:W-:-:S03]  /*1690*/  FADD.FTZ R9, R16, R9 ;  /* 0x0000000910097221 */ /* 0x002fc60000010000 */
[----:B------:R-:W-:Y:S01]  /*16a0*/  LEA.HI.SX32 R28, R7, R22, 0x1b ;  /* 0x00000016071c7211 */ /* 0x000fe200078fdaff */
[----:B--2---:R-:W-:Y:S01]  /*16b0*/  FADD.FTZ R7, R11, R14 ;  /* 0x0000000e0b077221 */ /* 0x004fe20000010000 */
[----:B------:R-:W-:Y:S01]  /*16c0*/  SHF.L.U32 R16, R0, 0x2, RZ ;  /* 0x0000000200107819 */ /* 0x000fe200000006ff */
[----:B------:R-:W1:Y:S01]  /*16d0*/  LDC.64 R14, c[0x0][0x2d8] ;  /* 0x0000b600ff0e7b82 */ /* 0x000e620000000a00 */
[----:B---3--:R-:W-:Y:S01]  /*16e0*/  FADD.FTZ R11, R17, R18 ;  /* 0x00000012110b7221 */ /* 0x008fe20000010000 */
[----:B------:R-:W-:Y:S01]  /*16f0*/  IMAD R17, R2, 0x2800, RZ ;  /* 0x0000280002117824 */ /* 0x000fe200078e02ff */
[----:B------:R-:W-:Y:S01]  /*1700*/  SHF.R.S32.HI R26, RZ, 0x1f, R16 ;  /* 0x0000001fff1a7819 */ /* 0x000fe20000011410 */
[----:B----4-:R-:W-:-:S03]  /*1710*/  FADD.FTZ R21, R20, R21 ;  /* 0x0000001514157221 */ /* 0x010fc60000010000 */
[C---:B------:R-:W-:Y:S01]  /*1720*/  IADD3 R16, P1, R17.reuse, R16, RZ ;  /* 0x0000001011107210 */ /* 0x040fe20007f3e0ff */
[----:B0-----:R-:W-:Y:S01]  /*1730*/  FADD.FTZ R19, R24, R19 ;  /* 0x0000001318137221 */ /* 0x001fe20000010000 */
[----:B------:R-:W0:Y:S02]  /*1740*/  SHFL.BFLY PT, R18, R7, 0x1, 0x1f ;  /* 0x0c201f0007127f89 */ /* 0x000e2400000e0000 */
[----:B------:R-:W-:Y:S02]  /*1750*/  LEA.HI.X.SX32 R17, R17, R26, 0x1, P1 ;  /* 0x0000001a11117211 */ /* 0x000fe400008f0eff */
[----:B------:R-:W2:Y:S04]  /*1760*/  SHFL.BFLY PT, R20, R9, 0x1, 0x1f ;  /* 0x0c201f0009147f89 */ /* 0x000ea800000e0000 */
[----:B------:R-:W3:Y:S04]  /*1770*/  SHFL.BFLY PT, R22, R11, 0x1, 0x1f ;  /* 0x0c201f000b167f89 */ /* 0x000ee800000e0000 */
[----:B------:R-:W4:Y:S04]  /*1780*/  SHFL.BFLY PT, R24, R21, 0x1, 0x1f ;  /* 0x0c201f0015187f89 */ /* 0x000f2800000e0000 */
[----:B------:R-:W4:Y:S01]  /*1790*/  SHFL.BFLY PT, R26, R19, 0x1, 0x1f ;  /* 0x0c201f00131a7f89 */ /* 0x000f2200000e0000 */
[----:B------:R-:W-:Y:S01]  /*17a0*/  IMAD R30, R12, UR8, RZ ;  /* 0x000000080c1e7c24 */ /* 0x000fe2000f8e02ff */
[----:B------:R-:W-:-:S03]  /*17b0*/  ISETP.NE.AND P1, PT, R5, RZ, PT ;  /* 0x000000ff0500720c */ /* 0x000fc60003f25270 */
[----:B------:R-:W-:Y:S02]  /*17c0*/  IMAD R25, R13, UR6, R30 ;  /* 0x000000060d197c24 */ /* 0x000fe4000f8e021e */
[----:B------:R-:W-:-:S04]  /*17d0*/  IMAD.WIDE.U32 R12, R12, UR6, R16 ;  /* 0x000000060c0c7c25 */ /* 0x000fc8000f8e0010 */
[--C-:B------:R-:W-:Y:S01]  /*17e0*/  IMAD R28, R28, 0x50, -R23.reuse ;  /* 0x000000501c1c7824 */ /* 0x100fe200078e0a17 */
[----:B------:R-:W-:Y:S01]  /*17f0*/  IADD3 R13, R13, R25, RZ ;  /* 0x000000190d0d7210 */ /* 0x000fe20007ffe0ff */
[----:B------:R-:W-:Y:S02]  /*1800*/  IMAD R23, R2, -0x50, R23 ;  /* 0xffffffb002177824 */ /* 0x000fe400078e0217 */
[C---:B-1----:R-:W-:Y:S02]  /*1810*/  IMAD R16, R14.reuse, UR9, RZ ;  /* 0x000000090e107c24 */ /* 0x042fe4000f8e02ff */
[----:B------:R-:W-:Y:S01]  /*1820*/  IMAD.IADD R23, R23, 0x1, R28 ;  /* 0x0000000117177824 */ /* 0x000fe200078e021c */
[----:B------:R-:W-:Y:S01]  /*1830*/  BSSY B0, `(.L_x_4074) ;  /* 0x0000029000007945 */ /* 0x000fe20003800000 */
[----:B------:R-:W-:Y:S02]  /*1840*/  IMAD R5, R15, UR7, R16 ;  /* 0x000000070f057c24 */ /* 0x000fe4000f8e0210 */
[----:B------:R-:W-:Y:S01]  /*1850*/  IMAD.WIDE.U32 R12, R14, UR7, R12 ;  /* 0x000000070e0c7c25 */ /* 0x000fe2000f8e000c */
[----:B------:R-:W-:-:S03]  /*1860*/  ISETP.GE.OR P0, PT, R0, R23, P0 ;  /* 0x000000170000720c */ /* 0x000fc60000706670 */
[----:B0-----:R-:W-:Y:S01]  /*1870*/  FADD.FTZ R17, R7, R18 ;  /* 0x0000001207117221 */ /* 0x001fe20000010000 */
[----:B--2---:R-:W-:Y:S01]  /*1880*/  FADD.FTZ R23, R9, R20 ;  /* 0x0000001409177221 */ /* 0x004fe20000010000 */
[----:B---3--:R-:W-:Y:S01]  /*1890*/  FADD.FTZ R22, R11, R22 ;  /* 0x000000160b167221 */ /* 0x008fe20000010000 */
[----:B----4-:R-:W-:Y:S01]  /*18a0*/  FADD.FTZ R24, R21, R24 ;  /* 0x0000001815187221 */ /* 0x010fe20000010000 */
[----:B------:R-:W-:Y:S02]  /*18b0*/  IMAD.IADD R5, R13, 0x1, R5 ;  /* 0x000000010d057824 */ /* 0x000fe400078e0205 */
[----:B------:R-:W-:Y:S01]  /*18c0*/  FADD.FTZ R26, R19, R26 ;  /* 0x0000001a131a7221 */ /* 0x000fe20000010000 */
[----:B------:R-:W-:Y:S06]  /*18d0*/  @P1 BRA `(.L_x_4075) ;  /* 0x0000000000781947 */ /* 0x000fec0003800000 */
[----:B------:R-:W0:Y:S01]  /*18e0*/  LDC.64 R18, c[0x0][0x278] ;  /* 0x00009e00ff127b82 */ /* 0x000e220000000a00 */
[----:B------:R-:W-:Y:S01]  /*18f0*/  IMAD R14, R2, 0x50, RZ ;  /* 0x00000050020e7824 */ /* 0x000fe200078e02ff */
[----:B------:R-:W-:Y:S01]  /*1900*/  ULDC.64 UR10, c[0x0][0x260] ;  /* 0x00009800000a7ab9 */ /* 0x000fe20000000a00 */
[-C--:B------:R-:W-:Y:S02]  /*1910*/  ISETP.GE.AND P1, PT, R10, R3.reuse, PT ;  /* 0x000000030a00720c */ /* 0x080fe40003f26270 */
[-C--:B------:R-:W-:Y:S02]  /*1920*/  ISETP.GE.AND P5, PT, R6, R3.reuse, PT ;  /* 0x000000030600720c */ /* 0x080fe40003fa6270 */
[----:B------:R-:W-:Y:S01]  /*1930*/  SHF.R.S32.HI R15, RZ, 0x1f, R14 ;  /* 0x0000001fff0f7819 */ /* 0x000fe2000001140e */
[----:B------:R-:W1:Y:S01]  /*1940*/  LDC.64 R20, c[0x0][0x280] ;  /* 0x0000a000ff147b82 */ /* 0x000e620000000a00 */
[----:B------:R-:W-:Y:S01]  /*1950*/  ISETP.GE.AND P4, PT, R8, R3, PT ;  /* 0x000000030800720c */ /* 0x000fe20003f86270 */
[----:B0-----:R-:W-:-:S02]  /*1960*/  IMAD R16, R18, UR8, RZ ;  /* 0x0000000812107c24 */ /* 0x001fc4000f8e02ff */
[----:B------:R-:W-:-:S04]  /*1970*/  IMAD.WIDE.U32 R14, R18, UR6, R14 ;  /* 0x00000006120e7c25 */ /* 0x000fc8000f8e000e */
[----:B------:R-:W-:Y:S02]  /*1980*/  IMAD R7, R19, UR6, R16 ;  /* 0x0000000613077c24 */ /* 0x000fe4000f8e0210 */
[----:B-1----:R-:W-:-:S03]  /*1990*/  IMAD R16, R20, UR9, RZ ;  /* 0x0000000914107c24 */ /* 0x002fc6000f8e02ff */
[----:B------:R-:W-:Y:S01]  /*19a0*/  IADD3 R15, R15, R7, RZ ;  /* 0x000000070f0f7210 */ /* 0x000fe20007ffe0ff */
[----:B------:R-:W-:Y:S02]  /*19b0*/  IMAD R9, R21, UR7, R16 ;  /* 0x0000000715097c24 */ /* 0x000fe4000f8e0210 */
[----:B------:R-:W-:-:S03]  /*19c0*/  IMAD.WIDE.U32 R14, R20, UR7, R14 ;  /* 0x00000007140e7c25 */ /* 0x000fc6000f8e000e */
[----:B------:R-:W-:-:S04]  /*19d0*/  IADD3 R7, P2, R54, R14, RZ ;  /* 0x0000000e36077210 */ /* 0x000fc80007f5e0ff */
[----:B------:R-:W-:Y:S02]  /*19e0*/  IADD3.X R14, R55, R15, R9, P2, !PT ;  /* 0x0000000f370e7210 */ /* 0x000fe400017fe409 */
[C---:B------:R-:W-:Y:S02]  /*19f0*/  LEA R10, P6, R7.reuse, UR10, 0x2 ;  /* 0x0000000a070a7c11 */ /* 0x040fe4000f8c10ff */
[----:B------:R-:W-:Y:S02]  /*1a00*/  ISETP.GE.AND P2, PT, R52, R3, PT ;  /* 0x000000033400720c */ /* 0x000fe40003f46270 */
[----:B------:R-:W-:Y:S02]  /*1a10*/  LEA.HI.X R11, R7, UR11, R14, 0x2, P6 ;  /* 0x0000000b070b7c11 */ /* 0x000fe4000b0f140e */
[----:B------:R-:W-:Y:S02]  /*1a20*/  FSEL R3, R17, RZ, !P3 ;  /* 0x000000ff11037208 */ /* 0x000fe40005800000 */
[----:B------:R-:W-:-:S02]  /*1a30*/  FSEL R7, R23, RZ, !P5 ;  /* 0x000000ff17077208 */ /* 0x000fc40006800000 */
[----:B------:R-:W-:Y:S01]  /*1a40*/  FSEL R9, R22, RZ, !P4 ;  /* 0x000000ff16097208 */ /* 0x000fe20006000000 */
[----:B------:R0:W-:Y:S01]  /*1a50*/  STG.E desc[UR4][R10.64], R3 ;  /* 0x000000030a007986 */ /* 0x0001e2000c101904 */
[----:B------:R-:W-:Y:S02]  /*1a60*/  FSEL R15, R24, RZ, !P2 ;  /* 0x000000ff180f7208 */ /* 0x000fe40005000000 */
[----:B------:R-:W-:Y:S01]  /*1a70*/  FSEL R17, R26, RZ, !P1 ;  /* 0x000000ff1a117208 */ /* 0x000fe20004800000 */
[----:B------:R0:W-:Y:S04]  /*1a80*/  STG.E desc[UR4][R10.64+0x40], R7 ;  /* 0x000040070a007986 */ /* 0x0001e8000c101904 */
[----:B------:R0:W-:Y:S04]  /*1a90*/  STG.E desc[UR4][R10.64+0x80], R9 ;  /* 0x000080090a007986 */ /* 0x0001e8000c101904 */
[----:B------:R0:W-:Y:S04]  /*1aa0*/  STG.E desc[UR4][R10.64+0xc0], R15 ;  /* 0x0000c00f0a007986 */ /* 0x0001e8000c101904 */
[----:B------:R0:W-:Y:S02]  /*1ab0*/  STG.E desc[UR4][R10.64+0x100], R17 ;  /* 0x000100110a007986 */ /* 0x0001e4000c101904 */
.L_x_4075:
[----:B------:R-:W-:Y:S05]  /*1ac0*/  BSYNC B0 ;  /* 0x0000000000007941 */ /* 0x000fea0003800000 */
.L_x_4074:
[----:B------:R-:W-:Y:S04]  /*1ad0*/  BSSY B0, `(.L_x_4076) ;  /* 0x0000017000007945 */ /* 0x000fe80003800000 */
[----:B------:R-:W-:Y:S05]  /*1ae0*/  @P0 BRA `(.L_x_4077) ;  /* 0x0000000000540947 */ /* 0x000fea0003800000 */
[----:B0-----:R-:W0:Y:S01]  /*1af0*/  LDC.64 R10, c[0x0][0x2a8] ;  /* 0x0000aa00ff0a7b82 */ /* 0x001e220000000a00 */
[----:B------:R-:W-:Y:S01]  /*1b00*/  IMAD R3, R2, 0x50, RZ ;  /* 0x0000005002037824 */ /* 0x000fe200078e02ff */
[----:B------:R-:W-:Y:S01]  /*1b10*/  SHF.R.S32.HI R16, RZ, 0x1f, R0 ;  /* 0x0000001fff107819 */ /* 0x000fe20000011400 */
[----:B------:R-:W-:-:S03]  /*1b20*/  ULDC.64 UR10, c[0x0][0x2a0] ;  /* 0x0000a800000a7ab9 */ /* 0x000fc60000000a00 */
[C---:B------:R-:W-:Y:S02]  /*1b30*/  IADD3 R6, P0, R3.reuse, R0, RZ ;  /* 0x0000000003067210 */ /* 0x040fe40007f1e0ff */
[----:B------:R-:W1:Y:S02]  /*1b40*/  LDC.64 R14, c[0x0][0x2b0] ;  /* 0x0000ac00ff0e7b82 */ /* 0x000e640000000a00 */
[----:B------:R-:W-:Y:S02]  /*1b50*/  LEA.HI.X.SX32 R7, R3, R16, 0x1, P0 ;  /* 0x0000001003077211 */ /* 0x000fe400000f0eff */
[----:B-----5:R-:W-:Y:S01]  /*1b60*/  FSETP.NEU.FTZ.AND P0, PT, R4, -INF , PT ;  /* 0xff8000000400780b */ /* 0x020fe20003f1d000 */
[C---:B0-----:R-:W-:Y:S02]  /*1b70*/  IMAD R8, R10.reuse, UR8, RZ ;  /* 0x000000080a087c24 */ /* 0x041fe4000f8e02ff */
[----:B------:R-:W-:-:S04]  /*1b80*/  IMAD.WIDE.U32 R6, R10, UR6, R6 ;  /* 0x000000060a067c25 */ /* 0x000fc8000f8e0006 */
[----:B------:R-:W-:Y:S02]  /*1b90*/  IMAD R3, R11, UR6, R8 ;  /* 0x000000060b037c24 */ /* 0x000fe4000f8e0208 */
[----:B-1----:R-:W-:Y:S02]  /*1ba0*/  IMAD R8, R14, UR9, RZ ;  /* 0x000000090e087c24 */ /* 0x002fe4000f8e02ff */
[----:B------:R-:W-:Y:S02]  /*1bb0*/  IMAD.IADD R7, R7, 0x1, R3 ;  /* 0x0000000107077824 */ /* 0x000fe400078e0203 */
[----:B------:R-:W-:Y:S01]  /*1bc0*/  FMUL.FTZ R3, R4, 1.4426950216293334961 ;  /* 0x3fb8aa3b04037820 */ /* 0x000fe20000410000 */
[----:B------:R-:W-:Y:S02]  /*1bd0*/  IMAD R9, R15, UR7, R8 ;  /* 0x000000070f097c24 */ /* 0x000fe4000f8e0208 */
[----:B------:R-:W-:Y:S02]  /*1be0*/  IMAD.WIDE.U32 R6, R14, UR7, R6 ;  /* 0x000000070e067c25 */ /* 0x000fe4000f8e0006 */
[----:B------:R-:W-:-:S03]  /*1bf0*/  FSEL R3, R3, RZ, P0 ;  /* 0x000000ff03037208 */ /* 0x000fc60000000000 */
[----:B------:R-:W-:Y:S02]  /*1c00*/  IADD3 R7, R7, R9, RZ ;  /* 0x0000000907077210 */ /* 0x000fe40007ffe0ff */
[----:B------:R-:W-:-:S04]  /*1c10*/  LEA R8, P1, R6, UR10, 0x2 ;  /* 0x0000000a06087c11 */ /* 0x000fc8000f8210ff */
[----:B------:R-:W-:-:S05]  /*1c20*/  LEA.HI.X R9, R6, UR11, R7, 0x2, P1 ;  /* 0x0000000b06097c11 */ /* 0x000fca00088f1407 */
[----:B------:R1:W-:Y:S04]  /*1c30*/  STG.E desc[UR4][R8.64], R3 ;  /* 0x0000000308007986 */ /* 0x0003e8000c101904 */
.L_x_4077:
[----:B------:R-:W-:Y:S05]  /*1c40*/  BSYNC B0 ;  /* 0x0000000000007941 */ /* 0x000fea0003800000 */
.L_x_4076:
[----:B------:R-:W-:Y:S01]  /*1c50*/  ULDC.64 UR12, c[0x0][0x2e8] ;  /* 0x0000ba00000c7ab9 */ /* 0x000fe20000000a00 */
[----:B------:R-:W-:Y:S01]  /*1c60*/  ULDC.64 UR10, c[0x0][0x2b8] ;  /* 0x0000ae00000a7ab9 */ /* 0x000fe20000000a00 */
[----:B------:R-:W-:Y:S02]  /*1c70*/  ISETP.NE.U32.AND P0, PT, RZ, UR12, PT ;  /* 0x0000000cff007c0c */ /* 0x000fe4000bf05070 */
[C---:B-----5:R-:W-:Y:S02]  /*1c80*/  LEA R4, P1, R12.reuse, UR10, 0x2 ;  /* 0x0000000a0c047c11 */ /* 0x060fe4000f8210ff */
[----:B------:R-:W-:Y:S02]  /*1c90*/  ISETP.NE.AND.EX P0, PT, RZ, UR13, PT, P0 ;  /* 0x0000000dff007c0c */ /* 0x000fe4000bf05300 */
[----:B------:R-:W-:Y:S02]  /*1ca0*/  LEA.HI.X R5, R12, UR11, R5, 0x2, P1 ;  /* 0x0000000b0c057c11 */ /* 0x000fe400088f1405 */
[----:B------:R-:W-:-:S03]  /*1cb0*/  ISETP.NE.OR P0, PT, R0, RZ, !P0 ;  /* 0x000000ff0000720c */ /* 0x000fc60004705670 */
[----:B------:R2:W-:Y:S04]  /*1cc0*/  STG.E.128 desc[UR4][R4.64], RZ ;  /* 0x000000ff04007986 */ /* 0x0005e8000c101d04 */
        /* <DEDUP_REMOVED lines=8> */
[----:B------:R2:W-:Y:S01]  /*1d50*/  STG.E.128 desc[UR4][R4.64+0x9000], RZ ;  /* 0x009000ff04007986 */ /* 0x0005e2000c101d04 */
[----:B------:R-:W-:Y:S05]  /*1d60*/  @P0 EXIT ;  /* 0x000000000000094d */ /* 0x000fea0003800000 */
[----:B01----:R-:W0:Y:S08]  /*1d70*/  LDC R3, c[0x0][0x2e0] ;  /* 0x0000b800ff037b82 */ /* 0x003e300000000800 */
[----:B------:R-:W1:Y:S08]  /*1d80*/  LDC R7, c[0x0][0x220] ;  /* 0x00008800ff077b82 */ /* 0x000e700000000800 */
[----:B--2---:R-:W2:Y:S01]  /*1d90*/  LDC.64 R4, c[0x0][0x2e8] ;  /* 0x0000ba00ff047b82 */ /* 0x004ea20000000a00 */
[----:B0-----:R-:W-:-:S04]  /*1da0*/  IMAD R2, R2, R3, UR7 ;  /* 0x0000000702027e24 */ /* 0x001fc8000f8e0203 */
[----:B-1----:R-:W-:-:S04]  /*1db0*/  IMAD R3, R2, R7, UR6 ;  /* 0x0000000602037e24 */ /* 0x002fc8000f8e0207 */
[----:B--2---:R-:W-:-:S05]  /*1dc0*/  IMAD.WIDE R2, R3, 0x4, R4 ;  /* 0x0000000403027825 */ /* 0x004fca00078e0204 */
[----:B------:R-:W-:Y:S01]  /*1dd0*/  STG.E desc[UR4][R2.64], RZ ;  /* 0x000000ff02007986 */ /* 0x000fe2000c101904 */
[----:B------:R-:W-:Y:S05]  /*1de0*/  EXIT ;  /* 0x000000000000794d */ /* 0x000fea0003800000 */
.L_x_4078:
        /* <DEDUP_REMOVED lines=9> */
.L_x_7318:


//--------------------- .text._ZN7cutlass13device_kernelIN5flash11enable_sm90INS1_16FlashAttnBwdSm90INS1_25CollectiveMainloopBwdSm90ILi2ELi2ELi2EN4cute5tupleIJNS5_1CILi1EEES8_S8_EEENS6_IJNS7_ILi80EEENS7_ILi128EEESB_EEENS_10bfloat16_tEfNS_4arch4Sm90ELb0ELb0ELb0ELb1ELb0ELb1ELb0ELb1ELi2ELi1ELi2ELi1ELb0EEENS1_21CollectiveEpilogueBwdISC_SD_SF_Li256ELb1ELb0ELi1EEENS1_19SingleTileSchedulerILb1ELb0ELb0ELi128EEEEEEEEEvNT_6ParamsE --------------------------
	.section	.text._ZN7cutlass13device_kernelIN5flash11enable_sm90INS1_16FlashAttnBwdSm90INS1_25CollectiveMainloopBwdSm90ILi2ELi2ELi2EN4cute5tupleIJNS5_1CILi1EEES8_S8_EEENS6_IJNS7_ILi80EEENS7_ILi128EEESB_EEENS_10bfloat16_tEfNS_4arch4Sm90ELb0ELb0ELb0ELb1ELb0ELb1ELb0ELb1ELi2ELi1ELi2ELi1ELb0EEENS1_21CollectiveEpilogueBwdISC_SD_SF_Li256ELb1ELb0ELi1EEENS1_19SingleTileSchedulerILb1ELb0ELb0ELi128EEEEEEEEEvNT_6ParamsE,"ax",@progbits
	.align	128
.text._ZN7cutlass13device_kernelIN5flash11enable_sm90INS1_16FlashAttnBwdSm90INS1_25CollectiveMainloopBwdSm90ILi2ELi2ELi2EN4cute5tupleIJNS5_1CILi1EEES8_S8_EEENS6_IJNS7_ILi80EEENS7_ILi128EEESB_EEENS_10bfloat16_tEfNS_4arch4Sm90ELb0ELb0ELb0ELb1ELb0ELb1ELb0ELb1ELi2ELi1ELi2ELi1ELb0EEENS1_21CollectiveEpilogueBwdISC_SD_SF_Li256ELb1ELb0ELi1EEENS1_19SingleTileSchedulerILb1ELb0ELb0ELi128EEEEEEEEEvNT_6ParamsE:
        .type           _ZN7cutlass13device_kernelIN5flash11enable_sm90INS1_16FlashAttnBwdSm90INS1_25CollectiveMainloopBwdSm90ILi2ELi2ELi2EN4cute5tupleIJNS5_1CILi1EEES8_S8_EEENS6_IJNS7_ILi80EEENS7_ILi128EEESB_EEENS_10bfloat16_tEfNS_4arch4Sm90ELb0ELb0ELb0ELb1ELb0ELb1ELb0ELb1ELi2ELi1ELi2ELi1ELb0EEENS1_21CollectiveEpilogueBwdISC_SD_SF_Li256ELb1ELb0ELi1EEENS1_19SingleTileSchedulerILb1ELb0ELb0ELi128EEEEEEEEEvNT_6ParamsE,@function
        .size           _ZN7cutlass13device_kernelIN5flash11enable_sm90INS1_16FlashAttnBwdSm90INS1_25CollectiveMainloopBwdSm90ILi2ELi2ELi2EN4cute5tupleIJNS5_1CILi1EEES8_S8_EEENS6_IJNS7_ILi80EEENS7_ILi128EEESB_EEENS_10bfloat16_tEfNS_4arch4Sm90ELb0ELb0ELb0ELb1ELb0ELb1ELb0ELb1ELi2ELi1ELi2ELi1ELb0EEENS1_21CollectiveEpilogueBwdISC_SD_SF_Li256ELb1ELb0ELi1EEENS1_19SingleTileSchedulerILb1ELb0ELb0ELi128EEEEEEEEEvNT_6ParamsE,(.L_x_7319 - _ZN7cutlass13device_kernelIN5flash11enable_sm90INS1_16FlashAttnBwdSm90INS1_25CollectiveMainloopBwdSm90ILi2ELi2ELi2EN4cute5tupleIJNS5_1CILi1EEES8_S8_EEENS6_IJNS7_ILi80EEENS7_ILi128EEESB_EEENS_10bfloat16_tEfNS_4arch4Sm90ELb0ELb0ELb0ELb1ELb0ELb1ELb0ELb1ELi2ELi1ELi2ELi1ELb0EEENS1_21CollectiveEpilogueBwdISC_SD_SF_Li256ELb1ELb0ELi1EEENS1_19SingleTileSchedulerILb1ELb0ELb0ELi128EEEEEEEEEvNT_6ParamsE)
        .other          _ZN7cutlass13device_kernelIN5flash11enable_sm90INS1_16FlashAttnBwdSm90INS1_25CollectiveMainloopBwdSm90ILi2ELi2ELi2EN4cute5tupleIJNS5_1CILi1EEES8_S8_EEENS6_IJNS7_ILi80EEENS7_ILi128EEESB_EEENS_10bfloat16_tEfNS_4arch4Sm90ELb0ELb0ELb0ELb1ELb0ELb1ELb0ELb1ELi2ELi1ELi2ELi1ELb0EEENS1_21CollectiveEpilogueBwdISC_SD_SF_Li256ELb1ELb0ELi1EEENS1_19SingleTileSchedulerILb1ELb0ELb0ELi128EEEEEEEEEvNT_6ParamsE,@"STO_CUDA_ENTRY STV_DEFAULT"
_ZN7cutlass13device_kernelIN5flash11enable_sm90INS1_16FlashAttnBwdSm90INS1_25CollectiveMainloopBwdSm90ILi2ELi2ELi2EN4cute5tupleIJNS5_1CILi1EEES8_S8_EEENS6_IJNS7_ILi80EEENS7_ILi128EEESB_EEENS_10bfloat16_tEfNS_4arch4Sm90ELb0ELb0ELb0ELb1ELb0ELb1ELb0ELb1ELi2ELi1ELi2ELi1ELb0EEENS1_21CollectiveEpilogueBwdISC_SD_SF_Li256ELb1ELb0ELi1EEENS1_19SingleTileSchedulerILb1ELb0ELb0ELi128EEEEEEEEEvNT_6ParamsE:
        /* <DEDUP_REMOVED lines=23> */
.L_x_4080:
[----:B------:R-:W-:Y:S05]  /*0170*/  BSYNC B0 ;  /* 0x0000000000007941 */ /* 0x000fea0003800000 */
.L_x_4079:
        /* <DEDUP_REMOVED lines=34> */
.L_x_4081:
        /* <DEDUP_REMOVED lines=22> */
.L_x_4082:
        /* <DEDUP_REMOVED lines=9> */
.L_x_4085:
        /* <DEDUP_REMOVED lines=20> */
.L_x_4086:
        /* <DEDUP_REMOVED lines=10> */
.L_x_4088:
[----:B------:R-:W2:Y:S02]  /*0770*/  LDC R0, c[0x0][0x8bc] ;  /* 0x00022f00ff007b82 */ /* 0x000ea40000000800 */
.L_x_4087:
[----:B------:R-:W3:Y:S02]  /*0780*/  S2R R17, SR_CTAID.X ;  /* 0x0000000000117919 */ /* 0x000ee40000002500 */
[----:B---3--:R-:W-:-:S05]  /*0790*/  IMAD.SHL.U32 R17, R17, 0x80, RZ ;  /* 0x0000008011117824 */ /* 0x008fca00078e00ff */
[----:B--2--5:R-:W-:-:S04]  /*07a0*/  ISETP.GE.AND P0, PT, R17, R0, PT ;  /* 0x000000001100720c */ /* 0x024fc80003f06270 */
[----:B------:R-:W-:-:S04]  /*07b0*/  SEL R4, R7, 0xffffffff, !P0 ;  /* 0xffffffff07047807 */ /* 0x000fc80004000000 */
[----:B------:R-:W-:Y:S01]  /*07c0*/  ISETP.GE.AND P0, PT, R4, RZ, PT ;  /* 0x000000ff0400720c */ /* 0x000fe20003f06270 */
[----:B------:R2:W-:-:S12]  /*07d0*/  STL [R1+0x1c], R4 ;  /* 0x00001c0401007387 */ /* 0x0005d80000100800 */
[----:B--2---:R-:W-:Y:S05]  /*07e0*/  @!P0 BRA `(.L_x_4089) ;  /* 0x000000c800a48947 */ /* 0x004fea0003800000 */
        /* <DEDUP_REMOVED lines=10> */
.L_x_4090:
        /* <DEDUP_REMOVED lines=10> */
.L_x_4091:
        /* <DEDUP_REMOVED lines=8> */
.L_x_4092:
        /* <DEDUP_REMOVED lines=9> */
.L_x_4093:
        /* <DEDUP_REMOVED lines=70> */
[----:B------:R-:W-:-:S03]  /*0ea0*/  ULDC UR36, c[0x0][0x744] ;  /* 0x0001d10000247ab9 */ /* 0x000fc60000000800 */
        /* <DEDUP_REMOVED lines=18> */
.L_x_4096:
        /* <DEDUP_REMOVED lines=15> */
.L_x_4095:
[----:B-1----:R-:W1:Y:S01]  /*10c0*/  S2R R3, SR_CgaCtaId ;  /* 0x0000000000037919 */ /* 0x002e620000008800 */
        /* <DEDUP_REMOVED lines=22> */
.L_x_4098:
        /* <DEDUP_REMOVED lines=15> */
.L_x_4097:
        /* <DEDUP_REMOVED lines=8> */
.L_x_4234:
[----:B------:R-:W-:Y:S01]  /*13a0*/  SHF.L.U32 R12, RZ, 0x1f, RZ ;  /* 0x0000001fff0c7819 */ /* 0x000fe200000006ff */
[----:B------:R-:W-:Y:S01]  /*13b0*/  VIADD R18, R18, 0x4f ;  /* 0x0000004f12127836 */ /* 0x000fe20000000000 */
[----:B------:R-:W-:Y:S01]  /*13c0*/  LOP3.LUT R5, R2, 0xffffff80, RZ, 0xc0, !PT ;  /* 0xffffff8002057812 */ /* 0x000fe200078ec0ff */
[----:B------:R-:W-:Y:S01]  /*13d0*/  IMAD.IADD R16, R16, 0x1, -R17 ;  /* 0x0000000110107824 */ /* 0x000fe200078e0a11 */
[----:B------:R-:W3:Y:S01]  /*13e0*/  SYNCS.PHASECHK.TRANS64.TRYWAIT P0, [R19+URZ+0x38800], R12 ;  /* 0x0388000c130075a7 */ /* 0x000ee2000800017f */
[CC--:B------:R-:W-:Y:S01]  /*13f0*/  LEA.HI R2, R3.reuse, R0.reuse, RZ, 0x5 ;  /* 0x0000000003027211 */ /* 0x0c0fe200078f28ff */
[----:B------:R-:W-:Y:S01]  /*1400*/  IMAD.HI R18, R18, 0x66666667, RZ ;  /* 0x6666666712127827 */ /* 0x000fe200078e02ff */
[CC--:B------:R-:W-:Y:S02]  /*1410*/  LEA.HI R8, R3.reuse, R0.reuse, RZ, 0x3 ;  /* 0x0000000003087211 */ /* 0x0c0fe400078f18ff */
[----:B------:R-:W-:Y:S01]  /*1420*/  LEA.HI R10, R3, R0, RZ, 0x4 ;  /* 0x00000000030a7211 */ /* 0x000fe200078f20ff */
[C---:B------:R-:W-:Y:S01]  /*1430*/  IMAD.SHL.U32 R3, R0.reuse, 0x40, RZ ;  /* 0x0000004000037824 */ /* 0x040fe200078e00ff */
[----:B------:R-:W-:Y:S01]  /*1440*/  SHF.R.S32.HI R6, RZ, 0x5, R2 ;  /* 0x00000005ff067819 */ /* 0x000fe20000011402 */
[----:B------:R-:W-:Y:S01]  /*1450*/  IMAD.IADD R5, R0, 0x1, -R5 ;  /* 0x0000000100057824 */ /* 0x000fe200078e0a05 */
[----:B--2---:R-:W-:-:S02]  /*1460*/  LEA.HI R2, R14, R14, RZ, 0x1 ;  /* 0x0000000e0e027211 */ /* 0x004fc400078f08ff */
[----:B------:R-:W-:Y:S01]  /*1470*/  LOP3.LUT R4, R3, 0x1c0, RZ, 0xc0, !PT ;  /* 0x000001c003047812 */ /* 0x000fe200078ec0ff */
[----:B------:R-:W-:Y:S01]  /*1480*/  IMAD.SHL.U32 R9, R6, 0x10, RZ ;  /* 0x0000001006097824 */ /* 0x000fe200078e00ff */
[----:B------:R-:W-:Y:S02]  /*1490*/  LOP3.LUT R3, R2, 0xfffffffe, RZ, 0xc0, !PT ;  /* 0xfffffffe02037812 */ /* 0x000fe400078ec0ff */
[----:B------:R-:W-:Y:S02]  /*14a0*/  SHF.R.U32.HI R7, RZ, 0x1f, R18 ;  /* 0x0000001fff077819 */ /* 0x000fe40000011612 */
[----:B------:R-:W-:Y:S01]  /*14b0*/  SHF.R.S32.HI R0, RZ, 0x1f, R5 ;  /* 0x0000001fff007819 */ /* 0x000fe20000011405 */
[----:B------:R-:W-:Y:S01]  /*14c0*/  IMAD.IADD R2, R14, 0x1, -R3 ;  /* 0x000000010e027824 */ /* 0x000fe200078e0a03 */
[----:B------:R-:W-:Y:S02]  /*14d0*/  LEA.HI.SX32 R3, R18, R7, 0x1b ;  /* 0x0000000712037211 */ /* 0x000fe400078fdaff */
[----:B------:R-:W-:-:S02]  /*14e0*/  SHF.R.S32.HI R11, RZ, 0x4, R10 ;  /* 0x00000004ff0b7819 */ /* 0x000fc4000001140a */
[----:B------:R2:W-:Y:S01]  /*14f0*/  STL [R1+0x4], R2 ;  /* 0x0000040201007387 */ /* 0x0005e20000100800 */
[----:B------:R-:W-:Y:S02]  /*1500*/  LOP3.LUT R9, R4, 0x30, R9, 0xf8, !PT ;  /* 0x0000003004097812 */ /* 0x000fe400078ef809 */
[----:B------:R-:W-:Y:S01]  /*1510*/  LEA.HI R10, R10, R11, RZ, 0x1 ;  /* 0x0000000b0a0a7211 */ /* 0x000fe200078f08ff */
[----:B------:R4:W-:Y:S01]  /*1520*/  STL [R1+0x10], R3 ;  /* 0x0000100301007387 */ /* 0x0009e20000100800 */
[----:B------:R-:W-:Y:S02]  /*1530*/  LEA.HI R6, R13, R13, RZ, 0x1 ;  /* 0x0000000d0d067211 */ /* 0x000fe400078f08ff */
[----:B------:R-:W-:Y:S02]  /*1540*/  LOP3.LUT R10, R10, 0x7ffffe, RZ, 0xc0, !PT ;  /* 0x007ffffe0a0a7812 */ /* 0x000fe400078ec0ff */
[----:B------:R-:W-:Y:S02]  /*1550*/  LOP3.LUT R9, R9, 0x8, R8, 0xf8, !PT ;  /* 0x0000000809097812 */ /* 0x000fe400078ef808 */
[CC--:B--2---:R-:W-:Y:S01]  /*1560*/  LEA.HI R2, R0.reuse, R5.reuse, RZ, 0x5 ;  /* 0x0000000500027211 */ /* 0x0c4fe200078f28ff */
[----:B------:R-:W-:Y:S01]  /*1570*/  IMAD.IADD R11, R11, 0x1, -R10 ;  /* 0x000000010b0b7824 */ /* 0x000fe200078e0a0a */
[----:B------:R-:W-:-:S02]  /*1580*/  LEA.HI R0, R0, R5, RZ, 0x2 ;  /* 0x0000000500007211 */ /* 0x000fc400078f10ff */
[----:B------:R-:W-:Y:S02]  /*1590*/  SHF.R.S32.HI R7, RZ, 0x5, R2 ;  /* 0x00000005ff077819 */ /* 0x000fe40000011402 */
[--C-:B----4-:R-:W-:Y:S02]  /*15a0*/  SHF.R.S32.HI R3, RZ, 0x2, R0.reuse ;  /* 0x00000002ff037819 */ /* 0x110fe40000011400 */
[----:B------:R-:W-:Y:S01]  /*15b0*/  SHF.R.S32.HI R2, RZ, 0x1f, R0 ;  /* 0x0000001fff027819 */ /* 0x000fe20000011400 */
[----:B------:R-:W-:Y:S01]  /*15c0*/  IMAD R7, R7, -0x10, R16 ;  /* 0xfffffff007077824 */ /* 0x000fe200078e0210 */
[----:B------:R-:W-:Y:S02]  /*15d0*/  SHF.R.U32.HI R8, RZ, 0x3, R4 ;  /* 0x00000003ff087819 */ /* 0x000fe40000011604 */
[----:B------:R-:W-:Y:S02]  /*15e0*/  LEA.HI R2, R2, R3, RZ, 0x3 ;  /* 0x0000000302027211 */ /* 0x000fe400078f18ff */
[----:B------:R-:W-:-:S02]  /*15f0*/  LOP3.LUT R6, R6, 0xfffffffe, RZ, 0xc0, !PT ;  /* 0xfffffffe06067812 */ /* 0x000fc400078ec0ff */
[----:B------:R-:W-:Y:S01]  /*1600*/  LOP3.LUT R4, R2, 0xfffffff8, RZ, 0xc0, !PT ;  /* 0xfffffff802047812 */ /* 0x000fe200078ec0ff */
[----:B------:R-:W-:Y:S01]  /*1610*/  IMAD R2, R13, 0x1400, RZ ;  /* 0x000014000d027824 */ /* 0x000fe200078e02ff */
[----:B------:R-:W-:Y:S01]  /*1620*/  LOP3.LUT R8, R9, R8, RZ, 0x3c, !PT ;  /* 0x0000000809087212 */ /* 0x000fe200078e3cff */
[----:B------:R-:W-:Y:S01]  /*1630*/  IMAD.IADD R6, R13, 0x1, -R6 ;  /* 0x000000010d067824 */ /* 0x000fe200078e0a06 */
[----:B------:R-:W-:Y:S01]  /*1640*/  IADD3 R7, R7, R4, -R3 ;  /* 0x0000000407077210 */ /* 0x000fe20007ffe803 */
[----:B------:R-:W-:Y:S01]  /*1650*/  IMAD R11, R11, 0x200, R2 ;  /* 0x000002000b0b7824 */ /* 0x000fe200078e0202 */
[----:B------:R-:W-:Y:S01]  /*1660*/  LOP3.LUT R0, R0, 0x7ffffffc, RZ, 0xc0, !PT ;  /* 0x7ffffffc00007812 */ /* 0x000fe200078ec0ff */
[----:B---3--:R-:W-:Y:S06]  /*1670*/  @P0 BRA `(.L_x_4100) ;  /* 0x0000000000080947 */ /* 0x008fec0003800000 */
[----:B------:R-:W2:Y:S02]  /*1680*/  SYNCS.PHASECHK.TRANS64.TRYWAIT P0, [R19+URZ+0x38800], R12 ;  /* 0x0388000c130075a7 */ /* 0x000ea4000800017f */
[----:B--2---:R-:W-:Y:S05]  /*1690*/  @!P0 BRA `(.L_x_4101) ;  /* 0x000000bc001c8947 */ /* 0x004fea0003800000 */
.L_x_4100:
[----:B--2---:R-:W2:Y:S01]  /*16a0*/  LDL.LU R3, [R1+0x8] ;  /* 0x0000080001037983 */ /* 0x004ea20000300800 */
[C---:B------:R-:W-:Y:S01]  /*16b0*/  IMAD.IADD R0, R5.reuse, 0x1, -R0 ;  /* 0x0000000105007824 */ /* 0x040fe200078e0a00 */
[----:B------:R-:W-:Y:S01]  /*16c0*/  CS2R R234, SRZ ;  /* 0x0000000000ea7805 */ /* 0x000fe2000001ff00 */
[----:B------:R-:W-:Y:S01]  /*16d0*/  IMAD R2, R5, 0x4, R2 ;  /* 0x0000000405027824 */ /* 0x000fe200078e0202 */
[----:B------:R-:W3:Y:S01]  /*16e0*/  S2R R9, SR_CgaCtaId ;  /* 0x0000000000097919 */ /* 0x000ee20000008800 */
[----:B------:R-:W-:Y:S01]  /*16f0*/  IMAD.IADD R5, R8, 0x1, R11 ;  /* 0x0000000108057824 */ /* 0x000fe200078e020b */
[----:B------:R-:W-:Y:S01]  /*1700*/  CS2R R86, SRZ ;  /* 0x0000000000567805 */ /* 0x000fe2000001ff00 */
[----:B------:R-:W-:Y:S01]  /*1710*/  IMAD R4, R6, -0x40, R7 ;  /* 0xffffffc006047824 */ /* 0x000fe200078e0207 */
[----:B------:R2:W-:Y:S01]  /*1720*/  STL [R1+0x18], R0 ;  /* 0x0000180001007387 */ /* 0x0005e20000100800 */
[----:B------:R-:W-:Y:S02]  /*1730*/  CS2R R84, SRZ ;  /* 0x0000000000547805 */ /* 0x000fe4000001ff00 */
[----:B------:R-:W-:-:S02]  /*1740*/  CS2R R82, SRZ ;  /* 0x0000000000527805 */ /* 0x000fc4000001ff00 */
[----:B------:R-:W-:Y:S01]  /*1750*/  CS2R R80, SRZ ;  /* 0x0000000000507805 */ /* 0x000fe2000001ff00 */
[----:B------:R-:W-:Y:S01]  /*1760*/  STL [R1+0x14], R5 ;  /* 0x0000140501007387 */ /* 0x000fe20000100800 */
        /* <DEDUP_REMOVED lines=60> */
[----:B--2---:R-:W-:Y:S02]  /*1b30*/  LOP3.LUT R0, R3, 0x1, RZ, 0xfc, !PT ;  /* 0x0000000103007812 */ /* 0x004fe400078efcff */
[----:B------:R-:W-:-:S03]  /*1b40*/  MOV R3, 0x400 ;  /* 0x0000040000037802 */ /* 0x000fc60000000f00 */
[----:B------:R2:W-:Y:S01]  /*1b50*/  STL [R1], R0 ;  /* 0x0000000001007387 */ /* 0x0005e20000100800 */
[----:B---3--:R-:W-:-:S05]  /*1b60*/  LEA R3, R9, R3, 0x18 ;  /* 0x0000000309037211 */ /* 0x008fca00078ec0ff */
[----:B------:R-:W-:Y:S02]  /*1b70*/  IMAD R2, R2, 0x4, R3 ;  /* 0x0000000402027824 */ /* 0x000fe400078e0203 */
[----:B--2---:R-:W-:-:S07]  /*1b80*/  IMAD.MOV.U32 R0, RZ, RZ, RZ ;  /* 0x000000ffff007224 */ /* 0x004fce00078e00ff */
.L_x_4112:
[----:B------:R-:W2:Y:S02]  /*1b90*/  LDL R3, [R1] ;  /* 0x0000000001037983 */ /* 0x000ea40000100800 */
[----:B--2---:R-:W-:-:S13]  /*1ba0*/  ISETP.NE.AND P0, PT, R3, 0x3, PT ;  /* 0x000000030300780c */ /* 0x004fda0003f05270 */
[----:B------:R-:W-:Y:S05]  /*1bb0*/  @!P0 BRA `(.L_x_4102) ;  /* 0x0000000000048947 */ /* 0x000fea0003800000 */
[----:B------:R-:W-:Y:S01]  /*1bc0*/  BPT.TRAP 0x1 ;  /* 0x000000040000795c */ /* 0x000fe20000300000 */
.L_x_4102:
        /* <DEDUP_REMOVED lines=8> */
.L_x_4103:
[----:B---3--:R-:W-:Y:S05]  /*1c50*/  @P1 BRA `(.L_x_4104) ;  /* 0x0000000000081947 */ /* 0x008fea0003800000 */
[----:B------:R-:W3:Y:S02]  /*1c60*/  SYNCS.PHASECHK.TRANS64.TRYWAIT P1, [R3+URZ+0x38810], R154 ;  /* 0x0388109a030075a7 */ /* 0x000ee4000802017f */
[----:B---3--:R-:W-:Y:S05]  /*1c70*/  @!P1 BRA `(.L_x_4105) ;  /* 0x000000b400c49947 */ /* 0x008fea0003800000 */
.L_x_4104:
        /* <DEDUP_REMOVED lines=286> */
.L_x_4106:
[----:B------:R1:W1:Y:S01]  /*2e60*/  SYNCS.PHASECHK.TRANS64.TRYWAIT P1, [R3+URZ+0x38830], R154 ;  /* 0x0388309a030075a7 */ /* 0x000262000802017f */
[----:B------:R-:W-:Y:S05]  /*2e70*/  @!P0 BRA `(.L_x_4107) ;  /* 0x0000000000048947 */ /* 0x000fea0003800000 */
[----:B------:R-:W-:Y:S01]  /*2e80*/  BPT.TRAP 0x1 ;  /* 0x000000040000795c */ /* 0x000fe20000300000 */
.L_x_4107:
[----:B------:R-:W-:-:S05]  /*2e90*/  VIADD R152, R152, 0x24000 ;  /* 0x0002400098987836 */ /* 0x000fca0000000000 */
[----:B------:R-:W-:-:S04]  /*2ea0*/  SHF.R.U32.HI R152, RZ, 0x4, R152 ;  /* 0x00000004ff987819 */ /* 0x000fc80000011698 */
[----:B------:R-:W-:-:S04]  /*2eb0*/  LOP3.LUT R236, R152, 0x3fff, RZ, 0xc0, !PT ;  /* 0x00003fff98ec7812 */ /* 0x000fc800078ec0ff */
[----:B------:R-:W-:Y:S01]  /*2ec0*/  LOP3.LUT R153, R236, 0x10000, RZ, 0xfc, !PT ;  /* 0x00010000ec997812 */ /* 0x000fe200078efcff */
[----:B-1----:R-:W-:Y:S06]  /*2ed0*/  @P1 BRA `(.L_x_4108) ;  /* 0x0000000000081947 */ /* 0x002fec0003800000 */
[----:B------:R-:W1:Y:S02]  /*2ee0*/  SYNCS.PHASECHK.TRANS64.TRYWAIT P1, [R3+URZ+0x38830], R154 ;  /* 0x0388309a030075a7 */ /* 0x000e64000802017f */
[----:B-1----:R-:W-:Y:S05]  /*2ef0*/  @!P1 BRA `(.L_x_4109) ;  /* 0x000000a400389947 */ /* 0x002fea0003800000 */
.L_x_4108:
[----:B------:R-:W-:Y:S01]  /*2f00*/  UIADD3 UR4, UR4, 0x8000, URZ ;  /* 0x0000800004047890 */ /* 0x000fe2000fffe03f */
[----:B------:R-:W-:Y:S01]  /*2f10*/  IMAD R153, R0, 0x500, R153 ;  /* 0x0000050000997824 */ /* 0x000fe200078e0299 */
[----:B------:R-:W-:Y:S01]  /*2f20*/  WARPGROUP.ARRIVE ;  /* 0x00000000000079c5 */ /* 0x000fe20000000000 */
[----:B------:R-:W-:Y:S01]  /*2f30*/  UMOV UR11, 0x40000040 ;  /* 0x40000040000b7882 */ /* 0x000fe20000000000 */
[----:B------:R-:W-:Y:S01]  /*2f40*/  USHF.R.U32.HI UR5, URZ, 0x4, UR4 ;  /* 0x000000043f057899 */ /* 0x000fe20008011604 */
[C---:B------:R-:W-:Y:S01]  /*2f50*/  ISETP.GT.AND P2, PT, R4.reuse, RZ, PT ;  /* 0x000000ff0400720c */ /* 0x040fe20003f44270 */
[----:B------:R-:W-:Y:S01]  /*2f60*/  UMOV UR9, 0x40000040 ;  /* 0x4000004000097882 */ /* 0x000fe20000000000 */
[----:B------:R-:W-:Y:S01]  /*2f70*/  R2UR UR4, R153 ;  /* 0x00000000990472ca */ /* 0x000fe200000e0000 */
[----:B------:R-:W-:Y:S01]  /*2f80*/  ULOP3.LUT UR5, UR5, 0x3fff, URZ, 0xc0, !UPT ;  /* 0x00003fff05057892 */ /* 0x000fe2000f8ec03f */
[----:B------:R-:W-:Y:S01]  /*2f90*/  ISETP.GT.AND P1, PT, R4, 0x8, PT ;  /* 0x000000080400780c */ /* 0x000fe20003f24270 */
[----:B------:R-:W-:Y:S01]  /*2fa0*/  UMOV UR15, 0x40000040 ;  /* 0x40000040000f7882 */ /* 0x000fe20000000000 */
[----:B------:R-:W-:Y:S01]  /*2fb0*/  UMOV UR13, UR9 ;  /* 0x00000009000d7c82 */ /* 0x000fe20008000000 */
[----:B------:R-:W-:Y:S01]  /*2fc0*/  ULOP3.LUT UR6, UR5, 0x10000, URZ, 0xfc, !UPT ;  /* 0x0001000005067892 */ /* 0x000fe2000f8efc3f */
[----:B------:R-:W-:Y:S01]  /*2fd0*/  FSEL R224, R224, -INF , P2 ;  /* 0xff800000e0e07808 */ /* 0x000fe20001000000 */
        /* <DEDUP_REMOVED lines=11> */
[----:B------:R-:W-:Y:S01]  /*3090*/  FSEL R226, R226, -INF , P1 ;  /* 0xff800000e2e27808 */ /* 0x000fe20000800000 */
[----:B------:R-:W-:Y:S01]  /*30a0*/  UMOV UR16, UR8 ;  /* 0x0000000800107c82 */ /* 0x000fe20008000000 */
[----:B------:R-:W-:Y:S01]  /*30b0*/  UIADD3 UR22, UR4, 0x180, URZ ;  /* 0x0000018004167890 */ /* 0x000fe2000fffe03f */
[--C-:B----4-:R-:W-:Y:S01]  /*30c0*/  FFMA.FTZ R224, R224, UR36, -R6.reuse ;  /* 0x00000024e0e07c23 */ /* 0x110fe20008010806 */
[----:B------:R-:W-:Y:S01]  /*30d0*/  UMOV UR20, UR8 ;  /* 0x0000000800147c82 */ /* 0x000fe20008000000 */
[----:B------:R-:W-:Y:S01]  /*30e0*/  UIADD3 UR26, UR4, 0x200, URZ ;  /* 0x00000200041a7890 */ /* 0x000fe2000fffe03f */
[----:B------:R-:W-:Y:S01]  /*30f0*/  FFMA.FTZ R226, R226, UR36, -R6 ;  /* 0x00000024e2e27c23 */ /* 0x000fe20008010806 */
[----:B------:R-:W-:Y:S01]  /*3100*/  UMOV UR24, UR8 ;  /* 0x0000000800187c82 */ /* 0x000fe20008000000 */
[----:B------:R-:W-:Y:S01]  /*3110*/  UMOV UR25, UR9 ;  /* 0x0000000900197c82 */ /* 0x000fe20008000000 */
[----:B------:R-:W-:Y:S01]  /*3120*/  UIADD3 UR10, UR4, 0x2, URZ ;  /* 0x00000002040a7890 */ /* 0x000fe2000fffe03f */
[----:B------:R-:W-:Y:S01]  /*3130*/  FSEL R6, R225, -INF , P2 ;  /* 0xff800000e1067808 */ /* 0x000fe20001000000 */
[----:B------:R-:W-:Y:S01]  /*3140*/  UIADD3 UR5, UR6, 0x2, URZ ;  /* 0x0000000206057890 */ /* 0x000fe2000fffe03f */
[----:B------:R-:W-:Y:S01]  /*3150*/  FSEL R228, R228, -INF , P2 ;  /* 0xff800000e4e47808 */ /* 0x000fe20001000000 */
[----:B------:R-:W-:Y:S01]  /*3160*/  UMOV UR11, 0x40000040 ;  /* 0x40000040000b7882 */ /* 0x000fe20000000000 */
[----:B------:R-:W-:Y:S01]  /*3170*/  UMOV UR9, 0x40000040 ;  /* 0x4000004000097882 */ /* 0x000fe20000000000 */
[----:B------:R-:W-:Y:S01]  /*3180*/  UIADD3 UR7, UR4, 0x182, URZ ;  /* 0x0000018204077890 */ /* 0x000fe2000fffe03f */
[----:B------:R-:W-:Y:S01]  /*3190*/  FSEL R227, R227, -INF , P1 ;  /* 0xff800000e3e37808 */ /* 0x000fe20000800000 */
[--C-:B------:R-:W-:Y:S01]  /*31a0*/  FFMA.FTZ R6, R6, UR36, -R7.reuse ;  /* 0x0000002406067c23 */ /* 0x100fe20008010807 */
[----:B------:R-:W-:Y:S01]  /*31b0*/  UMOV UR8, UR5 ;  /* 0x0000000500087c82 */ /* 0x000fe20008000000 */
[----:B------:R-:W-:Y:S01]  /*31c0*/  UIADD3 UR5, UR4, 0x102, URZ ;  /* 0x0000010204057890 */ /* 0x000fe2000fffe03f */
[----:B--2---:R-:W-:Y:S01]  /*31d0*/  FFMA.FTZ R228, R228, UR36, -R8 ;  /* 0x00000024e4e47c23 */ /* 0x004fe20008010808 */
[----:B------:R-:W-:Y:S01]  /*31e0*/  FFMA.FTZ R225, R227, UR36, -R7 ;  /* 0x00000024e3e17c23 */ /* 0x000fe20008010807 */
[----:B------:R-:W-:Y:S01]  /*31f0*/  FSEL R216, R216, -INF , P2 ;  /* 0xff800000d8d87808 */ /* 0x000fe20001000000 */
[----:B------:R-:W-:Y:S01]  /*3200*/  MUFU.EX2 R7, R6 ;  /* 0x0000000600077308 */ /* 0x000fe20000000800 */
[----:B------:R-:W-:-:S02]  /*3210*/  FSEL R230, R230, -INF , P1 ;  /* 0xff800000e6e67808 */ /* 0x000fc40000800000 */
[----:B------:R-:W-:Y:S01]  /*3220*/  FSEL R229, R229, -INF , P2 ;  /* 0xff800000e5e57808 */ /* 0x000fe20001000000 */
[----:B------:R-:W-:Y:S01]  /*3230*/  FFMA.FTZ R216, R216, UR36, -R10 ;  /* 0x00000024d8d87c23 */ /* 0x000fe2000801080a */
[----:B------:R-:W-:Y:S02]  /*3240*/  WARPGROUP.DEPBAR.LE gsb0, 0x0 ;  /* 0x00008000000079c5 */ /* 0x000fe40000010000 */
[----:B------:R-:W-:Y:S01]  /*3250*/  WARPGROUP.ARRIVE ;  /* 0x00000000000079c5 */ /* 0x000fe20000000000 */
[----:B------:R-:W1:Y:S01]  /*3260*/  MUFU.EX2 R6, R228 ;  /* 0x000000e400067308 */ /* 0x000e620000000800 */
[----:B------:R-:W-:Y:S01]  /*3270*/  FSEL R227, R231, -INF , P1 ;  /* 0xff800000e7e37808 */ /* 0x000fe20000800000 */
[----:B------:R-:W-:Y:S01]  /*3280*/  FFMA.FTZ R8, R230, UR36, -R8 ;  /* 0x00000024e6087c23 */ /* 0x000fe20008010808 */
[----:B------:R-:W-:Y:S01]  /*3290*/  FSEL R218, R218, -INF , P1 ;  /* 0xff800000dada7808 */ /* 0x000fe20000800000 */
[----:B------:R-:W-:Y:S01]  /*32a0*/  FFMA.FTZ R229, R229, UR36, -R9 ;  /* 0x00000024e5e57c23 */ /* 0x000fe20008010809 */
[----:B------:R-:W-:Y:S01]  /*32b0*/  HGMMA.64x16x16.F32.BF16 R176, gdesc[UR12], RZ, !UPT, gsb0 ;  /* 0x002000000cb079f0 */ /* 0x000fe2000c0018ff */
[----:B------:R-:W-:-:S02]  /*32c0*/  UIADD3 UR12, UR4, 0x202, URZ ;  /* 0x00000202040c7890 */ /* 0x000fc4000fffe03f */
[----:B------:R2:W-:Y:S01]  /*32d0*/  MUFU.EX2 R228, R216 ;  /* 0x000000d800e47308 */ /* 0x0005e20000000800 */
[----:B------:R-:W-:Y:S01]  /*32e0*/  FFMA.FTZ R227, R227, UR36, -R9 ;  /* 0x00000024e3e37c23 */ /* 0x000fe20008010809 */
[----:B------:R-:W-:Y:S01]  /*32f0*/  FFMA.FTZ R10, R218, UR36, -R10 ;  /* 0x00000024da0a7c23 */ /* 0x000fe2000801080a */
[----:B------:R-:W-:Y:S02]  /*3300*/  FSEL R222, R222, -INF , P1 ;  /* 0xff800000dede7808 */ /* 0x000fe40000800000 */
[----:B------:R-:W-:Y:S02]  /*3310*/  FSEL R212, R212, -INF , P2 ;  /* 0xff800000d4d47808 */ /* 0x000fe40001000000 */
[----:B------:R-:W-:Y:S01]  /*3320*/  FSEL R211, R211, -INF , P1 ;  /* 0xff800000d3d37808 */ /* 0x000fe20000800000 */
[----:B------:R-:W-:Y:S01]  /*3330*/  MUFU.EX2 R224, R224 ;  /* 0x000000e000e07308 */ /* 0x000fe20000000800 */
[----:B-1----:R1:W-:Y:S07]  /*3340*/  STL [R1+0x8], R6 ;  /* 0x0000080601007387 */ /* 0x0023ee0000100800 */
[----:B------:R-:W-:Y:S01]  /*3350*/  MUFU.EX2 R229, R229 ;  /* 0x000000e500e57308 */ /* 0x000fe20000000800 */
[----:B------:R-:W-:-:S02]  /*3360*/  WARPGROUP.DEPBAR.LE gsb0, 0x0 ;  /* 0x00008000000079c5 */ /* 0x000fc40000010000 */
[----:B------:R-:W-:Y:S01]  /*3370*/  WARPGROUP.ARRIVE ;  /* 0x00000000000079c5 */ /* 0x000fe20000000000 */
[----:B--2---:R-:W-:Y:S01]  /*3380*/  FSEL R216, R217, -INF , P2 ;  /* 0xff800000d9d87808 */ /* 0x004fe20001000000 */
[----:B------:R-:W2:Y:S04]  /*3390*/  LDL R230, [R1+0xc] ;  /* 0x00000c0001e67983 */ /* 0x000ea80000100800 */
[----:B------:R-:W-:Y:S01]  /*33a0*/  HGMMA.64x16x16.F32.BF16 R168, gdesc[UR16], RZ, !UPT, gsb0 ;  /* 0x0020000010a879f0 */ /* 0x000fe2000c0018ff */
[----:B-1----:R-:W-:Y:S01]  /*33b0*/  FSEL R6, R219, -INF , P1 ;  /* 0xff800000db067808 */ /* 0x002fe20000800000 */
[----:B------:R-:W-:Y:S01]  /*33c0*/  FFMA.FTZ R216, R216, UR36, -R11 ;  /* 0x00000024d8d87c23 */ /* 0x000fe2000801080b */
[----:B------:R-:W-:Y:S02]  /*33d0*/  FSEL R9, R221, -INF , P2 ;  /* 0xff800000dd097808 */ /* 0x000fe40001000000 */
[----:B------:R-:W-:Y:S01]  /*33e0*/  FSEL R218, R214, -INF , P1 ;  /* 0xff800000d6da7808 */ /* 0x000fe20000800000 */
[----:B------:R1:W4:Y:S01]  /*33f0*/  MUFU.EX2 R217, R10 ;  /* 0x0000000a00d97308 */ /* 0x0003220000000800 */
[----:B------:R-:W5:Y:S01]  /*3400*/  LDL.LU R231, [R1+0x8] ;  /* 0x0000080001e77983 */ /* 0x000f620000300800 */
[----:B------:R-:W-:-:S02]  /*3410*/  WARPGROUP.DEPBAR.LE gsb0, 0x0 ;  /* 0x00008000000079c5 */ /* 0x000fc40000010000 */
[----:B------:R-:W-:-:S06]  /*3420*/  WARPGROUP.ARRIVE ;  /* 0x00000000000079c5 */ /* 0x000fcc0000000000 */
[----:B------:R-:W-:Y:S03]  /*3430*/  HGMMA.64x16x16.F32.BF16 R160, gdesc[UR20], RZ, !UPT, gsb0 ;  /* 0x0020000014a079f0 */ /* 0x000fe6000c0018ff */
[----:B------:R-:W-:Y:S02]  /*3440*/  WARPGROUP.DEPBAR.LE gsb0, 0x0 ;  /* 0x00008000000079c5 */ /* 0x000fe40000010000 */
[----:B---3--:R-:W-:-:S06]  /*3450*/  WARPGROUP.ARRIVE ;  /* 0x00000000000079c5 */ /* 0x008fcc0000000000 */
[----:B------:R-:W-:Y:S03]  /*3460*/  HGMMA.64x16x16.F32.BF16 R152, gdesc[UR24], RZ, !UPT, gsb0 ;  /* 0x00200000189879f0 */ /* 0x000fe6000c0018ff */
        /* <DEDUP_REMOVED lines=189> */
[----:B------:R-:W-:Y:S01]  /*4040*/  FFMA.FTZ R6, R6, UR36, -R11 ;  /* 0x0000002406067c23 */ /* 0x000fe2000801080b */
[----:B------:R3:W-:Y:S01]  /*4050*/  MUFU.EX2 R219, R8 ;  /* 0x0000000800db7308 */ /* 0x0007e20000000800 */
[----:B------:R-:W-:Y:S01]  /*4060*/  FSEL R11, R223, -INF , P1 ;  /* 0xff800000df0b7808 */ /* 0x000fe20000800000 */
[----:B-1----:R-:W-:Y:S01]  /*4070*/  FFMA.FTZ R10, R222, UR36, -R12 ;  /* 0x00000024de0a7c23 */ /* 0x002fe2000801080c */
[----:B------:R-:W-:Y:S01]  /*4080*/  FFMA.FTZ R9, R9, UR36, -R13 ;  /* 0x0000002409097c23 */ /* 0x000fe2000801080d */
[----:B------:R-:W-:Y:S01]  /*4090*/  FFMA.FTZ R214, R212, UR36, -R16 ;  /* 0x00000024d4d67c23 */ /* 0x000fe20008010810 */
[----:B---3--:R-:W-:Y:S01]  /*40a0*/  FSEL R8, R220, -INF , P2 ;  /* 0xff800000dc087808 */ /* 0x008fe20001000000 */
[----:B------:R-:W-:-:S02]  /*40b0*/  WARPGROUP.DEPBAR.LE gsb0, 0x0 ;  /* 0x00008000000079c5 */ /* 0x000fc40000010000 */
[----:B------:R-:W-:Y:S01]  /*40c0*/  WARPGROUP.ARRIVE ;  /* 0x00000000000079c5 */ /* 0x000fe20000000000 */
[----:B------:R-:W-:Y:S01]  /*40d0*/  FFMA.FTZ R11, R11, UR36, -R13 ;  /* 0x000000240b0b7c23 */ /* 0x000fe2000801080d */
[----:B------:R-:W-:Y:S01]  /*40e0*/  FFMA.FTZ R218, R218, UR36, -R16 ;  /* 0x00000024dada7c23 */ /* 0x000fe20008010810 */
[----:B------:R-:W3:Y:S03]  /*40f0*/  LDL R222, [R1+0x14] ;  /* 0x0000140001de7983 */ /* 0x000ee60000100800 */
[----:B------:R-:W-:Y:S01]  /*4100*/  HGMMA.64x16x16.F32.BF16 R184, gdesc[UR8], R184, gsb0 ;  /* 0x0020000008b879f0 */ /* 0x000fe200080018b8 */
[----:B------:R-:W-:Y:S01]  /*4110*/  FFMA.FTZ R8, R8, UR36, -R12 ;  /* 0x0000002408087c23 */ /* 0x000fe2000801080c */
[----:B------:R-:W-:Y:S02]  /*4120*/  FSEL R12, R208, -INF , P2 ;  /* 0xff800000d00c7808 */ /* 0x000fe40001000000 */
[----:B------:R-:W-:-:S02]  /*4130*/  FSEL R13, R210, -INF , P1 ;  /* 0xff800000d20d7808 */ /* 0x000fc40000800000 */
[----:B------:R-:W-:Y:S02]  /*4140*/  FSEL R16, R213, -INF , P2 ;  /* 0xff800000d5107808 */ /* 0x000fe40001000000 */
[----:B------:R-:W-:Y:S01]  /*4150*/  FSEL R212, R215, -INF , P1 ;  /* 0xff800000d7d47808 */ /* 0x000fe20000800000 */
[--C-:B------:R-:W-:Y:S01]  /*4160*/  FFMA.FTZ R12, R12, UR36, -R14.reuse ;  /* 0x000000240c0c7c23 */ /* 0x100fe2000801080e */
[----:B------:R-:W-:Y:S01]  /*4170*/  FFMA.FTZ R13, R13, UR36, -R14 ;  /* 0x000000240d0d7c23 */ /* 0x000fe2000801080e */
[----:B------:R-:W-:Y:S01]  /*4180*/  FSEL R14, R209, -INF , P2 ;  /* 0xff800000d10e7808 */ /* 0x000fe20001000000 */
[--C-:B------:R-:W-:Y:S01]  /*4190*/  FFMA.FTZ R215, R16, UR36, -R17.reuse ;  /* 0x0000002410d77c23 */ /* 0x100fe20008010811 */
[----:B------:R-:W-:Y:S01]  /*41a0*/  FFMA.FTZ R212, R212, UR36, -R17 ;  /* 0x00000024d4d47c23 */ /* 0x000fe20008010811 */
[----:B------:R-:W-:Y:S02]  /*41b0*/  FSEL R17, R200, -INF , P2 ;  /* 0xff800000c8117808 */ /* 0x000fe40001000000 */
[----:B------:R-:W-:-:S02]  /*41c0*/  FSEL R209, R202, -INF , P1 ;  /* 0xff800000cad17808 */ /* 0x000fc40000800000 */
[----:B------:R-:W-:Y:S01]  /*41d0*/  FSEL R16, R201, -INF , P2 ;  /* 0xff800000c9107808 */ /* 0x000fe20001000000 */
[--C-:B------:R-:W-:Y:S02]  /*41e0*/  FFMA.FTZ R210, R17, UR36, -R18.reuse ;  /* 0x0000002411d27c23 */ /* 0x100fe40008010812 */
[----:B------:R-:W-:Y:S01]  /*41f0*/  FFMA.FTZ R208, R209, UR36, -R18 ;  /* 0x00000024d1d07c23 */ /* 0x000fe20008010812 */
[----:B------:R-:W-:Y:S01]  /*4200*/  FSEL R18, R203, -INF , P1 ;  /* 0xff800000cb127808 */ /* 0x000fe20000800000 */
[--C-:B------:R-:W-:Y:S01]  /*4210*/  FFMA.FTZ R14, R14, UR36, -R15.reuse ;  /* 0x000000240e0e7c23 */ /* 0x100fe2000801080f */
[----:B------:R-:W-:Y:S01]  /*4220*/  FFMA.FTZ R15, R211, UR36, -R15 ;  /* 0x00000024d30f7c23 */ /* 0x000fe2000801080f */
[--C-:B------:R-:W-:Y:S02]  /*4230*/  FFMA.FTZ R209, R16, UR36, -R19.reuse ;  /* 0x0000002410d17c23 */ /* 0x100fe40008010813 */
[----:B------:R-:W-:Y:S01]  /*4240*/  FFMA.FTZ R211, R18, UR36, -R19 ;  /* 0x0000002412d37c23 */ /* 0x000fe20008010813 */
[----:B------:R-:W-:Y:S01]  /*4250*/  FSEL R19, R204, -INF , P2 ;  /* 0xff800000cc137808 */ /* 0x000fe20001000000 */
[----:B------:R1:W-:Y:S01]  /*4260*/  MUFU.EX2 R16, R214 ;  /* 0x000000d600107308 */ /* 0x0003e20000000800 */
[----:B------:R-:W-:Y:S01]  /*4270*/  UIADD3 UR10, UR4, 0x306, URZ ;  /* 0x00000306040a7890 */ /* 0x000fe2000fffe03f */
[----:B------:R-:W-:-:S02]  /*4280*/  FSEL R204, R193, -INF , P2 ;  /* 0xff800000c1cc7808 */ /* 0x000fc40001000000 */
[----:B-1----:R-:W-:Y:S01]  /*4290*/  FFMA.FTZ R214, R19, UR36, -R20 ;  /* 0x0000002413d67c23 */ /* 0x002fe20008010814 */
[----:B------:R-:W-:Y:S01]  /*42a0*/  FSEL R19, R192, -INF , P2 ;  /* 0xff800000c0137808 */ /* 0x000fe20001000000 */
[----:B------:R-:W-:Y:S01]  /*42b0*/  UMOV UR11, 0x40000040 ;  /* 0x40000040000b7882 */ /* 0x000fe20000000000 */
[----:B------:R-:W-:Y:S02]  /*42c0*/  WARPGROUP.DEPBAR.LE gsb0, 0x0 ;  /* 0x00008000000079c5 */ /* 0x000fe40000010000 */
[----:B------:R-:W1:Y:S04]  /*42d0*/  LDS.64 R200, [R237+0x2e380] ;  /* 0x02e38000edc87984 */ /* 0x000e680000000a00 */
[----:B------:R-:W4:Y:S01]  /*42e0*/  LDS.64 R192, [R237+0x2e3a0] ;  /* 0x02e3a000edc07984 */ /* 0x000f220000000a00 */
        /* <DEDUP_REMOVED lines=8> */
[----:B------:R-:W-:-:S05]  /*4370*/  FSEL R213, R206, -INF , P1 ;  /* 0xff800000ced57808 */ /* 0x000fca0000800000 */
[----:B------:R-:W-:Y:S01]  /*4380*/  FFMA.FTZ R213, R213, UR36, -R20 ;  /* 0x00000024d5d57c23 */ /* 0x000fe20008010814 */
[----:B------:R-:W-:Y:S02]  /*4390*/  FSEL R20, R205, -INF , P2 ;  /* 0xff800000cd147808 */ /* 0x000fe40001000000 */
[----:B------:R-:W-:-:S03]  /*43a0*/  FSEL R203, R194, -INF , P1 ;  /* 0xff800000c2cb7808 */ /* 0x000fc60000800000 */
[----:B------:R-:W-:Y:S02]  /*43b0*/  FFMA.FTZ R194, R20, UR36, -R21 ;  /* 0x0000002414c27c23 */ /* 0x000fe40008010815 */
        /* <DEDUP_REMOVED lines=13> */
[--C-:B------:R-:W-:Y:S01]  /*4490*/  FFMA.FTZ R202, R19, UR36, -R22.reuse ;  /* 0x0000002413ca7c23 */ /* 0x100fe20008010816 */
[----:B------:R-:W-:Y:S01]  /*44a0*/  FFMA.FTZ R203, R203, UR36, -R22 ;  /* 0x00000024cbcb7c23 */ /* 0x000fe20008010816 */
[----:B------:R-:W-:Y:S01]  /*44b0*/  FSEL R22, R195, -INF , P1 ;  /* 0xff800000c3167808 */ /* 0x000fe20000800000 */
[----:B------:R-:W-:Y:S01]  /*44c0*/  FFMA.FTZ R204, R204, UR36, -R23 ;  /* 0x00000024cccc7c23 */ /* 0x000fe20008010817 */
[----:B------:R-:W-:-:S03]  /*44d0*/  FSEL R206, R207, -INF , P1 ;  /* 0xff800000cfce7808 */ /* 0x000fc60000800000 */
[----:B------:R-:W-:Y:S01]  /*44e0*/  FFMA.FTZ R207, R22, UR36, -R23 ;  /* 0x0000002416cf7c23 */ /* 0x000fe20008010817 */
[----:B------:R-:W-:Y:S01]  /*44f0*/  FSEL R23, R196, -INF , P2 ;  /* 0xff800000c4177808 */ /* 0x000fe20001000000 */
[----:B------:R-:W-:Y:S02]  /*4500*/  FFMA.FTZ R206, R206, UR36, -R21 ;  /* 0x00000024cece7c23 */ /* 0x000fe40008010815 */
[----:B------:R4:W-:Y:S02]  /*4510*/  MUFU.EX2 R21, R208 ;  /* 0x000000d000157308 */ /* 0x0009e40000000800 */
[----:B----4-:R-:W-:Y:S01]  /*4520*/  FFMA.FTZ R208, R23, UR36, -R232 ;  /* 0x0000002417d07c23 */ /* 0x010fe200080108e8 */
[----:B------:R-:W-:-:S05]  /*4530*/  LOP3.LUT R23, R236, 0x2800000, RZ, 0xfc, !PT ;  /* 0x02800000ec177812 */ /* 0x000fca00078efcff */
[----:B------:R-:W-:Y:S01]  /*4540*/  IMAD R23, R0, 0x500, R23 ;  /* 0x0000050000177824 */ /* 0x000fe200078e0217 */
[----:B------:R-:W-:Y:S01]  /*4550*/  UIADD3 UR4, UR4, 0x486, URZ ;  /* 0x0000048604047890 */ /* 0x000fe2000fffe03f */
[----:B------:R4:W-:Y:S01]  /*4560*/  MUFU.EX2 R18, R215 ;  /* 0x000000d700127308 */ /* 0x0009e20000000800 */
[----:B------:R-:W-:Y:S02]  /*4570*/  FADD.FTZ R220, R191, -R193 ;  /* 0x800000c1bfdc7221 */ /* 0x000fe40000010000 */
[----:B------:R-:W-:-:S05]  /*4580*/  R2UR UR12, R23 ;  /* 0x00000000170c72ca */ /* 0x000fca00000e0000 */
[----:B------:R2:W-:Y:S01]  /*4590*/  MUFU.EX2 R19, R212 ;  /* 0x000000d400137308 */ /* 0x0005e20000000800 */
[----:B----4-:R-:W-:Y:S01]  /*45a0*/  FADD.FTZ R215, R190, -R192 ;  /* 0x800000c0bed77221 */ /* 0x010fe20000010000 */
[----:B------:R-:W-:-:S06]  /*45b0*/  UMOV UR6, UR4 ;  /* 0x0000000400067c82 */ /* 0x000fcc0008000000 */
[----:B------:R4:W-:Y:S01]  /*45c0*/  MUFU.EX2 R22, R209 ;  /* 0x000000d100167308 */ /* 0x0009e20000000800 */
[----:B--2---:R-:W-:Y:S01]  /*45d0*/  FADD.FTZ R212, R187, -R201 ;  /* 0x800000c9bbd47221 */ /* 0x004fe20000010000 */
[----:B------:R-:W-:-:S06]  /*45e0*/  WARPGROUP.DEPBAR.LE gsb0, 0x0 ;  /* 0x00008000000079c5 */ /* 0x000fcc0000010000 */
[----:B------:R2:W-:Y:S01]  /*45f0*/  MUFU.EX2 R23, R211 ;  /* 0x000000d300177308 */ /* 0x0005e20000000800 */
[----:B----4-:R-:W-:Y:S01]  /*4600*/  FADD.FTZ R209, R186, -R200 ;  /* 0x800000c8bad17221 */ /* 0x010fe20000010000 */
[----:B------:R-:W4:Y:S01]  /*4610*/  LDS.64 R190, [R237+0x2e400] ;  /* 0x02e40000edbe7984 */ /* 0x000f220000000a00 */
[----:B------:R-:W-:Y:S01]  /*4620*/  UMOV UR7, 0x40000040 ;  /* 0x4000004000077882 */ /* 0x000fe20000000000 */
[----:B--2---:R-:W-:Y:S02]  /*4630*/  FADD.FTZ R211, R185, -R201 ;  /* 0x800000c9b9d37221 */ /* 0x004fe40000010000 */
[----:B------:R-:W-:Y:S01]  /*4640*/  LDS.64 R200, [R237+0x2e3e0] ;  /* 0x02e3e000edc87984 */ /* 0x000fe20000000a00 */
[----:B------:R-:W-:Y:S01]  /*4650*/  WARPGROUP.ARRIVE ;  /* 0x00000000000079c5 */ /* 0x000fe20000000000 */
[----:B------:R-:W-:Y:S01]  /*4660*/  UMOV UR4, UR8 ;  /* 0x0000000800047c82 */ /* 0x000fe20008000000 */
[----:B------:R-:W-:-:S04]  /*4670*/  UMOV UR5, UR9 ;  /* 0x0000000900057c82 */ /* 0x000fc80008000000 */
[----:B------:R-:W-:Y:S01]  /*4680*/  HGMMA.64x16x16.F32.BF16 R152, gdesc[UR4], R152, gsb0 ;  /* 0x00200000049879f0 */ /* 0x000fe20008001898 */
[----:B------:R-:W-:Y:S01]  /*4690*/  FSEL R195, R198, -INF , P1 ;  /* 0xff800000c6c37808 */ /* 0x000fe20000800000 */
[----:B------:R2:W-:Y:S01]  /*46a0*/  MUFU.EX2 R185, R194 ;  /* 0x000000c200b97308 */ /* 0x0005e20000000800 */
[----:B------:R-:W-:-:S03]  /*46b0*/  FSEL R196, R197, -INF , P2 ;  /* 0xff800000c5c47808 */ /* 0x000fc60001000000 */
[----:B------:R-:W-:Y:S02]  /*46c0*/  FFMA.FTZ R232, R195, UR36, -R232 ;  /* 0x00000024c3e87c23 */ /* 0x000fe400080108e8 */
[----:B------:R-:W-:Y:S01]  /*46d0*/  FFMA.FTZ R205, R196, UR36, -R233 ;  /* 0x00000024c4cd7c23 */ /* 0x000fe200080108e9 */
[----:B------:R-:W-:-:S05]  /*46e0*/  FSEL R198, R199, -INF , P1 ;  /* 0xff800000c7c67808 */ /* 0x000fca0000800000 */
[----:B------:R-:W-:Y:S01]  /*46f0*/  FFMA.FTZ R233, R198, UR36, -R233 ;  /* 0x00000024c6e97c23 */ /* 0x000fe200080108e9 */
[----:B------:R-:W5:Y:S01]  /*4700*/  MUFU.EX2 R6, R6 ;  /* 0x0000000600067308 */ /* 0x000f620000000800 */
[----:B------:R-:W-:Y:S02]  /*4710*/  WARPGROUP.DEPBAR.LE gsb0, 0x0 ;  /* 0x00008000000079c5 */ /* 0x000fe40000010000 */
[----:B------:R-:W4:Y:S04]  /*4720*/  LDS.64 R192, [R237+0x2e420] ;  /* 0x02e42000edc07984 */ /* 0x000f280000000a00 */
[----:B--2---:R-:W2:Y:S04]  /*4730*/  LDS.64 R194, [R237+0x2e460] ;  /* 0x02e46000edc27984 */ /* 0x004ea80000000a00 */
[----:B------:R-:W2:Y:S04]  /*4740*/  LDS.64 R196, [R237+0x2e440] ;  /* 0x02e44000edc47984 */ /* 0x000ea80000000a00 */
[----:B------:R-:W3:Y:S04]  /*4750*/  LDS.64 R198, [R237+0x2e480] ;  /* 0x02e48000edc67984 */ /* 0x000ee80000000a00 */
[----:B------:R-:W3:Y:S01]  /*4760*/  LDS.64 R236, [R237+0x2e4a0] ;  /* 0x02e4a000edec7984 */ /* 0x000ee20000000a00 */
[----:B-1----:R-:W-:Y:S01]  /*4770*/  FADD.FTZ R178, R178, -R188 ;  /* 0x800000bcb2b27221 */ /* 0x002fe20000010000 */
[--C-:B------:R-:W-:Y:S01]  /*4780*/  FADD.FTZ R179, R179, -R189.reuse ;  /* 0x800000bdb3b37221 */ /* 0x100fe20000010000 */
[----:B------:R-:W1:Y:S01]  /*4790*/  MUFU.EX2 R216, R216 ;  /* 0x000000d800d87308 */ /* 0x000e620000000800 */
[----:B------:R-:W-:Y:S01]  /*47a0*/  FMUL.FTZ R211, R7, R211 ;  /* 0x000000d307d37220 */ /* 0x000fe20000410000 */
[----:B------:R-:W-:Y:S01]  /*47b0*/  FMUL.FTZ R178, R217, R178 ;  /* 0x000000b2d9b27220 */ /* 0x000fe20000410000 */
[----:B-----5:R-:W-:Y:S01]  /*47c0*/  FMUL.FTZ R179, R6, R179 ;  /* 0x000000b306b37220 */ /* 0x020fe20000410000 */
[----:B------:R-:W-:Y:S01]  /*47d0*/  FADD.FTZ R177, R177, -R189 ;  /* 0x800000bdb1b17221 */ /* 0x000fe20000010000 */
[----:B----4-:R-:W-:Y:S01]  /*47e0*/  FADD.FTZ R170, R170, -R190 ;  /* 0x800000beaaaa7221 */ /* 0x010fe20000010000 */
[----:B------:R-:W-:-:S02]  /*47f0*/  FADD.FTZ R189, R169, -R191 ;  /* 0x800000bfa9bd7221 */ /* 0x000fc40000010000 */
[----:B------:R4:W-:Y:S01]  /*4800*/  MUFU.EX2 R186, R206 ;  /* 0x000000ce00ba7308 */ /* 0x0009e20000000800 */
[----:B------:R-:W-:-:S07]  /*4810*/  FADD.FTZ R171, R171, -R191 ;  /* 0x800000bfabab7221 */ /* 0x000fce0000010000 */
[----:B------:R-:W5:Y:S01]  /*4820*/  MUFU.EX2 R226, R226 ;  /* 0x000000e200e27308 */ /* 0x000f620000000800 */
[--C-:B------:R-:W-:Y:S01]  /*4830*/  FADD.FTZ R172, R172, -R192.reuse ;  /* 0x800000c0acac7221 */ /* 0x100fe20000010000 */
[----:B------:R-:W-:Y:S01]  /*4840*/  FADD.FTZ R174, R174, -R192 ;  /* 0x800000c0aeae7221 */ /* 0x000fe20000010000 */
[----:B------:R-:W-:Y:S01]  /*4850*/  FMUL.FTZ R192, R224, R210 ;  /* 0x000000d2e0c07220 */ /* 0x000fe20000410000 */
[----:B------:R-:W-:Y:S01]  /*4860*/  F2FP.BF16.F32.PACK_AB R224, R7, R224 ;  /* 0x000000e007e0723e */ /* 0x000fe200000010ff */
[--C-:B--2---:R-:W-:Y:S01]  /*4870*/  FADD.FTZ R164, R164, -R194.reuse ;  /* 0x800000c2a4a47221 */ /* 0x104fe20000010000 */
[----:B------:R-:W-:Y:S01]  /*4880*/  FADD.FTZ R166, R166, -R194 ;  /* 0x800000c2a6a67221 */ /* 0x000fe20000010000 */
[----:B------:R-:W-:Y:S01]  /*4890*/  FMUL.FTZ R194, R231, R214 ;  /* 0x000000d6e7c27220 */ /* 0x000fe20000410000 */
[----:B------:R-:W-:Y:S01]  /*48a0*/  FMUL.FTZ R7, R229, R218 ;  /* 0x000000dae5077220 */ /* 0x000fe20000410000 */
[----:B------:R-:W2:Y:S01]  /*48b0*/  MUFU.EX2 R225, R225 ;  /* 0x000000e100e17308 */ /* 0x000ea20000000800 */
[----:B----4-:R-:W-:Y:S01]  /*48c0*/  FADD.FTZ R206, R176, -R188 ;  /* 0x800000bcb0ce7221 */ /* 0x010fe20000010000 */
[----:B------:R-:W-:Y:S01]  /*48d0*/  FADD.FTZ R188, R168, -R190 ;  /* 0x800000bea8bc7221 */ /* 0x000fe20000010000 */
[----:B------:R-:W-:Y:S01]  /*48e0*/  FADD.FTZ R190, R173, -R193 ;  /* 0x800000c1adbe7221 */ /* 0x000fe20000010000 */
[--C-:B------:R-:W-:Y:S01]  /*48f0*/  FADD.FTZ R191, R161, -R197.reuse ;  /* 0x800000c5a1bf7221 */ /* 0x100fe20000010000 */
[----:B------:R-:W-:-:S03]  /*4900*/  FADD.FTZ R163, R163, -R197 ;  /* 0x800000c5a3a37221 */ /* 0x000fc60000010000 */
[----:B------:R-:W4:Y:S01]  /*4910*/  MUFU.EX2 R227, R227 ;  /* 0x000000e300e37308 */ /* 0x000f220000000800 */
[----:B------:R-:W-:Y:S01]  /*4920*/  FADD.FTZ R173, R160, -R196 ;  /* 0x800000c4a0ad7221 */ /* 0x000fe20000010000 */
[----:B------:R-:W-:Y:S02]  /*4930*/  F2FP.BF16.F32.PACK_AB R194, R7, R194 ;  /* 0x000000c207c2723e */ /* 0x000fe400000010ff */
[----:B------:R-:W-:-:S04]  /*4940*/  F2FP.BF16.F32.PACK_AB R197, R179, R178 ;  /* 0x000000b2b3c5723e */ /* 0x000fc800000010ff */
[----:B------:R-:W4:Y:S01]  /*4950*/  MUFU.EX2 R8, R8 ;  /* 0x0000000800087308 */ /* 0x000f220000000800 */
[----:B------:R-:W-:-:S07]  /*4960*/  FADD.FTZ R162, R162, -R196 ;  /* 0x800000c4a2a27221 */ /* 0x000fce0000010000 */
[----:B------:R-:W4:Y:S08]  /*4970*/  MUFU.EX2 R10, R10 ;  /* 0x0000000a000a7308 */ /* 0x000f300000000800 */
        /* <DEDUP_REMOVED lines=13> */
[----:B------:R4:W4:Y:S08]  /*4a50*/  MUFU.EX2 R7, R205 ;  /* 0x000000cd00077308 */ /* 0x0009300000000800 */
[----:B------:R-:W4:Y:S01]  /*4a60*/  MUFU.EX2 R179, R233 ;  /* 0x000000e900b37308 */ /* 0x000f220000000800 */
        /* <DEDUP_REMOVED lines=8> */
[----:B------:R-:W-:Y:S01]  /*4af0*/  FADD.FTZ R175, R175, -R193 ;  /* 0x800000c1afaf7221 */ /* 0x000fe20000010000 */
[--C-:B------:R-:W-:Y:S01]  /*4b00*/  FADD.FTZ R165, R165, -R195.reuse ;  /* 0x800000c3a5a57221 */ /* 0x100fe20000010000 */
[----:B------:R-:W-:Y:S01]  /*4b10*/  FADD.FTZ R167, R167, -R195 ;  /* 0x800000c3a7a77221 */ /* 0x000fe20000010000 */
[--C-:B---3--:R-:W-:Y:S01]  /*4b20*/  FADD.FTZ R152, R152, -R198.reuse ;  /* 0x800000c698987221 */ /* 0x108fe20000010000 */
[----:B------:R-:W-:Y:S01]  /*4b30*/  FADD.FTZ R154, R154, -R198 ;  /* 0x800000c69a9a7221 */ /* 0x000fe20000010000 */
[--C-:B------:R-:W-:Y:S01]  /*4b40*/  FADD.FTZ R153, R153, -R199.reuse ;  /* 0x800000c799997221 */ /* 0x100fe20000010000 */
[----:B------:R-:W-:Y:S01]  /*4b50*/  FADD.FTZ R155, R155, -R199 ;  /* 0x800000c79b9b7221 */ /* 0x000fe20000010000 */
[--C-:B------:R-:W-:Y:S01]  /*4b60*/  FADD.FTZ R156, R156, -R236.reuse ;  /* 0x800000ec9c9c7221 */ /* 0x100fe20000010000 */
[----:B------:R-:W-:Y:S01]  /*4b70*/  FADD.FTZ R158, R158, -R236 ;  /* 0x800000ec9e9e7221 */ /* 0x000fe20000010000 */
[--C-:B------:R-:W-:Y:S01]  /*4b80*/  FADD.FTZ R157, R157, -R237.reuse ;  /* 0x800000ed9d9d7221 */ /* 0x100fe20000010000 */
[----:B------:R-:W-:Y:S01]  /*4b90*/  FADD.FTZ R159, R159, -R237 ;  /* 0x800000ed9f9f7221 */ /* 0x000fe20000010000 */
[----:B-----5:R-:W-:Y:S01]  /*4ba0*/  FMUL.FTZ R193, R226, R209 ;  /* 0x000000d1e2c17220 */ /* 0x020fe20000410000 */
[----:B--2---:R-:W-:Y:S01]  /*4bb0*/  FMUL.FTZ R212, R225, R212 ;  /* 0x000000d4e1d47220 */ /* 0x004fe20000410000 */
[----:B------:R-:W-:Y:S01]  /*4bc0*/  FMUL.FTZ R195, R219, R215 ;  /* 0x000000d7dbc37220 */ /* 0x000fe20000410000 */
[----:B----4-:R-:W-:Y:S01]  /*4bd0*/  FMUL.FTZ R220, R227, R220 ;  /* 0x000000dce3dc7220 */ /* 0x010fe20000410000 */
[----:B------:R-:W-:Y:S01]  /*4be0*/  F2FP.BF16.F32.PACK_AB R205, R163, R162 ;  /* 0x000000a2a3cd723e */ /* 0x000fe200000010ff */
[----:B------:R-:W-:Y:S01]  /*4bf0*/  FMUL.FTZ R180, R8, R180 ;  /* 0x000000b408b47220 */ /* 0x000fe20000410000 */
[----:B------:R-:W-:Y:S01]  /*4c00*/  F2FP.BF16.F32.PACK_AB R196, R177, R196 ;  /* 0x000000c4b1c4723e */ /* 0x000fe200000010ff */
        /* <DEDUP_REMOVED lines=52> */
[----:B------:R-:W-:-:S03]  /*4f50*/  F2FP.BF16.F32.PACK_AB R227, R227, R219 ;  /* 0x000000dbe3e3723e */ /* 0x000fc600000010ff */
        /* <DEDUP_REMOVED lines=31> */
[----:B------:R-:W-:Y:S01]  /*5150*/  UMOV UR11, 0x40000040 ;  /* 0x40000040000b7882 */ /* 0x000fe20000000000 */
[----:B------:R-:W-:Y:S01]  /*5160*/  UMOV UR10, UR12 ;  /* 0x0000000c000a7c82 */ /* 0x000fe20008000000 */
[----:B------:R-:W-:-:S02]  /*5170*/  WARPGROUP.DEPBAR.LE gsb0, 0x0 ;  /* 0x00008000000079c5 */ /* 0x000fc40000010000 */
        /* <DEDUP_REMOVED lines=8> */
[----:B--2---:R-:W-:-:S05]  /*5200*/  IMAD R8, R163, 0x4000, R230 ;  /* 0x00004000a3087824 */ /* 0x004fca00078e02e6 */
[----:B------:R-:W-:Y:S01]  /*5210*/  R2UR UR5, R8 ;  /* 0x00000000080572ca */ /* 0x000fe200000e0000 */
[----:B------:R-:W-:Y:S02]  /*5220*/  WARPGROUP.DEPBAR.LE gsb0, 0x0 ;  /* 0x00008000000079c5 */ /* 0x000fe40000010000 */
[----:B------:R-:W-:-:S06]  /*5230*/  WARPGROUP.ARRIVE ;  /* 0x00000000000079c5 */ /* 0x000fcc0000000000 */
[----:B------:R-:W-:Y:S01]  /*5240*/  HGMMA.64x128x16.F32.BF16 R88, R176, gdesc[UR8].tnspB, R88, gsb0 ;  /* 0x41e00008b0587df0 */ /* 0x000fe20008001858 */
[----:B---3--:R-:W-:-:S05]  /*5250*/  LEA R164, R165, R164, 0x18 ;  /* 0x000000a4a5a47211 */ /* 0x008fca00078ec0ff */
[----:B------:R-:W-:-:S05]  /*5260*/  VIADD R164, R164, 0x2e800 ;  /* 0x0002e800a4a47836 */ /* 0x000fca0000000000 */
[----:B------:R-:W-:-:S04]  /*5270*/  SHF.R.U32.HI R6, RZ, 0x4, R164 ;  /* 0x00000004ff067819 */ /* 0x000fc800000116a4 */
[----:B------:R-:W-:-:S04]  /*5280*/  LOP3.LUT R6, R6, 0x3fff, RZ, 0xc0, !PT ;  /* 0x00003fff06067812 */ /* 0x000fc800078ec0ff */
[----:B------:R-:W-:-:S05]  /*5290*/  LOP3.LUT R9, R6, 0x10000, RZ, 0xfc, !PT ;  /* 0x0001000006097812 */ /* 0x000fca00078efcff */
[----:B------:R-:W-:Y:S01]  /*52a0*/  IMAD R9, R0, 0x500, R9 ;  /* 0x0000050000097824 */ /* 0x000fe200078e0209 */
[----:B------:R-:W-:-:S04]  /*52b0*/  USHF.R.U32.HI UR5, URZ, 0x4, UR5 ;  /* 0x000000043f057899 */ /* 0x000fc80008011605 */
[----:B------:R-:W-:Y:S01]  /*52c0*/  R2UR UR4, R9 ;  /* 0x00000000090472ca */ /* 0x000fe200000e0000 */
[----:B------:R-:W-:Y:S01]  /*52d0*/  ULOP3.LUT UR6, UR5, 0x3fff, URZ, 0xc0, !UPT ;  /* 0x00003fff05067892 */ /* 0x000fe2000f8ec03f */
[----:B------:R-:W-:Y:S01]  /*52e0*/  UMOV UR11, 0x40000040 ;  /* 0x40000040000b7882 */ /* 0x000fe20000000000 */
[----:B------:R-:W-:-:S05]  /*52f0*/  UMOV UR9, 0x40000040 ;  /* 0x4000004000097882 */ /* 0x000fca0000000000 */
[----:B------:R-:W-:-:S05]  /*5300*/  UMOV UR8, UR6 ;  /* 0x0000000600087c82 */ /* 0x000fca0008000000 */
        /* <DEDUP_REMOVED lines=255> */
.L_x_4110:
        /* <DEDUP_REMOVED lines=56> */
.L_x_4111:
        /* <DEDUP_REMOVED lines=78> */
.L_x_4094:
[----:B------:R-:W-:Y:S05]  /*6b60*/  @P0 BRA `(.L_x_4113) ;  /* 0x0000001c00b00947 */ /* 0x000fea0003800000 */
[----:B------:R-:W2:Y:S01]  /*6b70*/  LDL R152, [R1+0x1c] ;  /* 0x00001c0001987983 */ /* 0x000ea20000100800 */
[----:B------:R-:W3:Y:S01]  /*6b80*/  S2UR UR5, SR_CgaCtaId ;  /* 0x00000000000579c3 */ /* 0x000ee20000008800 */
[----:B------:R-:W-:Y:S01]  /*6b90*/  UMOV UR4, 0x400 ;  /* 0x0000040000047882 */ /* 0x000fe20000000000 */
[----:B------:R-:W-:Y:S01]  /*6ba0*/  F2FP.BF16.F32.PACK_AB R88, R89, R88 ;  /* 0x000000585958723e */ /* 0x000fe200000010ff */
[----:B------:R-:W4:Y:S01]  /*6bb0*/  S2R R16, SR_TID.X ;  /* 0x0000000000107919 */ /* 0x000f220000002100 */
[----:B------:R-:W-:Y:S02]  /*6bc0*/  F2FP.BF16.F32.PACK_AB R89, R91, R90 ;  /* 0x0000005a5b59723e */ /* 0x000fe400000010ff */
[----:B------:R-:W-:Y:S02]  /*6bd0*/  F2FP.BF16.F32.PACK_AB R96, R97, R96 ;  /* 0x000000606160723e */ /* 0x000fe400000010ff */
[----:B------:R-:W-:Y:S01]  /*6be0*/  F2FP.BF16.F32.PACK_AB R90, R93, R92 ;  /* 0x0000005c5d5a723e */ /* 0x000fe200000010ff */
[----:B------:R-:W1:Y:S01]  /*6bf0*/  LDC.64 R26, c[0x0][0x870] ;  /* 0x00021c00ff1a7b82 */ /* 0x000e620000000a00 */
[----:B------:R-:W-:-:S02]  /*6c00*/  F2FP.BF16.F32.PACK_AB R91, R95, R94 ;  /* 0x0000005e5f5b723e */ /* 0x000fc400000010ff */
[----:B------:R-:W-:Y:S02]  /*6c10*/  F2FP.BF16.F32.PACK_AB R97, R99, R98 ;  /* 0x000000626361723e */ /* 0x000fe400000010ff */
[----:B------:R-:W-:Y:S02]  /*6c20*/  F2FP.BF16.F32.PACK_AB R104, R105, R104 ;  /* 0x000000686968723e */ /* 0x000fe400000010ff */
[----:B------:R-:W-:Y:S01]  /*6c30*/  F2FP.BF16.F32.PACK_AB R98, R101, R100 ;  /* 0x000000646562723e */ /* 0x000fe200000010ff */
[----:B------:R-:W2:Y:S01]  /*6c40*/  LDC.64 R38, c[0x0][0x850] ;  /* 0x00021400ff267b82 */ /* 0x000ea20000000a00 */
[----:B------:R-:W-:Y:S02]  /*6c50*/  F2FP.BF16.F32.PACK_AB R99, R103, R102 ;  /* 0x000000666763723e */ /* 0x000fe400000010ff */
[----:B------:R-:W-:Y:S02]  /*6c60*/  F2FP.BF16.F32.PACK_AB R105, R107, R106 ;  /* 0x0000006a6b69723e */ /* 0x000fe400000010ff */
[----:B------:R-:W-:Y:S01]  /*6c70*/  F2FP.BF16.F32.PACK_AB R112, R113, R112 ;  /* 0x000000707170723e */ /* 0x000fe200000010ff */
[----:B---3--:R-:W-:Y:S01]  /*6c80*/  ULEA UR4, UR5, UR4, 0x18 ;  /* 0x0000000405047291 */ /* 0x008fe2000f8ec03f */
[----:B------:R-:W-:-:S02]  /*6c90*/  F2FP.BF16.F32.PACK_AB R106, R109, R108 ;  /* 0x0000006c6d6a723e */ /* 0x000fc400000010ff */
[----:B------:R-:W-:Y:S02]  /*6ca0*/  F2FP.BF16.F32.PACK_AB R107, R111, R110 ;  /* 0x0000006e6f6b723e */ /* 0x000fe400000010ff */
[----:B------:R-:W-:Y:S02]  /*6cb0*/  F2FP.BF16.F32.PACK_AB R113, R115, R114 ;  /* 0x000000727371723e */ /* 0x000fe400000010ff */
[----:B------:R-:W-:Y:S02]  /*6cc0*/  F2FP.BF16.F32.PACK_AB R120, R121, R120 ;  /* 0x000000787978723e */ /* 0x000fe400000010ff */
[----:B------:R-:W-:Y:S01]  /*6cd0*/  F2FP.BF16.F32.PACK_AB R114, R117, R116 ;  /* 0x000000747572723e */ /* 0x000fe200000010ff */
[----:B----4-:R-:W-:Y:S01]  /*6ce0*/  VIADD R16, R16, 0xffffff80 ;  /* 0xffffff8010107836 */ /* 0x010fe20000000000 */
        /* <DEDUP_REMOVED lines=10> */
[----:B------:R-:W-:Y:S01]  /*6d90*/  IMAD.IADD R2, R16, 0x1, -R3 ;  /* 0x0000000110027824 */ /* 0x000fe200078e0a03 */
        /* <DEDUP_REMOVED lines=30> */
[----:B------:R-:W-:Y:S01]  /*6f80*/  LEA R17, R17, UR4, 0x1 ;  /* 0x0000000411117c11 */ /* 0x000fe2000f8e08ff */
[----:B------:R-:W-:Y:S01]  /*6f90*/  BAR.SYNC.DEFER_BLOCKING 0x1, 0x100 ;  /* 0x0044000000007b1d */ /* 0x000fe20000010000 */
[----:B------:R-:W-:-:S02]  /*6fa0*/  F2FP.BF16.F32.PACK_AB R147, R151, R150 ;  /* 0x000000969793723e */ /* 0x000fc400000010ff */
[--C-:B------:R-:W-:Y:S02]  /*6fb0*/  IADD3 R20, R18, 0x8000, R17.reuse ;  /* 0x0000800012147810 */ /* 0x100fe40007ffe011 */
[----:B------:R-:W-:Y:S02]  /*6fc0*/  IADD3 R21, R19, 0x8000, R17 ;  /* 0x0000800013157810 */ /* 0x000fe40007ffe011 */
[----:B------:R-:W-:Y:S01]  /*6fd0*/  F2FP.BF16.F32.PACK_AB R4, R25, R4 ;  /* 0x000000041904723e */ /* 0x000fe200000010ff */
[----:B------:R-:W-:Y:S01]  /*6fe0*/  IMAD.IADD R22, R20, 0x1, R19 ;  /* 0x0000000114167824 */ /* 0x000fe200078e0213 */
[----:B------:R-:W-:Y:S01]  /*6ff0*/  F2FP.BF16.F32.PACK_AB R5, R8, R5 ;  /* 0x000000050805723e */ /* 0x000fe200000010ff */
[----:B------:R-:W2:Y:S01]  /*7000*/  LDC.64 R18, c[0x0][0x870] ;  /* 0x00021c00ff127b82 */ /* 0x000ea20000000a00 */
[----:B------:R-:W-:Y:S02]  /*7010*/  F2FP.BF16.F32.PACK_AB R6, R29, R6 ;  /* 0x000000061d06723e */ /* 0x000fe400000010ff */
[----:B------:R-:W-:-:S02]  /*7020*/  F2FP.BF16.F32.PACK_AB R7, R10, R7 ;  /* 0x000000070a07723e */ /* 0x000fc400000010ff */
[----:B------:R-:W-:Y:S02]  /*7030*/  F2FP.BF16.F32.PACK_AB R40, R41, R40 ;  /* 0x000000282928723e */ /* 0x000fe400000010ff */
[----:B------:R-:W-:Y:S02]  /*7040*/  F2FP.BF16.F32.PACK_AB R8, R33, R32 ;  /* 0x000000202108723e */ /* 0x000fe400000010ff */
[----:B------:R-:W-:Y:S02]  /*7050*/  F2FP.BF16.F32.PACK_AB R9, R12, R9 ;  /* 0x000000090c09723e */ /* 0x000fe400000010ff */
[----:B------:R-:W-:Y:S02]  /*7060*/  F2FP.BF16.F32.PACK_AB R10, R37, R36 ;  /* 0x00000024250a723e */ /* 0x000fe400000010ff */
[----:B------:R-:W-:Y:S01]  /*7070*/  F2FP.BF16.F32.PACK_AB R11, R14, R11 ;  /* 0x0000000b0e0b723e */ /* 0x000fe200000010ff */
[----:B------:R-:W-:Y:S01]  /*7080*/  STSM.16.M88.4 [R17+0x8000], R88 ;  /* 0x0080005811007844 */ /* 0x000fe20000000200 */
[----:B------:R-:W-:-:S02]  /*7090*/  F2FP.BF16.F32.PACK_AB R41, R43, R42 ;  /* 0x0000002a2b29723e */ /* 0x000fc400000010ff */
[----:B------:R-:W-:Y:S01]  /*70a0*/  F2FP.BF16.F32.PACK_AB R48, R49, R48 ;  /* 0x000000303130723e */ /* 0x000fe200000010ff */
        /* <DEDUP_REMOVED lines=32> */
[----:B------:R-:W-:Y:S01]  /*72b0*/  ISETP.NE.U32.AND P3, PT, R26, RZ, PT ;  /* 0x000000ff1a00720c */ /* 0x000fe20003f65070 */
[----:B------:R2:W-:Y:S01]  /*72c0*/  STSM.16.M88.4 [R17+0x4000], R56 ;  /* 0x0040003811007844 */ /* 0x0005e20000000200 */
[----:B-1----:R-:W1:Y:S02]  /*72d0*/  LDC.64 R4, c[0x0][0x878] ;  /* 0x00021e00ff047b82 */ /* 0x002e640000000a00 */
[----:B------:R-:W-:Y:S01]  /*72e0*/  ISETP.NE.AND.EX P3, PT, R27, RZ, PT, P3 ;  /* 0x000000ff1b00720c */ /* 0x000fe20003f65330 */
[----:B------:R1:W-:Y:S04]  /*72f0*/  STSM.16.M88.4 [R20+-0x4000], R64 ;  /* 0xffc0004014007844 */ /* 0x0003e80000000200 */
[----:B------:R1:W-:Y:S04]  /*7300*/  STSM.16.M88.4 [R21+-0x4000], R72 ;  /* 0xffc0004815007844 */ /* 0x0003e80000000200 */
[----:B------:R1:W-:Y:S01]  /*7310*/  STSM.16.M88.4 [R22+-0x4000], R80 ;  /* 0xffc0005016007844 */ /* 0x0003e20000000200 */
[----:B--2---:R-:W-:Y:S01]  /*7320*/  IMAD.WIDE R18, R152, 0x4, R18 ;  /* 0x0000000498127825 */ /* 0x004fe200078e0212 */
[----:B------:R-:W-:Y:S06]  /*7330*/  BAR.SYNC.DEFER_BLOCKING 0x1, 0x100 ;  /* 0x0044000000007b1d */ /* 0x000fec0000010000 */
[----:B------:R-:W2:Y:S01]  /*7340*/  @P3 LDG.E R7, desc[UR38][R18.64] ;  /* 0x0000002612073981 */ /* 0x000ea2000c1e1900 */
[----:B-1----:R-:W-:Y:S01]  /*7350*/  ISETP.NE.U32.AND P0, PT, R4, RZ, PT ;  /* 0x000000ff0400720c */ /* 0x002fe20003f05070 */
[----:B------:R-:W-:Y:S01]  /*7360*/  ULDC UR5, c[0x0][0x808] ;  /* 0x0002020000057ab9 */ /* 0x000fe20000000800 */
[----:B---3--:R-:W-:Y:S01]  /*7370*/  LEA.HI R9, R15, R16, RZ, 0x7 ;  /* 0x000000100f097211 */ /* 0x008fe200078f38ff */
[----:B----4-:R-:W1:Y:S01]  /*7380*/  S2R R43, SR_CTAID.X ;  /* 0x00000000002b7919 */ /* 0x010e620000002500 */
[----:B------:R-:W-:Y:S01]  /*7390*/  ISETP.NE.AND.EX P0, PT, R5, RZ, PT, P0 ;  /* 0x000000ff0500720c */ /* 0x000fe20003f05300 */
[----:B------:R-:W-:-:S02]  /*73a0*/  IMAD.SHL.U32 R8, R0, 0x40, RZ ;  /* 0x0000004000087824 */ /* 0x000fc400078e00ff */
[----:B------:R-:W-:Y:S02]  /*73b0*/  IMAD.SHL.U32 R3, R3, 0x8, RZ ;  /* 0x0000000803037824 */ /* 0x000fe400078e00ff */
[----:B------:R-:W-:-:S08]  /*73c0*/  IMAD.U32 R6, RZ, RZ, UR5 ;  /* 0x00000005ff067e24 */ /* 0x000fd0000f8e00ff */
[----:B------:R-:W3:Y:S01]  /*73d0*/  @P0 LDC.64 R4, c[0x0][0x878] ;  /* 0x00021e00ff040b82 */ /* 0x000ee20000000a00 */
[----:B------:R-:W-:Y:S01]  /*73e0*/  IMAD.SHL.U32 R9, R9, 0x4, RZ ;  /* 0x0000000409097824 */ /* 0x000fe200078e00ff */
[----:B------:R-:W-:-:S04]  /*73f0*/  LOP3.LUT R8, R8, 0x1c0, RZ, 0xc0, !PT ;  /* 0x000001c008087812 */ /* 0x000fc800078ec0ff */
[----:B------:R-:W-:Y:S02]  /*7400*/  LOP3.LUT R3, R8, 0x38, R3, 0xf8, !PT ;  /* 0x0000003808037812 */ /* 0x000fe400078ef803 */
[----:B------:R-:W-:Y:S02]  /*7410*/  LOP3.LUT R10, R9, 0x7ffffe00, RZ, 0xc0, !PT ;  /* 0x7ffffe00090a7812 */ /* 0x000fe400078ec0ff */
[----:B------:R-:W-:Y:S01]  /*7420*/  SHF.R.U32.HI R8, RZ, 0x3, R8 ;  /* 0x00000003ff087819 */ /* 0x000fe20000011608 */
[----:B------:R-:W4:Y:S02]  /*7430*/  S2UR UR5, SR_CTAID.Y ;  /* 0x00000000000579c3 */ /* 0x000f240000002600 */
[----:B------:R-:W-:Y:S01]  /*7440*/  IMAD R10, R13, 0x2000, R10 ;  /* 0x000020000d0a7824 */ /* 0x000fe200078e020a */
[----:B------:R-:W-:Y:S02]  /*7450*/  LOP3.LUT R3, R3, R8, RZ, 0x3c, !PT ;  /* 0x0000000803037212 */ /* 0x000fe400078e3cff */
[----:B------:R-:W-:Y:S01]  /*7460*/  CS2R R28, SRZ ;  /* 0x00000000001c7805 */ /* 0x000fe2000001ff00 */
[----:B---3--:R-:W-:-:S04]  /*7470*/  @P0 IMAD.WIDE R4, R152, 0x4, R4 ;  /* 0x0000000498040825 */ /* 0x008fc800078e0204 */
[----:B------:R-:W-:Y:S01]  /*7480*/  IMAD.IADD R3, R10, 0x1, R3 ;  /* 0x000000010a037824 */ /* 0x000fe200078e0203 */
[----:B------:R2:W5:Y:S02]  /*7490*/  @P0 LDG.E R6, desc[UR38][R4.64] ;  /* 0x0000002604060981 */ /* 0x000564000c1e1900 */
[----:B--2---:R-:W-:Y:S01]  /*74a0*/  @P3 SHF.R.S32.HI R4, RZ, 0x1f, R7 ;  /* 0x0000001fff043819 */ /* 0x004fe20000011407 */
[----:B-1--4-:R-:W-:Y:S06]  /*74b0*/  @P0 BRA `(.L_x_4114) ;  /* 0x0000000000100947 */ /* 0x012fec0003800000 */
[----:B------:R-:W-:Y:S05]  /*74c0*/  @!P3 BRA `(.L_x_4114) ;  /* 0x00000000000cb947 */ /* 0x000fea0003800000 */
[----:B------:R-:W2:Y:S04]  /*74d0*/  LDG.E R5, desc[UR38][R18.64] ;  /* 0x0000002612057981 */ /* 0x000ea8000c1e1900 */
[----:B-----5:R-:W2:Y:S02]  /*74e0*/  LDG.E R6, desc[UR38][R18.64+0x4] ;  /* 0x0000042612067981 */ /* 0x020ea4000c1e1900 */
[----:B--2---:R-:W-:-:S07]  /*74f0*/  IMAD.IADD R6, R6, 0x1, -R5 ;  /* 0x0000000106067824 */ /* 0x004fce00078e0a05 */
.L_x_4114:
        /* <DEDUP_REMOVED lines=58> */
.L_x_4116:
[----:B------:R-:W-:Y:S05]  /*78a0*/  BSYNC B0 ;  /* 0x0000000000007941 */ /* 0x000fea0003800000 */
.L_x_4115:
        /* <DEDUP_REMOVED lines=15> */
.L_x_4118:
[----:B------:R-:W-:Y:S05]  /*79a0*/  BSYNC B0 ;  /* 0x0000000000007941 */ /* 0x000fea0003800000 */
.L_x_4117:
        /* <DEDUP_REMOVED lines=18> */
.L_x_4120:
[----:B------:R-:W-:Y:S05]  /*7ad0*/  BSYNC B0 ;  /* 0x0000000000007941 */ /* 0x000fea0003800000 */
.L_x_4119:
        /* <DEDUP_REMOVED lines=17> */
.L_x_4122:
[----:B------:R-:W-:Y:S05]  /*7bf0*/  BSYNC B0 ;  /* 0x0000000000007941 */ /* 0x000fea0003800000 */
.L_x_4121:
        /* <DEDUP_REMOVED lines=18> */
.L_x_4124:
[----:B------:R-:W-:Y:S05]  /*7d20*/  BSYNC B0 ;  /* 0x0000000000007941 */ /* 0x000fea0003800000 */
.L_x_4123:
        /* <DEDUP_REMOVED lines=18> */
.L_x_4126:
[----:B------:R-:W-:Y:S05]  /*7e50*/  BSYNC B0 ;  /* 0x0000000000007941 */ /* 0x000fea0003800000 */
.L_x_4125:
        /* <DEDUP_REMOVED lines=19> */
.L_x_4128:
[----:B------:R-:W-:Y:S05]  /*7f90*/  BSYNC B0 ;  /* 0x0000000000007941 */ /* 0x000fea0003800000 */
.L_x_4127:
        /* <DEDUP_REMOVED lines=21> */
.L_x_4130:
[----:B------:R-:W-:Y:S05]  /*80f0*/  BSYNC B0 ;  /* 0x0000000000007941 */ /* 0x000fea0003800000 */
.L_x_4129:
        /* <DEDUP_REMOVED lines=33> */
.L_x_4132:
[----:B------:R-:W-:Y:S05]  /*8310*/  BSYNC B0 ;  /* 0x0000000000007941 */ /* 0x000fea0003800000 */
.L_x_4131:
        /* <DEDUP_REMOVED lines=17> */
.L_x_4134:
[----:B------:R-:W-:Y:S05]  /*8430*/  BSYNC B0 ;  /* 0x0000000000007941 */ /* 0x000fea0003800000 */
.L_x_4133:
        /* <DEDUP_REMOVED lines=15> */
.L_x_4136:
[----:B------:R-:W-:Y:S05]  /*8530*/  BSYNC B0 ;  /* 0x0000000000007941 */ /* 0x000fea0003800000 */
.L_x_4135:
        /* <DEDUP_REMOVED lines=15> */
.L_x_4138:
[----:B------:R-:W-:Y:S05]  /*8630*/  BSYNC B0 ;  /* 0x0000000000007941 */ /* 0x000fea0003800000 */
.L_x_4137:
        /* <DEDUP_REMOVED lines=15> */
.L_x_4140:
[----:B------:R-:W-:Y:S05]  /*8730*/  BSYNC B0 ;  /* 0x0000000000007941 */ /* 0x000fea0003800000 */
.L_x_4139:
        /* <DEDUP_REMOVED lines=15> */
.L_x_4142:
[----:B------:R-:W-:Y:S05]  /*8830*/  BSYNC B0 ;  /* 0x0000000000007941 */ /* 0x000fea0003800000 */
.L_x_4141:
        /* <DEDUP_REMOVED lines=15> */
.L_x_4144:
[----:B------:R-:W-:Y:S05]  /*8930*/  BSYNC B0 ;  /* 0x0000000000007941 */ /* 0x000fea0003800000 */
.L_x_4143:
        /* <DEDUP_REMOVED lines=15> */
.L_x_4113:
[----:B------:R-:W2:Y:S01]  /*8a30*/  LDL R10, [R1+0x1c] ;  /* 0x00001c00010a7983 */ /* 0x000ea20000100800 */
[----:B------:R-:W3:Y:S08]  /*8a40*/  LDC.64 R4, c[0x0][0x870] ;  /* 0x00021c00ff047b82 */ /* 0x000ef00000000a00 */
[----:B-1----:R-:W2:Y:S01]  /*8a50*/  LDC.64 R2, c[0x0][0x870] ;  /* 0x00021c00ff027b82 */ /* 0x002ea20000000a00 */
[----:B------:R-:W-:Y:S01]  /*8a60*/  ULDC UR4, c[0x0][0x808] ;  /* 0x0002020000047ab9 */ /* 0x000fe20000000800 */
[----:B------:R-:W1:Y:S06]  /*8a70*/  S2R R13, SR_CTAID.X ;  /* 0x00000000000d7919 */ /* 0x000e6c0000002500 */
[----:B------:R-:W4:Y:S01]  /*8a80*/  LDC.64 R14, c[0x0][0x820] ;  /* 0x00020800ff0e7b82 */ /* 0x000f220000000a00 */
[----:B---3--:R-:W-:-:S04]  /*8a90*/  ISETP.NE.U32.AND P3, PT, R4, RZ, PT ;  /* 0x000000ff0400720c */ /* 0x008fc80003f65070 */
[----:B------:R-:W-:Y:S01]  /*8aa0*/  ISETP.NE.AND.EX P3, PT, R5, RZ, PT, P3 ;  /* 0x000000ff0500720c */ /* 0x000fe20003f65330 */
[----:B------:R-:W-:Y:S02]  /*8ab0*/  IMAD.U32 R0, RZ, RZ, UR4 ;  /* 0x00000004ff007e24 */ /* 0x000fe4000f8e00ff */
[----:B--2---:R-:W-:Y:S02]  /*8ac0*/  IMAD.WIDE R4, R10, 0x4, R2 ;  /* 0x000000040a047825 */ /* 0x004fe400078e0202 */
[----:B------:R-:W2:Y:S08]  /*8ad0*/  LDC.64 R2, c[0x0][0x878] ;  /* 0x00021e00ff027b82 */ /* 0x000eb00000000a00 */
[----:B------:R-:W3:Y:S01]  /*8ae0*/  @P3 LDG.E R9, desc[UR38][R4.64] ;  /* 0x0000002604093981 */ /* 0x000ee2000c1e1900 */
[----:B--2---:R-:W-:-:S04]  /*8af0*/  ISETP.NE.U32.AND P0, PT, R2, RZ, PT ;  /* 0x000000ff0200720c */ /* 0x004fc80003f05070 */
[----:B------:R-:W-:-:S13]  /*8b00*/  ISETP.NE.AND.EX P0, PT, R3, RZ, PT, P0 ;  /* 0x000000ff0300720c */ /* 0x000fda0003f05300 */
[----:B------:R-:W2:Y:S02]  /*8b10*/  @P0 LDC.64 R2, c[0x0][0x878] ;  /* 0x00021e00ff020b82 */ /* 0x000ea40000000a00 */
[----:B--2---:R-:W-:-:S05]  /*8b20*/  @P0 IMAD.WIDE R6, R10, 0x4, R2 ;  /* 0x000000040a060825 */ /* 0x004fca00078e0202 */
[----:B------:R2:W5:Y:S01]  /*8b30*/  @P0 LDG.E R0, desc[UR38][R6.64] ;  /* 0x0000002606000981 */ /* 0x000562000c1e1900 */
[----:B------:R-:W1:Y:S01]  /*8b40*/  S2UR UR4, SR_CTAID.Y ;  /* 0x00000000000479c3 */ /* 0x000e620000002600 */
[----:B------:R-:W4:Y:S02]  /*8b50*/  S2R R2, SR_TID.X ;  /* 0x0000000000027919 */ /* 0x000f240000002100 */
[----:B----4-:R-:W-:Y:S01]  /*8b60*/  VIADD R11, R2, 0xffffff80 ;  /* 0xffffff80020b7836 */ /* 0x010fe20000000000 */
[----:B------:R-:W-:-:S04]  /*8b70*/  CS2R R2, SRZ ;  /* 0x0000000000027805 */ /* 0x000fc8000001ff00 */
[----:B------:R-:W-:-:S04]  /*8b80*/  SHF.R.S32.HI R8, RZ, 0x1f, R11 ;  /* 0x0000001fff087819 */ /* 0x000fc8000001140b */
[----:B------:R-:W-:-:S04]  /*8b90*/  LEA.HI R8, R8, R11, RZ, 0x4 ;  /* 0x0000000b08087211 */ /* 0x000fc800078f20ff */
[----:B------:R-:W-:Y:S02]  /*8ba0*/  SHF.R.S32.HI R17, RZ, 0x4, R8 ;  /* 0x00000004ff117819 */ /* 0x000fe40000011408 */
[--C-:B---3--:R-:W-:Y:S01]  /*8bb0*/  @P3 SHF.R.S32.HI R3, RZ, 0x1f, R9.reuse ;  /* 0x0000001fff033819 */ /* 0x108fe20000011409 */
[----:B------:R-:W-:Y:S01]  /*8bc0*/  @P3 IMAD.MOV.U32 R2, RZ, RZ, R9 ;  /* 0x000000ffff023224 */ /* 0x000fe200078e0009 */
[----:B-12---:R-:W-:Y:S06]  /*8bd0*/  @P0 BRA `(.L_x_4145) ;  /* 0x0000000000100947 */ /* 0x006fec0003800000 */
[----:B------:R-:W-:Y:S05]  /*8be0*/  @!P3 BRA `(.L_x_4145) ;  /* 0x00000000000cb947 */ /* 0x000fea0003800000 */
[----:B------:R-:W2:Y:S04]  /*8bf0*/  LDG.E R7, desc[UR38][R4.64] ;  /* 0x0000002604077981 */ /* 0x000ea8000c1e1900 */
[----:B-----5:R-:W2:Y:S02]  /*8c00*/  LDG.E R0, desc[UR38][R4.64+0x4] ;  /* 0x0000042604007981 */ /* 0x020ea4000c1e1900 */
[----:B--2---:R-:W-:-:S07]  /*8c10*/  IMAD.IADD R0, R0, 0x1, -R7 ;  /* 0x0000000100007824 */ /* 0x004fce00078e0a07 */
.L_x_4145:
        /* <DEDUP_REMOVED lines=48> */
.L_x_4147:
[----:B------:R-:W-:Y:S05]  /*8f20*/  BSYNC B0 ;  /* 0x0000000000007941 */ /* 0x000fea0003800000 */
.L_x_4146:
        /* <DEDUP_REMOVED lines=16> */
.L_x_4149:
[----:B------:R-:W-:Y:S05]  /*9030*/  BSYNC B0 ;  /* 0x0000000000007941 */ /* 0x000fea0003800000 */
.L_x_4148:
        /* <DEDUP_REMOVED lines=16> */
.L_x_4151:
[----:B------:R-:W-:Y:S05]  /*9140*/  BSYNC B0 ;  /* 0x0000000000007941 */ /* 0x000fea0003800000 */
.L_x_4150:
        /* <DEDUP_REMOVED lines=17> */
.L_x_4153:
[----:B------:R-:W-:Y:S05]  /*9260*/  BSYNC B0 ;  /* 0x0000000000007941 */ /* 0x000fea0003800000 */
.L_x_4152:
        /* <DEDUP_REMOVED lines=16> */
.L_x_4155:
[----:B------:R-:W-:Y:S05]  /*9370*/  BSYNC B0 ;  /* 0x0000000000007941 */ /* 0x000fea0003800000 */
.L_x_4154:
        /* <DEDUP_REMOVED lines=18> */
.L_x_4157:
[----:B------:R-:W-:Y:S05]  /*94a0*/  BSYNC B0 ;  /* 0x0000000000007941 */ /* 0x000fea0003800000 */
.L_x_4156:
        /* <DEDUP_REMOVED lines=20> */
.L_x_4159:
[----:B------:R-:W-:Y:S05]  /*95f0*/  BSYNC B0 ;  /* 0x0000000000007941 */ /* 0x000fea0003800000 */
.L_x_4158:
        /* <DEDUP_REMOVED lines=17> */
.L_x_4161:
[----:B------:R-:W-:Y:S05]  /*9710*/  BSYNC B0 ;  /* 0x0000000000007941 */ /* 0x000fea0003800000 */
.L_x_4160:
        /* <DEDUP_REMOVED lines=32> */
.L_x_4163:
[----:B------:R-:W-:Y:S05]  /*9920*/  BSYNC B0 ;  /* 0x0000000000007941 */ /* 0x000fea0003800000 */
.L_x_4162:
        /* <DEDUP_REMOVED lines=16> */
.L_x_4165:
[----:B------:R-:W-:Y:S05]  /*9a30*/  BSYNC B0 ;  /* 0x0000000000007941 */ /* 0x000fea0003800000 */
.L_x_4164:
        /* <DEDUP_REMOVED lines=15> */
.L_x_4167:
[----:B------:R-:W-:Y:S05]  /*9b30*/  BSYNC B0 ;  /* 0x0000000000007941 */ /* 0x000fea0003800000 */
.L_x_4166:
        /* <DEDUP_REMOVED lines=15> */
.L_x_4169:
[----:B------:R-:W-:Y:S05]  /*9c30*/  BSYNC B0 ;  /* 0x0000000000007941 */ /* 0x000fea0003800000 */
.L_x_4168:
        /* <DEDUP_REMOVED lines=15> */
.L_x_4171:
[----:B------:R-:W-:Y:S05]  /*9d30*/  BSYNC B0 ;  /* 0x0000000000007941 */ /* 0x000fea0003800000 */
.L_x_4170:
        /* <DEDUP_REMOVED lines=15> */
.L_x_4173:
[----:B------:R-:W-:Y:S05]  /*9e30*/  BSYNC B0 ;  /* 0x0000000000007941 */ /* 0x000fea0003800000 */
.L_x_4172:
        /* <DEDUP_REMOVED lines=15> */
.L_x_4175:
[----:B------:R-:W-:Y:S05]  /*9f30*/  BSYNC B0 ;  /* 0x0000000000007941 */ /* 0x000fea0003800000 */
.L_x_4174:
        /* <DEDUP_REMOVED lines=15> */
.L_x_4084:
        /* <DEDUP_REMOVED lines=20> */
.L_x_4177:
        /* <DEDUP_REMOVED lines=13> */
.L_x_4179:
[----:B------:R-:W-:-:S05]  /*a240*/  ULDC UR5, c[0x0][0x8bc] ;  /* 0x00022f0000057ab9 */ /* 0x000fca0000000800 */
.L_x_4178:
        /* <DEDUP_REMOVED lines=30> */
[----:B------:R-:W-:-:S04]  /*a430*/  @UP0 UIMAD UR4, UR12, 0x50, UR4 ;  /* 0x000000500c0408a4 */ /* 0x000fc8000f8e0204 */
[----:B------:R-:W-:-:S04]  /*a440*/  UIMAD.WIDE UR4, UR4, 0x66666667, URZ ;  /* 0x66666667040478a5 */ /* 0x000fc8000f8e023f */
[----:B------:R-:W-:-:S04]  /*a450*/  @UP0 USHF.R.U32.HI UR4, URZ, 0x1f, UR5 ;  /* 0x0000001f3f040899 */ /* 0x000fc80008011605 */
[----:B------:R-:W-:-:S04]  /*a460*/  @UP0 ULEA.HI.SX32 UR4, UR5, UR4, 0x1b ;  /* 0x0000000405040291 */ /* 0x000fc8000f8fda3f */
[----:B------:R-:W-:Y:S01]  /*a470*/  @UP0 UIMAD UR6, UR4, 0x2800, URZ ;  /* 0x00002800040608a4 */ /* 0x000fe2000f8e023f */
[----:B-1----:R-:W-:Y:S11]  /*a480*/  @P1 BRA `(.L_x_4180) ;  /* 0x0000000000101947 */ /* 0x002ff60003800000 */
[----:B------:R-:W-:Y:S05]  /*a490*/  @!P0 BRA `(.L_x_4180) ;  /* 0x00000000000c8947 */ /* 0x000fea0003800000 */
[----:B------:R-:W2:Y:S04]  /*a4a0*/  LDG.E R5, desc[UR38][R2.64] ;  /* 0x0000002602057981 */ /* 0x000ea8000c1e1900 */
[----:B-----5:R-:W2:Y:S02]  /*a4b0*/  LDG.E R0, desc[UR38][R2.64+0x4] ;  /* 0x0000042602007981 */ /* 0x020ea4000c1e1900 */
[----:B--2---:R-:W-:-:S07]  /*a4c0*/  IMAD.IADD R0, R0, 0x1, -R5 ;  /* 0x0000000100007824 */ /* 0x004fce00078e0a05 */
.L_x_4180:
        /* <DEDUP_REMOVED lines=11> */
[----:B------:R-:W-:Y:S01]  /*a580*/  USHF.R.S32.HI UR6, URZ, 0x1f, UR12 ;  /* 0x0000001f3f067899 */ /* 0x000fe2000801140c */
[----:B------:R-:W-:Y:S01]  /*a590*/  IMAD.HI R2, R2, 0x66666667, RZ ;  /* 0x6666666702027827 */ /* 0x000fe200078e02ff */
[----:B------:R-:W-:Y:S02]  /*a5a0*/  UIMAD.WIDE.U32 UR10, UR13, UR8, URZ ;  /* 0x000000080d0a72a5 */ /* 0x000fe4000f8e003f */
[----:B------:R-:W-:Y:S02]  /*a5b0*/  UIMAD UR7, UR13, UR9, UR7 ;  /* 0x000000090d0772a4 */ /* 0x000fe4000f8e0207 */
[----:B------:R-:W-:Y:S01]  /*a5c0*/  UIADD3 UR8, UP1, UR4, UR10, URZ ;  /* 0x0000000a04087290 */ /* 0x000fe2000ff3e03f */
[----:B------:R-:W-:Y:S01]  /*a5d0*/  SHF.R.U32.HI R3, RZ, 0x1f, R2 ;  /* 0x0000001fff037819 */ /* 0x000fe20000011602 */
[----:B------:R-:W-:-:S02]  /*a5e0*/  UIADD3 UR7, UR11, UR7, URZ ;  /* 0x000000070b077290 */ /* 0x000fc4000fffe03f */
[----:B------:R-:W-:Y:S01]  /*a5f0*/  USEL UR6, UR6, URZ, !UP0 ;  /* 0x0000003f06067287 */ /* 0x000fe2000c000000 */
[----:B------:R-:W-:Y:S01]  /*a600*/  LEA.HI.SX32 R3, R2, R3, 0x1b ;  /* 0x0000000302037211 */ /* 0x000fe200078fdaff */
        /* <DEDUP_REMOVED lines=29> */
.L_x_4194:
        /* <DEDUP_REMOVED lines=21> */
.L_x_4183:
[----:B------:R-:W-:Y:S05]  /*a930*/  BSYNC B0 ;  /* 0x0000000000007941 */ /* 0x000fea0003800000 */
.L_x_4182:
        /* <DEDUP_REMOVED lines=13> */
.L_x_4185:
[----:B------:R-:W-:Y:S05]  /*aa10*/  BSYNC B0 ;  /* 0x0000000000007941 */ /* 0x000fea0003800000 */
.L_x_4184:
[----:B------:R-:W-:Y:S06]  /*aa20*/  BAR.ARV 0xa, 0xa0 ;  /* 0x0282800000007b1d */ /* 0x000fec0000002000 */
[----:B------:R-:W-:Y:S04]  /*aa30*/  BSSY B0, `(.L_x_4186) ;  /* 0x0000003000007945 */ /* 0x000fe80003800000 */
[----:B------:R-:W-:Y:S05]  /*aa40*/  @!P0 BRA `(.L_x_4187) ;  /* 0x0000000000048947 */ /* 0x000fea0003800000 */
[----:B------:R-:W-:-:S04]  /*aa50*/  DEPBAR.LE SB0, 0x0 ;  /* 0x000080000000791a */ /* 0x000fc80000000000 */
.L_x_4187:
[----:B------:R-:W-:Y:S05]  /*aa60*/  BSYNC B0 ;  /* 0x0000000000007941 */ /* 0x000fea0003800000 */
.L_x_4186:
        /* <DEDUP_REMOVED lines=13> */
.L_x_4189:
[----:B------:R-:W-:Y:S05]  /*ab40*/  BSYNC B0 ;  /* 0x0000000000007941 */ /* 0x000fea0003800000 */
.L_x_4188:
        /* <DEDUP_REMOVED lines=13> */
.L_x_4191:
[----:B------:R-:W-:Y:S05]  /*ac20*/  BSYNC B0 ;  /* 0x0000000000007941 */ /* 0x000fea0003800000 */
.L_x_4190:
[----:B------:R-:W-:Y:S01]  /*ac30*/  VIADD R0, R0, 0xfffffffe ;  /* 0xfffffffe00007836 */ /* 0x000fe20000000000 */
[----:B------:R-:W-:Y:S06]  /*ac40*/  BAR.ARV 0xa, 0xa0 ;  /* 0x0282800000007b1d */ /* 0x000fec0000002000 */
[----:B------:R-:W-:Y:S01]  /*ac50*/  BSSY B0, `(.L_x_4192) ;  /* 0x0000004000007945 */ /* 0x000fe20003800000 */
[----:B------:R-:W-:-:S03]  /*ac60*/  ISETP.NE.AND P1, PT, R0, RZ, PT ;  /* 0x000000ff0000720c */ /* 0x000fc60003f25270 */
[----:B------:R-:W-:Y:S10]  /*ac70*/  @!P0 BRA `(.L_x_4193) ;  /* 0x0000000000048947 */ /* 0x000ff40003800000 */
[----:B------:R-:W-:-:S04]  /*ac80*/  DEPBAR.LE SB0, 0x0 ;  /* 0x000080000000791a */ /* 0x000fc80000000000 */
.L_x_4193:
[----:B------:R-:W-:Y:S05]  /*ac90*/  BSYNC B0 ;  /* 0x0000000000007941 */ /* 0x000fea0003800000 */
.L_x_4192:
[----:B------:R-:W-:Y:S06]  /*aca0*/  BAR.ARV 0xb, 0xa0 ;  /* 0x02c2800000007b1d */ /* 0x000fec0000002000 */
[----:B------:R-:W-:Y:S02]  /*acb0*/  UIADD3 UR5, UR5, 0x2, URZ ;  /* 0x0000000205057890 */ /* 0x000fe4000fffe03f */
[----:B------:R-:W-:Y:S01]  /*acc0*/  UIADD3 UR4, UR4, 0x1, URZ ;  /* 0x0000000104047890 */ /* 0x000fe2000fffe03f */
[----:B------:R-:W-:Y:S11]  /*acd0*/  @P1 BRA `(.L_x_4194) ;  /* 0xfffffff800c01947 */ /* 0x000ff6000383ffff */
[----:B------:R-:W-:-:S12]  /*ace0*/  UIADD3 UR6, UR16, 0x5000, URZ ;  /* 0x0000500010067890 */ /* 0x000fd8000fffe03f */
.L_x_4181:
        /* <DEDUP_REMOVED lines=19> */
.L_x_4196:
[----:B------:R-:W-:Y:S05]  /*ae20*/  BSYNC B0 ;  /* 0x0000000000007941 */ /* 0x000fea0003800000 */
.L_x_4195:
        /* <DEDUP_REMOVED lines=19> */
.L_x_4198:
[----:B------:R-:W-:Y:S05]  /*af60*/  BSYNC B0 ;  /* 0x0000000000007941 */ /* 0x000fea0003800000 */
.L_x_4197:
[----:B------:R-:W-:Y:S06]  /*af70*/  BAR.ARV 0xa, 0xa0 ;  /* 0x0282800000007b1d */ /* 0x000fec0000002000 */
[----:B------:R-:W-:Y:S04]  /*af80*/  BSSY B0, `(.L_x_4199) ;  /* 0x0000003000007945 */ /* 0x000fe80003800000 */
[----:B------:R-:W-:Y:S05]  /*af90*/  @!P0 BRA `(.L_x_4200) ;  /* 0x0000000000048947 */ /* 0x000fea0003800000 */
[----:B------:R-:W-:-:S04]  /*afa0*/  DEPBAR.LE SB0, 0x0 ;  /* 0x000080000000791a */ /* 0x000fc80000000000 */
.L_x_4200:
[----:B------:R-:W-:Y:S05]  /*afb0*/  BSYNC B0 ;  /* 0x0000000000007941 */ /* 0x000fea0003800000 */
.L_x_4199:
[----:B------:R-:W-:Y:S06]  /*afc0*/  BAR.ARV 0xb, 0xa0 ;  /* 0x02c2800000007b1d */ /* 0x000fec0000002000 */
[----:B------:R-:W-:Y:S05]  /*afd0*/  BRA `(.L_x_4089) ;  /* 0x0000002000a87947 */ /* 0x000fea0003800000 */
.L_x_4176:
        /* <DEDUP_REMOVED lines=10> */
.L_x_4201:
        /* <DEDUP_REMOVED lines=10> */
.L_x_4203:
[----:B------:R-:W3:Y:S02]  /*b120*/  LDC R5, c[0x0][0x8bc] ;  /* 0x00022f00ff057b82 */ /* 0x000ee40000000800 */
.L_x_4202:
        /* <DEDUP_REMOVED lines=23> */
[----:B------:R-:W-:Y:S02]  /*b2a0*/  IMAD.MOV.U32 R5, RZ, RZ, RZ ;  /* 0x000000ffff057224 */ /* 0x000fe400078e00ff */
[----:B-1----:R-:W-:-:S05]  /*b2b0*/  @P0 IMAD.WIDE R2, R8, 0x4, R2 ;  /* 0x0000000408020825 */ /* 0x002fca00078e0202 */
[----:B------:R2:W5:Y:S01]  /*b2c0*/  @P0 LDG.E R5, desc[UR38][R2.64] ;  /* 0x0000002602050981 */ /* 0x000562000c1e1900 */
[----:B------:R-:W-:Y:S01]  /*b2d0*/  ULDC UR4, c[0x0][0x280] ;  /* 0x0000a00000047ab9 */ /* 0x000fe20000000800 */
[----:B--2---:R-:W-:-:S04]  /*b2e0*/  @P2 IMAD.WIDE R2, R8, 0x4, R12 ;  /* 0x0000000408022825 */ /* 0x004fc800078e020c */
[----:B------:R-:W-:Y:S01]  /*b2f0*/  IMAD.U32 R4, RZ, RZ, UR4 ;  /* 0x00000004ff047e24 */ /* 0x000fe2000f8e00ff */
[----:B------:R-:W-:-:S05]  /*b300*/  VOTEU.ANY UP0, P1 ;  /* 0x00000000003f7886 */ /* 0x000fca0000800100 */
[----:B------:R1:W5:Y:S02]  /*b310*/  @P2 LDG.E R4, desc[UR38][R2.64] ;  /* 0x0000002602042981 */ /* 0x000364000c1e1900 */
[----:B-1----:R-:W-:Y:S01]  /*b320*/  CS2R R2, SRZ ;  /* 0x0000000000027805 */ /* 0x002fe2000001ff00 */
[----:B---3--:R-:W-:-:S04]  /*b330*/  @P1 IMAD R9, R8, 0x50, R9 ;  /* 0x0000005008091824 */ /* 0x008fc800078e0209 */
[----:B------:R-:W-:-:S05]  /*b340*/  @P1 IMAD.HI R9, R9, 0x66666667, RZ ;  /* 0x6666666709091827 */ /* 0x000fca00078e02ff */
[----:B------:R-:W-:-:S04]  /*b350*/  @P1 SHF.R.U32.HI R12, RZ, 0x1f, R9 ;  /* 0x0000001fff0c1819 */ /* 0x000fc80000011609 */
[----:B------:R-:W-:-:S05]  /*b360*/  @P1 LEA.HI.SX32 R12, R9, R12, 0x1b ;  /* 0x0000000c090c1211 */ /* 0x000fca00078fdaff */
[----:B------:R-:W-:Y:S01]  /*b370*/  @P1 IMAD R12, R12, 0x50, RZ ;  /* 0x000000500c0c1824 */ /* 0x000fe200078e02ff */
[----:B----4-:R-:W-:-:S04]  /*b380*/  @P1 R2UR UR4, R15 ;  /* 0x000000000f0412ca */ /* 0x010fc800000e0000 */
[--C-:B------:R-:W-:Y:S01]  /*b390*/  @P1 SHF.R.S32.HI R9, RZ, 0x1f, R12.reuse ;  /* 0x0000001fff091819 */ /* 0x100fe2000001140c */
[----:B------:R-:W-:-:S04]  /*b3a0*/  @P1 IMAD.MOV.U32 R2, RZ, RZ, R12 ;  /* 0x000000ffff021224 */ /* 0x000fc800078e000c */
[----:B------:R-:W-:Y:S01]  /*b3b0*/  @P1 IMAD.MOV.U32 R3, RZ, RZ, R9 ;  /* 0x000000ffff031224 */ /* 0x000fe200078e0009 */
[----:B------:R-:W-:Y:S06]  /*b3c0*/  @P2 BRA `(.L_x_4205) ;  /* 0x0000000000102947 */ /* 0x000fec0003800000 */
[----:B------:R-:W-:Y:S05]  /*b3d0*/  @!P1 BRA `(.L_x_4205) ;  /* 0x00000000000c9947 */ /* 0x000fea0003800000 */
[----:B------:R-:W2:Y:S04]  /*b3e0*/  LDG.E R9, desc[UR38][R6.64] ;  /* 0x0000002606097981 */ /* 0x000ea8000c1e1900 */
[----:B-----5:R-:W2:Y:S02]  /*b3f0*/  LDG.E R4, desc[UR38][R6.64+0x4] ;  /* 0x0000042606047981 */ /* 0x020ea4000c1e1900 */
[----:B--2---:R-:W-:-:S07]  /*b400*/  IMAD.IADD R4, R4, 0x1, -R9 ;  /* 0x0000000104047824 */ /* 0x004fce00078e0a09 */
.L_x_4205:
        /* <DEDUP_REMOVED lines=66> */
.L_x_4235:
        /* <DEDUP_REMOVED lines=9> */
.L_x_4208:
        /* <DEDUP_REMOVED lines=65> */
[C---:B------:R-:W-:Y:S01]  /*bcd0*/  VIADD R0, R4.reuse, 0x4f ;  /* 0x0000004f04007836 */ /* 0x040fe20000000000 */
[----:B------:R-:W1:Y:S01]  /*bce0*/  S2R R13, SR_TID.X ;  /* 0x00000000000d7919 */ /* 0x000e620000002100 */
[----:B------:R-:W-:Y:S01]  /*bcf0*/  ISETP.GE.AND P1, PT, R4, 0xa1, PT ;  /* 0x000000a10400780c */ /* 0x000fe20003f26270 */
[----:B------:R-:W-:Y:S02]  /*bd00*/  IMAD.MOV.U32 R10, RZ, RZ, 0x1 ;  /* 0x00000001ff0a7424 */ /* 0x000fe400078e00ff */
[----:B------:R-:W-:-:S04]  /*bd10*/  IMAD.HI R0, R0, 0x66666667, RZ ;  /* 0x6666666700007827 */ /* 0x000fc800078e02ff */
[----:B------:R-:W-:Y:S01]  /*bd20*/  IMAD.MOV.U32 R19, RZ, RZ, RZ ;  /* 0x000000ffff137224 */ /* 0x000fe200078e00ff */
[----:B------:R-:W-:-:S04]  /*bd30*/  SHF.R.U32.HI R5, RZ, 0x1f, R0 ;  /* 0x0000001fff057819 */ /* 0x000fc80000011600 */
[----:B------:R-:W-:Y:S01]  /*bd40*/  LEA.HI.SX32 R5, R0, R5, 0x1b ;  /* 0x0000000500057211 */ /* 0x000fe200078fdaff */
[----:B------:R-:W-:-:S05]  /*bd50*/  IMAD.MOV.U32 R0, RZ, RZ, 0x1 ;  /* 0x00000001ff007424 */ /* 0x000fca00078e00ff */
[----:B------:R-:W-:Y:S01]  /*bd60*/  VIADDMNMX R18, R5, -R0, 0x1, !PT ;  /* 0x0000000105127446 */ /* 0x000fe20007800900 */
[----:B------:R-:W-:Y:S02]  /*bd70*/  IMAD.MOV.U32 R0, RZ, RZ, RZ ;  /* 0x000000ffff007224 */ /* 0x000fe400078e00ff */
[----:B------:R-:W-:Y:S01]  /*bd80*/  IMAD.MOV.U32 R5, RZ, RZ, RZ ;  /* 0x000000ffff057224 */ /* 0x000fe200078e00ff */
[----:B------:R-:W-:-:S05]  /*bd90*/  LOP3.LUT R4, R18, 0x1, RZ, 0xc0, !PT ;  /* 0x0000000112047812 */ /* 0x000fca00078ec0ff */
[----:B------:R2:W-:Y:S01]  /*bda0*/  STL [R1], R4 ;  /* 0x0000000401007387 */ /* 0x0005e20000100800 */
[----:B-1----:R-:W-:Y:S01]  /*bdb0*/  LOP3.LUT R20, R13, 0x1f, RZ, 0xc0, !PT ;  /* 0x0000001f0d147812 */ /* 0x002fe200078ec0ff */
[----:B------:R-:W-:Y:S06]  /*bdc0*/  @!P1 BRA `(.L_x_4210) ;  /* 0x00000008007c9947 */ /* 0x000fec0003800000 */
[----:B------:R-:W-:Y:S02]  /*bdd0*/  IMAD.IADD R18, R18, 0x1, -R4 ;  /* 0x0000000112127824 */ /* 0x000fe400078e0a04 */
[----:B------:R-:W-:Y:S02]  /*bde0*/  IMAD.MOV.U32 R19, RZ, RZ, RZ ;  /* 0x000000ffff137224 */ /* 0x000fe400078e00ff */
[----:B------:R-:W-:-:S07]  /*bdf0*/  IMAD.MOV.U32 R10, RZ, RZ, 0x1 ;  /* 0x00000001ff0a7424 */ /* 0x000fce00078e00ff */
.L_x_4219:
[----:B------:R-:W-:-:S04]  /*be00*/  SHF.L.U32 R21, R10, 0x1f, RZ ;  /* 0x0000001f0a157819 */ /* 0x000fc800000006ff */
[----:B-1----:R-:W1:Y:S02]  /*be10*/  SYNCS.PHASECHK.TRANS64.TRYWAIT P1, [R12+URZ+0x38840], R21 ;  /* 0x038840150c0075a7 */ /* 0x002e64000802017f */
[----:B-12--5:R-:W-:Y:S05]  /*be20*/  @!P1 BRA `(.L_x_4211) ;  /* 0x0000001400949947 */ /* 0x026fea0003800000 */
.L_x_4236:
[----:B------:R-:W-:Y:S05]  /*be30*/  @P0 BRA `(.L_x_4212) ;  /* 0x0000000000140947 */ /* 0x000fea0003800000 */
[----:B------:R-:W-:Y:S01]  /*be40*/  ISETP.NE.AND P1, PT, R20, RZ, PT ;  /* 0x000000ff1400720c */ /* 0x000fe20003f25270 */
[----:B------:R-:W-:-:S04]  /*be50*/  IMAD.MOV.U32 R3, RZ, RZ, 0x5140 ;  /* 0x00005140ff037424 */ /* 0x000fc800078e00ff */
[----:B------:R3:W-:Y:S08]  /*be60*/  SYNCS.ARRIVE.TRANS64 RZ, [R12+URZ+0x38830], R3 ;  /* 0x038830030cff79a7 */ /* 0x0007f0000800003f */
[----:B------:R-:W-:Y:S05]  /*be70*/  @!P1 BRA `(.L_x_4212) ;  /* 0x0000000000049947 */ /* 0x000fea0003800000 */
[----:B------:R-:W-:Y:S01]  /*be80*/  BPT.TRAP 0x1 ;  /* 0x000000040000795c */ /* 0x000fe20000300000 */
.L_x_4212:
        /* <DEDUP_REMOVED lines=37> */
.L_x_4237:
[----:B------:R-:W-:Y:S05]  /*c0e0*/  @P0 BRA `(.L_x_4214) ;  /* 0x0000000000140947 */ /* 0x000fea0003800000 */
[----:B------:R-:W-:Y:S01]  /*c0f0*/  ISETP.NE.AND P1, PT, R20, RZ, PT ;  /* 0x000000ff1400720c */ /* 0x000fe20003f25270 */
[----:B------:R-:W-:-:S04]  /*c100*/  IMAD.MOV.U32 R2, RZ, RZ, 0x5140 ;  /* 0x00005140ff027424 */ /* 0x000fc800078e00ff */
[----:B------:R3:W-:Y:S08]  /*c110*/  SYNCS.ARRIVE.TRANS64 RZ, [R12+URZ+0x38818], R2 ;  /* 0x038818020cff79a7 */ /* 0x0007f0000800003f */
[----:B------:R-:W-:Y:S05]  /*c120*/  @!P1 BRA `(.L_x_4214) ;  /* 0x0000000000049947 */ /* 0x000fea0003800000 */
[----:B------:R-:W-:Y:S01]  /*c130*/  BPT.TRAP 0x1 ;  /* 0x000000040000795c */ /* 0x000fe20000300000 */
.L_x_4214:
        /* <DEDUP_REMOVED lines=29> */
.L_x_4238:
        /* <DEDUP_REMOVED lines=9> */
.L_x_4216:
        /* <DEDUP_REMOVED lines=31> */
.L_x_4240:
[----:B------:R-:W-:Y:S05]  /*c590*/  @P0 BRA `(.L_x_4218) ;  /* 0x0000000000140947 */ /* 0x000fea0003800000 */
[----:B------:R-:W-:Y:S01]  /*c5a0*/  ISETP.NE.AND P1, PT, R20, RZ, PT ;  /* 0x000000ff1400720c */ /* 0x000fe20003f25270 */
[----:B-1----:R-:W-:-:S04]  /*c5b0*/  IMAD.MOV.U32 R5, RZ, RZ, 0x5140 ;  /* 0x00005140ff057424 */ /* 0x002fc800078e00ff */
[----:B------:R2:W-:Y:S08]  /*c5c0*/  SYNCS.ARRIVE.TRANS64 RZ, [R12+URZ+0x38810], R5 ;  /* 0x038810050cff79a7 */ /* 0x0005f0000800003f */
[----:B------:R-:W-:Y:S05]  /*c5d0*/  @!P1 BRA `(.L_x_4218) ;  /* 0x0000000000049947 */ /* 0x000fea0003800000 */
[----:B------:R-:W-:Y:S01]  /*c5e0*/  BPT.TRAP 0x1 ;  /* 0x000000040000795c */ /* 0x000fe20000300000 */
.L_x_4218:
        /* <DEDUP_REMOVED lines=17> */
[----:B------:R-:W-:Y:S02]  /*c700*/  UIADD3 UR27, UR10, UR35, URZ ;  /* 0x000000230a1b7290 */ /* 0x000fe4000fffe03f */
        /* <DEDUP_REMOVED lines=11> */
.L_x_4210:
[----:B--2---:R-:W2:Y:S02]  /*c7c0*/  LDL.LU R4, [R1] ;  /* 0x0000000001047983 */ /* 0x004ea40000300800 */
[----:B--2---:R-:W-:-:S13]  /*c7d0*/  ISETP.NE.AND P1, PT, R4, RZ, PT ;  /* 0x000000ff0400720c */ /* 0x004fda0003f25270 */
[----:B------:R-:W-:Y:S05]  /*c7e0*/  @!P1 BRA `(.L_x_4209) ;  /* 0x0000000400309947 */ /* 0x000fea0003800000 */
[----:B------:R-:W-:-:S04]  /*c7f0*/  SHF.L.U32 R13, R10, 0x1f, RZ ;  /* 0x0000001f0a0d7819 */ /* 0x000fc800000006ff */
[----:B------:R-:W1:Y:S02]  /*c800*/  SYNCS.PHASECHK.TRANS64.TRYWAIT P1, [R12+URZ+0x38840], R13 ;  /* 0x0388400d0c0075a7 */ /* 0x000e64000802017f */
[----:B-1----:R-:W-:Y:S05]  /*c810*/  @!P1 BRA `(.L_x_4220) ;  /* 0x0000000c006c9947 */ /* 0x002fea0003800000 */
.L_x_4241:
[----:B------:R-:W-:Y:S05]  /*c820*/  @P0 BRA `(.L_x_4221) ;  /* 0x0000000000140947 */ /* 0x000fea0003800000 */
[----:B------:R-:W-:Y:S01]  /*c830*/  ISETP.NE.AND P1, PT, R20, RZ, PT ;  /* 0x000000ff1400720c */ /* 0x000fe20003f25270 */
[----:B------:R-:W-:-:S04]  /*c840*/  IMAD.MOV.U32 R5, RZ, RZ, 0x5140 ;  /* 0x00005140ff057424 */ /* 0x000fc800078e00ff */
[----:B------:R2:W-:Y:S08]  /*c850*/  SYNCS.ARRIVE.TRANS64 RZ, [R12+URZ+0x38830], R5 ;  /* 0x038830050cff79a7 */ /* 0x0005f0000800003f */
[----:B------:R-:W-:Y:S05]  /*c860*/  @!P1 BRA `(.L_x_4221) ;  /* 0x0000000000049947 */ /* 0x000fea0003800000 */
[----:B------:R-:W-:Y:S01]  /*c870*/  BPT.TRAP 0x1 ;  /* 0x000000040000795c */ /* 0x000fe20000300000 */
.L_x_4221:
[----:B--2---:R-:W2:Y:S01]  /*c880*/  LDC.64 R4, c[0x0][0x728] ;  /* 0x0001ca00ff047b82 */ /* 0x004ea20000000a00 */
[----:B------:R-:W-:Y:S01]  /*c890*/  IMAD R19, R19, 0x50, RZ ;  /* 0x0000005013137824 */ /* 0x000fe200078e02ff */
        /* <DEDUP_REMOVED lines=32> */
.L_x_4242:
[----:B------:R-:W-:Y:S05]  /*caa0*/  @P0 BRA `(.L_x_4223) ;  /* 0x0000000000140947 */ /* 0x000fea0003800000 */
[----:B------:R-:W-:Y:S01]  /*cab0*/  ISETP.NE.AND P0, PT, R20, RZ, PT ;  /* 0x000000ff1400720c */ /* 0x000fe20003f05270 */
[----:B------:R-:W-:-:S04]  /*cac0*/  IMAD.MOV.U32 R5, RZ, RZ, 0x5140 ;  /* 0x00005140ff057424 */ /* 0x000fc800078e00ff */
[----:B------:R3:W-:Y:S08]  /*cad0*/  SYNCS.ARRIVE.TRANS64 RZ, [R12+URZ+0x38818], R5 ;  /* 0x038818050cff79a7 */ /* 0x0007f0000800003f */
[----:B------:R-:W-:Y:S05]  /*cae0*/  @!P0 BRA `(.L_x_4223) ;  /* 0x0000000000048947 */ /* 0x000fea0003800000 */
[----:B------:R-:W-:Y:S01]  /*caf0*/  BPT.TRAP 0x1 ;  /* 0x000000040000795c */ /* 0x000fe20000300000 */
.L_x_4223:
        /* <DEDUP_REMOVED lines=27> */
.L_x_4209:
[----:B-----5:R-:W-:Y:S01]  /*ccb0*/  IMAD R4, R0, 0x8, R12 ;  /* 0x0000000800047824 */ /* 0x020fe200078e020c */
[----:B------:R-:W-:Y:S01]  /*ccc0*/  SHF.L.U32 R3, R10, 0x1f, RZ ;  /* 0x0000001f0a037819 */ /* 0x000fe200000006ff */
[----:B------:R-:W3:Y:S03]  /*ccd0*/  S2R R2, SR_TID.X ;  /* 0x0000000000027919 */ /* 0x000ee60000002100 */
[----:B------:R-:W4:Y:S01]  /*cce0*/  SYNCS.PHASECHK.TRANS64.TRYWAIT P0, [R4+URZ+0x38840], R3 ;  /* 0x03884003040075a7 */ /* 0x000f22000800017f */
[----:B---3--:R-:W-:-:S04]  /*ccf0*/  LOP3.LUT R2, R2, 0x7f, RZ, 0xc0, !PT ;  /* 0x0000007f02027812 */ /* 0x008fc800078ec0ff */
[----:B------:R-:W-:Y:S01]  /*cd00*/  ISETP.NE.AND P1, PT, R2, RZ, PT ;  /* 0x000000ff0200720c */ /* 0x000fe20003f25270 */
[----:B----4-:R-:W-:-:S12]  /*cd10*/  @!P0 BRA `(.L_x_4224) ;  /* 0x0000000800548947 */ /* 0x010fd80003800000 */
.L_x_4243:
[----:B------:R-:W-:Y:S05]  /*cd20*/  @P1 BRA `(.L_x_4225) ;  /* 0x0000000000181947 */ /* 0x000fea0003800000 */
[----:B------:R-:W4:Y:S01]  /*cd30*/  S2R R2, SR_TID.X ;  /* 0x0000000000027919 */ /* 0x000f220000002100 */
[----:B---3--:R-:W-:-:S04]  /*cd40*/  IMAD.MOV.U32 R3, RZ, RZ, 0x5140 ;  /* 0x00005140ff037424 */ /* 0x008fc800078e00ff */
[----:B------:R3:W-:Y:S01]  /*cd50*/  SYNCS.ARRIVE.TRANS64 RZ, [R4+URZ+0x38830], R3 ;  /* 0x0388300304ff79a7 */ /* 0x0007e2000800003f */
[----:B----4-:R-:W-:-:S13]  /*cd60*/  LOP3.LUT P0, RZ, R2, 0x1f, RZ, 0xc0, !PT ;  /* 0x0000001f02ff7812 */ /* 0x010fda000780c0ff */
[----:B---3--:R-:W-:Y:S05]  /*cd70*/  @!P0 BRA `(.L_x_4225) ;  /* 0x0000000000048947 */ /* 0x008fea0003800000 */
[----:B------:R-:W-:Y:S01]  /*cd80*/  BPT.TRAP 0x1 ;  /* 0x000000040000795c */ /* 0x000fe20000300000 */
.L_x_4225:
        /* <DEDUP_REMOVED lines=41> */
.L_x_4206:
[----:B------:R-:W-:Y:S05]  /*d020*/  BSYNC B0 ;  /* 0x0000000000007941 */ /* 0x000fea0003800000 */
.L_x_4204:
[----:B------:R-:W-:-:S03]  /*d030*/  UMOV UR6, 0xffffffff ;  /* 0xffffffff00067882 */ /* 0x000fc60000000000 */
[----:B------:R-:W-:Y:S05]  /*d040*/  BRA.DIV UR6, `(.L_x_4226) ;  /* 0x00000006069c7947 */ /* 0x000fea000b800000 */
[----:B------:R-:W-:-:S13]  /*d050*/  ELECT P6, URZ, PT ;  /* 0x00000000003f782f */ /* 0x000fda00038c0000 */
.L_x_4246:
[----:B------:R-:W-:Y:S05]  /*d060*/  @!P6 BRA `(.L_x_4089) ;  /* 0x000000000084e947 */ /* 0x000fea0003800000 */
[----:B------:R-:W3:Y:S02]  /*d070*/  LDL.LU R2, [R1+0x8] ;  /* 0x0000080001027983 */ /* 0x000ee40000300800 */
[----:B---3--:R-:W-:-:S04]  /*d080*/  LOP3.LUT R2, R2, 0x2, RZ, 0xfc, !PT ;  /* 0x0000000202027812 */ /* 0x008fc800078efcff */
[----:B------:R-:W-:-:S13]  /*d090*/  ISETP.NE.AND P2, PT, R2, 0x3, PT ;  /* 0x000000030200780c */ /* 0x000fda0003f45270 */
[----:B------:R-:W-:Y:S05]  /*d0a0*/  @!P2 BRA `(.L_x_4227) ;  /* 0x000000000004a947 */ /* 0x000fea0003800000 */
[----:B--2---:R-:W-:Y:S01]  /*d0b0*/  BPT.TRAP 0x1 ;  /* 0x000000040000795c */ /* 0x004fe20000300000 */
.L_x_4227:
        /* <DEDUP_REMOVED lines=15> */
.L_x_4247:
[----:B------:R-:W3:Y:S02]  /*d1b0*/  SYNCS.PHASECHK.TRANS64.TRYWAIT P0, [R11+URZ], R2 ;  /* 0x000000020b0075a7 */ /* 0x000ee4000800017f */
[----:B---3--:R-:W-:Y:S05]  /*d1c0*/  @!P0 BRA `(.L_x_4229) ;  /* 0x0000000400708947 */ /* 0x008fea0003800000 */
.L_x_4248:
[----:B------:R-:W-:Y:S05]  /*d1d0*/  @!P2 BRA `(.L_x_4230) ;  /* 0x000000000004a947 */ /* 0x000fea0003800000 */
[----:B--2---:R-:W-:Y:S01]  /*d1e0*/  BPT.TRAP 0x1 ;  /* 0x000000040000795c */ /* 0x004fe20000300000 */
.L_x_4230:
[----:B------:R-:W-:-:S04]  /*d1f0*/  VIADD R0, R6, 0x38840 ;  /* 0x0003884006007836 */ /* 0x000fc80000000000 */
[----:B------:R-:W-:-:S04]  /*d200*/  IMAD R9, R9, 0x8, R0 ;  /* 0x0000000809097824 */ /* 0x000fc800078e0200 */
[----:B------:R-:W4:Y:S02]  /*d210*/  SYNCS.PHASECHK.TRANS64.TRYWAIT P0, [R9+URZ], R4 ;  /* 0x00000004090075a7 */ /* 0x000f24000800017f */
[----:B----4-:R-:W-:Y:S05]  /*d220*/  @!P0 BRA `(.L_x_4231) ;  /* 0x00000004006c8947 */ /* 0x010fea0003800000 */
.L_x_4249:
[----:B------:R-:W-:-:S07]  /*d230*/  IMAD R3, R3, 0x8, R0 ;  /* 0x0000000803037824 */ /* 0x000fce00078e0200 */
.L_x_4232:
[----:B------:R1:W1:Y:S02]  /*d240*/  SYNCS.PHASECHK.TRANS64.TRYWAIT P0, [R3+URZ], R2 ;  /* 0x00000002030075a7 */ /* 0x000264000800017f */
[----:B-1----:R-:W-:Y:S05]  /*d250*/  @!P0 NANOSLEEP.SYNCS 0x989680 ;  /* 0x009896800000895d */ /* 0x002fea0003900000 */
[----:B------:R-:W1:Y:S02]  /*d260*/  @!P0 SYNCS.PHASECHK.TRANS64 P0, [R3+URZ], R2 ;  /* 0x00000002030085a7 */ /* 0x000e64000800007f */
[----:B-1----:R-:W-:Y:S05]  /*d270*/  @!P0 BRA `(.L_x_4232) ;  /* 0xfffffffc00f08947 */ /* 0x002fea000383ffff */
.L_x_4089:
[----:B--2---:R-:W-:Y:S05]  /*d280*/  BSYNC B6 ;  /* 0x0000000000067941 */ /* 0x004fea0003800000 */
.L_x_4083:
[----:B------:R-:W-:Y:S05]  /*d290*/  EXIT ;  /* 0x000000000000794d */ /* 0x000fea0003800000 */
.L_x_4099:
[----:B------:R-:W-:Y:S02]  /*d2a0*/  IMAD.MOV.U32 R12, RZ, RZ, RZ ;  /* 0x000000ffff0c7224 */ /* 0x000fe400078e00ff */
[----:B------:R-:W-:Y:S02]  /*d2b0*/  IMAD.MOV.U32 R11, RZ, RZ, 0x1f ;  /* 0x0000001fff0b7424 */ /* 0x000fe400078e00ff */
[----:B------:R-:W-:-:S07]  /*d2c0*/  IMAD.MOV.U32 R15, RZ, RZ, -0x1 ;  /* 0xffffffffff0f7424 */ /* 0x000fce00078e00ff */
[----:B------:R-:W-:Y:S05]  /*d2d0*/  WARPSYNC.COLLECTIVE R15, `(.L_x_4233) ;  /* 0x000000000f087348 */ /* 0x000fea0003c00000 */
[----:B------:R1:W2:Y:S02]  /*d2e0*/  SHFL.IDX P6, R14, R13, R12, R11 ;  /* 0x0000000c0d0e7389 */ /* 0x0002a400000c000b */
[----:B-12---:R-:W-:Y:S01]  /*d2f0*/  ENDCOLLECTIVE ;  /* 0x000000000000791b */ /* 0x006fe20003800000 */
.L_x_4233:
[----:B------:R-:W-:Y:S05]  /*d300*/  BRA `(.L_x_4234) ;  /* 0xffffff4000247947 */ /* 0x000fea000383ffff */
.L_x_4101:
        /* <DEDUP_REMOVED lines=8> */
.L_x_4105:
[----:B---3--:R3:W4:Y:S02]  /*d390*/  SYNCS.PHASECHK.TRANS64.TRYWAIT P1, [R3+URZ+0x38810], R154 ;  /* 0x0388109a030075a7 */ /* 0x008724000802017f */
[----:B----4-:R-:W-:Y:S05]  /*d3a0*/  @!P1 NANOSLEEP.SYNCS 0x989680 ;  /* 0x009896800000995d */ /* 0x010fea0003900000 */
[----:B------:R-:W4:Y:S02]  /*d3b0*/  @!P1 SYNCS.PHASECHK.TRANS64 P1, [R3+URZ+0x38810], R154 ;  /* 0x0388109a030095a7 */ /* 0x000f24000802007f */
[----:B----4-:R-:W-:Y:S05]  /*d3c0*/  @!P1 BRA `(.L_x_4105) ;  /* 0xfffffffc00f09947 */ /* 0x010fea000383ffff */
[----:B------:R-:W-:Y:S05]  /*d3d0*/  BRA `(.L_x_4104) ;  /* 0xffffff4800287947 */ /* 0x000fea000383ffff */
.L_x_4109:
[----:B------:R1:W1:Y:S02]  /*d3e0*/  SYNCS.PHASECHK.TRANS64.TRYWAIT P1, [R3+URZ+0x38830], R154 ;  /* 0x0388309a030075a7 */ /* 0x000264000802017f */
[----:B-1----:R-:W-:Y:S05]  /*d3f0*/  @!P1 NANOSLEEP.SYNCS 0x989680 ;  /* 0x009896800000995d */ /* 0x002fea0003900000 */
[----:B------:R-:W1:Y:S02]  /*d400*/  @!P1 SYNCS.PHASECHK.TRANS64 P1, [R3+URZ+0x38830], R154 ;  /* 0x0388309a030095a7 */ /* 0x000e64000802007f */
[----:B-1----:R-:W-:Y:S05]  /*d410*/  @!P1 BRA `(.L_x_4109) ;  /* 0xfffffffc00f09947 */ /* 0x002fea000383ffff */
[----:B------:R-:W-:Y:S05]  /*d420*/  BRA `(.L_x_4108) ;  /* 0xffffff5800b47947 */ /* 0x000fea000383ffff */
.L_x_4207:
[----:B-1----:R1:W2:Y:S02]  /*d430*/  SYNCS.PHASECHK.TRANS64.TRYWAIT P1, [R12+URZ+0x38820], R3 ;  /* 0x038820030c0075a7 */ /* 0x0022a4000802017f */
[----:B--2---:R-:W-:Y:S05]  /*d440*/  @!P1 NANOSLEEP.SYNCS 0x989680 ;  /* 0x009896800000995d */ /* 0x004fea0003900000 */
[----:B------:R-:W2:Y:S02]  /*d450*/  @!P1 SYNCS.PHASECHK.TRANS64 P1, [R12+URZ+0x38820], R3 ;  /* 0x038820030c0095a7 */ /* 0x000ea4000802007f */
[----:B--2---:R-:W-:Y:S05]  /*d460*/  @!P1 BRA `(.L_x_4207) ;  /* 0xfffffffc00f09947 */ /* 0x004fea000383ffff */
[----:B------:R-:W-:Y:S05]  /*d470*/  BRA `(.L_x_4235) ;  /* 0xffffffe000ec7947 */ /* 0x000fea000383ffff */
.L_x_4211:
[----:B-1----:R1:W3:Y:S02]  /*d480*/  SYNCS.PHASECHK.TRANS64.TRYWAIT P1, [R12+URZ+0x38840], R21 ;  /* 0x038840150c0075a7 */ /* 0x0022e4000802017f */
[----:B---3--:R-:W-:Y:S05]  /*d490*/  @!P1 NANOSLEEP.SYNCS 0x989680 ;  /* 0x009896800000995d */ /* 0x008fea0003900000 */
[----:B------:R-:W3:Y:S02]  /*d4a0*/  @!P1 SYNCS.PHASECHK.TRANS64 P1, [R12+URZ+0x38840], R21 ;  /* 0x038840150c0095a7 */ /* 0x000ee4000802007f */
[----:B---3--:R-:W-:Y:S05]  /*d4b0*/  @!P1 BRA `(.L_x_4211) ;  /* 0xfffffffc00f09947 */ /* 0x008fea000383ffff */
[----:B------:R-:W-:Y:S05]  /*d4c0*/  BRA `(.L_x_4236) ;  /* 0xffffffe800587947 */ /* 0x000fea000383ffff */
.L_x_4213:
[----:B--2---:R2:W3:Y:S02]  /*d4d0*/  SYNCS.PHASECHK.TRANS64.TRYWAIT P1, [R12+URZ+0x38828], R21 ;  /* 0x038828150c0075a7 */ /* 0x0044e4000802017f */
[----:B---3--:R-:W-:Y:S05]  /*d4e0*/  @!P1 NANOSLEEP.SYNCS 0x989680 ;  /* 0x009896800000995d */ /* 0x008fea0003900000 */
[----:B------:R-:W3:Y:S02]  /*d4f0*/  @!P1 SYNCS.PHASECHK.TRANS64 P1, [R12+URZ+0x38828], R21 ;  /* 0x038828150c0095a7 */ /* 0x000ee4000802007f */
[----:B---3--:R-:W-:Y:S05]  /*d500*/  @!P1 BRA `(.L_x_4213) ;  /* 0xfffffffc00f09947 */ /* 0x008fea000383ffff */
[----:B------:R-:W-:Y:S05]  /*d510*/  BRA `(.L_x_4237) ;  /* 0xffffffe800f07947 */ /* 0x000fea000383ffff */
.L_x_4215:
[----:B---3--:R3:W4:Y:S02]  /*d520*/  SYNCS.PHASECHK.TRANS64.TRYWAIT P1, [R12+URZ+0x38848], R21 ;  /* 0x038848150c0075a7 */ /* 0x008724000802017f */
[----:B----4-:R-:W-:Y:S05]  /*d530*/  @!P1 NANOSLEEP.SYNCS 0x989680 ;  /* 0x009896800000995d */ /* 0x010fea0003900000 */
[----:B------:R-:W4:Y:S02]  /*d540*/  @!P1 SYNCS.PHASECHK.TRANS64 P1, [R12+URZ+0x38848], R21 ;  /* 0x038848150c0095a7 */ /* 0x000f24000802007f */
[----:B----4-:R-:W-:Y:S05]  /*d550*/  @!P1 BRA `(.L_x_4215) ;  /* 0xfffffffc00f09947 */ /* 0x010fea000383ffff */
[----:B------:R-:W-:Y:S05]  /*d560*/  BRA `(.L_x_4238) ;  /* 0xffffffec00687947 */ /* 0x000fea000383ffff */
.L_x_4217:
[----:B------:R-:W-:-:S07]  /*d570*/  SHF.L.U32 R5, R10, 0x1f, RZ ;  /* 0x0000001f0a057819 */ /* 0x000fce00000006ff */
.L_x_4239:
[----:B-1----:R1:W2:Y:S02]  /*d580*/  SYNCS.PHASECHK.TRANS64.TRYWAIT P1, [R12+URZ+0x38820], R5 ;  /* 0x038820050c0075a7 */ /* 0x0022a4000802017f */
[----:B--2---:R-:W-:Y:S05]  /*d590*/  @!P1 NANOSLEEP.SYNCS 0x989680 ;  /* 0x009896800000995d */ /* 0x004fea0003900000 */
[----:B------:R-:W2:Y:S02]  /*d5a0*/  @!P1 SYNCS.PHASECHK.TRANS64 P1, [R12+URZ+0x38820], R5 ;  /* 0x038820050c0095a7 */ /* 0x000ea4000802007f */
[----:B--2---:R-:W-:Y:S05]  /*d5b0*/  @!P1 BRA `(.L_x_4239) ;  /* 0xfffffffc00f09947 */ /* 0x004fea000383ffff */
[----:B------:R-:W-:Y:S05]  /*d5c0*/  BRA `(.L_x_4240) ;  /* 0xffffffec00f07947 */ /* 0x000fea000383ffff */
.L_x_4220:
[----:B-1----:R1:W2:Y:S02]  /*d5d0*/  SYNCS.PHASECHK.TRANS64.TRYWAIT P1, [R12+URZ+0x38840], R13 ;  /* 0x0388400d0c0075a7 */ /* 0x0022a4000802017f */
[----:B--2---:R-:W-:Y:S05]  /*d5e0*/  @!P1 NANOSLEEP.SYNCS 0x989680 ;  /* 0x009896800000995d */ /* 0x004fea0003900000 */
[----:B------:R-:W2:Y:S02]  /*d5f0*/  @!P1 SYNCS.PHASECHK.TRANS64 P1, [R12+URZ+0x38840], R13 ;  /* 0x0388400d0c0095a7 */ /* 0x000ea4000802007f */
[----:B--2---:R-:W-:Y:S05]  /*d600*/  @!P1 BRA `(.L_x_4220) ;  /* 0xfffffffc00f09947 */ /* 0x004fea000383ffff */
[----:B------:R-:W-:Y:S05]  /*d610*/  BRA `(.L_x_4241) ;  /* 0xfffffff000807947 */ /* 0x000fea000383ffff */
.L_x_4222:
[----:B--2---:R2:W3:Y:S02]  /*d620*/  SYNCS.PHASECHK.TRANS64.TRYWAIT P1, [R12+URZ+0x38828], R13 ;  /* 0x0388280d0c0075a7 */ /* 0x0044e4000802017f */
[----:B---3--:R-:W-:Y:S05]  /*d630*/  @!P1 NANOSLEEP.SYNCS 0x989680 ;  /* 0x009896800000995d */ /* 0x008fea0003900000 */
[----:B------:R-:W3:Y:S02]  /*d640*/  @!P1 SYNCS.PHASECHK.TRANS64 P1, [R12+URZ+0x38828], R13 ;  /* 0x0388280d0c0095a7 */ /* 0x000ee4000802007f */
[----:B---3--:R-:W-:Y:S05]  /*d650*/  @!P1 BRA `(.L_x_4222) ;  /* 0xfffffffc00f09947 */ /* 0x008fea000383ffff */
[----:B------:R-:W-:Y:S05]  /*d660*/  BRA `(.L_x_4242) ;  /* 0xfffffff4000c7947 */ /* 0x000fea000383ffff */
.L_x_4224:
[----:B---3--:R3:W4:Y:S02]  /*d670*/  SYNCS.PHASECHK.TRANS64.TRYWAIT P0, [R4+URZ+0x38840], R3 ;  /* 0x03884003040075a7 */ /* 0x008724000800017f */
[----:B----4-:R-:W-:Y:S05]  /*d680*/  @!P0 NANOSLEEP.SYNCS 0x989680 ;  /* 0x009896800000895d */ /* 0x010fea0003900000 */
[----:B------:R-:W4:Y:S02]  /*d690*/  @!P0 SYNCS.PHASECHK.TRANS64 P0, [R4+URZ+0x38840], R3 ;  /* 0x03884003040085a7 */ /* 0x000f24000800007f */
[----:B----4-:R-:W-:Y:S05]  /*d6a0*/  @!P0 BRA `(.L_x_4224) ;  /* 0xfffffffc00f08947 */ /* 0x010fea000383ffff */
[----:B------:R-:W-:Y:S05]  /*d6b0*/  BRA `(.L_x_4243) ;  /* 0xfffffff400987947 */ /* 0x000fea000383ffff */
.L_x_4226:
[----:B------:R-:W-:Y:S01]  /*d6c0*/  BSSY B0, `(.L_x_4244) ;  /* 0x0000006000007945 */ /* 0x000fe20003800000 */
[----:B------:R-:W-:-:S07]  /*d6d0*/  IMAD.MOV.U32 R15, RZ, RZ, -0x1 ;  /* 0xffffffffff0f7424 */ /* 0x000fce00078e00ff */
[----:B--2---:R-:W-:Y:S05]  /*d6e0*/  WARPSYNC.COLLECTIVE R15, `(.L_x_4245) ;  /* 0x000000000f0c7348 */ /* 0x004fea0003c00000 */
[----:B------:R-:W-:Y:S02]  /*d6f0*/  ELECT P6, UR62, PT ;  /* 0x00000000003e782f */ /* 0x000fe400038c0000 */
[----:B------:R-:W-:Y:S01]  /*d700*/  MOV R14, UR62 ;  /* 0x0000003e000e7c02 */ /* 0x000fe20008000f00 */
[----:B--2---:R-:W-:Y:S10]  /*d710*/  ENDCOLLECTIVE ;  /* 0x000000000000791b */ /* 0x004ff40003800000 */
.L_x_4245:
[----:B------:R-:W-:Y:S05]  /*d720*/  BSYNC B0 ;  /* 0x0000000000007941 */ /* 0x000fea0003800000 */
.L_x_4244:
[----:B------:R-:W-:Y:S05]  /*d730*/  BRA `(.L_x_4246) ;  /* 0xfffffff800487947 */ /* 0x000fea000383ffff */
.L_x_4228:
[----:B-1----:R1:W3:Y:S02]  /*d740*/  SYNCS.PHASECHK.TRANS64.TRYWAIT P0, [R7+URZ], R4 ;  /* 0x00000004070075a7 */ /* 0x0022e4000800017f */
[----:B---3--:R-:W-:Y:S05]  /*d750*/  @!P0 NANOSLEEP.SYNCS 0x989680 ;  /* 0x009896800000895d */ /* 0x008fea0003900000 */
[----:B------:R-:W3:Y:S02]  /*d760*/  @!P0 SYNCS.PHASECHK.TRANS64 P0, [R7+URZ], R4 ;  /* 0x00000004070085a7 */ /* 0x000ee4000800007f */
[----:B---3--:R-:W-:Y:S05]  /*d770*/  @!P0 BRA `(.L_x_4228) ;  /* 0xfffffffc00f08947 */ /* 0x008fea000383ffff */
[----:B------:R-:W-:Y:S05]  /*d780*/  BRA `(.L_x_4247) ;  /* 0xfffffff800887947 */ /* 0x000fea000383ffff */
.L_x_4229:
[----:B---3--:R3:W4:Y:S02]  /*d790*/  SYNCS.PHASECHK.TRANS64.TRYWAIT P0, [R11+URZ], R2 ;  /* 0x000000020b0075a7 */ /* 0x008724000800017f */
[----:B----4-:R-:W-:Y:S05]  /*d7a0*/  @!P0 NANOSLEEP.SYNCS 0x989680 ;  /* 0x009896800000895d */ /* 0x010fea0003900000 */
[----:B------:R-:W4:Y:S02]  /*d7b0*/  @!P0 SYNCS.PHASECHK.TRANS64 P0, [R11+URZ], R2 ;  /* 0x000000020b0085a7 */ /* 0x000f24000800007f */
[----:B----4-:R-:W-:Y:S05]  /*d7c0*/  @!P0 BRA `(.L_x_4229) ;  /* 0xfffffffc00f08947 */ /* 0x010fea000383ffff */
[----:B------:R-:W-:Y:S05]  /*d7d0*/  BRA `(.L_x_4248) ;  /* 0xfffffff8007c7947 */ /* 0x000fea000383ffff */
.L_x_4231:
[----:B----4-:R4:W1:Y:S02]  /*d7e0*/  SYNCS.PHASECHK.TRANS64.TRYWAIT P0, [R9+URZ], R4 ;  /* 0x00000004090075a7 */ /* 0x010864000800017f */
[----:B-1----:R-:W-:Y:S05]  /*d7f0*/  @!P0 NANOSLEEP.SYNCS 0x989680 ;  /* 0x009896800000895d */ /* 0x002fea0003900000 */
[----:B------:R-:W1:Y:S02]  /*d800*/  @!P0 SYNCS.PHASECHK.TRANS64 P0, [R9+URZ], R4 ;  /* 0x00000004090085a7 */ /* 0x000e64000800007f */
[----:B-1----:R-:W-:Y:S05]  /*d810*/  @!P0 BRA `(.L_x_4231) ;  /* 0xfffffffc00f08947 */ /* 0x002fea000383ffff */
[----:B------:R-:W-:Y:S05]  /*d820*/  BRA `(.L_x_4249) ;  /* 0xfffffff800807947 */ /* 0x000fea000383ffff */
.L_x_4250:
        /* <DEDUP_REMOVED lines=13> */
.L_x_7319:


//--------------------- .text._ZN7cutlass13device_kernelIN5flash11enable_sm90INS1_16FlashAttnBwdSm90INS1_25CollectiveMainloopBwdSm90ILi2ELi2ELi2EN4cute5tupleIJNS5_1CILi1EEES8_S8_EEENS6_IJNS7_ILi80EEENS7_ILi128EEESB_EEENS_10bfloat16_tEfNS_4arch4Sm90ELb0ELb0ELb0ELb1ELb1ELb1ELb0ELb1ELi2ELi1ELi2ELi1ELb0EEENS1_21CollectiveEpilogueBwdISC_SD_SF_Li256ELb1ELb0ELi1EEENS1_19SingleTileSchedulerILb1ELb0ELb0ELi128EEEEEEEEEvNT_6ParamsE --------------------------
	.section	.text._ZN7cutlass13device_kernelIN5flash11enable_sm90INS1_16FlashAttnBwdSm90INS1_25CollectiveMainloopBwdSm90ILi2ELi2ELi2EN4cute5tupleIJNS5_1CILi1EEES8_S8_EEENS6_IJNS7_ILi80EEENS7_ILi128EEESB_EEENS_10bfloat16_tEfNS_4arch4Sm90ELb0ELb0ELb0ELb1ELb1ELb1ELb0ELb1ELi2ELi1ELi2ELi1ELb0EEENS1_21CollectiveEpilogueBwdISC_SD_SF_Li256ELb1ELb0ELi1EEENS1_19SingleTileSchedulerILb1ELb0ELb0ELi128EEEEEEEEEvNT_6ParamsE,"ax",@progbits
	.align	128
.text._ZN7cutlass13device_kernelIN5flash11enable_sm90INS1_16FlashAttnBwdSm90INS1_25CollectiveMainloopBwdSm90ILi2ELi2ELi2EN4cute5tupleIJNS5_1CILi1EEES8_S8_EEENS6_IJNS7_ILi80EEENS7_ILi128EEESB_EEENS_10bfloat16_tEfNS_4arch4Sm90ELb0ELb0ELb0ELb1ELb1ELb1ELb0ELb1ELi2ELi1ELi2ELi1ELb0EEENS1_21CollectiveEpilogueBwdISC_SD_SF_Li256ELb1ELb0ELi1EEENS1_19SingleTileSchedulerILb1ELb0ELb0ELi128EEEEEEEEEvNT_6ParamsE:
        .type           _ZN7cutlass13device_kernelIN5flash11enable_sm90INS1_16FlashAttnBwdSm90INS1_25CollectiveMainloopBwdSm90ILi2ELi2ELi2EN4cute5tupleIJNS5_1CILi1EEES8_S8_EEENS6_IJNS7_ILi80EEENS7_ILi128EEESB_EEENS_10bfloat16_tEfNS_4arch4Sm90ELb0ELb0ELb0ELb1ELb1ELb1ELb0ELb1ELi2ELi1ELi2ELi1ELb0EEENS1_21CollectiveEpilogueBwdISC_SD_SF_Li256ELb1ELb0ELi1EEENS1_19SingleTileSchedulerILb1ELb0ELb0ELi128EEEEEEEEEvNT_6ParamsE,@function
        .size           _ZN7cutlass13device_kernelIN5flash11enable_sm90INS1_16FlashAttnBwdSm90INS1_25CollectiveMainloopBwdSm90ILi2ELi2ELi2EN4cute5tupleIJNS5_1CILi1EEES8_S8_EEENS6_IJNS7_ILi80EEENS7_ILi128EEESB_EEENS_10bfloat16_tEfNS_4arch4Sm90ELb0ELb0ELb0ELb1ELb1ELb1ELb0ELb1ELi2ELi1ELi2ELi1ELb0EEENS1_21CollectiveEpilogueBwdISC_SD_SF_Li256ELb1ELb0ELi1EEENS1_19SingleTileSchedulerILb1ELb0ELb0ELi128EEEEEEEEEvNT_6ParamsE,(.L_x_7320 - _ZN7cutlass13device_kernelIN5flash11enable_sm90INS1_16FlashAttnBwdSm90INS1_25CollectiveMainloopBwdSm90ILi2ELi2ELi2EN4cute5tupleIJNS5_1CILi1EEES8_S8_EEENS6_IJNS7_ILi80EEENS7_ILi128EEESB_EEENS_10bfloat16_tEfNS_4arch4Sm90ELb0ELb0ELb0ELb1ELb1ELb1ELb0ELb1ELi2ELi1ELi2ELi1ELb0EEENS1_21CollectiveEpilogueBwdISC_SD_SF_Li256ELb1ELb0ELi1EEENS1_19SingleTileSchedulerILb1ELb0ELb0ELi128EEEEEEEEEvNT_6ParamsE)
        .other          _ZN7cutlass13device_kernelIN5flash11enable_sm90INS1_16FlashAttnBwdSm90INS1_25CollectiveMainloopBwdSm90ILi2ELi2ELi2EN4cute5tupleIJNS5_1CILi1EEES8_S8_EEENS6_IJNS7_ILi80EEENS7_ILi128EEESB_EEENS_10bfloat16_tEfNS_4arch4Sm90ELb0ELb0ELb0ELb1ELb1ELb1ELb0ELb1ELi2ELi1ELi2ELi1ELb0EEENS1_21CollectiveEpilogueBwdISC_SD_SF_Li256ELb1ELb0ELi1EEENS1_19SingleTileSchedulerILb1ELb0ELb0ELi128EEEEEEEEEvNT_6ParamsE,@"STO_CUDA_ENTRY STV_DEFAULT"
_ZN7cutlass13device_kernelIN5flash11enable_sm90INS1_16FlashAttnBwdSm90INS1_25CollectiveMainloopBwdSm90ILi2ELi2ELi2EN4cute5tupleIJNS5_1CILi1EEES8_S8_EEENS6_IJNS7_ILi80EEENS7_ILi128EEESB_EEENS_10bfloat16_tEfNS_4arch4Sm90ELb0ELb0ELb0ELb1ELb1ELb1ELb0ELb1ELi2ELi1ELi2ELi1ELb0EEENS1_21CollectiveEpilogueBwdISC_SD_SF_Li256ELb1ELb0ELi1EEENS1_19SingleTileSchedulerILb1ELb0ELb0ELi128EEEEEEEEEvNT_6ParamsE:
        /* <DEDUP_REMOVED lines=23> */
.L_x_4252:
[----:B------:R-:W-:Y:S05]  /*0170*/  BSYNC B0 ;  /* 0x0000000000007941 */ /* 0x000fea0003800000 */
.L_x_4251:
        /* <DEDUP_REMOVED lines=34> */
.L_x_4253:
        /* <DEDUP_REMOVED lines=22> */
.L_x_4254:
        /* <DEDUP_REMOVED lines=9> */
.L_x_4257:
        /* <DEDUP_REMOVED lines=20> */
.L_x_4258:
        /* <DEDUP_REMOVED lines=10> */
.L_x_4260:
[----:B------:R-:W2:Y:S02]  /*0770*/  LDC R0, c[0x0][0x8bc] ;  /* 0x00022f00ff007b82 */ /* 0x000ea40000000800 */
.L_x_4259:
        /* <DEDUP_REMOVED lines=17> */
.L_x_4262:
        /* <DEDUP_REMOVED lines=10> */
.L_x_4263:
        /* <DEDUP_REMOVED lines=8> */
.L_x_4264:
        /* <DEDUP_REMOVED lines=9> */
.L_x_4265:
        /* <DEDUP_REMOVED lines=89> */
.L_x_4268:
        /* <DEDUP_REMOVED lines=15> */
.L_x_4267:
        /* <DEDUP_REMOVED lines=23> */
.L_x_4270:
        /* <DEDUP_REMOVED lines=15> */
.L_x_4269:
        /* <DEDUP_REMOVED lines=8> */
.L_x_4422:
        /* <DEDUP_REMOVED lines=48> */
.L_x_4272:
        /* <DEDUP_REMOVED lines=79> */
.L_x_4284:
[----:B------:R-:W2:Y:S02]  /*1b90*/  LDL R3, [R1] ;  /* 0x0000000001037983 */ /* 0x000ea40000100800 */
[----:B--2---:R-:W-:-:S13]  /*1ba0*/  ISETP.NE.AND P0, PT, R3, 0x3, PT ;  /* 0x000000030300780c */ /* 0x004fda0003f05270 */
[----:B------:R-:W-:Y:S05]  /*1bb0*/  @!P0 BRA `(.L_x_4274) ;  /* 0x0000000000048947 */ /* 0x000fea0003800000 */
[----:B------:R-:W-:Y:S01]  /*1bc0*/  BPT.TRAP 0x1 ;  /* 0x000000040000795c */ /* 0x000fe20000300000 */
.L_x_4274:
        /* <DEDUP_REMOVED lines=8> */
.L_x_4275:
[----:B---3--:R-:W-:Y:S05]  /*1c50*/  @P1 BRA `(.L_x_4276) ;  /* 0x0000000000081947 */ /* 0x008fea0003800000 */
[----:B------:R-:W3:Y:S02]  /*1c60*/  SYNCS.PHASECHK.TRANS64.TRYWAIT P1, [R3+URZ+0x38810], R154 ;  /* 0x0388109a030075a7 */ /* 0x000ee4000802017f */
[----:B---3--:R-:W-:Y:S05]  /*1c70*/  @!P1 BRA `(.L_x_4277) ;  /* 0x000000bc00c49947 */ /* 0x008fea0003800000 */
.L_x_4276:
        /* <DEDUP_REMOVED lines=286> */
.L_x_4278:
[----:B------:R1:W1:Y:S01]  /*2e60*/  SYNCS.PHASECHK.TRANS64.TRYWAIT P1, [R3+URZ+0x38830], R154 ;  /* 0x0388309a030075a7 */ /* 0x000262000802017f */
[----:B------:R-:W-:Y:S05]  /*2e70*/  @!P0 BRA `(.L_x_4279) ;  /* 0x0000000000048947 */ /* 0x000fea0003800000 */
[----:B------:R-:W-:Y:S01]  /*2e80*/  BPT.TRAP 0x1 ;  /* 0x000000040000795c */ /* 0x000fe20000300000 */
.L_x_4279:
[----:B------:R-:W-:-:S05]  /*2e90*/  VIADD R152, R152, 0x24000 ;  /* 0x0002400098987836 */ /* 0x000fca0000000000 */
[----:B------:R-:W-:-:S04]  /*2ea0*/  SHF.R.U32.HI R152, RZ, 0x4, R152 ;  /* 0x00000004ff987819 */ /* 0x000fc80000011698 */
[----:B------:R-:W-:-:S04]  /*2eb0*/  LOP3.LUT R236, R152, 0x3fff, RZ, 0xc0, !PT ;  /* 0x00003fff98ec7812 */ /* 0x000fc800078ec0ff */
[----:B------:R-:W-:Y:S01]  /*2ec0*/  LOP3.LUT R153, R236, 0x10000, RZ, 0xfc, !PT ;  /* 0x00010000ec997812 */ /* 0x000fe200078efcff */
[----:B-1----:R-:W-:Y:S06]  /*2ed0*/  @P1 BRA `(.L_x_4280) ;  /* 0x0000000000081947 */ /* 0x002fec0003800000 */
[----:B------:R-:W1:Y:S02]  /*2ee0*/  SYNCS.PHASECHK.TRANS64.TRYWAIT P1, [R3+URZ+0x38830], R154 ;  /* 0x0388309a030075a7 */ /* 0x000e64000802017f */
[----:B-1----:R-:W-:Y:S05]  /*2ef0*/  @!P1 BRA `(.L_x_4281) ;  /* 0x000000ac00389947 */ /* 0x002fea0003800000 */
.L_x_4280:
        /* <DEDUP_REMOVED lines=832> */
.L_x_4282:
        /* <DEDUP_REMOVED lines=56> */
.L_x_4283:
        /* <DEDUP_REMOVED lines=78> */
.L_x_4266:
        /* <DEDUP_REMOVED lines=154> */
.L_x_4286:
        /* <DEDUP_REMOVED lines=58> */
.L_x_4288:
[----:B------:R-:W-:Y:S05]  /*78a0*/  BSYNC B0 ;  /* 0x0000000000007941 */ /* 0x000fea0003800000 */
.L_x_4287:
        /* <DEDUP_REMOVED lines=15> */
.L_x_4290:
[----:B------:R-:W-:Y:S05]  /*79a0*/  BSYNC B0 ;  /* 0x0000000000007941 */ /* 0x000fea0003800000 */
.L_x_4289:
        /* <DEDUP_REMOVED lines=18> */
.L_x_4292:
[----:B------:R-:W-:Y:S05]  /*7ad0*/  BSYNC B0 ;  /* 0x0000000000007941 */ /* 0x000fea0003800000 */
.L_x_4291:
        /* <DEDUP_REMOVED lines=17> */
.L_x_4294:
[----:B------:R-:W-:Y:S05]  /*7bf0*/  BSYNC B0 ;  /* 0x0000000000007941 */ /* 0x000fea0003800000 */
.L_x_4293:
        /* <DEDUP_REMOVED lines=18> */
.L_x_4296:
[----:B------:R-:W-:Y:S05]  /*7d20*/  BSYNC B0 ;  /* 0x0000000000007941 */ /* 0x000fea0003800000 */
.L_x_4295:
        /* <DEDUP_REMOVED lines=18> */
.L_x_4298:
[----:B------:R-:W-:Y:S05]  /*7e50*/  BSYNC B0 ;  /* 0x0000000000007941 */ /* 0x000fea0003800000 */
.L_x_4297:
        /* <DEDUP_REMOVED lines=19> */
.L_x_4300:
[----:B------:R-:W-:Y:S05]  /*7f90*/  BSYNC B0 ;  /* 0x0000000000007941 */ /* 0x000fea0003800000 */
.L_x_4299:
        /* <DEDUP_REMOVED lines=21> */
.L_x_4302:
[----:B------:R-:W-:Y:S05]  /*80f0*/  BSYNC B0 ;  /* 0x0000000000007941 */ /* 0x000fea0003800000 */
.L_x_4301:
        /* <DEDUP_REMOVED lines=33> */
.L_x_4304:
[----:B------:R-:W-:Y:S05]  /*8310*/  BSYNC B0 ;  /* 0x0000000000007941 */ /* 0x000fea0003800000 */
.L_x_4303:
        /* <DEDUP_REMOVED lines=17> */
.L_x_4306:
[----:B------:R-:W-:Y:S05]  /*8430*/  BSYNC B0 ;  /* 0x0000000000007941 */ /* 0x000fea0003800000 */
.L_x_4305:
        /* <DEDUP_REMOVED lines=15> */
.L_x_4308:
[----:B------:R-:W-:Y:S05]  /*8530*/  BSYNC B0 ;  /* 0x0000000000007941 */ /* 0x000fea0003800000 */
.L_x_4307:
        /* <DEDUP_REMOVED lines=15> */
.L_x_4310:
[----:B------:R-:W-:Y:S05]  /*8630*/  BSYNC B0 ;  /* 0x0000000000007941 */ /* 0x000fea0003800000 */
.L_x_4309:
        /* <DEDUP_REMOVED lines=15> */
.L_x_4312:
[----:B------:R-:W-:Y:S05]  /*8730*/  BSYNC B0 ;  /* 0x0000000000007941 */ /* 0x000fea0003800000 */
.L_x_4311:
        /* <DEDUP_REMOVED lines=15> */
.L_x_4314:
[----:B------:R-:W-:Y:S05]  /*8830*/  BSYNC B0 ;  /* 0x0000000000007941 */ /* 0x000fea0003800000 */
.L_x_4313:
        /* <DEDUP_REMOVED lines=15> */
.L_x_4316:
[----:B------:R-:W-:Y:S05]  /*8930*/  BSYNC B0 ;  /* 0x0000000000007941 */ /* 0x000fea0003800000 */
.L_x_4315:
        /* <DEDUP_REMOVED lines=15> */
.L_x_4285:
        /* <DEDUP_REMOVED lines=31> */
.L_x_4317:
        /* <DEDUP_REMOVED lines=48> */
.L_x_4319:
[----:B------:R-:W-:Y:S05]  /*8f20*/  BSYNC B0 ;  /* 0x0000000000007941 */ /* 0x000fea0003800000 */
.L_x_4318:
        /* <DEDUP_REMOVED lines=16> */
.L_x_4321:
[----:B------:R-:W-:Y:S05]  /*9030*/  BSYNC B0 ;  /* 0x0000000000007941 */ /* 0x000fea0003800000 */
.L_x_4320:
        /* <DEDUP_REMOVED lines=16> */
.L_x_4323:
[----:B------:R-:W-:Y:S05]  /*9140*/  BSYNC B0 ;  /* 0x0000000000007941 */ /* 0x000fea0003800000 */
.L_x_4322:
        /* <DEDUP_REMOVED lines=17> */
.L_x_4325:
[----:B------:R-:W-:Y:S05]  /*9260*/  BSYNC B0 ;  /* 0x0000000000007941 */ /* 0x000fea0003800000 */
.L_x_4324:
        /* <DEDUP_REMOVED lines=16> */
.L_x_4327:
[----:B------:R-:W-:Y:S05]  /*9370*/  BSYNC B0 ;  /* 0x0000000000007941 */ /* 0x000fea0003800000 */
.L_x_4326:
        /* <DEDUP_REMOVED lines=18> */
.L_x_4329:
[----:B------:R-:W-:Y:S05]  /*94a0*/  BSYNC B0 ;  /* 0x0000000000007941 */ /* 0x000fea0003800000 */
.L_x_4328:
        /* <DEDUP_REMOVED lines=20> */
.L_x_4331:
[----:B------:R-:W-:Y:S05]  /*95f0*/  BSYNC B0 ;  /* 0x0000000000007941 */ /* 0x000fea0003800000 */
.L_x_4330:
        /* <DEDUP_REMOVED lines=17> */
.L_x_4333:
[----:B------:R-:W-:Y:S05]  /*9710*/  BSYNC B0 ;  /* 0x0000000000007941 */ /* 0x000fea0003800000 */
.L_x_4332:
        /* <DEDUP_REMOVED lines=32> */
.L_x_4335:
[----:B------:R-:W-:Y:S05]  /*9920*/  BSYNC B0 ;  /* 0x0000000000007941 */ /* 0x000fea0003800000 */
.L_x_4334:
        /* <DEDUP_REMOVED lines=16> */
.L_x_4337:
[----:B------:R-:W-:Y:S05]  /*9a30*/  BSYNC B0 ;  /* 0x0000000000007941 */ /* 0x000fea0003800000 */
.L_x_4336:
        /* <DEDUP_REMOVED lines=15> */
.L_x_4339:
[----:B------:R-:W-:Y:S05]  /*9b30*/  BSYNC B0 ;  /* 0x0000000000007941 */ /* 0x000fea0003800000 */
.L_x_4338:
        /* <DEDUP_REMOVED lines=15> */
.L_x_4341:
[----:B------:R-:W-:Y:S05]  /*9c30*/  BSYNC B0 ;  /* 0x0000000000007941 */ /* 0x000fea0003800000 */
.L_x_4340:
        /* <DEDUP_REMOVED lines=15> */
.L_x_4343:
[----:B------:R-:W-:Y:S05]  /*9d30*/  BSYNC B0 ;  /* 0x0000000000007941 */ /* 0x000fea0003800000 */
.L_x_4342:
        /* <DEDUP_REMOVED lines=15> */
.L_x_4345:
[----:B------:R-:W-:Y:S05]  /*9e30*/  BSYNC B0 ;  /* 0x0000000000007941 */ /* 0x000fea0003800000 */
.L_x_4344:
        /* <DEDUP_REMOVED lines=15> */
.L_x_4347:
[----:B------:R-:W-:Y:S05]  /*9f30*/  BSYNC B0 ;  /* 0x0000000000007941 */ /* 0x000fea0003800000 */
.L_x_4346:
        /* <DEDUP_REMOVED lines=15> */
.L_x_4256:
        /* <DEDUP_REMOVED lines=21> */
.L_x_4349:
        /* <DEDUP_REMOVED lines=13> */
.L_x_4351:
[----:B------:R-:W-:-:S05]  /*a250*/  ULDC UR4, c[0x0][0x8bc] ;  /* 0x00022f0000047ab9 */ /* 0x000fca0000000800 */
.L_x_4350:
        /* <DEDUP_REMOVED lines=28> */
[----:B------:R-:W-:-:S04]  /*a420*/  @UP0 UIMAD UR4, UR12, 0x50, UR4 ;  /* 0x000000500c0408a4 */ /* 0x000fc8000f8e0204 */
[----:B------:R-:W-:-:S04]  /*a430*/  UIMAD.WIDE UR4, UR4, 0x66666667, URZ ;  /* 0x66666667040478a5 */ /* 0x000fc8000f8e023f */
[----:B------:R-:W-:-:S04]  /*a440*/  @UP0 USHF.R.U32.HI UR4, URZ, 0x1f, UR5 ;  /* 0x0000001f3f040899 */ /* 0x000fc80008011605 */
[----:B------:R-:W-:Y:S01]  /*a450*/  @UP0 ULEA.HI.SX32 UR4, UR5, UR4, 0x1b ;  /* 0x0000000405040291 */ /* 0x000fe2000f8fda3f */
[----:B-1-3--:R-:W-:Y:S11]  /*a460*/  @P1 BRA `(.L_x_4352) ;  /* 0x0000000000101947 */ /* 0x00aff60003800000 */
[----:B------:R-:W-:Y:S05]  /*a470*/  @!P0 BRA `(.L_x_4352) ;  /* 0x00000000000c8947 */ /* 0x000fea0003800000 */
[----:B------:R-:W2:Y:S04]  /*a480*/  LDG.E R5, desc[UR38][R2.64] ;  /* 0x0000002602057981 */ /* 0x000ea8000c1e1900 */
[----:B-----5:R-:W2:Y:S02]  /*a490*/  LDG.E R0, desc[UR38][R2.64+0x4] ;  /* 0x0000042602007981 */ /* 0x020ea4000c1e1900 */
[----:B--2---:R-:W-:-:S07]  /*a4a0*/  IMAD.IADD R0, R0, 0x1, -R5 ;  /* 0x0000000100007824 */ /* 0x004fce00078e0a05 */
.L_x_4352:
[----:B-----5:R-:W-:Y:S01]  /*a4b0*/  ISETP.GE.AND P0, PT, R0, 0x1, PT ;  /* 0x000000010000780c */ /* 0x020fe20003f06270 */
[----:B------:R-:W-:Y:S01]  /*a4c0*/  @UP0 UIMAD UR4, UR4, 0x2800, URZ ;  /* 0x00002800040408a4 */ /* 0x000fe2000f8e023f */
        /* <DEDUP_REMOVED lines=16> */
[----:B------:R-:W-:Y:S01]  /*a5d0*/  USEL UR18, UR12, URZ, !UP0 ;  /* 0x0000003f0c127287 */ /* 0x000fe2000c000000 */
[----:B------:R-:W-:Y:S01]  /*a5e0*/  SHF.R.U32.HI R3, RZ, 0x1f, R2 ;  /* 0x0000001fff037819 */ /* 0x000fe20000011602 */
[----:B------:R-:W-:Y:S01]  /*a5f0*/  USEL UR4, UR4, URZ, !UP0 ;  /* 0x0000003f04047287 */ /* 0x000fe2000c000000 */
[----:B------:R-:W-:Y:S01]  /*a600*/  ULDC UR10, c[0x0][0x288] ;  /* 0x0000a200000a7ab9 */ /* 0x000fe20000000800 */
[----:B------:R-:W-:Y:S01]  /*a610*/  UIADD3 UR8, UP0, UR6, UR14, URZ ;  /* 0x0000000e06087290 */ /* 0x000fe2000ff1e03f */
[----:B------:R-:W-:Y:S01]  /*a620*/  LEA.HI.SX32 R3, R2, R3, 0x1b ;  /* 0x0000000302037211 */ /* 0x000fe200078fdaff */
        /* <DEDUP_REMOVED lines=34> */
.L_x_4378:
        /* <DEDUP_REMOVED lines=17> */
.L_x_4356:
[----:B------:R-:W2:Y:S04]  /*a960*/  LDG.E.STRONG.GPU R5, desc[UR38][R2.64] ;  /* 0x0000002602057981 */ /* 0x000ea8000c1ef900 */
[----:B--2---:R-:W-:Y:S01]  /*a970*/  CCTL.IVALL ;  /* 0x00000000ff00798f */ /* 0x004fe20002000000 */
[----:B------:R-:W-:Y:S05]  /*a980*/  YIELD ;  /* 0x0000000000007946 */ /* 0x000fea0003800000 */
[----:B------:R-:W-:-:S13]  /*a990*/  ISETP.NE.AND P1, PT, R5, UR24, PT ;  /* 0x0000001805007c0c */ /* 0x000fda000bf25270 */
[----:B------:R-:W-:Y:S05]  /*a9a0*/  @P1 BRA `(.L_x_4356) ;  /* 0xfffffffc00ec1947 */ /* 0x000fea000383ffff */
.L_x_4355:
[----:B------:R-:W-:Y:S05]  /*a9b0*/  BSYNC B0 ;  /* 0x0000000000007941 */ /* 0x000fea0003800000 */
.L_x_4354:
[----:B------:R-:W-:-:S03]  /*a9c0*/  UMOV UR22, 0xffffffff ;  /* 0xffffffff00167882 */ /* 0x000fc60000000000 */
[----:B------:R-:W-:Y:S05]  /*a9d0*/  BRA.DIV UR22, `(.L_x_4357) ;  /* 0x0000003216947947 */ /* 0x000fea000b800000 */
[----:B------:R-:W-:Y:S01]  /*a9e0*/  NOP ;  /* 0x0000000000007918 */ /* 0x000fe20000000000 */
.L_x_4425:
        /* <DEDUP_REMOVED lines=19> */
.L_x_4359:
[----:B------:R-:W-:Y:S05]  /*ab20*/  BSYNC B0 ;  /* 0x0000000000007941 */ /* 0x000fea0003800000 */
.L_x_4358:
        /* <DEDUP_REMOVED lines=13> */
.L_x_4361:
[----:B------:R-:W-:Y:S05]  /*ac00*/  BSYNC B0 ;  /* 0x0000000000007941 */ /* 0x000fea0003800000 */
.L_x_4360:
[----:B------:R-:W-:Y:S06]  /*ac10*/  BAR.ARV 0xa, 0xa0 ;  /* 0x0282800000007b1d */ /* 0x000fec0000002000 */
[----:B------:R-:W-:Y:S04]  /*ac20*/  BSSY B0, `(.L_x_4362) ;  /* 0x0000003000007945 */ /* 0x000fe80003800000 */
[----:B------:R-:W-:Y:S05]  /*ac30*/  @!P0 BRA `(.L_x_4363) ;  /* 0x0000000000048947 */ /* 0x000fea0003800000 */
[----:B------:R-:W-:-:S04]  /*ac40*/  DEPBAR.LE SB0, 0x0 ;  /* 0x000080000000791a */ /* 0x000fc80000000000 */
.L_x_4363:
[----:B------:R-:W-:Y:S05]  /*ac50*/  BSYNC B0 ;  /* 0x0000000000007941 */ /* 0x000fea0003800000 */
.L_x_4362:
        /* <DEDUP_REMOVED lines=19> */
.L_x_4365:
[----:B------:R-:W-:Y:S05]  /*ad90*/  BSYNC B0 ;  /* 0x0000000000007941 */ /* 0x000fea0003800000 */
.L_x_4364:
        /* <DEDUP_REMOVED lines=9> */
.L_x_4368:
[----:B------:R-:W2:Y:S04]  /*ae30*/  LDG.E.STRONG.GPU R5, desc[UR38][R2.64] ;  /* 0x0000002602057981 */ /* 0x000ea8000c1ef900 */
[----:B--2---:R-:W-:Y:S01]  /*ae40*/  CCTL.IVALL ;  /* 0x00000000ff00798f */ /* 0x004fe20002000000 */
[----:B------:R-:W-:Y:S05]  /*ae50*/  YIELD ;  /* 0x0000000000007946 */ /* 0x000fea0003800000 */
[----:B------:R-:W-:-:S13]  /*ae60*/  ISETP.NE.AND P1, PT, R5, UR24, PT ;  /* 0x0000001805007c0c */ /* 0x000fda000bf25270 */
[----:B------:R-:W-:Y:S05]  /*ae70*/  @P1 BRA `(.L_x_4368) ;  /* 0xfffffffc00ec1947 */ /* 0x000fea000383ffff */
.L_x_4367:
[----:B------:R-:W-:Y:S05]  /*ae80*/  BSYNC B0 ;  /* 0x0000000000007941 */ /* 0x000fea0003800000 */
.L_x_4366:
[----:B------:R-:W-:-:S03]  /*ae90*/  UMOV UR6, 0xffffffff ;  /* 0xffffffff00067882 */ /* 0x000fc60000000000 */
[----:B------:R-:W-:Y:S05]  /*aea0*/  BRA.DIV UR6, `(.L_x_4369) ;  /* 0x0000002e067c7947 */ /* 0x000fea000b800000 */
[----:B------:R-:W-:Y:S01]  /*aeb0*/  NOP ;  /* 0x0000000000007918 */ /* 0x000fe20000000000 */
.L_x_4428:
        /* <DEDUP_REMOVED lines=13> */
.L_x_4371:
[----:B------:R-:W-:Y:S05]  /*af90*/  BSYNC B0 ;  /* 0x0000000000007941 */ /* 0x000fea0003800000 */
.L_x_4370:
        /* <DEDUP_REMOVED lines=13> */
.L_x_4373:
[----:B------:R-:W-:Y:S05]  /*b070*/  BSYNC B0 ;  /* 0x0000000000007941 */ /* 0x000fea0003800000 */
.L_x_4372:
[----:B------:R-:W-:Y:S06]  /*b080*/  BAR.ARV 0xa, 0xa0 ;  /* 0x0282800000007b1d */ /* 0x000fec0000002000 */
[----:B------:R-:W-:Y:S04]  /*b090*/  BSSY B0, `(.L_x_4374) ;  /* 0x0000003000007945 */ /* 0x000fe80003800000 */
[----:B------:R-:W-:Y:S05]  /*b0a0*/  @!P0 BRA `(.L_x_4375) ;  /* 0x0000000000048947 */ /* 0x000fea0003800000 */
[----:B------:R-:W-:-:S04]  /*b0b0*/  DEPBAR.LE SB0, 0x0 ;  /* 0x000080000000791a */ /* 0x000fc80000000000 */
.L_x_4375:
[----:B------:R-:W-:Y:S05]  /*b0c0*/  BSYNC B0 ;  /* 0x0000000000007941 */ /* 0x000fea0003800000 */
.L_x_4374:
        /* <DEDUP_REMOVED lines=19> */
.L_x_4377:
[----:B------:R-:W-:Y:S05]  /*b200*/  BSYNC B0 ;  /* 0x0000000000007941 */ /* 0x000fea0003800000 */
.L_x_4376:
[----:B------:R-:W-:Y:S02]  /*b210*/  UIADD3 UR4, UR4, 0x2, URZ ;  /* 0x0000000204047890 */ /* 0x000fe4000fffe03f */
[----:B------:R-:W-:Y:S01]  /*b220*/  UIADD3 UR5, UR5, 0x1, URZ ;  /* 0x0000000105057890 */ /* 0x000fe2000fffe03f */
[----:B------:R-:W-:Y:S11]  /*b230*/  @P3 BRA `(.L_x_4378) ;  /* 0xfffffff400843947 */ /* 0x000ff6000383ffff */
.L_x_4353:
        /* <DEDUP_REMOVED lines=13> */
.L_x_4381:
[----:B------:R-:W2:Y:S04]  /*b310*/  LDG.E.STRONG.GPU R0, desc[UR38][R2.64] ;  /* 0x0000002602007981 */ /* 0x000ea8000c1ef900 */
[----:B--2---:R-:W-:Y:S01]  /*b320*/  CCTL.IVALL ;  /* 0x00000000ff00798f */ /* 0x004fe20002000000 */
[----:B------:R-:W-:Y:S05]  /*b330*/  YIELD ;  /* 0x0000000000007946 */ /* 0x000fea0003800000 */
[----:B------:R-:W-:-:S13]  /*b340*/  ISETP.NE.AND P1, PT, R0, UR24, PT ;  /* 0x0000001800007c0c */ /* 0x000fda000bf25270 */
[----:B------:R-:W-:Y:S05]  /*b350*/  @P1 BRA `(.L_x_4381) ;  /* 0xfffffffc00ec1947 */ /* 0x000fea000383ffff */
.L_x_4380:
[----:B------:R-:W-:Y:S05]  /*b360*/  BSYNC B0 ;  /* 0x0000000000007941 */ /* 0x000fea0003800000 */
.L_x_4379:
[----:B------:R-:W-:-:S03]  /*b370*/  UMOV UR5, 0xffffffff ;  /* 0xffffffff00057882 */ /* 0x000fc60000000000 */
[----:B------:R-:W-:Y:S05]  /*b380*/  BRA.DIV UR5, `(.L_x_4382) ;  /* 0x0000002a05607947 */ /* 0x000fea000b800000 */
[----:B------:R-:W-:Y:S01]  /*b390*/  NOP ;  /* 0x0000000000007918 */ /* 0x000fe20000000000 */
.L_x_4431:
        /* <DEDUP_REMOVED lines=22> */
.L_x_4384:
[----:B------:R-:W-:Y:S05]  /*b500*/  BSYNC B0 ;  /* 0x0000000000007941 */ /* 0x000fea0003800000 */
.L_x_4383:
        /* <DEDUP_REMOVED lines=20> */
.L_x_4386:
[----:B------:R-:W-:Y:S05]  /*b650*/  BSYNC B0 ;  /* 0x0000000000007941 */ /* 0x000fea0003800000 */
.L_x_4385:
[----:B------:R-:W-:Y:S06]  /*b660*/  BAR.ARV 0xa, 0xa0 ;  /* 0x0282800000007b1d */ /* 0x000fec0000002000 */
[----:B------:R-:W-:Y:S04]  /*b670*/  BSSY B0, `(.L_x_4387) ;  /* 0x0000003000007945 */ /* 0x000fe80003800000 */
[----:B------:R-:W-:Y:S05]  /*b680*/  @!P0 BRA `(.L_x_4388) ;  /* 0x0000000000048947 */ /* 0x000fea0003800000 */
[----:B------:R-:W-:-:S04]  /*b690*/  DEPBAR.LE SB0, 0x0 ;  /* 0x000080000000791a */ /* 0x000fc80000000000 */
.L_x_4388:
[----:B------:R-:W-:Y:S05]  /*b6a0*/  BSYNC B0 ;  /* 0x0000000000007941 */ /* 0x000fea0003800000 */
.L_x_4387:
        /* <DEDUP_REMOVED lines=19> */
.L_x_4348:
        /* <DEDUP_REMOVED lines=10> */
.L_x_4389:
        /* <DEDUP_REMOVED lines=10> */
.L_x_4391:
[----:B------:R-:W3:Y:S02]  /*b920*/  LDC R5, c[0x0][0x8bc] ;  /* 0x00022f00ff057b82 */ /* 0x000ee40000000800 */
.L_x_4390:
        /* <DEDUP_REMOVED lines=23> */
[----:B------:R-:W-:Y:S02]  /*baa0*/  IMAD.MOV.U32 R5, RZ, RZ, RZ ;  /* 0x000000ffff057224 */ /* 0x000fe400078e00ff */
[----:B-1----:R-:W-:-:S05]  /*bab0*/  @P0 IMAD.WIDE R2, R8, 0x4, R2 ;  /* 0x0000000408020825 */ /* 0x002fca00078e0202 */
[----:B------:R4:W5:Y:S01]  /*bac0*/  @P0 LDG.E R5, desc[UR38][R2.64] ;  /* 0x0000002602050981 */ /* 0x000962000c1e1900 */
[----:B------:R-:W-:Y:S01]  /*bad0*/  ULDC UR4, c[0x0][0x280] ;  /* 0x0000a00000047ab9 */ /* 0x000fe20000000800 */
[----:B----4-:R-:W-:-:S04]  /*bae0*/  @P2 IMAD.WIDE R2, R8, 0x4, R12 ;  /* 0x0000000408022825 */ /* 0x010fc800078e020c */
[----:B------:R-:W-:Y:S01]  /*baf0*/  IMAD.U32 R4, RZ, RZ, UR4 ;  /* 0x00000004ff047e24 */ /* 0x000fe2000f8e00ff */
[----:B------:R-:W-:-:S05]  /*bb00*/  VOTEU.ANY UP0, P1 ;  /* 0x00000000003f7886 */ /* 0x000fca0000800100 */
[----:B------:R1:W5:Y:S02]  /*bb10*/  @P2 LDG.E R4, desc[UR38][R2.64] ;  /* 0x0000002602042981 */ /* 0x000364000c1e1900 */
[----:B-1----:R-:W-:Y:S01]  /*bb20*/  CS2R R2, SRZ ;  /* 0x0000000000027805 */ /* 0x002fe2000001ff00 */
[----:B--2---:R-:W-:-:S04]  /*bb30*/  @P1 IMAD R9, R8, 0x50, R9 ;  /* 0x0000005008091824 */ /* 0x004fc800078e0209 */
[----:B------:R-:W-:-:S05]  /*bb40*/  @P1 IMAD.HI R9, R9, 0x66666667, RZ ;  /* 0x6666666709091827 */ /* 0x000fca00078e02ff */
[----:B------:R-:W-:-:S04]  /*bb50*/  @P1 SHF.R.U32.HI R12, RZ, 0x1f, R9 ;  /* 0x0000001fff0c1819 */ /* 0x000fc80000011609 */
[----:B------:R-:W-:-:S05]  /*bb60*/  @P1 LEA.HI.SX32 R12, R9, R12, 0x1b ;  /* 0x0000000c090c1211 */ /* 0x000fca00078fdaff */
[----:B------:R-:W-:Y:S01]  /*bb70*/  @P1 IMAD R12, R12, 0x50, RZ ;  /* 0x000000500c0c1824 */ /* 0x000fe200078e02ff */
[----:B---3--:R-:W-:-:S04]  /*bb80*/  @P1 R2UR UR4, R15 ;  /* 0x000000000f0412ca */ /* 0x008fc800000e0000 */
        /* <DEDUP_REMOVED lines=8> */
.L_x_4393:
        /* <DEDUP_REMOVED lines=66> */
.L_x_4432:
        /* <DEDUP_REMOVED lines=9> */
.L_x_4396:
        /* <DEDUP_REMOVED lines=84> */
.L_x_4407:
[----:B------:R-:W-:-:S04]  /*c600*/  SHF.L.U32 R21, R10, 0x1f, RZ ;  /* 0x0000001f0a157819 */ /* 0x000fc800000006ff */
[----:B-1----:R-:W1:Y:S02]  /*c610*/  SYNCS.PHASECHK.TRANS64.TRYWAIT P1, [R12+URZ+0x38840], R21 ;  /* 0x038840150c0075a7 */ /* 0x002e64000802017f */
[----:B-12--5:R-:W-:Y:S05]  /*c620*/  @!P1 BRA `(.L_x_4399) ;  /* 0x0000001400e89947 */ /* 0x026fea0003800000 */
.L_x_4433:
[----:B------:R-:W-:Y:S05]  /*c630*/  @P0 BRA `(.L_x_4400) ;  /* 0x0000000000140947 */ /* 0x000fea0003800000 */
[----:B------:R-:W-:Y:S01]  /*c640*/  ISETP.NE.AND P1, PT, R20, RZ, PT ;  /* 0x000000ff1400720c */ /* 0x000fe20003f25270 */
[----:B------:R-:W-:-:S04]  /*c650*/  IMAD.MOV.U32 R3, RZ, RZ, 0x5140 ;  /* 0x00005140ff037424 */ /* 0x000fc800078e00ff */
[----:B------:R3:W-:Y:S08]  /*c660*/  SYNCS.ARRIVE.TRANS64 RZ, [R12+URZ+0x38830], R3 ;  /* 0x038830030cff79a7 */ /* 0x0007f0000800003f */
[----:B------:R-:W-:Y:S05]  /*c670*/  @!P1 BRA `(.L_x_4400) ;  /* 0x0000000000049947 */ /* 0x000fea0003800000 */
[----:B------:R-:W-:Y:S01]  /*c680*/  BPT.TRAP 0x1 ;  /* 0x000000040000795c */ /* 0x000fe20000300000 */
.L_x_4400:
        /* <DEDUP_REMOVED lines=37> */
.L_x_4434:
[----:B------:R-:W-:Y:S05]  /*c8e0*/  @P0 BRA `(.L_x_4402) ;  /* 0x0000000000140947 */ /* 0x000fea0003800000 */
[----:B------:R-:W-:Y:S01]  /*c8f0*/  ISETP.NE.AND P1, PT, R20, RZ, PT ;  /* 0x000000ff1400720c */ /* 0x000fe20003f25270 */
[----:B------:R-:W-:-:S04]  /*c900*/  IMAD.MOV.U32 R2, RZ, RZ, 0x5140 ;  /* 0x00005140ff027424 */ /* 0x000fc800078e00ff */
[----:B------:R3:W-:Y:S08]  /*c910*/  SYNCS.ARRIVE.TRANS64 RZ, [R12+URZ+0x38818], R2 ;  /* 0x038818020cff79a7 */ /* 0x0007f0000800003f */
[----:B------:R-:W-:Y:S05]  /*c920*/  @!P1 BRA `(.L_x_4402) ;  /* 0x0000000000049947 */ /* 0x000fea0003800000 */
[----:B------:R-:W-:Y:S01]  /*c930*/  BPT.TRAP 0x1 ;  /* 0x000000040000795c */ /* 0x000fe20000300000 */
.L_x_4402:
        /* <DEDUP_REMOVED lines=29> */
.L_x_4435:
        /* <DEDUP_REMOVED lines=9> */
.L_x_4404:
        /* <DEDUP_REMOVED lines=31> */
.L_x_4437:
[----:B------:R-:W-:Y:S05]  /*cd90*/  @P0 BRA `(.L_x_4406) ;  /* 0x0000000000140947 */ /* 0x000fea0003800000 */
[----:B------:R-:W-:Y:S01]  /*cda0*/  ISETP.NE.AND P1, PT, R20, RZ, PT ;  /* 0x000000ff1400720c */ /* 0x000fe20003f25270 */
[----:B-1----:R-:W-:-:S04]  /*cdb0*/  IMAD.MOV.U32 R5, RZ, RZ, 0x5140 ;  /* 0x00005140ff057424 */ /* 0x002fc800078e00ff */
[----:B------:R2:W-:Y:S08]  /*cdc0*/  SYNCS.ARRIVE.TRANS64 RZ, [R12+URZ+0x38810], R5 ;  /* 0x038810050cff79a7 */ /* 0x0005f0000800003f */
[----:B------:R-:W-:Y:S05]  /*cdd0*/  @!P1 BRA `(.L_x_4406) ;  /* 0x0000000000049947 */ /* 0x000fea0003800000 */
[----:B------:R-:W-:Y:S01]  /*cde0*/  BPT.TRAP 0x1 ;  /* 0x000000040000795c */ /* 0x000fe20000300000 */
.L_x_4406:
        /* <DEDUP_REMOVED lines=29> */
.L_x_4398:
[----:B--2---:R-:W2:Y:S02]  /*cfc0*/  LDL.LU R4, [R1] ;  /* 0x0000000001047983 */ /* 0x004ea40000300800 */
[----:B--2---:R-:W-:-:S13]  /*cfd0*/  ISETP.NE.AND P1, PT, R4, RZ, PT ;  /* 0x000000ff0400720c */ /* 0x004fda0003f25270 */
[----:B------:R-:W-:Y:S05]  /*cfe0*/  @!P1 BRA `(.L_x_4397) ;  /* 0x0000000400309947 */ /* 0x000fea0003800000 */
[----:B------:R-:W-:-:S04]  /*cff0*/  SHF.L.U32 R13, R10, 0x1f, RZ ;  /* 0x0000001f0a0d7819 */ /* 0x000fc800000006ff */
[----:B------:R-:W1:Y:S02]  /*d000*/  SYNCS.PHASECHK.TRANS64.TRYWAIT P1, [R12+URZ+0x38840], R13 ;  /* 0x0388400d0c0075a7 */ /* 0x000e64000802017f */
[----:B-1----:R-:W-:Y:S05]  /*d010*/  @!P1 BRA `(.L_x_4408) ;  /* 0x0000000c00c09947 */ /* 0x002fea0003800000 */
.L_x_4438:
[----:B------:R-:W-:Y:S05]  /*d020*/  @P0 BRA `(.L_x_4409) ;  /* 0x0000000000140947 */ /* 0x000fea0003800000 */
[----:B------:R-:W-:Y:S01]  /*d030*/  ISETP.NE.AND P1, PT, R20, RZ, PT ;  /* 0x000000ff1400720c */ /* 0x000fe20003f25270 */
[----:B------:R-:W-:-:S04]  /*d040*/  IMAD.MOV.U32 R5, RZ, RZ, 0x5140 ;  /* 0x00005140ff057424 */ /* 0x000fc800078e00ff */
[----:B------:R2:W-:Y:S08]  /*d050*/  SYNCS.ARRIVE.TRANS64 RZ, [R12+URZ+0x38830], R5 ;  /* 0x038830050cff79a7 */ /* 0x0005f0000800003f */
[----:B------:R-:W-:Y:S05]  /*d060*/  @!P1 BRA `(.L_x_4409) ;  /* 0x0000000000049947 */ /* 0x000fea0003800000 */
[----:B------:R-:W-:Y:S01]  /*d070*/  BPT.TRAP 0x1 ;  /* 0x000000040000795c */ /* 0x000fe20000300000 */
.L_x_4409:
        /* <DEDUP_REMOVED lines=34> */
.L_x_4439:
[----:B------:R-:W-:Y:S05]  /*d2a0*/  @P0 BRA `(.L_x_4411) ;  /* 0x0000000000140947 */ /* 0x000fea0003800000 */
[----:B------:R-:W-:Y:S01]  /*d2b0*/  ISETP.NE.AND P0, PT, R20, RZ, PT ;  /* 0x000000ff1400720c */ /* 0x000fe20003f05270 */
[----:B------:R-:W-:-:S04]  /*d2c0*/  IMAD.MOV.U32 R5, RZ, RZ, 0x5140 ;  /* 0x00005140ff057424 */ /* 0x000fc800078e00ff */
[----:B------:R3:W-:Y:S08]  /*d2d0*/  SYNCS.ARRIVE.TRANS64 RZ, [R12+URZ+0x38818], R5 ;  /* 0x038818050cff79a7 */ /* 0x0007f0000800003f */
[----:B------:R-:W-:Y:S05]  /*d2e0*/  @!P0 BRA `(.L_x_4411) ;  /* 0x0000000000048947 */ /* 0x000fea0003800000 */
[----:B------:R-:W-:Y:S01]  /*d2f0*/  BPT.TRAP 0x1 ;  /* 0x000000040000795c */ /* 0x000fe20000300000 */
.L_x_4411:
        /* <DEDUP_REMOVED lines=27> */
.L_x_4397:
[----:B-----5:R-:W-:Y:S01]  /*d4b0*/  IMAD R4, R0, 0x8, R12 ;  /* 0x0000000800047824 */ /* 0x020fe200078e020c */
[----:B------:R-:W-:Y:S01]  /*d4c0*/  SHF.L.U32 R3, R10, 0x1f, RZ ;  /* 0x0000001f0a037819 */ /* 0x000fe200000006ff */
[----:B------:R-:W3:Y:S03]  /*d4d0*/  S2R R2, SR_TID.X ;  /* 0x0000000000027919 */ /* 0x000ee60000002100 */
[----:B------:R-:W4:Y:S01]  /*d4e0*/  SYNCS.PHASECHK.TRANS64.TRYWAIT P0, [R4+URZ+0x38840], R3 ;  /* 0x03884003040075a7 */ /* 0x000f22000800017f */
[----:B---3--:R-:W-:-:S04]  /*d4f0*/  LOP3.LUT R2, R2, 0x7f, RZ, 0xc0, !PT ;  /* 0x0000007f02027812 */ /* 0x008fc800078ec0ff */
[----:B------:R-:W-:Y:S01]  /*d500*/  ISETP.NE.AND P1, PT, R2, RZ, PT ;  /* 0x000000ff0200720c */ /* 0x000fe20003f25270 */
[----:B----4-:R-:W-:-:S12]  /*d510*/  @!P0 BRA `(.L_x_4412) ;  /* 0x0000000800a88947 */ /* 0x010fd80003800000 */
.L_x_4440:
[----:B------:R-:W-:Y:S05]  /*d520*/  @P1 BRA `(.L_x_4413) ;  /* 0x0000000000181947 */ /* 0x000fea0003800000 */
[----:B------:R-:W4:Y:S01]  /*d530*/  S2R R2, SR_TID.X ;  /* 0x0000000000027919 */ /* 0x000f220000002100 */
[----:B---3--:R-:W-:-:S04]  /*d540*/  IMAD.MOV.U32 R3, RZ, RZ, 0x5140 ;  /* 0x00005140ff037424 */ /* 0x008fc800078e00ff */
[----:B------:R3:W-:Y:S01]  /*d550*/  SYNCS.ARRIVE.TRANS64 RZ, [R4+URZ+0x38830], R3 ;  /* 0x0388300304ff79a7 */ /* 0x0007e2000800003f */
[----:B----4-:R-:W-:-:S13]  /*d560*/  LOP3.LUT P0, RZ, R2, 0x1f, RZ, 0xc0, !PT ;  /* 0x0000001f02ff7812 */ /* 0x010fda000780c0ff */
[----:B---3--:R-:W-:Y:S05]  /*d570*/  @!P0 BRA `(.L_x_4413) ;  /* 0x0000000000048947 */ /* 0x008fea0003800000 */
[----:B------:R-:W-:Y:S01]  /*d580*/  BPT.TRAP 0x1 ;  /* 0x000000040000795c */ /* 0x000fe20000300000 */
.L_x_4413:
        /* <DEDUP_REMOVED lines=41> */
.L_x_4394:
[----:B------:R-:W-:Y:S05]  /*d820*/  BSYNC B0 ;  /* 0x0000000000007941 */ /* 0x000fea0003800000 */
.L_x_4392:
[----:B------:R-:W-:-:S03]  /*d830*/  UMOV UR6, 0xffffffff ;  /* 0xffffffff00067882 */ /* 0x000fc60000000000 */
[----:B------:R-:W-:Y:S05]  /*d840*/  BRA.DIV UR6, `(.L_x_4414) ;  /* 0x0000000606f07947 */ /* 0x000fea000b800000 */
[----:B------:R-:W-:-:S13]  /*d850*/  ELECT P6, URZ, PT ;  /* 0x00000000003f782f */ /* 0x000fda00038c0000 */
.L_x_4443:
[----:B------:R-:W-:Y:S05]  /*d860*/  @!P6 BRA `(.L_x_4261) ;  /* 0x000000000084e947 */ /* 0x000fea0003800000 */
[----:B----4-:R-:W3:Y:S02]  /*d870*/  LDL.LU R2, [R1+0x8] ;  /* 0x0000080001027983 */ /* 0x010ee40000300800 */
[----:B---3--:R-:W-:-:S04]  /*d880*/  LOP3.LUT R2, R2, 0x2, RZ, 0xfc, !PT ;  /* 0x0000000202027812 */ /* 0x008fc800078efcff */
[----:B------:R-:W-:-:S13]  /*d890*/  ISETP.NE.AND P2, PT, R2, 0x3, PT ;  /* 0x000000030200780c */ /* 0x000fda0003f45270 */
[----:B------:R-:W-:Y:S05]  /*d8a0*/  @!P2 BRA `(.L_x_4415) ;  /* 0x000000000004a947 */ /* 0x000fea0003800000 */
[----:B--2---:R-:W-:Y:S01]  /*d8b0*/  BPT.TRAP 0x1 ;  /* 0x000000040000795c */ /* 0x004fe20000300000 */
.L_x_4415:
        /* <DEDUP_REMOVED lines=15> */
.L_x_4444:
[----:B------:R-:W3:Y:S02]  /*d9b0*/  SYNCS.PHASECHK.TRANS64.TRYWAIT P0, [R11+URZ], R2 ;  /* 0x000000020b0075a7 */ /* 0x000ee4000800017f */
[----:B---3--:R-:W-:Y:S05]  /*d9c0*/  @!P0 BRA `(.L_x_4417) ;  /* 0x0000000400c48947 */ /* 0x008fea0003800000 */
.L_x_4445:
[----:B------:R-:W-:Y:S05]  /*d9d0*/  @!P2 BRA `(.L_x_4418) ;  /* 0x000000000004a947 */ /* 0x000fea0003800000 */
[----:B--2---:R-:W-:Y:S01]  /*d9e0*/  BPT.TRAP 0x1 ;  /* 0x000000040000795c */ /* 0x004fe20000300000 */
.L_x_4418:
[----:B------:R-:W-:-:S04]  /*d9f0*/  VIADD R0, R6, 0x38840 ;  /* 0x0003884006007836 */ /* 0x000fc80000000000 */
[----:B------:R-:W-:-:S04]  /*da00*/  IMAD R9, R9, 0x8, R0 ;  /* 0x0000000809097824 */ /* 0x000fc800078e0200 */
[----:B------:R-:W4:Y:S02]  /*da10*/  SYNCS.PHASECHK.TRANS64.TRYWAIT P0, [R9+URZ], R4 ;  /* 0x00000004090075a7 */ /* 0x000f24000800017f */
[----:B----4-:R-:W-:Y:S05]  /*da20*/  @!P0 BRA `(.L_x_4419) ;  /* 0x0000000400c08947 */ /* 0x010fea0003800000 */
.L_x_4446:
[----:B------:R-:W-:-:S07]  /*da30*/  IMAD R3, R3, 0x8, R0 ;  /* 0x0000000803037824 */ /* 0x000fce00078e0200 */
.L_x_4420:
[----:B------:R1:W1:Y:S02]  /*da40*/  SYNCS.PHASECHK.TRANS64.TRYWAIT P0, [R3+URZ], R2 ;  /* 0x00000002030075a7 */ /* 0x000264000800017f */
[----:B-1----:R-:W-:Y:S05]  /*da50*/  @!P0 NANOSLEEP.SYNCS 0x989680 ;  /* 0x009896800000895d */ /* 0x002fea0003900000 */
[----:B------:R-:W1:Y:S02]  /*da60*/  @!P0 SYNCS.PHASECHK.TRANS64 P0, [R3+URZ], R2 ;  /* 0x00000002030085a7 */ /* 0x000e64000800007f */
[----:B-1----:R-:W-:Y:S05]  /*da70*/  @!P0 BRA `(.L_x_4420) ;  /* 0xfffffffc00f08947 */ /* 0x002fea000383ffff */
.L_x_4261:
[----:B--2---:R-:W-:Y:S05]  /*da80*/  BSYNC B6 ;  /* 0x0000000000067941 */ /* 0x004fea0003800000 */
.L_x_4255:
[----:B------:R-:W-:Y:S05]  /*da90*/  EXIT ;  /* 0x000000000000794d */ /* 0x000fea0003800000 */
.L_x_4271:
[----:B------:R-:W-:Y:S02]  /*daa0*/  IMAD.MOV.U32 R12, RZ, RZ, RZ ;  /* 0x000000ffff0c7224 */ /* 0x000fe400078e00ff */
[----:B------:R-:W-:Y:S02]  /*dab0*/  IMAD.MOV.U32 R11, RZ, RZ, 0x1f ;  /* 0x0000001fff0b7424 */ /* 0x000fe400078e00ff */
[----:B------:R-:W-:-:S07]  /*dac0*/  IMAD.MOV.U32 R15, RZ, RZ, -0x1 ;  /* 0xffffffffff0f7424 */ /* 0x000fce00078e00ff */
[----:B------:R-:W-:Y:S05]  /*dad0*/  WARPSYNC.COLLECTIVE R15, `(.L_x_4421) ;  /* 0x000000000f087348 */ /* 0x000fea0003c00000 */
[----:B------:R1:W2:Y:S02]  /*dae0*/  SHFL.IDX P6, R14, R13, R12, R11 ;  /* 0x0000000c0d0e7389 */ /* 0x0002a400000c000b */
[----:B-12---:R-:W-:Y:S01]  /*daf0*/  ENDCOLLECTIVE ;  /* 0x000000000000791b */ /* 0x006fe20003800000 */
.L_x_4421:
[----:B------:R-:W-:Y:S05]  /*db00*/  BRA `(.L_x_4422) ;  /* 0xffffff3800247947 */ /* 0x000fea000383ffff */
.L_x_4273:
        /* <DEDUP_REMOVED lines=8> */
.L_x_4277:
[----:B---3--:R3:W4:Y:S02]  /*db90*/  SYNCS.PHASECHK.TRANS64.TRYWAIT P1, [R3+URZ+0x38810], R154 ;  /* 0x0388109a030075a7 */ /* 0x008724000802017f */
[----:B----4-:R-:W-:Y:S05]  /*dba0*/  @!P1 NANOSLEEP.SYNCS 0x989680 ;  /* 0x009896800000995d */ /* 0x010fea0003900000 */
[----:B------:R-:W4:Y:S02]  /*dbb0*/  @!P1 SYNCS.PHASECHK.TRANS64 P1, [R3+URZ+0x38810], R154 ;  /* 0x0388109a030095a7 */ /* 0x000f24000802007f */
[----:B----4-:R-:W-:Y:S05]  /*dbc0*/  @!P1 BRA `(.L_x_4277) ;  /* 0xfffffffc00f09947 */ /* 0x010fea000383ffff */
[----:B------:R-:W-:Y:S05]  /*dbd0*/  BRA `(.L_x_4276) ;  /* 0xffffff4000287947 */ /* 0x000fea000383ffff */
.L_x_4281:
[----:B------:R1:W1:Y:S02]  /*dbe0*/  SYNCS.PHASECHK.TRANS64.TRYWAIT P1, [R3+URZ+0x38830], R154 ;  /* 0x0388309a030075a7 */ /* 0x000264000802017f */
[----:B-1----:R-:W-:Y:S05]  /*dbf0*/  @!P1 NANOSLEEP.SYNCS 0x989680 ;  /* 0x009896800000995d */ /* 0x002fea0003900000 */
[----:B------:R-:W1:Y:S02]  /*dc00*/  @!P1 SYNCS.PHASECHK.TRANS64 P1, [R3+URZ+0x38830], R154 ;  /* 0x0388309a030095a7 */ /* 0x000e64000802007f */
[----:B-1----:R-:W-:Y:S05]  /*dc10*/  @!P1 BRA `(.L_x_4281) ;  /* 0xfffffffc00f09947 */ /* 0x002fea000383ffff */
[----:B------:R-:W-:Y:S05]  /*dc20*/  BRA `(.L_x_4280) ;  /* 0xffffff5000b47947 */ /* 0x000fea000383ffff */
.L_x_4357:
[----:B------:R-:W-:Y:S01]  /*dc30*/  BSSY B0, `(.L_x_4423) ;  /* 0x0000005000007945 */ /* 0x000fe20003800000 */
[----:B------:R-:W-:-:S07]  /*dc40*/  IMAD.MOV.U32 R15, RZ, RZ, -0x1 ;  /* 0xffffffffff0f7424 */ /* 0x000fce00078e00ff */
[----:B------:R-:W-:Y:S05]  /*dc50*/  WARPSYNC.COLLECTIVE R15, `(.L_x_4424) ;  /* 0x000000000f087348 */ /* 0x000fea0003c00000 */
[----:B------:R-:W-:Y:S01]  /*dc60*/  NOP ;  /* 0x0000000000007918 */ /* 0x000fe20000000000 */
[----:B------:R-:W-:Y:S01]  /*dc70*/  ENDCOLLECTIVE ;  /* 0x000000000000791b */ /* 0x000fe20003800000 */
.L_x_4424:
[----:B------:R-:W-:Y:S05]  /*dc80*/  BSYNC B0 ;  /* 0x0000000000007941 */ /* 0x000fea0003800000 */
.L_x_4423:
[----:B------:R-:W-:Y:S05]  /*dc90*/  BRA `(.L_x_4425) ;  /* 0xffffffcc00547947 */ /* 0x000fea000383ffff */
.L_x_4369:
[----:B------:R-:W-:Y:S01]  /*dca0*/  BSSY B0, `(.L_x_4426) ;  /* 0x0000005000007945 */ /* 0x000fe20003800000 */
[----:B------:R-:W-:-:S07]  /*dcb0*/  IMAD.MOV.U32 R15, RZ, RZ, -0x1 ;  /* 0xffffffffff0f7424 */ /* 0x000fce00078e00ff */
[----:B------:R-:W-:Y:S05]  /*dcc0*/  WARPSYNC.COLLECTIVE R15, `(.L_x_4427) ;  /* 0x000000000f087348 */ /* 0x000fea0003c00000 */
[----:B------:R-:W-:Y:S01]  /*dcd0*/  NOP ;  /* 0x0000000000007918 */ /* 0x000fe20000000000 */
[----:B------:R-:W-:Y:S01]  /*dce0*/  ENDCOLLECTIVE ;  /* 0x000000000000791b */ /* 0x000fe20003800000 */
.L_x_4427:
[----:B------:R-:W-:Y:S05]  /*dcf0*/  BSYNC B0 ;  /* 0x0000000000007941 */ /* 0x000fea0003800000 */
.L_x_4426:
[----:B------:R-:W-:Y:S05]  /*dd00*/  BRA `(.L_x_4428) ;  /* 0xffffffd0006c7947 */ /* 0x000fea000383ffff */
.L_x_4382:
[----:B------:R-:W-:Y:S01]  /*dd10*/  BSSY B0, `(.L_x_4429) ;  /* 0x0000005000007945 */ /* 0x000fe20003800000 */
[----:B------:R-:W-:-:S07]  /*dd20*/  IMAD.MOV.U32 R15, RZ, RZ, -0x1 ;  /* 0xffffffffff0f7424 */ /* 0x000fce00078e00ff */
[----:B------:R-:W-:Y:S05]  /*dd30*/  WARPSYNC.COLLECTIVE R15, `(.L_x_4430) ;  /* 0x000000000f087348 */ /* 0x000fea0003c00000 */
[----:B------:R-:W-:Y:S01]  /*dd40*/  NOP ;  /* 0x0000000000007918 */ /* 0x000fe20000000000 */
[----:B------:R-:W-:Y:S01]  /*dd50*/  ENDCOLLECTIVE ;  /* 0x000000000000791b */ /* 0x000fe20003800000 */
.L_x_4430:
[----:B------:R-:W-:Y:S05]  /*dd60*/  BSYNC B0 ;  /* 0x0000000000007941 */ /* 0x000fea0003800000 */
.L_x_4429:
[----:B------:R-:W-:Y:S05]  /*dd70*/  BRA `(.L_x_4431) ;  /* 0xffffffd400887947 */ /* 0x000fea000383ffff */
.L_x_4395:
[----:B-1----:R1:W2:Y:S02]  /*dd80*/  SYNCS.PHASECHK.TRANS64.TRYWAIT P1, [R12+URZ+0x38820], R3 ;  /* 0x038820030c0075a7 */ /* 0x0022a4000802017f */
[----:B--2---:R-:W-:Y:S05]  /*dd90*/  @!P1 NANOSLEEP.SYNCS 0x989680 ;  /* 0x009896800000995d */ /* 0x004fea0003900000 */
[----:B------:R-:W2:Y:S02]  /*dda0*/  @!P1 SYNCS.PHASECHK.TRANS64 P1, [R12+URZ+0x38820], R3 ;  /* 0x038820030c0095a7 */ /* 0x000ea4000802007f */
[----:B--2---:R-:W-:Y:S05]  /*ddb0*/  @!P1 BRA `(.L_x_4395) ;  /* 0xfffffffc00f09947 */ /* 0x004fea000383ffff */
[----:B------:R-:W-:Y:S05]  /*ddc0*/  BRA `(.L_x_4432) ;  /* 0xffffffe000987947 */ /* 0x000fea000383ffff */
.L_x_4399:
[----:B-1----:R1:W3:Y:S02]  /*ddd0*/  SYNCS.PHASECHK.TRANS64.TRYWAIT P1, [R12+URZ+0x38840], R21 ;  /* 0x038840150c0075a7 */ /* 0x0022e4000802017f */
[----:B---3--:R-:W-:Y:S05]  /*dde0*/  @!P1 NANOSLEEP.SYNCS 0x989680 ;  /* 0x009896800000995d */ /* 0x008fea0003900000 */
[----:B------:R-:W3:Y:S02]  /*ddf0*/  @!P1 SYNCS.PHASECHK.TRANS64 P1, [R12+URZ+0x38840], R21 ;  /* 0x038840150c0095a7 */ /* 0x000ee4000802007f */
[----:B---3--:R-:W-:Y:S05]  /*de00*/  @!P1 BRA `(.L_x_4399) ;  /* 0xfffffffc00f09947 */ /* 0x008fea000383ffff */
[----:B------:R-:W-:Y:S05]  /*de10*/  BRA `(.L_x_4433) ;  /* 0xffffffe800047947 */ /* 0x000fea000383ffff */
.L_x_4401:
[----:B--2---:R2:W3:Y:S02]  /*de20*/  SYNCS.PHASECHK.TRANS64.TRYWAIT P1, [R12+URZ+0x38828], R21 ;  /* 0x038828150c0075a7 */ /* 0x0044e4000802017f */
[----:B---3--:R-:W-:Y:S05]  /*de30*/  @!P1 NANOSLEEP.SYNCS 0x989680 ;  /* 0x009896800000995d */ /* 0x008fea0003900000 */
[----:B------:R-:W3:Y:S02]  /*de40*/  @!P1 SYNCS.PHASECHK.TRANS64 P1, [R12+URZ+0x38828], R21 ;  /* 0x038828150c0095a7 */ /* 0x000ee4000802007f */
[----:B---3--:R-:W-:Y:S05]  /*de50*/  @!P1 BRA `(.L_x_4401) ;  /* 0xfffffffc00f09947 */ /* 0x008fea000383ffff */
[----:B------:R-:W-:Y:S05]  /*de60*/  BRA `(.L_x_4434) ;  /* 0xffffffe8009c7947 */ /* 0x000fea000383ffff */
.L_x_4403:
[----:B---3--:R3:W4:Y:S02]  /*de70*/  SYNCS.PHASECHK.TRANS64.TRYWAIT P1, [R12+URZ+0x38848], R21 ;  /* 0x038848150c0075a7 */ /* 0x008724000802017f */
[----:B----4-:R-:W-:Y:S05]  /*de80*/  @!P1 NANOSLEEP.SYNCS 0x989680 ;  /* 0x009896800000995d */ /* 0x010fea0003900000 */
[----:B------:R-:W4:Y:S02]  /*de90*/  @!P1 SYNCS.PHASECHK.TRANS64 P1, [R12+URZ+0x38848], R21 ;  /* 0x038848150c0095a7 */ /* 0x000f24000802007f */
[----:B----4-:R-:W-:Y:S05]  /*dea0*/  @!P1 BRA `(.L_x_4403) ;  /* 0xfffffffc00f09947 */ /* 0x010fea000383ffff */
[----:B------:R-:W-:Y:S05]  /*deb0*/  BRA `(.L_x_4435) ;  /* 0xffffffec00147947 */ /* 0x000fea000383ffff */
.L_x_4405:
[----:B------:R-:W-:-:S07]  /*dec0*/  SHF.L.U32 R5, R10, 0x1f, RZ ;  /* 0x0000001f0a057819 */ /* 0x000fce00000006ff */
.L_x_4436:
[----:B-1----:R1:W2:Y:S02]  /*ded0*/  SYNCS.PHASECHK.TRANS64.TRYWAIT P1, [R12+URZ+0x38820], R5 ;  /* 0x038820050c0075a7 */ /* 0x0022a4000802017f */
[----:B--2---:R-:W-:Y:S05]  /*dee0*/  @!P1 NANOSLEEP.SYNCS 0x989680 ;  /* 0x009896800000995d */ /* 0x004fea0003900000 */
[----:B------:R-:W2:Y:S02]  /*def0*/  @!P1 SYNCS.PHASECHK.TRANS64 P1, [R12+URZ+0x38820], R5 ;  /* 0x038820050c0095a7 */ /* 0x000ea4000802007f */
[----:B--2---:R-:W-:Y:S05]  /*df00*/  @!P1 BRA `(.L_x_4436) ;  /* 0xfffffffc00f09947 */ /* 0x004fea000383ffff */
[----:B------:R-:W-:Y:S05]  /*df10*/  BRA `(.L_x_4437) ;  /* 0xffffffec009c7947 */ /* 0x000fea000383ffff */
.L_x_4408:
[----:B-1----:R1:W2:Y:S02]  /*df20*/  SYNCS.PHASECHK.TRANS64.TRYWAIT P1, [R12+URZ+0x38840], R13 ;  /* 0x0388400d0c0075a7 */ /* 0x0022a4000802017f */
[----:B--2---:R-:W-:Y:S05]  /*df30*/  @!P1 NANOSLEEP.SYNCS 0x989680 ;  /* 0x009896800000995d */ /* 0x004fea0003900000 */
[----:B------:R-:W2:Y:S02]  /*df40*/  @!P1 SYNCS.PHASECHK.TRANS64 P1, [R12+URZ+0x38840], R13 ;  /* 0x0388400d0c0095a7 */ /* 0x000ea4000802007f */
[----:B--2---:R-:W-:Y:S05]  /*df50*/  @!P1 BRA `(.L_x_4408) ;  /* 0xfffffffc00f09947 */ /* 0x004fea000383ffff */
[----:B------:R-:W-:Y:S05]  /*df60*/  BRA `(.L_x_4438) ;  /* 0xfffffff0002c7947 */ /* 0x000fea000383ffff */
.L_x_4410:
[----:B--2---:R2:W3:Y:S02]  /*df70*/  SYNCS.PHASECHK.TRANS64.TRYWAIT P1, [R12+URZ+0x38828], R13 ;  /* 0x0388280d0c0075a7 */ /* 0x0044e4000802017f */
[----:B---3--:R-:W-:Y:S05]  /*df80*/  @!P1 NANOSLEEP.SYNCS 0x989680 ;  /* 0x009896800000995d */ /* 0x008fea0003900000 */
[----:B------:R-:W3:Y:S02]  /*df90*/  @!P1 SYNCS.PHASECHK.TRANS64 P1, [R12+URZ+0x38828], R13 ;  /* 0x0388280d0c0095a7 */ /* 0x000ee4000802007f */
[----:B---3--:R-:W-:Y:S05]  /*dfa0*/  @!P1 BRA `(.L_x_4410) ;  /* 0xfffffffc00f09947 */ /* 0x008fea000383ffff */
[----:B------:R-:W-:Y:S05]  /*dfb0*/  BRA `(.L_x_4439) ;  /* 0xfffffff000b87947 */ /* 0x000fea000383ffff */
.L_x_4412:
[----:B---3--:R3:W4:Y:S02]  /*dfc0*/  SYNCS.PHASECHK.TRANS64.TRYWAIT P0, [R4+URZ+0x38840], R3 ;  /* 0x03884003040075a7 */ /* 0x008724000800017f */
[----:B----4-:R-:W-:Y:S05]  /*dfd0*/  @!P0 NANOSLEEP.SYNCS 0x989680 ;  /* 0x009896800000895d */ /* 0x010fea0003900000 */
[----:B------:R-:W4:Y:S02]  /*dfe0*/  @!P0 SYNCS.PHASECHK.TRANS64 P0, [R4+URZ+0x38840], R3 ;  /* 0x03884003040085a7 */ /* 0x000f24000800007f */
[----:B----4-:R-:W-:Y:S05]  /*dff0*/  @!P0 BRA `(.L_x_4412) ;  /* 0xfffffffc00f08947 */ /* 0x010fea000383ffff */
[----:B------:R-:W-:Y:S05]  /*e000*/  BRA `(.L_x_4440) ;  /* 0xfffffff400447947 */ /* 0x000fea000383ffff */
.L_x_4414:
[----:B------:R-:W-:Y:S01]  /*e010*/  BSSY B0, `(.L_x_4441) ;  /* 0x0000006000007945 */ /* 0x000fe20003800000 */
[----:B------:R-:W-:-:S07]  /*e020*/  IMAD.MOV.U32 R15, RZ, RZ, -0x1 ;  /* 0xffffffffff0f7424 */ /* 0x000fce00078e00ff */
[----:B--2-4-:R-:W-:Y:S05]  /*e030*/  WARPSYNC.COLLECTIVE R15, `(.L_x_4442) ;  /* 0x000000000f0c7348 */ /* 0x014fea0003c00000 */
[----:B------:R-:W-:Y:S02]  /*e040*/  ELECT P6, UR62, PT ;  /* 0x00000000003e782f */ /* 0x000fe400038c0000 */
[----:B------:R-:W-:Y:S01]  /*e050*/  MOV R14, UR62 ;  /* 0x0000003e000e7c02 */ /* 0x000fe20008000f00 */
[----:B--2-4-:R-:W-:Y:S10]  /*e060*/  ENDCOLLECTIVE ;  /* 0x000000000000791b */ /* 0x014ff40003800000 */
.L_x_4442:
[----:B------:R-:W-:Y:S05]  /*e070*/  BSYNC B0 ;  /* 0x0000000000007941 */ /* 0x000fea0003800000 */
.L_x_4441:
[----:B------:R-:W-:Y:S05]  /*e080*/  BRA `(.L_x_4443) ;  /* 0xfffffff400f47947 */ /* 0x000fea000383ffff */
.L_x_4416:
[----:B-1----:R1:W3:Y:S02]  /*e090*/  SYNCS.PHASECHK.TRANS64.TRYWAIT P0, [R7+URZ], R4 ;  /* 0x00000004070075a7 */ /* 0x0022e4000800017f */
[----:B---3--:R-:W-:Y:S05]  /*e0a0*/  @!P0 NANOSLEEP.SYNCS 0x989680 ;  /* 0x009896800000895d */ /* 0x008fea0003900000 */
[----:B------:R-:W3:Y:S02]  /*e0b0*/  @!P0 SYNCS.PHASECHK.TRANS64 P0, [R7+URZ], R4 ;  /* 0x00000004070085a7 */ /* 0x000ee4000800007f */
[----:B---3--:R-:W-:Y:S05]  /*e0c0*/  @!P0 BRA `(.L_x_4416) ;  /* 0xfffffffc00f08947 */ /* 0x008fea000383ffff */
[----:B------:R-:W-:Y:S05]  /*e0d0*/  BRA `(.L_x_4444) ;  /* 0xfffffff800347947 */ /* 0x000fea000383ffff */
.L_x_4417:
[----:B---3--:R3:W4:Y:S02]  /*e0e0*/  SYNCS.PHASECHK.TRANS64.TRYWAIT P0, [R11+URZ], R2 ;  /* 0x000000020b0075a7 */ /* 0x008724000800017f */
[----:B----4-:R-:W-:Y:S05]  /*e0f0*/  @!P0 NANOSLEEP.SYNCS 0x989680 ;  /* 0x009896800000895d */ /* 0x010fea0003900000 */
[----:B------:R-:W4:Y:S02]  /*e100*/  @!P0 SYNCS.PHASECHK.TRANS64 P0, [R11+URZ], R2 ;  /* 0x000000020b0085a7 */ /* 0x000f24000800007f */
[----:B----4-:R-:W-:Y:S05]  /*e110*/  @!P0 BRA `(.L_x_4417) ;  /* 0xfffffffc00f08947 */ /* 0x010fea000383ffff */
[----:B------:R-:W-:Y:S05]  /*e120*/  BRA `(.L_x_4445) ;  /* 0xfffffff800287947 */ /* 0x000fea000383ffff */
.L_x_4419:
[----:B----4-:R4:W1:Y:S02]  /*e130*/  SYNCS.PHASECHK.TRANS64.TRYWAIT P0, [R9+URZ], R4 ;  /* 0x00000004090075a7 */ /* 0x010864000800017f */
[----:B-1----:R-:W-:Y:S05]  /*e140*/  @!P0 NANOSLEEP.SYNCS 0x989680 ;  /* 0x009896800000895d */ /* 0x002fea0003900000 */
[----:B------:R-:W1:Y:S02]  /*e150*/  @!P0 SYNCS.PHASECHK.TRANS64 P0, [R9+URZ], R4 ;  /* 0x00000004090085a7 */ /* 0x000e64000800007f */
[----:B-1----:R-:W-:Y:S05]  /*e160*/  @!P0 BRA `(.L_x_4419) ;  /* 0xfffffffc00f08947 */ /* 0x002fea000383ffff */
[----:B------:R-:W-:Y:S05]  /*e170*/  BRA `(.L_x_4446) ;  /* 0xfffffff8002c7947 */ /* 0x000fea000383ffff */
.L_x_4447:
        /* <DEDUP_REMOVED lines=16> */
.L_x_7320:


//--------------------- .text._ZN7cutlass13device_kernelIN5flash11enable_sm90INS1_16FlashAttnBwdSm90INS1_25CollectiveMainloopBwdSm90ILi2ELi2ELi2EN4cute5tupleIJNS5_1CILi1EEES8_S8_EEENS6_IJNS7_ILi80EEENS7_ILi128EEESB_EEENS_10bfloat16_tEfNS_4arch4Sm90ELb0ELb0ELb0ELb1ELb0ELb1ELb0ELb1ELi2ELi1ELi2ELi1ELb0EEENS1_24CollectiveEpilogueBwdGQAISC_fSF_Li256ELb1ELb0EEENS1_19SingleTileSchedulerILb1ELb0ELb0ELi128EEEEEEEEEvNT_6ParamsE --------------------------
	.section	.text._ZN7cutlass13device_kernelIN5flash11enable_sm90INS1_16FlashAttnBwdSm90INS1_25CollectiveMainloopBwdSm90ILi2ELi2ELi2EN4cute5tupleIJNS5_1CILi1EEES8_S8_EEENS6_IJNS7_ILi80EEENS7_ILi128EEESB_EEENS_10bfloat16_tEfNS_4arch4Sm90ELb0ELb0ELb0ELb1ELb0ELb1ELb0ELb1ELi2ELi1ELi2ELi1ELb0EEENS1_24CollectiveEpilogueBwdGQAISC_fSF_Li256ELb1ELb0EEENS1_19SingleTileSchedulerILb1ELb0ELb0ELi128EEEEEEEEEvNT_6ParamsE,"ax",@progbits
	.align	128
.text._ZN7cutlass13device_kernelIN5flash11enable_sm90INS1_16FlashAttnBwdSm90INS1_25CollectiveMainloopBwdSm90ILi2ELi2ELi2EN4cute5tupleIJNS5_1CILi1EEES8_S8_EEENS6_IJNS7_ILi80EEENS7_ILi128EEESB_EEENS_10bfloat16_tEfNS_4arch4Sm90ELb0ELb0ELb0ELb1ELb0ELb1ELb0ELb1ELi2ELi1ELi2ELi1ELb0EEENS1_24CollectiveEpilogueBwdGQAISC_fSF_Li256ELb1ELb0EEENS1_19SingleTileSchedulerILb1ELb0ELb0ELi128EEEEEEEEEvNT_6ParamsE:
        .type           _ZN7cutlass13device_kernelIN5flash11enable_sm90INS1_16FlashAttnBwdSm90INS1_25CollectiveMainloopBwdSm90ILi2ELi2ELi2EN4cute5tupleIJNS5_1CILi1EEES8_S8_EEENS6_IJNS7_ILi80EEENS7_ILi128EEESB_EEENS_10bfloat16_tEfNS_4arch4Sm90ELb0ELb0ELb0ELb1ELb0ELb1ELb0ELb1ELi2ELi1ELi2ELi1ELb0EEENS1_24CollectiveEpilogueBwdGQAISC_fSF_Li256ELb1ELb0EEENS1_19SingleTileSchedulerILb1ELb0ELb0ELi128EEEEEEEEEvNT_6ParamsE,@function
        .size           _ZN7cutlass13device_kernelIN5flash11enable_sm90INS1_16FlashAttnBwdSm90INS1_25CollectiveMainloopBwdSm90ILi2ELi2ELi2EN4cute5tupleIJNS5_1CILi1EEES8_S8_EEENS6_IJNS7_ILi80EEENS7_ILi128EEESB_EEENS_10bfloat16_tEfNS_4arch4Sm90ELb0ELb0ELb0ELb1ELb0ELb1ELb0ELb1ELi2ELi1ELi2ELi1ELb0EEENS1_24CollectiveEpilogueBwdGQAISC_fSF_Li256ELb1ELb0EEENS1_19SingleTileSchedulerILb1ELb0ELb0ELi128EEEEEEEEEvNT_6ParamsE,(.L_x_7321 - _ZN7cutlass13device_kernelIN5flash11enable_sm90INS1_16FlashAttnBwdSm90INS1_25CollectiveMainloopBwdSm90ILi2ELi2ELi2EN4cute5tupleIJNS5_1CILi1EEES8_S8_EEENS6_IJNS7_ILi80EEENS7_ILi128EEESB_EEENS_10bfloat16_tEfNS_4arch4Sm90ELb0ELb0ELb0ELb1ELb0ELb1ELb0ELb1ELi2ELi1ELi2ELi1ELb0EEENS1_24CollectiveEpilogueBwdGQAISC_fSF_Li256ELb1ELb0EEENS1_19SingleTileSchedulerILb1ELb0ELb0ELi128EEEEEEEEEvNT_6ParamsE)
        .other          _ZN7cutlass13device_kernelIN5flash11enable_sm90INS1_16FlashAttnBwdSm90INS1_25CollectiveMainloopBwdSm90ILi2ELi2ELi2EN4cute5tupleIJNS5_1CILi1EEES8_S8_EEENS6_IJNS7_ILi80EEENS7_ILi128EEESB_EEENS_10bfloat16_tEfNS_4arch4Sm90ELb0ELb0ELb0ELb1ELb0ELb1ELb0ELb1ELi2ELi1ELi2ELi1ELb0EEENS1_24CollectiveEpilogueBwdGQAISC_fSF_Li256ELb1ELb0EEENS1_19SingleTileSchedulerILb1ELb0ELb0ELi128EEEEEEEEEvNT_6ParamsE,@"STO_CUDA_ENTRY STV_DEFAULT"
_ZN7cutlass13device_kernelIN5flash11enable_sm90INS1_16FlashAttnBwdSm90INS1_25CollectiveMainloopBwdSm90ILi2ELi2ELi2EN4cute5tupleIJNS5_1CILi1EEES8_S8_EEENS6_IJNS7_ILi80EEENS7_ILi128EEESB_EEENS_10bfloat16_tEfNS_4arch4Sm90ELb0ELb0ELb0ELb1ELb0ELb1ELb0ELb1ELi2ELi1ELi2ELi1ELb0EEENS1_24CollectiveEpilogueBwdGQAISC_fSF_Li256ELb1ELb0EEENS1_19SingleTileSchedulerILb1ELb0ELb0ELi128EEEEEEEEEvNT_6ParamsE:
        /* <DEDUP_REMOVED lines=23> */
.L_x_4449:
[----:B------:R-:W-:Y:S05]  /*0170*/  BSYNC B0 ;  /* 0x0000000000007941 */ /* 0x000fea0003800000 */
.L_x_4448:
        /* <DEDUP_REMOVED lines=34> */
.L_x_4450:
        /* <DEDUP_REMOVED lines=22> */
.L_x_4451:
        /* <DEDUP_REMOVED lines=9> */
.L_x_4454:
        /* <DEDUP_REMOVED lines=20> */
.L_x_4455:
        /* <DEDUP_REMOVED lines=10> */
.L_x_4457:
[----:B------:R-:W2:Y:S02]  /*0770*/  LDC R0, c[0x0][0x8c4] ;  /* 0x00023100ff007b82 */ /* 0x000ea40000000800 */
.L_x_4456:
        /* <DEDUP_REMOVED lines=17> */
.L_x_4459:
        /* <DEDUP_REMOVED lines=10> */
.L_x_4460:
        /* <DEDUP_REMOVED lines=8> */
.L_x_4461:
        /* <DEDUP_REMOVED lines=9> */
.L_x_4462:
        /* <DEDUP_REMOVED lines=87> */
.L_x_4465:
        /* <DEDUP_REMOVED lines=15> */
.L_x_4464:
        /* <DEDUP_REMOVED lines=23> */
.L_x_4467:
        /* <DEDUP_REMOVED lines=15> */
.L_x_4466:
        /* <DEDUP_REMOVED lines=8> */
.L_x_4544:
        /* <DEDUP_REMOVED lines=48> */
.L_x_4469:
        /* <DEDUP_REMOVED lines=79> */
.L_x_4481:
[----:B------:R-:W2:Y:S02]  /*1b70*/  LDL R3, [R1] ;  /* 0x0000000001037983 */ /* 0x000ea40000100800 */
[----:B--2---:R-:W-:-:S13]  /*1b80*/  ISETP.NE.AND P0, PT, R3, 0x3, PT ;  /* 0x000000030300780c */ /* 0x004fda0003f05270 */
[----:B------:R-:W-:Y:S05]  /*1b90*/  @!P0 BRA `(.L_x_4471) ;  /* 0x0000000000048947 */ /* 0x000fea0003800000 */
[----:B------:R-:W-:Y:S01]  /*1ba0*/  BPT.TRAP 0x1 ;  /* 0x000000040000795c */ /* 0x000fe20000300000 */
.L_x_4471:
        /* <DEDUP_REMOVED lines=8> */
.L_x_4472:
[----:B---3--:R-:W-:Y:S05]  /*1c30*/  @P1 BRA `(.L_x_4473) ;  /* 0x0000000000081947 */ /* 0x008fea0003800000 */
[----:B------:R-:W3:Y:S02]  /*1c40*/  SYNCS.PHASECHK.TRANS64.TRYWAIT P1, [R3+URZ+0x38810], R154 ;  /* 0x0388109a030075a7 */ /* 0x000ee4000802017f */
[----:B---3--:R-:W-:Y:S05]  /*1c50*/  @!P1 BRA `(.L_x_4474) ;  /* 0x0000008800e89947 */ /* 0x008fea0003800000 */
.L_x_4473:
        /* <DEDUP_REMOVED lines=286> */
.L_x_4475:
[----:B------:R1:W1:Y:S01]  /*2e40*/  SYNCS.PHASECHK.TRANS64.TRYWAIT P1, [R3+URZ+0x38830], R154 ;  /* 0x0388309a030075a7 */ /* 0x000262000802017f */
[----:B------:R-:W-:Y:S05]  /*2e50*/  @!P0 BRA `(.L_x_4476) ;  /* 0x0000000000048947 */ /* 0x000fea0003800000 */
[----:B------:R-:W-:Y:S01]  /*2e60*/  BPT.TRAP 0x1 ;  /* 0x000000040000795c */ /* 0x000fe20000300000 */
.L_x_4476:
[----:B------:R-:W-:-:S05]  /*2e70*/  VIADD R152, R152, 0x24000 ;  /* 0x0002400098987836 */ /* 0x000fca0000000000 */
[----:B------:R-:W-:-:S04]  /*2e80*/  SHF.R.U32.HI R152, RZ, 0x4, R152 ;  /* 0x00000004ff987819 */ /* 0x000fc80000011698 */
[----:B------:R-:W-:-:S04]  /*2e90*/  LOP3.LUT R236, R152, 0x3fff, RZ, 0xc0, !PT ;  /* 0x00003fff98ec7812 */ /* 0x000fc800078ec0ff */
[----:B------:R-:W-:Y:S01]  /*2ea0*/  LOP3.LUT R153, R236, 0x10000, RZ, 0xfc, !PT ;  /* 0x00010000ec997812 */ /* 0x000fe200078efcff */
[----:B-1----:R-:W-:Y:S06]  /*2eb0*/  @P1 BRA `(.L_x_4477) ;  /* 0x0000000000081947 */ /* 0x002fec0003800000 */
[----:B------:R-:W1:Y:S02]  /*2ec0*/  SYNCS.PHASECHK.TRANS64.TRYWAIT P1, [R3+URZ+0x38830], R154 ;  /* 0x0388309a030075a7 */ /* 0x000e64000802017f */
[----:B-1----:R-:W-:Y:S05]  /*2ed0*/  @!P1 BRA `(.L_x_4478) ;  /* 0x00000078005c9947 */ /* 0x002fea0003800000 */
.L_x_4477:
        /* <DEDUP_REMOVED lines=832> */
.L_x_4479:
        /* <DEDUP_REMOVED lines=56> */
.L_x_4480:
        /* <DEDUP_REMOVED lines=78> */
.L_x_4463:
[----:B------:R-:W-:Y:S05]  /*6b40*/  @P0 BRA `(.L_x_4458) ;  /* 0x0000003800e80947 */ /* 0x000fea0003800000 */
[----:B------:R-:W2:Y:S01]  /*6b50*/  LDL.LU R152, [R1+0x1c] ;  /* 0x00001c0001987983 */ /* 0x000ea20000300800 */
[----:B-1----:R-:W1:Y:S01]  /*6b60*/  LDC.64 R2, c[0x0][0x878] ;  /* 0x00021e00ff027b82 */ /* 0x002e620000000a00 */
[----:B------:R-:W3:Y:S07]  /*6b70*/  S2R R22, SR_TID.X ;  /* 0x0000000000167919 */ /* 0x000eee0000002100 */
[----:B------:R-:W4:Y:S08]  /*6b80*/  LDC R0, c[0x0][0x850] ;  /* 0x00021400ff007b82 */ /* 0x000f300000000800 */
[----:B------:R-:W5:Y:S01]  /*6b90*/  S2UR UR5, SR_CgaCtaId ;  /* 0x00000000000579c3 */ /* 0x000f620000008800 */
[----:B-1----:R-:W-:Y:S01]  /*6ba0*/  ISETP.NE.U32.AND P0, PT, R2, RZ, PT ;  /* 0x000000ff0200720c */ /* 0x002fe20003f05070 */
[----:B------:R-:W1:Y:S01]  /*6bb0*/  S2R R7, SR_CTAID.Y ;  /* 0x0000000000077919 */ /* 0x000e620000002600 */
[----:B------:R-:W-:-:S05]  /*6bc0*/  UMOV UR4, 0x400 ;  /* 0x0000040000047882 */ /* 0x000fca0000000000 */
[----:B------:R-:W1:Y:S01]  /*6bd0*/  LDC.64 R10, c[0x0][0x818] ;  /* 0x00020600ff0a7b82 */ /* 0x000e620000000a00 */
[----:B------:R-:W-:Y:S01]  /*6be0*/  ISETP.NE.AND.EX P0, PT, R3, RZ, PT, P0 ;  /* 0x000000ff0300720c */ /* 0x000fe20003f05300 */
[----:B------:R-:W1:Y:S06]  /*6bf0*/  S2R R8, SR_CTAID.X ;  /* 0x0000000000087919 */ /* 0x000e6c0000002500 */
[----:B------:R-:W1:Y:S08]  /*6c00*/  LDC.64 R14, c[0x0][0x840] ;  /* 0x00021000ff0e7b82 */ /* 0x000e700000000a00 */
[----:B------:R-:W2:Y:S08]  /*6c10*/  @P0 LDC.64 R2, c[0x0][0x878] ;  /* 0x00021e00ff020b82 */ /* 0x000eb00000000a00 */
[----:B------:R-:W1:Y:S08]  /*6c20*/  LDC.64 R12, c[0x0][0x820] ;  /* 0x00020800ff0c7b82 */ /* 0x000e700000000a00 */
[----:B------:R-:W1:Y:S08]  /*6c30*/  LDC.64 R16, c[0x0][0x848] ;  /* 0x00021200ff107b82 */ /* 0x000e700000000a00 */
[----:B------:R-:W1:Y:S08]  /*6c40*/  LDC.64 R18, c[0x0][0x800] ;  /* 0x00020000ff127b82 */ /* 0x000e700000000a00 */
[----:B------:R-:W1:Y:S01]  /*6c50*/  LDC.64 R20, c[0x0][0x828] ;  /* 0x00020a00ff147b82 */ /* 0x000e620000000a00 */
[----:B--2---:R-:W-:-:S06]  /*6c60*/  @P0 IMAD.WIDE R2, R152, 0x4, R2 ;  /* 0x0000000498020825 */ /* 0x004fcc00078e0202 */
[----:B------:R2:W2:Y:S01]  /*6c70*/  @P0 LDG.E R2, desc[UR38][R2.64] ;  /* 0x0000002602020981 */ /* 0x0004a2000c1e1900 */
[----:B---3--:R-:W-:Y:S01]  /*6c80*/  VIADD R23, R22, 0xffffff80 ;  /* 0xffffff8016177836 */ /* 0x008fe20000000000 */
[----:B------:R-:W-:Y:S01]  /*6c90*/  BAR.SYNC.DEFER_BLOCKING 0x1, 0x100 ;  /* 0x0044000000007b1d */ /* 0x000fe20000010000 */
[----:B----4-:R-:W-:Y:S01]  /*6ca0*/  ISETP.NE.AND P1, PT, R0, 0x1, PT ;  /* 0x000000010000780c */ /* 0x010fe20003f25270 */
[----:B-----5:R-:W-:Y:S02]  /*6cb0*/  ULEA UR4, UR5, UR4, 0x18 ;  /* 0x0000000405047291 */ /* 0x020fe4000f8ec03f */
[----:B------:R-:W-:Y:S02]  /*6cc0*/  SHF.R.S32.HI R0, RZ, 0x1f, R23 ;  /* 0x0000001fff007819 */ /* 0x000fe40000011417 */
[----:B------:R-:W-:Y:S02]  /*6cd0*/  BSSY B0, `(.L_x_4482) ;  /* 0x0000054000007945 */ /* 0x000fe40003800000 */
[----:B------:R-:W-:-:S04]  /*6ce0*/  LEA.HI R6, R0, R23, RZ, 0x7 ;  /* 0x0000001700067211 */ /* 0x000fc800078f38ff */
[C---:B------:R-:W-:Y:S01]  /*6cf0*/  LOP3.LUT R0, R6.reuse, 0xfffff80, RZ, 0xc0, !PT ;  /* 0x0fffff8006007812 */ /* 0x040fe200078ec0ff */
[----:B--2---:R-:W-:Y:S01]  /*6d00*/  IMAD.SHL.U32 R3, R6, 0x40, RZ ;  /* 0x0000004006037824 */ /* 0x004fe200078e00ff */
[----:B------:R-:W1:Y:S03]  /*6d10*/  @P1 LDC R4, c[0x0][0x854] ;  /* 0x00021500ff041b82 */ /* 0x000e660000000800 */
[----:B------:R-:W-:Y:S01]  /*6d20*/  IMAD.IADD R0, R23, 0x1, -R0 ;  /* 0x0000000117007824 */ /* 0x000fe200078e0a00 */
[----:B------:R-:W-:-:S05]  /*6d30*/  LOP3.LUT R3, R3, 0x3fffe000, RZ, 0xc0, !PT ;  /* 0x3fffe00003037812 */ /* 0x000fca00078ec0ff */
[----:B------:R-:W-:Y:S01]  /*6d40*/  IMAD R3, R0, 0x4, R3 ;  /* 0x0000000400037824 */ /* 0x000fe200078e0203 */
[----:B------:R-:W2:Y:S04]  /*6d50*/  @P1 LDC R5, c[0x0][0x858] ;  /* 0x00021600ff051b82 */ /* 0x000ea80000000800 */
[----:B------:R-:W-:-:S05]  /*6d60*/  LEA R6, R3, UR4, 0x2 ;  /* 0x0000000403067c11 */ /* 0x000fca000f8e10ff */
[----:B------:R3:W-:Y:S04]  /*6d70*/  STS.128 [R6], R24 ;  /* 0x0000001806007388 */ /* 0x0007e80000000c00 */
[----:B------:R3:W-:Y:S01]  /*6d80*/  STS.128 [R6+0x800], R28 ;  /* 0x0008001c06007388 */ /* 0x0007e20000000c00 */
[----:B-1----:R-:W-:-:S03]  /*6d90*/  @P1 IMAD.HI.U32 R0, R7, R4, RZ ;  /* 0x0000000407001227 */ /* 0x002fc600078e00ff */
[----:B------:R3:W-:Y:S04]  /*6da0*/  STS.128 [R6+0x1000], R32 ;  /* 0x0010002006007388 */ /* 0x0007e80000000c00 */
[----:B------:R3:W-:Y:S01]  /*6db0*/  STS.128 [R6+0x1800], R36 ;  /* 0x0018002406007388 */ /* 0x0007e20000000c00 */
[----:B--2---:R-:W-:Y:S01]  /*6dc0*/  @P1 SHF.R.U32.HI R7, RZ, R5, R0 ;  /* 0x00000005ff071219 */ /* 0x004fe20000011600 */
[----:B------:R-:W-:Y:S02]  /*6dd0*/  IMAD.SHL.U32 R5, R8, 0x4000, RZ ;  /* 0x0000400008057824 */ /* 0x000fe400078e00ff */
[----:B------:R3:W-:Y:S01]  /*6de0*/  STS.128 [R6+0x2000], R40 ;  /* 0x0020002806007388 */ /* 0x0007e20000000c00 */
[----:B------:R-:W-:-:S03]  /*6df0*/  SHF.R.S32.HI R9, RZ, 0x1f, R7 ;  /* 0x0000001fff097819 */ /* 0x000fc60000011407 */
[----:B------:R3:W-:Y:S02]  /*6e00*/  STS.128 [R6+0x2800], R44 ;  /* 0x0028002c06007388 */ /* 0x0007e40000000c00 */
[----:B------:R-:W-:Y:S02]  /*6e10*/  IMAD R0, R9, R10, RZ ;  /* 0x0000000a09007224 */ /* 0x000fe400078e02ff */
        /* <DEDUP_REMOVED lines=15> */
[----:B-1----:R-:W1:Y:S01]  /*6f10*/  FENCE.VIEW.ASYNC.S ;  /* 0x00000000000073c6 */ /* 0x002e620000000000 */
[----:B------:R-:W-:-:S05]  /*6f20*/  @P0 IMAD R2, R152, 0x80, R2 ;  /* 0x0000008098020824 */ /* 0x000fca00078e0202 */
[----:B------:R-:W-:-:S04]  /*6f30*/  @P0 SHF.R.S32.HI R3, RZ, 0x1f, R2 ;  /* 0x0000001fff030819 */ /* 0x000fc80000011402 */
[----:B------:R-:W-:-:S05]  /*6f40*/  @P0 LEA.HI R3, R3, R2, RZ, 0x7 ;  /* 0x0000000203030211 */ /* 0x000fca00078f38ff */
[----:B------:R-:W-:-:S05]  /*6f50*/  @P0 IMAD.SHL.U32 R3, R3, 0x80, RZ ;  /* 0x0000008003030824 */ /* 0x000fca00078e00ff */
[----:B------:R-:W-:-:S04]  /*6f60*/  @P0 LOP3.LUT R2, R3, 0xffffc000, RZ, 0xc0, !PT ;  /* 0xffffc00003020812 */ /* 0x000fc800078ec0ff */
[----:B------:R-:W-:Y:S02]  /*6f70*/  @P0 SHF.R.S32.HI R3, RZ, 0x1f, R2 ;  /* 0x0000001fff030819 */ /* 0x000fe40000011402 */
[----:B------:R-:W-:Y:S01]  /*6f80*/  @!P0 CS2R R2, SRZ ;  /* 0x0000000000028805 */ /* 0x000fe2000001ff00 */
[----:B-1----:R-:W-:Y:S05]  /*6f90*/  BAR.SYNC.DEFER_BLOCKING 0x1, 0x100 ;  /* 0x0044000000007b1d */ /* 0x002fea0000010000 */
        /* <DEDUP_REMOVED lines=19> */
[----:B------:R-:W-:Y:S01]  /*70d0*/  LEA R20, P2, R4, R20, 0x2 ;  /* 0x0000001404147211 */ /* 0x000fe200078410ff */
[----:B------:R-:W-:Y:S02]  /*70e0*/  IMAD R7, R7, R17, R8 ;  /* 0x0000001107077224 */ /* 0x000fe400078e0208 */
[----:B------:R-:W-:Y:S02]  /*70f0*/  IMAD.IADD R3, R3, 0x1, R9 ;  /* 0x0000000103037824 */ /* 0x000fe400078e0209 */
[----:B------:R-:W-:-:S03]  /*7100*/  IMAD.IADD R0, R5, 0x1, R7 ;  /* 0x0000000105007824 */ /* 0x000fc600078e0207 */
[----:B------:R-:W-:Y:S02]  /*7110*/  LEA.HI.X R3, R2, R19, R3, 0x2, P1 ;  /* 0x0000001302037211 */ /* 0x000fe400008f1403 */
[----:B------:R-:W-:Y:S01]  /*7120*/  LEA.HI.X R0, R4, R21, R0, 0x2, P2 ;  /* 0x0000001504007211 */ /* 0x000fe200010f1400 */
[----:B---3--:R-:W-:Y:S06]  /*7130*/  @P0 BRA `(.L_x_4483) ;  /* 0x0000000000340947 */ /* 0x008fec0003800000 */
[----:B------:R-:W-:Y:S01]  /*7140*/  R2UR UR6, R20 ;  /* 0x00000000140672ca */ /* 0x000fe200000e0000 */
[----:B------:R-:W-:Y:S01]  /*7150*/  UMOV UR5, 0x1000 ;  /* 0x0000100000057882 */ /* 0x000fe20000000000 */
[----:B------:R-:W-:Y:S01]  /*7160*/  R2UR UR7, R0 ;  /* 0x00000000000772ca */ /* 0x000fe200000e0000 */
[----:B------:R-:W-:Y:S01]  /*7170*/  UMOV UR8, 0x0 ;  /* 0x0000000000087882 */ /* 0x000fe20000000000 */
[----:B------:R-:W-:Y:S01]  /*7180*/  PLOP3.LUT P0, PT, PT, PT, PT, 0x80, 0x0 ;  /* 0x000000000000781c */ /* 0x000fe20003f0f070 */
[----:B------:R-:W-:-:S12]  /*7190*/  UMOV UR9, 0x14f00000 ;  /* 0x14f0000000097882 */ /* 0x000fd80000000000 */
.L_x_4484:
[----:B------:R-:W-:Y:S01]  /*71a0*/  @P0 ELECT P1, URZ, PT ;  /* 0x00000000003f082f */ /* 0x000fe20003820000 */
[----:B------:R1:W-:-:S12]  /*71b0*/  UBLKRED.G.S.ADD.F32.RN [UR6], [UR4], UR5, desc[UR8] ;  /* 0x00000806040073bb */ /* 0x0003d800080a1405 */
[----:B------:R-:W-:Y:S02]  /*71c0*/  @P1 PLOP3.LUT P0, PT, P1, PT, PT, 0x8, 0x0 ;  /* 0x000000000000181c */ /* 0x000fe40000f0e170 */
[----:B------:R-:W-:-:S11]  /*71d0*/  PLOP3.LUT P1, PT, PT, PT, PT, 0x8, 0x0 ;  /* 0x000000000000781c */ /* 0x000fd60003f2e170 */
[----:B-1----:R-:W-:Y:S05]  /*71e0*/  @P0 BRA.U.ANY `(.L_x_4484) ;  /* 0xfffffffd00ec0947 */ /* 0x002fea000393ffff */
[----:B------:R0:W-:Y:S01]  /*71f0*/  UTMACMDFLUSH ;  /* 0x00000000000079b7 */ /* 0x0001e20000000000 */
[----:B------:R-:W-:-:S04]  /*7200*/  DEPBAR.LE SB0, 0x0 ;  /* 0x000080000000791a */ /* 0x000fc80000000000 */
.L_x_4483:
[----:B------:R-:W-:Y:S05]  /*7210*/  BSYNC B0 ;  /* 0x0000000000007941 */ /* 0x000fea0003800000 */
.L_x_4482:
        /* <DEDUP_REMOVED lines=32> */
.L_x_4485:
        /* <DEDUP_REMOVED lines=8> */
.L_x_4453:
        /* <DEDUP_REMOVED lines=20> */
.L_x_4487:
        /* <DEDUP_REMOVED lines=13> */
.L_x_4489:
[----:B------:R-:W-:-:S05]  /*76b0*/  ULDC UR5, c[0x0][0x8c4] ;  /* 0x0002310000057ab9 */ /* 0x000fca0000000800 */
.L_x_4488:
        /* <DEDUP_REMOVED lines=40> */
.L_x_4490:
        /* <DEDUP_REMOVED lines=49> */
.L_x_4504:
        /* <DEDUP_REMOVED lines=21> */
.L_x_4493:
[----:B------:R-:W-:Y:S05]  /*7da0*/  BSYNC B0 ;  /* 0x0000000000007941 */ /* 0x000fea0003800000 */
.L_x_4492:
        /* <DEDUP_REMOVED lines=13> */
.L_x_4495:
[----:B------:R-:W-:Y:S05]  /*7e80*/  BSYNC B0 ;  /* 0x0000000000007941 */ /* 0x000fea0003800000 */
.L_x_4494:
[----:B------:R-:W-:Y:S06]  /*7e90*/  BAR.ARV 0xa, 0xa0 ;  /* 0x0282800000007b1d */ /* 0x000fec0000002000 */
[----:B------:R-:W-:Y:S04]  /*7ea0*/  BSSY B0, `(.L_x_4496) ;  /* 0x0000003000007945 */ /* 0x000fe80003800000 */
[----:B------:R-:W-:Y:S05]  /*7eb0*/  @!P0 BRA `(.L_x_4497) ;  /* 0x0000000000048947 */ /* 0x000fea0003800000 */
[----:B------:R-:W-:-:S04]  /*7ec0*/  DEPBAR.LE SB0, 0x0 ;  /* 0x000080000000791a */ /* 0x000fc80000000000 */
.L_x_4497:
[----:B------:R-:W-:Y:S05]  /*7ed0*/  BSYNC B0 ;  /* 0x0000000000007941 */ /* 0x000fea0003800000 */
.L_x_4496:
        /* <DEDUP_REMOVED lines=13> */
.L_x_4499:
[----:B------:R-:W-:Y:S05]  /*7fb0*/  BSYNC B0 ;  /* 0x0000000000007941 */ /* 0x000fea0003800000 */
.L_x_4498:
        /* <DEDUP_REMOVED lines=13> */
.L_x_4501:
[----:B------:R-:W-:Y:S05]  /*8090*/  BSYNC B0 ;  /* 0x0000000000007941 */ /* 0x000fea0003800000 */
.L_x_4500:
[----:B------:R-:W-:Y:S01]  /*80a0*/  VIADD R0, R0, 0xfffffffe ;  /* 0xfffffffe00007836 */ /* 0x000fe20000000000 */
[----:B------:R-:W-:Y:S06]  /*80b0*/  BAR.ARV 0xa, 0xa0 ;  /* 0x0282800000007b1d */ /* 0x000fec0000002000 */
[----:B------:R-:W-:Y:S01]  /*80c0*/  BSSY B0, `(.L_x_4502) ;  /* 0x0000004000007945 */ /* 0x000fe20003800000 */
[----:B------:R-:W-:-:S03]  /*80d0*/  ISETP.NE.AND P1, PT, R0, RZ, PT ;  /* 0x000000ff0000720c */ /* 0x000fc60003f25270 */
[----:B------:R-:W-:Y:S10]  /*80e0*/  @!P0 BRA `(.L_x_4503) ;  /* 0x0000000000048947 */ /* 0x000ff40003800000 */
[----:B------:R-:W-:-:S04]  /*80f0*/  DEPBAR.LE SB0, 0x0 ;  /* 0x000080000000791a */ /* 0x000fc80000000000 */
.L_x_4503:
[----:B------:R-:W-:Y:S05]  /*8100*/  BSYNC B0 ;  /* 0x0000000000007941 */ /* 0x000fea0003800000 */
.L_x_4502:
[----:B------:R-:W-:Y:S06]  /*8110*/  BAR.ARV 0xb, 0xa0 ;  /* 0x02c2800000007b1d */ /* 0x000fec0000002000 */
[----:B------:R-:W-:Y:S02]  /*8120*/  UIADD3 UR5, UR5, 0x2, URZ ;  /* 0x0000000205057890 */ /* 0x000fe4000fffe03f */
[----:B------:R-:W-:Y:S01]  /*8130*/  UIADD3 UR4, UR4, 0x1, URZ ;  /* 0x0000000104047890 */ /* 0x000fe2000fffe03f */
[----:B------:R-:W-:Y:S11]  /*8140*/  @P1 BRA `(.L_x_4504) ;  /* 0xfffffff800c01947 */ /* 0x000ff6000383ffff */
[----:B------:R-:W-:-:S12]  /*8150*/  UIADD3 UR6, UR16, 0x5000, URZ ;  /* 0x0000500010067890 */ /* 0x000fd8000fffe03f */
.L_x_4491:
        /* <DEDUP_REMOVED lines=19> */
.L_x_4506:
[----:B------:R-:W-:Y:S05]  /*8290*/  BSYNC B0 ;  /* 0x0000000000007941 */ /* 0x000fea0003800000 */
.L_x_4505:
        /* <DEDUP_REMOVED lines=19> */
.L_x_4508:
[----:B------:R-:W-:Y:S05]  /*83d0*/  BSYNC B0 ;  /* 0x0000000000007941 */ /* 0x000fea0003800000 */
.L_x_4507:
[----:B------:R-:W-:Y:S06]  /*83e0*/  BAR.ARV 0xa, 0xa0 ;  /* 0x0282800000007b1d */ /* 0x000fec0000002000 */
[----:B------:R-:W-:Y:S04]  /*83f0*/  BSSY B0, `(.L_x_4509) ;  /* 0x0000003000007945 */ /* 0x000fe80003800000 */
[----:B------:R-:W-:Y:S05]  /*8400*/  @!P0 BRA `(.L_x_4510) ;  /* 0x0000000000048947 */ /* 0x000fea0003800000 */
[----:B------:R-:W-:-:S04]  /*8410*/  DEPBAR.LE SB0, 0x0 ;  /* 0x000080000000791a */ /* 0x000fc80000000000 */
.L_x_4510:
[----:B------:R-:W-:Y:S05]  /*8420*/  BSYNC B0 ;  /* 0x0000000000007941 */ /* 0x000fea0003800000 */
.L_x_4509:
[----:B------:R-:W-:Y:S06]  /*8430*/  BAR.ARV 0xb, 0xa0 ;  /* 0x02c2800000007b1d */ /* 0x000fec0000002000 */
[----:B------:R-:W-:Y:S05]  /*8440*/  BRA `(.L_x_4458) ;  /* 0x0000002000a87947 */ /* 0x000fea0003800000 */
.L_x_4486:
        /* <DEDUP_REMOVED lines=10> */
.L_x_4511:
        /* <DEDUP_REMOVED lines=10> */
.L_x_4513:
[----:B------:R-:W3:Y:S02]  /*8590*/  LDC R5, c[0x0][0x8c4] ;  /* 0x00023100ff057b82 */ /* 0x000ee40000000800 */
.L_x_4512:
        /* <DEDUP_REMOVED lines=46> */
.L_x_4515:
        /* <DEDUP_REMOVED lines=66> */
.L_x_4545:
        /* <DEDUP_REMOVED lines=9> */
.L_x_4518:
        /* <DEDUP_REMOVED lines=84> */
.L_x_4529:
[----:B------:R-:W-:-:S04]  /*9270*/  SHF.L.U32 R21, R10, 0x1f, RZ ;  /* 0x0000001f0a157819 */ /* 0x000fc800000006ff */
[----:B-1----:R-:W1:Y:S02]  /*9280*/  SYNCS.PHASECHK.TRANS64.TRYWAIT P1, [R12+URZ+0x38840], R21 ;  /* 0x038840150c0075a7 */ /* 0x002e64000802017f */
[----:B-12--5:R-:W-:Y:S05]  /*9290*/  @!P1 BRA `(.L_x_4521) ;  /* 0x0000001400949947 */ /* 0x026fea0003800000 */
.L_x_4546:
[----:B------:R-:W-:Y:S05]  /*92a0*/  @P0 BRA `(.L_x_4522) ;  /* 0x0000000000140947 */ /* 0x000fea0003800000 */
[----:B------:R-:W-:Y:S01]  /*92b0*/  ISETP.NE.AND P1, PT, R20, RZ, PT ;  /* 0x000000ff1400720c */ /* 0x000fe20003f25270 */
[----:B------:R-:W-:-:S04]  /*92c0*/  IMAD.MOV.U32 R3, RZ, RZ, 0x5140 ;  /* 0x00005140ff037424 */ /* 0x000fc800078e00ff */
[----:B------:R3:W-:Y:S08]  /*92d0*/  SYNCS.ARRIVE.TRANS64 RZ, [R12+URZ+0x38830], R3 ;  /* 0x038830030cff79a7 */ /* 0x0007f0000800003f */
[----:B------:R-:W-:Y:S05]  /*92e0*/  @!P1 BRA `(.L_x_4522) ;  /* 0x0000000000049947 */ /* 0x000fea0003800000 */
[----:B------:R-:W-:Y:S01]  /*92f0*/  BPT.TRAP 0x1 ;  /* 0x000000040000795c */ /* 0x000fe20000300000 */
.L_x_4522:
        /* <DEDUP_REMOVED lines=37> */
.L_x_4547:
[----:B------:R-:W-:Y:S05]  /*9550*/  @P0 BRA `(.L_x_4524) ;  /* 0x0000000000140947 */ /* 0x000fea0003800000 */
[----:B------:R-:W-:Y:S01]  /*9560*/  ISETP.NE.AND P1, PT, R20, RZ, PT ;  /* 0x000000ff1400720c */ /* 0x000fe20003f25270 */
[----:B------:R-:W-:-:S04]  /*9570*/  IMAD.MOV.U32 R2, RZ, RZ, 0x5140 ;  /* 0x00005140ff027424 */ /* 0x000fc800078e00ff */
[----:B------:R3:W-:Y:S08]  /*9580*/  SYNCS.ARRIVE.TRANS64 RZ, [R12+URZ+0x38818], R2 ;  /* 0x038818020cff79a7 */ /* 0x0007f0000800003f */
[----:B------:R-:W-:Y:S05]  /*9590*/  @!P1 BRA `(.L_x_4524) ;  /* 0x0000000000049947 */ /* 0x000fea0003800000 */
[----:B------:R-:W-:Y:S01]  /*95a0*/  BPT.TRAP 0x1 ;  /* 0x000000040000795c */ /* 0x000fe20000300000 */
.L_x_4524:
        /* <DEDUP_REMOVED lines=29> */
.L_x_4548:
        /* <DEDUP_REMOVED lines=9> */
.L_x_4526:
        /* <DEDUP_REMOVED lines=31> */
.L_x_4550:
[----:B------:R-:W-:Y:S05]  /*9a00*/  @P0 BRA `(.L_x_4528) ;  /* 0x0000000000140947 */ /* 0x000fea0003800000 */
[----:B------:R-:W-:Y:S01]  /*9a10*/  ISETP.NE.AND P1, PT, R20, RZ, PT ;  /* 0x000000ff1400720c */ /* 0x000fe20003f25270 */
[----:B-1----:R-:W-:-:S04]  /*9a20*/  IMAD.MOV.U32 R5, RZ, RZ, 0x5140 ;  /* 0x00005140ff057424 */ /* 0x002fc800078e00ff */
[----:B------:R2:W-:Y:S08]  /*9a30*/  SYNCS.ARRIVE.TRANS64 RZ, [R12+URZ+0x38810], R5 ;  /* 0x038810050cff79a7 */ /* 0x0005f0000800003f */
[----:B------:R-:W-:Y:S05]  /*9a40*/  @!P1 BRA `(.L_x_4528) ;  /* 0x0000000000049947 */ /* 0x000fea0003800000 */
[----:B------:R-:W-:Y:S01]  /*9a50*/  BPT.TRAP 0x1 ;  /* 0x000000040000795c */ /* 0x000fe20000300000 */
.L_x_4528:
        /* <DEDUP_REMOVED lines=29> */
.L_x_4520:
[----:B--2---:R-:W2:Y:S02]  /*9c30*/  LDL.LU R4, [R1] ;  /* 0x0000000001047983 */ /* 0x004ea40000300800 */
[----:B--2---:R-:W-:-:S13]  /*9c40*/  ISETP.NE.AND P1, PT, R4, RZ, PT ;  /* 0x000000ff0400720c */ /* 0x004fda0003f25270 */
[----:B------:R-:W-:Y:S05]  /*9c50*/  @!P1 BRA `(.L_x_4519) ;  /* 0x0000000400309947 */ /* 0x000fea0003800000 */
[----:B------:R-:W-:-:S04]  /*9c60*/  SHF.L.U32 R13, R10, 0x1f, RZ ;  /* 0x0000001f0a0d7819 */ /* 0x000fc800000006ff */
[----:B------:R-:W1:Y:S02]  /*9c70*/  SYNCS.PHASECHK.TRANS64.TRYWAIT P1, [R12+URZ+0x38840], R13 ;  /* 0x0388400d0c0075a7 */ /* 0x000e64000802017f */
[----:B-1----:R-:W-:Y:S05]  /*9c80*/  @!P1 BRA `(.L_x_4530) ;  /* 0x0000000c006c9947 */ /* 0x002fea0003800000 */
.L_x_4551:
[----:B------:R-:W-:Y:S05]  /*9c90*/  @P0 BRA `(.L_x_4531) ;  /* 0x0000000000140947 */ /* 0x000fea0003800000 */
[----:B------:R-:W-:Y:S01]  /*9ca0*/  ISETP.NE.AND P1, PT, R20, RZ, PT ;  /* 0x000000ff1400720c */ /* 0x000fe20003f25270 */
[----:B------:R-:W-:-:S04]  /*9cb0*/  IMAD.MOV.U32 R5, RZ, RZ, 0x5140 ;  /* 0x00005140ff057424 */ /* 0x000fc800078e00ff */
[----:B------:R2:W-:Y:S08]  /*9cc0*/  SYNCS.ARRIVE.TRANS64 RZ, [R12+URZ+0x38830], R5 ;  /* 0x038830050cff79a7 */ /* 0x0005f0000800003f */
[----:B------:R-:W-:Y:S05]  /*9cd0*/  @!P1 BRA `(.L_x_4531) ;  /* 0x0000000000049947 */ /* 0x000fea0003800000 */
[----:B------:R-:W-:Y:S01]  /*9ce0*/  BPT.TRAP 0x1 ;  /* 0x000000040000795c */ /* 0x000fe20000300000 */
.L_x_4531:
        /* <DEDUP_REMOVED lines=34> */
.L_x_4552:
[----:B------:R-:W-:Y:S05]  /*9f10*/  @P0 BRA `(.L_x_4533) ;  /* 0x0000000000140947 */ /* 0x000fea0003800000 */
[----:B------:R-:W-:Y:S01]  /*9f20*/  ISETP.NE.AND P0, PT, R20, RZ, PT ;  /* 0x000000ff1400720c */ /* 0x000fe20003f05270 */
[----:B------:R-:W-:-:S04]  /*9f30*/  IMAD.MOV.U32 R5, RZ, RZ, 0x5140 ;  /* 0x00005140ff057424 */ /* 0x000fc800078e00ff */
[----:B------:R3:W-:Y:S08]  /*9f40*/  SYNCS.ARRIVE.TRANS64 RZ, [R12+URZ+0x38818], R5 ;  /* 0x038818050cff79a7 */ /* 0x0007f0000800003f */
[----:B------:R-:W-:Y:S05]  /*9f50*/  @!P0 BRA `(.L_x_4533) ;  /* 0x0000000000048947 */ /* 0x000fea0003800000 */
[----:B------:R-:W-:Y:S01]  /*9f60*/  BPT.TRAP 0x1 ;  /* 0x000000040000795c */ /* 0x000fe20000300000 */
.L_x_4533:
        /* <DEDUP_REMOVED lines=27> */
.L_x_4519:
[----:B-----5:R-:W-:Y:S01]  /*a120*/  IMAD R4, R0, 0x8, R12 ;  /* 0x0000000800047824 */ /* 0x020fe200078e020c */
[----:B------:R-:W-:Y:S01]  /*a130*/  SHF.L.U32 R3, R10, 0x1f, RZ ;  /* 0x0000001f0a037819 */ /* 0x000fe200000006ff */
[----:B------:R-:W3:Y:S03]  /*a140*/  S2R R2, SR_TID.X ;  /* 0x0000000000027919 */ /* 0x000ee60000002100 */
[----:B------:R-:W4:Y:S01]  /*a150*/  SYNCS.PHASECHK.TRANS64.TRYWAIT P0, [R4+URZ+0x38840], R3 ;  /* 0x03884003040075a7 */ /* 0x000f22000800017f */
[----:B---3--:R-:W-:-:S04]  /*a160*/  LOP3.LUT R2, R2, 0x7f, RZ, 0xc0, !PT ;  /* 0x0000007f02027812 */ /* 0x008fc800078ec0ff */
[----:B------:R-:W-:Y:S01]  /*a170*/  ISETP.NE.AND P1, PT, R2, RZ, PT ;  /* 0x000000ff0200720c */ /* 0x000fe20003f25270 */
[----:B----4-:R-:W-:-:S12]  /*a180*/  @!P0 BRA `(.L_x_4534) ;  /* 0x0000000800548947 */ /* 0x010fd80003800000 */
.L_x_4553:
[----:B------:R-:W-:Y:S05]  /*a190*/  @P1 BRA `(.L_x_4535) ;  /* 0x0000000000181947 */ /* 0x000fea0003800000 */
[----:B------:R-:W4:Y:S01]  /*a1a0*/  S2R R2, SR_TID.X ;  /* 0x0000000000027919 */ /* 0x000f220000002100 */
[----:B---3--:R-:W-:-:S04]  /*a1b0*/  IMAD.MOV.U32 R3, RZ, RZ, 0x5140 ;  /* 0x00005140ff037424 */ /* 0x008fc800078e00ff */
[----:B------:R3:W-:Y:S01]  /*a1c0*/  SYNCS.ARRIVE.TRANS64 RZ, [R4+URZ+0x38830], R3 ;  /* 0x0388300304ff79a7 */ /* 0x0007e2000800003f */
[----:B----4-:R-:W-:-:S13]  /*a1d0*/  LOP3.LUT P0, RZ, R2, 0x1f, RZ, 0xc0, !PT ;  /* 0x0000001f02ff7812 */ /* 0x010fda000780c0ff */
[----:B---3--:R-:W-:Y:S05]  /*a1e0*/  @!P0 BRA `(.L_x_4535) ;  /* 0x0000000000048947 */ /* 0x008fea0003800000 */
[----:B------:R-:W-:Y:S01]  /*a1f0*/  BPT.TRAP 0x1 ;  /* 0x000000040000795c */ /* 0x000fe20000300000 */
.L_x_4535:
        /* <DEDUP_REMOVED lines=41> */
.L_x_4516:
[----:B------:R-:W-:Y:S05]  /*a490*/  BSYNC B0 ;  /* 0x0000000000007941 */ /* 0x000fea0003800000 */
.L_x_4514:
[----:B------:R-:W-:-:S03]  /*a4a0*/  UMOV UR6, 0xffffffff ;  /* 0xffffffff00067882 */ /* 0x000fc60000000000 */
[----:B------:R-:W-:Y:S05]  /*a4b0*/  BRA.DIV UR6, `(.L_x_4536) ;  /* 0x00000006069c7947 */ /* 0x000fea000b800000 */
[----:B------:R-:W-:-:S13]  /*a4c0*/  ELECT P0, URZ, PT ;  /* 0x00000000003f782f */ /* 0x000fda0003800000 */
.L_x_4556:
[----:B------:R-:W-:Y:S05]  /*a4d0*/  @!P0 BRA `(.L_x_4458) ;  /* 0x0000000000848947 */ /* 0x000fea0003800000 */
[----:B----4-:R-:W3:Y:S02]  /*a4e0*/  LDL.LU R2, [R1+0x8] ;  /* 0x0000080001027983 */ /* 0x010ee40000300800 */
[----:B---3--:R-:W-:-:S04]  /*a4f0*/  LOP3.LUT R2, R2, 0x2, RZ, 0xfc, !PT ;  /* 0x0000000202027812 */ /* 0x008fc800078efcff */
[----:B------:R-:W-:-:S13]  /*a500*/  ISETP.NE.AND P0, PT, R2, 0x3, PT ;  /* 0x000000030200780c */ /* 0x000fda0003f05270 */
[----:B------:R-:W-:Y:S05]  /*a510*/  @!P0 BRA `(.L_x_4537) ;  /* 0x0000000000048947 */ /* 0x000fea0003800000 */
[----:B--2---:R-:W-:Y:S01]  /*a520*/  BPT.TRAP 0x1 ;  /* 0x000000040000795c */ /* 0x004fe20000300000 */
.L_x_4537:
        /* <DEDUP_REMOVED lines=15> */
.L_x_4557:
[----:B------:R-:W3:Y:S02]  /*a620*/  SYNCS.PHASECHK.TRANS64.TRYWAIT P1, [R11+URZ], R2 ;  /* 0x000000020b0075a7 */ /* 0x000ee4000802017f */
[----:B---3--:R-:W-:Y:S05]  /*a630*/  @!P1 BRA `(.L_x_4539) ;  /* 0x0000000400749947 */ /* 0x008fea0003800000 */
.L_x_4558:
[----:B------:R-:W-:Y:S05]  /*a640*/  @!P0 BRA `(.L_x_4540) ;  /* 0x0000000000048947 */ /* 0x000fea0003800000 */
[----:B--2---:R-:W-:Y:S01]  /*a650*/  BPT.TRAP 0x1 ;  /* 0x000000040000795c */ /* 0x004fe20000300000 */
.L_x_4540:
[----:B------:R-:W-:-:S04]  /*a660*/  VIADD R0, R6, 0x38840 ;  /* 0x0003884006007836 */ /* 0x000fc80000000000 */
[----:B------:R-:W-:-:S04]  /*a670*/  IMAD R9, R9, 0x8, R0 ;  /* 0x0000000809097824 */ /* 0x000fc800078e0200 */
[----:B------:R-:W4:Y:S02]  /*a680*/  SYNCS.PHASECHK.TRANS64.TRYWAIT P0, [R9+URZ], R4 ;  /* 0x00000004090075a7 */ /* 0x000f24000800017f */
[----:B----4-:R-:W-:Y:S05]  /*a690*/  @!P0 BRA `(.L_x_4541) ;  /* 0x0000000400708947 */ /* 0x010fea0003800000 */
.L_x_4559:
[----:B------:R-:W-:-:S07]  /*a6a0*/  IMAD R3, R3, 0x8, R0 ;  /* 0x0000000803037824 */ /* 0x000fce00078e0200 */
.L_x_4542:
[----:B------:R1:W1:Y:S02]  /*a6b0*/  SYNCS.PHASECHK.TRANS64.TRYWAIT P0, [R3+URZ], R2 ;  /* 0x00000002030075a7 */ /* 0x000264000800017f */
[----:B-1----:R-:W-:Y:S05]  /*a6c0*/  @!P0 NANOSLEEP.SYNCS 0x989680 ;  /* 0x009896800000895d */ /* 0x002fea0003900000 */
[----:B------:R-:W1:Y:S02]  /*a6d0*/  @!P0 SYNCS.PHASECHK.TRANS64 P0, [R3+URZ], R2 ;  /* 0x00000002030085a7 */ /* 0x000e64000800007f */
[----:B-1----:R-:W-:Y:S05]  /*a6e0*/  @!P0 BRA `(.L_x_4542) ;  /* 0xfffffffc00f08947 */ /* 0x002fea000383ffff */
.L_x_4458:
[----:B--2---:R-:W-:Y:S05]  /*a6f0*/  BSYNC B6 ;  /* 0x0000000000067941 */ /* 0x004fea0003800000 */
.L_x_4452:
[----:B------:R-:W-:Y:S05]  /*a700*/  EXIT ;  /* 0x000000000000794d */ /* 0x000fea0003800000 */
.L_x_4468:
[----:B------:R-:W-:Y:S02]  /*a710*/  IMAD.MOV.U32 R12, RZ, RZ, RZ ;  /* 0x000000ffff0c7224 */ /* 0x000fe400078e00ff */
[----:B------:R-:W-:Y:S02]  /*a720*/  IMAD.MOV.U32 R11, RZ, RZ, 0x1f ;  /* 0x0000001fff0b7424 */ /* 0x000fe400078e00ff */
[----:B------:R-:W-:-:S07]  /*a730*/  IMAD.MOV.U32 R15, RZ, RZ, -0x1 ;  /* 0xffffffffff0f7424 */ /* 0x000fce00078e00ff */
[----:B------:R-:W-:Y:S05]  /*a740*/  WARPSYNC.COLLECTIVE R15, `(.L_x_4543) ;  /* 0x000000000f087348 */ /* 0x000fea0003c00000 */
[----:B------:R1:W2:Y:S02]  /*a750*/  SHFL.IDX P6, R14, R13, R12, R11 ;  /* 0x0000000c0d0e7389 */ /* 0x0002a400000c000b */
[----:B-12---:R-:W-:Y:S01]  /*a760*/  ENDCOLLECTIVE ;  /* 0x000000000000791b */ /* 0x006fe20003800000 */
.L_x_4543:
[----:B------:R-:W-:Y:S05]  /*a770*/  BRA `(.L_x_4544) ;  /* 0xffffff6c00007947 */ /* 0x000fea000383ffff */
.L_x_4470:
        /* <DEDUP_REMOVED lines=8> */
.L_x_4474:
[----:B---3--:R3:W4:Y:S02]  /*a800*/  SYNCS.PHASECHK.TRANS64.TRYWAIT P1, [R3+URZ+0x38810], R154 ;  /* 0x0388109a030075a7 */ /* 0x008724000802017f */
[----:B----4-:R-:W-:Y:S05]  /*a810*/  @!P1 NANOSLEEP.SYNCS 0x989680 ;  /* 0x009896800000995d */ /* 0x010fea0003900000 */
[----:B------:R-:W4:Y:S02]  /*a820*/  @!P1 SYNCS.PHASECHK.TRANS64 P1, [R3+URZ+0x38810], R154 ;  /* 0x0388109a030095a7 */ /* 0x000f24000802007f */
[----:B----4-:R-:W-:Y:S05]  /*a830*/  @!P1 BRA `(.L_x_4474) ;  /* 0xfffffffc00f09947 */ /* 0x010fea000383ffff */
[----:B------:R-:W-:Y:S05]  /*a840*/  BRA `(.L_x_4473) ;  /* 0xffffff7400047947 */ /* 0x000fea000383ffff */
.L_x_4478:
[----:B------:R1:W1:Y:S02]  /*a850*/  SYNCS.PHASECHK.TRANS64.TRYWAIT P1, [R3+URZ+0x38830], R154 ;  /* 0x0388309a030075a7 */ /* 0x000264000802017f */
[----:B-1----:R-:W-:Y:S05]  /*a860*/  @!P1 NANOSLEEP.SYNCS 0x989680 ;  /* 0x009896800000995d */ /* 0x002fea0003900000 */
[----:B------:R-:W1:Y:S02]  /*a870*/  @!P1 SYNCS.PHASECHK.TRANS64 P1, [R3+URZ+0x38830], R154 ;  /* 0x0388309a030095a7 */ /* 0x000e64000802007f */
[----:B-1----:R-:W-:Y:S05]  /*a880*/  @!P1 BRA `(.L_x_4478) ;  /* 0xfffffffc00f09947 */ /* 0x002fea000383ffff */
[----:B------:R-:W-:Y:S05]  /*a890*/  BRA `(.L_x_4477) ;  /* 0xffffff8400907947 */ /* 0x000fea000383ffff */
.L_x_4517:
[----:B-1----:R1:W2:Y:S02]  /*a8a0*/  SYNCS.PHASECHK.TRANS64.TRYWAIT P1, [R12+URZ+0x38820], R3 ;  /* 0x038820030c0075a7 */ /* 0x0022a4000802017f */
[----:B--2---:R-:W-:Y:S05]  /*a8b0*/  @!P1 NANOSLEEP.SYNCS 0x989680 ;  /* 0x009896800000995d */ /* 0x004fea0003900000 */
[----:B------:R-:W2:Y:S02]  /*a8c0*/  @!P1 SYNCS.PHASECHK.TRANS64 P1, [R12+URZ+0x38820], R3 ;  /* 0x038820030c0095a7 */ /* 0x000ea4000802007f */
[----:B--2---:R-:W-:Y:S05]  /*a8d0*/  @!P1 BRA `(.L_x_4517) ;  /* 0xfffffffc00f09947 */ /* 0x004fea000383ffff */
[----:B------:R-:W-:Y:S05]  /*a8e0*/  BRA `(.L_x_4545) ;  /* 0xffffffe000ec7947 */ /* 0x000fea000383ffff */
.L_x_4521:
[----:B-1----:R1:W3:Y:S02]  /*a8f0*/  SYNCS.PHASECHK.TRANS64.TRYWAIT P1, [R12+URZ+0x38840], R21 ;  /* 0x038840150c0075a7 */ /* 0x0022e4000802017f */
[----:B---3--:R-:W-:Y:S05]  /*a900*/  @!P1 NANOSLEEP.SYNCS 0x989680 ;  /* 0x009896800000995d */ /* 0x008fea0003900000 */
[----:B------:R-:W3:Y:S02]  /*a910*/  @!P1 SYNCS.PHASECHK.TRANS64 P1, [R12+URZ+0x38840], R21 ;  /* 0x038840150c0095a7 */ /* 0x000ee4000802007f */
[----:B---3--:R-:W-:Y:S05]  /*a920*/  @!P1 BRA `(.L_x_4521) ;  /* 0xfffffffc00f09947 */ /* 0x008fea000383ffff */
[----:B------:R-:W-:Y:S05]  /*a930*/  BRA `(.L_x_4546) ;  /* 0xffffffe800587947 */ /* 0x000fea000383ffff */
.L_x_4523:
[----:B--2---:R2:W3:Y:S02]  /*a940*/  SYNCS.PHASECHK.TRANS64.TRYWAIT P1, [R12+URZ+0x38828], R21 ;  /* 0x038828150c0075a7 */ /* 0x0044e4000802017f */
[----:B---3--:R-:W-:Y:S05]  /*a950*/  @!P1 NANOSLEEP.SYNCS 0x989680 ;  /* 0x009896800000995d */ /* 0x008fea0003900000 */
[----:B------:R-:W3:Y:S02]  /*a960*/  @!P1 SYNCS.PHASECHK.TRANS64 P1, [R12+URZ+0x38828], R21 ;  /* 0x038828150c0095a7 */ /* 0x000ee4000802007f */
[----:B---3--:R-:W-:Y:S05]  /*a970*/  @!P1 BRA `(.L_x_4523) ;  /* 0xfffffffc00f09947 */ /* 0x008fea000383ffff */
[----:B------:R-:W-:Y:S05]  /*a980*/  BRA `(.L_x_4547) ;  /* 0xffffffe800f07947 */ /* 0x000fea000383ffff */
.L_x_4525:
[----:B---3--:R3:W4:Y:S02]  /*a990*/  SYNCS.PHASECHK.TRANS64.TRYWAIT P1, [R12+URZ+0x38848], R21 ;  /* 0x038848150c0075a7 */ /* 0x008724000802017f */
[----:B----4-:R-:W-:Y:S05]  /*a9a0*/  @!P1 NANOSLEEP.SYNCS 0x989680 ;  /* 0x009896800000995d */ /* 0x010fea0003900000 */
[----:B------:R-:W4:Y:S02]  /*a9b0*/  @!P1 SYNCS.PHASECHK.TRANS64 P1, [R12+URZ+0x38848], R21 ;  /* 0x038848150c0095a7 */ /* 0x000f24000802007f */
[----:B----4-:R-:W-:Y:S05]  /*a9c0*/  @!P1 BRA `(.L_x_4525) ;  /* 0xfffffffc00f09947 */ /* 0x010fea000383ffff */
[----:B------:R-:W-:Y:S05]  /*a9d0*/  BRA `(.L_x_4548) ;  /* 0xffffffec00687947 */ /* 0x000fea000383ffff */
.L_x_4527:
[----:B------:R-:W-:-:S07]  /*a9e0*/  SHF.L.U32 R5, R10, 0x1f, RZ ;  /* 0x0000001f0a057819 */ /* 0x000fce00000006ff */
.L_x_4549:
[----:B-1----:R1:W2:Y:S02]  /*a9f0*/  SYNCS.PHASECHK.TRANS64.TRYWAIT P1, [R12+URZ+0x38820], R5 ;  /* 0x038820050c0075a7 */ /* 0x0022a4000802017f */
[----:B--2---:R-:W-:Y:S05]  /*aa00*/  @!P1 NANOSLEEP.SYNCS 0x989680 ;  /* 0x009896800000995d */ /* 0x004fea0003900000 */
[----:B------:R-:W2:Y:S02]  /*aa10*/  @!P1 SYNCS.PHASECHK.TRANS64 P1, [R12+URZ+0x38820], R5 ;  /* 0x038820050c0095a7 */ /* 0x000ea4000802007f */
[----:B--2---:R-:W-:Y:S05]  /*aa20*/  @!P1 BRA `(.L_x_4549) ;  /* 0xfffffffc00f09947 */ /* 0x004fea000383ffff */
[----:B------:R-:W-:Y:S05]  /*aa30*/  BRA `(.L_x_4550) ;  /* 0xffffffec00f07947 */ /* 0x000fea000383ffff */
.L_x_4530:
[----:B-1----:R1:W2:Y:S02]  /*aa40*/  SYNCS.PHASECHK.TRANS64.TRYWAIT P1, [R12+URZ+0x38840], R13 ;  /* 0x0388400d0c0075a7 */ /* 0x0022a4000802017f */
[----:B--2---:R-:W-:Y:S05]  /*aa50*/  @!P1 NANOSLEEP.SYNCS 0x989680 ;  /* 0x009896800000995d */ /* 0x004fea0003900000 */
[----:B------:R-:W2:Y:S02]  /*aa60*/  @!P1 SYNCS.PHASECHK.TRANS64 P1, [R12+URZ+0x38840], R13 ;  /* 0x0388400d0c0095a7 */ /* 0x000ea4000802007f */
[----:B--2---:R-:W-:Y:S05]  /*aa70*/  @!P1 BRA `(.L_x_4530) ;  /* 0xfffffffc00f09947 */ /* 0x004fea000383ffff */
[----:B------:R-:W-:Y:S05]  /*aa80*/  BRA `(.L_x_4551) ;  /* 0xfffffff000807947 */ /* 0x000fea000383ffff */
.L_x_4532:
[----:B--2---:R2:W3:Y:S02]  /*aa90*/  SYNCS.PHASECHK.TRANS64.TRYWAIT P1, [R12+URZ+0x38828], R13 ;  /* 0x0388280d0c0075a7 */ /* 0x0044e4000802017f */
[----:B---3--:R-:W-:Y:S05]  /*aaa0*/  @!P1 NANOSLEEP.SYNCS 0x989680 ;  /* 0x009896800000995d */ /* 0x008fea0003900000 */
[----:B------:R-:W3:Y:S02]  /*aab0*/  @!P1 SYNCS.PHASECHK.TRANS64 P1, [R12+URZ+0x38828], R13 ;  /* 0x0388280d0c0095a7 */ /* 0x000ee4000802007f */
[----:B---3--:R-:W-:Y:S05]  /*aac0*/  @!P1 BRA `(.L_x_4532) ;  /* 0xfffffffc00f09947 */ /* 0x008fea000383ffff */
[----:B------:R-:W-:Y:S05]  /*aad0*/  BRA `(.L_x_4552) ;  /* 0xfffffff4000c7947 */ /* 0x000fea000383ffff */
.L_x_4534:
[----:B---3--:R3:W4:Y:S02]  /*aae0*/  SYNCS.PHASECHK.TRANS64.TRYWAIT P0, [R4+URZ+0x38840], R3 ;  /* 0x03884003040075a7 */ /* 0x008724000800017f */
[----:B----4-:R-:W-:Y:S05]  /*aaf0*/  @!P0 NANOSLEEP.SYNCS 0x989680 ;  /* 0x009896800000895d */ /* 0x010fea0003900000 */
[----:B------:R-:W4:Y:S02]  /*ab00*/  @!P0 SYNCS.PHASECHK.TRANS64 P0, [R4+URZ+0x38840], R3 ;  /* 0x03884003040085a7 */ /* 0x000f24000800007f */
[----:B----4-:R-:W-:Y:S05]  /*ab10*/  @!P0 BRA `(.L_x_4534) ;  /* 0xfffffffc00f08947 */ /* 0x010fea000383ffff */
[----:B------:R-:W-:Y:S05]  /*ab20*/  BRA `(.L_x_4553) ;  /* 0xfffffff400987947 */ /* 0x000fea000383ffff */
.L_x_4536:
[----:B------:R-:W-:Y:S01]  /*ab30*/  BSSY B0, `(.L_x_4554) ;  /* 0x0000006000007945 */ /* 0x000fe20003800000 */
[----:B------:R-:W-:-:S07]  /*ab40*/  IMAD.MOV.U32 R15, RZ, RZ, -0x1 ;  /* 0xffffffffff0f7424 */ /* 0x000fce00078e00ff */
[----:B--2-4-:R-:W-:Y:S05]  /*ab50*/  WARPSYNC.COLLECTIVE R15, `(.L_x_4555) ;  /* 0x000000000f0c7348 */ /* 0x014fea0003c00000 */
[----:B------:R-:W-:Y:S02]  /*ab60*/  ELECT P6, UR62, PT ;  /* 0x00000000003e782f */ /* 0x000fe400038c0000 */
[----:B------:R-:W-:Y:S01]  /*ab70*/  MOV R14, UR62 ;  /* 0x0000003e000e7c02 */ /* 0x000fe20008000f00 */
[----:B--2-4-:R-:W-:Y:S10]  /*ab80*/  ENDCOLLECTIVE ;  /* 0x000000000000791b */ /* 0x014ff40003800000 */
.L_x_4555:
[----:B------:R-:W-:Y:S05]  /*ab90*/  BSYNC B0 ;  /* 0x0000000000007941 */ /* 0x000fea0003800000 */
.L_x_4554:
[----:B------:R-:W-:Y:S01]  /*aba0*/  PLOP3.LUT P0, PT, P6, PT, PT, 0x80, 0x0 ;  /* 0x000000000000781c */ /* 0x000fe2000370f070 */
[----:B------:R-:W-:-:S12]  /*abb0*/  BRA `(.L_x_4556) ;  /* 0xfffffff800447947 */ /* 0x000fd8000383ffff */
.L_x_4538:
[----:B-1----:R1:W3:Y:S02]  /*abc0*/  SYNCS.PHASECHK.TRANS64.TRYWAIT P1, [R7+URZ], R4 ;  /* 0x00000004070075a7 */ /* 0x0022e4000802017f */
[----:B---3--:R-:W-:Y:S05]  /*abd0*/  @!P1 NANOSLEEP.SYNCS 0x989680 ;  /* 0x009896800000995d */ /* 0x008fea0003900000 */
[----:B------:R-:W3:Y:S02]  /*abe0*/  @!P1 SYNCS.PHASECHK.TRANS64 P1, [R7+URZ], R4 ;  /* 0x00000004070095a7 */ /* 0x000ee4000802007f */
[----:B---3--:R-:W-:Y:S05]  /*abf0*/  @!P1 BRA `(.L_x_4538) ;  /* 0xfffffffc00f09947 */ /* 0x008fea000383ffff */
[----:B------:R-:W-:Y:S05]  /*ac00*/  BRA `(.L_x_4557) ;  /* 0xfffffff800847947 */ /* 0x000fea000383ffff */
.L_x_4539:
[----:B---3--:R3:W4:Y:S02]  /*ac10*/  SYNCS.PHASECHK.TRANS64.TRYWAIT P1, [R11+URZ], R2 ;  /* 0x000000020b0075a7 */ /* 0x008724000802017f */
[----:B----4-:R-:W-:Y:S05]  /*ac20*/  @!P1 NANOSLEEP.SYNCS 0x989680 ;  /* 0x009896800000995d */ /* 0x010fea0003900000 */
[----:B------:R-:W4:Y:S02]  /*ac30*/  @!P1 SYNCS.PHASECHK.TRANS64 P1, [R11+URZ], R2 ;  /* 0x000000020b0095a7 */ /* 0x000f24000802007f */
[----:B----4-:R-:W-:Y:S05]  /*ac40*/  @!P1 BRA `(.L_x_4539) ;  /* 0xfffffffc00f09947 */ /* 0x010fea000383ffff */
[----:B------:R-:W-:Y:S05]  /*ac50*/  BRA `(.L_x_4558) ;  /* 0xfffffff800787947 */ /* 0x000fea000383ffff */
.L_x_4541:
[----:B----4-:R4:W1:Y:S02]  /*ac60*/  SYNCS.PHASECHK.TRANS64.TRYWAIT P0, [R9+URZ], R4 ;  /* 0x00000004090075a7 */ /* 0x010864000800017f */
[----:B-1----:R-:W-:Y:S05]  /*ac70*/  @!P0 NANOSLEEP.SYNCS 0x989680 ;  /* 0x009896800000895d */ /* 0x002fea0003900000 */
[----:B------:R-:W1:Y:S02]  /*ac80*/  @!P0 SYNCS.PHASECHK.TRANS64 P0, [R9+URZ], R4 ;  /* 0x00000004090085a7 */ /* 0x000e64000800007f */
[----:B-1----:R-:W-:Y:S05]  /*ac90*/  @!P0 BRA `(.L_x_4541) ;  /* 0xfffffffc00f08947 */ /* 0x002fea000383ffff */
[----:B------:R-:W-:Y:S05]  /*aca0*/  BRA `(.L_x_4559) ;  /* 0xfffffff8007c7947 */ /* 0x000fea000383ffff */
.L_x_4560:
        /* <DEDUP_REMOVED lines=13> */
.L_x_7321:


//--------------------- .text._ZN7cutlass13device_kernelIN5flash32FlashAttnBwdPostprocessConvertdQIN4cute5tupleIJNS3_1CILi80EEENS5_ILi128EEEEEENS_10bfloat16_tEfNS_4arch4Sm90ELi256ENS3_8TiledMMAINS3_8MMA_AtomIJNS3_4SM904GMMA27MMA_64x16x16_F32BF16BF16_SSILNSF_5MajorE1ELSH_0ELNSF_7ScaleInE1ELSI_1EEEEEENS3_6LayoutINS4_IJNS5_ILi2EEENS5_ILi1EEESN_EEENS4_IJSN_NS5_ILi0EEESP_EEEEENS4_IJNS3_10UnderscoreESS_SS_EEEEELb1EEEEEvNT_6ParamsE --------------------------
	.section	.text._ZN7cutlass13device_kernelIN5flash32FlashAttnBwdPostprocessConvertdQIN4cute5tupleIJNS3_1CILi80EEENS5_ILi128EEEEEENS_10bfloat16_tEfNS_4arch4Sm90ELi256ENS3_8TiledMMAINS3_8MMA_AtomIJNS3_4SM904GMMA27MMA_64x16x16_F32BF16BF16_SSILNSF_5MajorE1ELSH_0ELNSF_7ScaleInE1ELSI_1EEEEEENS3_6LayoutINS4_IJNS5_ILi2EEENS5_ILi1EEESN_EEENS4_IJSN_NS5_ILi0EEESP_EEEEENS4_IJNS3_10UnderscoreESS_SS_EEEEELb1EEEEEvNT_6ParamsE,"ax",@progbits
	.align	128
.text._ZN7cutlass13device_kernelIN5flash32FlashAttnBwdPostprocessConvertdQIN4cute5tupleIJNS3_1CILi80EEENS5_ILi128EEEEEENS_10bfloat16_tEfNS_4arch4Sm90ELi256ENS3_8TiledMMAINS3_8MMA_AtomIJNS3_4SM904GMMA27MMA_64x16x16_F32BF16BF16_SSILNSF_5MajorE1ELSH_0ELNSF_7ScaleInE1ELSI_1EEEEEENS3_6LayoutINS4_IJNS5_ILi2EEENS5_ILi1EEESN_EEENS4_IJSN_NS5_ILi0EEESP_EEEEENS4_IJNS3_10UnderscoreESS_SS_EEEEELb1EEEEEvNT_6ParamsE:
        .type           _ZN7cutlass13device_kernelIN5flash32FlashAttnBwdPostprocessConvertdQIN4cute5tupleIJNS3_1CILi80EEENS5_ILi128EEEEEENS_10bfloat16_tEfNS_4arch4Sm90ELi256ENS3_8TiledMMAINS3_8MMA_AtomIJNS3_4SM904GMMA27MMA_64x16x16_F32BF16BF16_SSILNSF_5MajorE1ELSH_0ELNSF_7ScaleInE1ELSI_1EEEEEENS3_6LayoutINS4_IJNS5_ILi2EEENS5_ILi1EEESN_EEENS4_IJSN_NS5_ILi0EEESP_EEEEENS4_IJNS3_10UnderscoreESS_SS_EEEEELb1EEEEEvNT_6ParamsE,@function
        .size           _ZN7cutlass13device_kernelIN5flash32FlashAttnBwdPostprocessConvertdQIN4cute5tupleIJNS3_1CILi80EEENS5_ILi128EEEEEENS_10bfloat16_tEfNS_4arch4Sm90ELi256ENS3_8TiledMMAINS3_8MMA_AtomIJNS3_4SM904GMMA27MMA_64x16x16_F32BF16BF16_SSILNSF_5MajorE1ELSH_0ELNSF_7ScaleInE1ELSI_1EEEEEENS3_6LayoutINS4_IJNS5_ILi2EEENS5_ILi1EEESN_EEENS4_IJSN_NS5_ILi0EEESP_EEEEENS4_IJNS3_10UnderscoreESS_SS_EEEEELb1EEEEEvNT_6ParamsE,(.L_x_7322 - _ZN7cutlass13device_kernelIN5flash32FlashAttnBwdPostprocessConvertdQIN4cute5tupleIJNS3_1CILi80EEENS5_ILi128EEEEEENS_10bfloat16_tEfNS_4arch4Sm90ELi256ENS3_8TiledMMAINS3_8MMA_AtomIJNS3_4SM904GMMA27MMA_64x16x16_F32BF16BF16_SSILNSF_5MajorE1ELSH_0ELNSF_7ScaleInE1ELSI_1EEEEEENS3_6LayoutINS4_IJNS5_ILi2EEENS5_ILi1EEESN_EEENS4_IJSN_NS5_ILi0EEESP_EEEEENS4_IJNS3_10UnderscoreESS_SS_EEEEELb1EEEEEvNT_6ParamsE)
        .other          _ZN7cutlass13device_kernelIN5flash32FlashAttnBwdPostprocessConvertdQIN4cute5tupleIJNS3_1CILi80EEENS5_ILi128EEEEEENS_10bfloat16_tEfNS_4arch4Sm90ELi256ENS3_8TiledMMAINS3_8MMA_AtomIJNS3_4SM904GMMA27MMA_64x16x16_F32BF16BF16_SSILNSF_5MajorE1ELSH_0ELNSF_7ScaleInE1ELSI_1EEEEEENS3_6LayoutINS4_IJNS5_ILi2EEENS5_ILi1EEESN_EEENS4_IJSN_NS5_ILi0EEESP_EEEEENS4_IJNS3_10UnderscoreESS_SS_EEEEELb1EEEEEvNT_6ParamsE,@"STO_CUDA_ENTRY STV_DEFAULT"
_ZN7cutlass13device_kernelIN5flash32FlashAttnBwdPostprocessConvertdQIN4cute5tupleIJNS3_1CILi80EEENS5_ILi128EEEEEENS_10bfloat16_tEfNS_4arch4Sm90ELi256ENS3_8TiledMMAINS3_8MMA_AtomIJNS3_4SM904GMMA27MMA_64x16x16_F32BF16BF16_SSILNSF_5MajorE1ELSH_0ELNSF_7ScaleInE1ELSI_1EEEEEENS3_6LayoutINS4_IJNS5_ILi2EEENS5_ILi1EEESN_EEENS4_IJSN_NS5_ILi0EEESP_EEEEENS4_IJNS3_10UnderscoreESS_SS_EEEEELb1EEEEEvNT_6ParamsE:
[----:B------:R-:W-:Y:S08]  /*0000*/  LDC R1, c[0x0][0x28] ;  /* 0x00000a00ff017b82 */ /* 0x000ff00000000800 */
[----:B------:R-:W0:Y:S01]  /*0010*/  LDC.64 R4, c[0x0][0x278] ;  /* 0x00009e00ff047b82 */ /* 0x000e220000000a00 */
[----:B------:R-:W1:Y:S01]  /*0020*/  S2R R13, SR_CTAID.Z ;  /* 0x00000000000d7919 */ /* 0x000e620000002700 */
[----:B------:R-:W-:-:S06]  /*0030*/  ULDC.64 UR8, c[0x0][0x208] ;  /* 0x0000820000087ab9 */ /* 0x000fcc0000000a00 */
[----:B------:R-:W2:Y:S08]  /*0040*/  LDC.64 R10, c[0x0][0x270] ;  /* 0x00009c00ff0a7b82 */ /* 0x000eb00000000a00 */
[----:B------:R-:W1:Y:S01]  /*0050*/  LDC.64 R2, c[0x0][0x270] ;  /* 0x00009c00ff027b82 */ /* 0x000e620000000a00 */
[----:B0-----:R-:W-:-:S04]  /*0060*/  ISETP.NE.U32.AND P2, PT, R4, RZ, PT ;  /* 0x000000ff0400720c */ /* 0x001fc80003f45070 */
[----:B------:R-:W-:-:S03]  /*0070*/  ISETP.NE.AND.EX P2, PT, R5, RZ, PT, P2 ;  /* 0x000000ff0500720c */ /* 0x000fc60003f45320 */
[----:B------:R-:W0:Y:S01]  /*0080*/  LDC R49, c[0x0][0x240] ;  /* 0x00009000ff317b82 */ /* 0x000e220000000800 */
[----:B--2---:R-:W-:-:S04]  /*0090*/  ISETP.NE.U32.AND P1, PT, R10, RZ, PT ;  /* 0x000000ff0a00720c */ /* 0x004fc80003f25070 */
[----:B------:R-:W-:Y:S01]  /*00a0*/  ISETP.NE.AND.EX P1, PT, R11, RZ, PT, P1 ;  /* 0x000000ff0b00720c */ /* 0x000fe20003f25310 */
[----:B-1----:R-:W-:-:S04]  /*00b0*/  IMAD.WIDE R2, R13, 0x4, R2 ;  /* 0x000000040d027825 */ /* 0x002fc800078e0202 */
[----:B------:R-:W1:Y:S08]  /*00c0*/  @P2 LDC.64 R6, c[0x0][0x278] ;  /* 0x00009e00ff062b82 */ /* 0x000e700000000a00 */
[----:B------:R2:W5:Y:S01]  /*00d0*/  @P1 LDG.E R9, desc[UR8][R2.64] ;  /* 0x0000000802091981 */ /* 0x000562000c1e1900 */
[----:B-1----:R-:W-:-:S05]  /*00e0*/  @P2 IMAD.WIDE R6, R13, 0x4, R6 ;  /* 0x000000040d062825 */ /* 0x002fca00078e0206 */
[----:B0-----:R2:W5:Y:S01]  /*00f0*/  @P2 LDG.E R49, desc[UR8][R6.64] ;  /* 0x0000000806312981 */ /* 0x001562000c1e1900 */
[----:B------:R-:W-:Y:S01]  /*0100*/  ISETP.NE.U32.AND P0, PT, R10, RZ, PT ;  /* 0x000000ff0a00720c */ /* 0x000fe20003f05070 */
[----:B------:R-:W0:Y:S03]  /*0110*/  S2R R4, SR_CTAID.X ;  /* 0x0000000000047919 */ /* 0x000e260000002500 */
[----:B------:R-:W-:Y:S01]  /*0120*/  ISETP.NE.AND.EX P0, PT, R11, RZ, PT, P0 ;  /* 0x000000ff0b00720c */ /* 0x000fe20003f05300 */
[----:B0-----:R-:W-:Y:S01]  /*0130*/  IMAD R0, R4, 0x50, RZ ;  /* 0x0000005004007824 */ /* 0x001fe200078e02ff */
[----:B--2---:R-:W-:Y:S11]  /*0140*/  @P2 BRA `(.L_x_4561) ;  /* 0x0000000000102947 */ /* 0x004ff60003800000 */
[----:B------:R-:W-:Y:S05]  /*0150*/  @!P1 BRA `(.L_x_4561) ;  /* 0x00000000000c9947 */ /* 0x000fea0003800000 */
[----:B------:R-:W2:Y:S04]  /*0160*/  LDG.E R6, desc[UR8][R2.64] ;  /* 0x0000000802067981 */ /* 0x000ea8000c1e1900 */
[----:B-----5:R-:W2:Y:S02]  /*0170*/  LDG.E R49, desc[UR8][R2.64+0x4] ;  /* 0x0000040802317981 */ /* 0x020ea4000c1e1900 */
[----:B--2---:R-:W-:-:S07]  /*0180*/  IMAD.IADD R49, R49, 0x1, -R6 ;  /* 0x0000000131317824 */ /* 0x004fce00078e0a06 */
.L_x_4561:
[----:B-----5:R-:W-:-:S13]  /*0190*/  ISETP.GE.AND P2, PT, R0, R49, PT ;  /* 0x000000310000720c */ /* 0x020fda0003f46270 */
[----:B------:R-:W-:Y:S05]  /*01a0*/  @P0 EXIT P2 ;  /* 0x000000000000094d */ /* 0x000fea0001000000 */
[----:B------:R-:W0:Y:S01]  /*01b0*/  S2R R0, SR_CTAID.Y ;  /* 0x0000000000007919 */ /* 0x000e220000002600 */
[----:B------:R-:W-:Y:S01]  /*01c0*/  @P1 IMAD R2, R13, 0x50, R9 ;  /* 0x000000500d021824 */ /* 0x000fe200078e0209 */
[----:B------:R-:W1:Y:S01]  /*01d0*/  LDC.64 R14, c[0x0][0x228] ;  /* 0x00008a00ff0e7b82 */ /* 0x000e620000000a00 */
[----:B------:R-:W-:Y:S01]  /*01e0*/  IMAD R11, R4, 0x2800, RZ ;  /* 0x00002800040b7824 */ /* 0x000fe200078e02ff */
[----:B------:R-:W2:Y:S01]  /*01f0*/  S2R R5, SR_TID.X ;  /* 0x0000000000057919 */ /* 0x000ea20000002100 */
[----:B------:R-:W-:Y:S01]  /*0200*/  @P1 IMAD.HI R2, R2, 0x66666667, RZ ;  /* 0x6666666702021827 */ /* 0x000fe200078e02ff */
[----:B------:R-:W-:Y:S01]  /*0210*/  SHF.R.S32.HI R45, RZ, 0x1f, R13 ;  /* 0x0000001fff2d7819 */ /* 0x000fe2000001140d */
[----:B------:R-:W-:Y:S01]  /*0220*/  BSSY B0, `(.L_x_4562) ;  /* 0x0000030000007945 */ /* 0x000fe20003800000 */
[----:B------:R-:W3:Y:S02]  /*0230*/  S2R R21, SR_CgaCtaId ;  /* 0x0000000000157919 */ /* 0x000ee40000008800 */
[----:B------:R-:W-:Y:S01]  /*0240*/  @P1 SHF.R.U32.HI R3, RZ, 0x1f, R2 ;  /* 0x0000001fff031819 */ /* 0x000fe20000011602 */
[----:B------:R-:W4:Y:S01]  /*0250*/  LDC.64 R16, c[0x0][0x230] ;  /* 0x00008c00ff107b82 */ /* 0x000f220000000a00 */
[----:B------:R-:W-:-:S02]  /*0260*/  SEL R45, R45, RZ, !P0 ;  /* 0x000000ff2d2d7207 */ /* 0x000fc40004000000 */
[----:B------:R-:W-:-:S05]  /*0270*/  @P1 LEA.HI.SX32 R3, R2, R3, 0x1b ;  /* 0x0000000302031211 */ /* 0x000fca00078fdaff */
[----:B------:R-:W-:Y:S01]  /*0280*/  @P1 IMAD R7, R3, 0x2800, RZ ;  /* 0x0000280003071824 */ /* 0x000fe200078e02ff */
[----:B------:R-:W-:Y:S01]  /*0290*/  CS2R R2, SRZ ;  /* 0x0000000000027805 */ /* 0x000fe2000001ff00 */
[----:B------:R-:W5:Y:S02]  /*02a0*/  LDC.64 R18, c[0x0][0x210] ;  /* 0x00008400ff127b82 */ /* 0x000f640000000a00 */
[--C-:B------:R-:W-:Y:S01]  /*02b0*/  @P1 IMAD.MOV.U32 R2, RZ, RZ, R7.reuse ;  /* 0x000000ffff021224 */ /* 0x100fe200078e0007 */
[----:B------:R-:W-:-:S04]  /*02c0*/  @P1 SHF.R.S32.HI R3, RZ, 0x1f, R7 ;  /* 0x0000001fff031819 */ /* 0x000fc80000011407 */
[C---:B------:R-:W-:Y:S02]  /*02d0*/  IADD3 R2, P2, R11.reuse, R2, RZ ;  /* 0x000000020b027210 */ /* 0x040fe40007f5e0ff */
[----:B0-----:R-:W-:Y:S02]  /*02e0*/  SHF.R.S32.HI R7, RZ, 0x1f, R0 ;  /* 0x0000001fff077819 */ /* 0x001fe40000011400 */
[----:B------:R-:W-:Y:S01]  /*02f0*/  LEA.HI.X.SX32 R3, R11, R3, 0x1, P2 ;  /* 0x000000030b037211 */ /* 0x000fe200010f0eff */
[----:B----4-:R-:W-:Y:S02]  /*0300*/  IMAD R8, R45, R16, RZ ;  /* 0x000000102d087224 */ /* 0x010fe400078e02ff */
[-C--:B-1----:R-:W-:Y:S02]  /*0310*/  IMAD R6, R7, R14.reuse, RZ ;  /* 0x0000000e07067224 */ /* 0x082fe400078e02ff */
[----:B------:R-:W-:-:S04]  /*0320*/  IMAD.WIDE.U32 R2, R0, R14, R2 ;  /* 0x0000000e00027225 */ /* 0x000fc800078e0002 */
[----:B------:R-:W-:Y:S01]  /*0330*/  IMAD R11, R0, R15, R6 ;  /* 0x0000000f000b7224 */ /* 0x000fe200078e0206 */
[----:B------:R-:W-:Y:S02]  /*0340*/  SEL R6, R13, RZ, !P0 ;  /* 0x000000ff0d067207 */ /* 0x000fe40004000000 */
[----:B--2---:R-:W-:Y:S01]  /*0350*/  ISETP.NE.AND P0, PT, R5, RZ, PT ;  /* 0x000000ff0500720c */ /* 0x004fe20003f05270 */
[----:B------:R-:W-:Y:S02]  /*0360*/  IMAD.IADD R3, R3, 0x1, R11 ;  /* 0x0000000103037824 */ /* 0x000fe400078e020b */
[C---:B------:R-:W-:Y:S02]  /*0370*/  IMAD R11, R6.reuse, R17, R8 ;  /* 0x00000011060b7224 */ /* 0x040fe400078e0208 */
[----:B------:R-:W-:-:S04]  /*0380*/  IMAD.WIDE.U32 R2, R6, R16, R2 ;  /* 0x0000001006027225 */ /* 0x000fc800078e0002 */
[----:B------:R-:W-:Y:S01]  /*0390*/  IMAD.IADD R3, R3, 0x1, R11 ;  /* 0x0000000103037824 */ /* 0x000fe200078e020b */
[----:B-----5:R-:W-:-:S04]  /*03a0*/  LEA R18, P2, R2, R18, 0x2 ;  /* 0x0000001202127211 */ /* 0x020fc800078410ff */
[----:B------:R-:W-:Y:S01]  /*03b0*/  LEA.HI.X R3, R2, R19, R3, 0x2, P2 ;  /* 0x0000001302037211 */ /* 0x000fe200010f1403 */
[----:B---3--:R-:W-:Y:S08]  /*03c0*/  @P0 BRA `(.L_x_4563) ;  /* 0x0000000000540947 */ /* 0x008ff00003800000 */
[----:B------:R-:W0:Y:S01]  /*03d0*/  S2UR UR7, SR_CgaCtaId ;  /* 0x00000000000779c3 */ /* 0x000e220000008800 */
[----:B------:R-:W-:Y:S01]  /*03e0*/  UMOV UR6, 0x400 ;  /* 0x0000040000067882 */ /* 0x000fe20000000000 */
[----:B------:R-:W-:Y:S01]  /*03f0*/  UMOV UR4, 0x1 ;  /* 0x0000000100047882 */ /* 0x000fe20000000000 */
[----:B------:R-:W-:Y:S01]  /*0400*/  HFMA2.MMA R2, -RZ, RZ, 0, -0.0078125 ;  /* 0x0000a000ff027435 */ /* 0x000fe200000001ff */
[----:B------:R-:W-:-:S04]  /*0410*/  UIADD3 UR4, -UR4, 0x100000, URZ ;  /* 0x0010000004047890 */ /* 0x000fc8000fffe13f */
[----:B------:R-:W-:Y:S02]  /*0420*/  USHF.L.U32 UR5, UR4, 0xb, URZ ;  /* 0x0000000b04057899 */ /* 0x000fe4000800063f */
[----:B------:R-:W-:Y:S01]  /*0430*/  USHF.L.U32 UR4, UR4, 0x1, URZ ;  /* 0x0000000104047899 */ /* 0x000fe2000800063f */
[----:B------:R-:W-:Y:S01]  /*0440*/  PLOP3.LUT P0, PT, PT, PT, PT, 0x80, 0x0 ;  /* 0x000000000000781c */ /* 0x000fe20003f0f070 */
[----:B------:R-:W-:Y:S01]  /*0450*/  UMOV UR10, 0xa00 ;  /* 0x00000a00000a7882 */ /* 0x000fe20000000000 */
[----:B0-----:R-:W-:-:S04]  /*0460*/  ULEA UR6, UR7, UR6, 0x18 ;  /* 0x0000000607067291 */ /* 0x001fc8000f8ec03f */
[----:B------:R-:W-:Y:S01]  /*0470*/  UIADD3 UR7, UR6, 0xf000, URZ ;  /* 0x0000f00006077890 */ /* 0x000fe2000fffe03f */
[----:B------:R-:W0:Y:S07]  /*0480*/  FENCE.VIEW.ASYNC.S ;  /* 0x00000000000073c6 */ /* 0x000e2e0000000000 */
[----:B0-----:R0:W1:Y:S02]  /*0490*/  SYNCS.EXCH.64 URZ, [UR6+0xf000], UR4 ;  /* 0x00f00004063f75b2 */ /* 0x0010640008000100 */
[----:B0-----:R-:W-:-:S02]  /*04a0*/  R2UR UR4, R18 ;  /* 0x00000000120472ca */ /* 0x001fc400000e0000 */
[----:B------:R-:W-:Y:S01]  /*04b0*/  R2UR UR5, R3 ;  /* 0x00000000030572ca */ /* 0x000fe200000e0000 */
[----:B-1----:R0:W-:-:S14]  /*04c0*/  SYNCS.ARRIVE.TRANS64 RZ, [UR6+0xf000], R2 ;  /* 0x00f00002ffff79a7 */ /* 0x0021dc0008000006 */
.L_x_4564:
[----:B------:R-:W-:Y:S01]  /*04d0*/  @P0 ELECT P2, URZ, PT ;  /* 0x00000000003f082f */ /* 0x000fe20003840000 */
[----:B------:R1:W-:-:S12]  /*04e0*/  UBLKCP.S.G [UR6], [UR4], UR10 ;  /* 0x00000006040073ba */ /* 0x0003d8000800020a */
[----:B------:R-:W-:Y:S02]  /*04f0*/  @P2 PLOP3.LUT P0, PT, P2, PT, PT, 0x8, 0x0 ;  /* 0x000000000000281c */ /* 0x000fe4000170e170 */
[----:B------:R-:W-:-:S11]  /*0500*/  PLOP3.LUT P2, PT, PT, PT, PT, 0x8, 0x0 ;  /* 0x000000000000781c */ /* 0x000fd60003f4e170 */
[----:B-1----:R-:W-:Y:S05]  /*0510*/  @P0 BRA.U.ANY `(.L_x_4564) ;  /* 0xfffffffd00ec0947 */ /* 0x002fea000393ffff */
.L_x_4563:
[----:B------:R-:W-:Y:S05]  /*0520*/  BSYNC B0 ;  /* 0x0000000000007941 */ /* 0x000fea0003800000 */
.L_x_4562:
[----:B------:R-:W-:Y:S01]  /*0530*/  BAR.SYNC.DEFER_BLOCKING 0x0 ;  /* 0x0000000000007b1d */ /* 0x000fe20000010000 */
[----:B0-----:R-:W-:Y:S02]  /*0540*/  MOV R2, 0x400 ;  /* 0x0000040000027802 */ /* 0x001fe40000000f00 */
[----:B------:R-:W-:Y:S02]  /*0550*/  CS2R R60, SRZ ;  /* 0x00000000003c7805 */ /* 0x000fe4000001ff00 */
[----:B------:R-:W-:Y:S01]  /*0560*/  SHF.L.U32 R3, RZ, 0x1f, RZ ;  /* 0x0000001fff037819 */ /* 0x000fe200000006ff */
[--C-:B------:R-:W-:Y:S01]  /*0570*/  @P1 IMAD.MOV.U32 R60, RZ, RZ, R9.reuse ;  /* 0x000000ffff3c1224 */ /* 0x100fe200078e0009 */
[----:B------:R-:W-:Y:S02]  /*0580*/  LEA R2, R21, R2, 0x18 ;  /* 0x0000000215027211 */ /* 0x000fe400078ec0ff */
[----:B------:R-:W-:-:S07]  /*0590*/  @P1 SHF.R.S32.HI R61, RZ, 0x1f, R9 ;  /* 0x0000001fff3d1819 */ /* 0x000fce0000011409 */
.L_x_4565:
[----:B0-----:R0:W1:Y:S02]  /*05a0*/  SYNCS.PHASECHK.TRANS64.TRYWAIT P0, [R2+URZ+0xf000], R3 ;  /* 0x00f00003020075a7 */ /* 0x001064000800017f */
[----:B-1----:R-:W-:Y:S05]  /*05b0*/  @!P0 NANOSLEEP.SYNCS 0x989680 ;  /* 0x009896800000895d */ /* 0x002fea0003900000 */
[----:B------:R-:W1:Y:S02]  /*05c0*/  @!P0 SYNCS.PHASECHK.TRANS64 P0, [R2+URZ+0xf000], R3 ;  /* 0x00f00003020085a7 */ /* 0x000e64000800007f */
[----:B-1----:R-:W-:Y:S05]  /*05d0*/  @!P0 BRA `(.L_x_4565) ;  /* 0xfffffffc00f08947 */ /* 0x002fea000383ffff */
[----:B------:R-:W-:Y:S01]  /*05e0*/  SHF.R.S32.HI R8, RZ, 0x1f, R5 ;  /* 0x0000001fff087819 */ /* 0x000fe20000011405 */
[----:B------:R-:W-:Y:S01]  /*05f0*/  ULDC UR4, c[0x0][0x268] ;  /* 0x00009a0000047ab9 */ /* 0x000fe20000000800 */
[----:B------:R-:W-:Y:S01]  /*0600*/  IMAD R49, R4, -0x50, R49 ;  /* 0xffffffb004317824 */ /* 0x000fe200078e0231 */
[----:B------:R-:W-:Y:S01]  /*0610*/  ULDC.64 UR6, c[0x0][0x258] ;  /* 0x0000960000067ab9 */ /* 0x000fe20000000a00 */
[CC--:B------:R-:W-:Y:S01]  /*0620*/  LEA.HI R12, R8.reuse, R5.reuse, RZ, 0x7 ;  /* 0x00000005080c7211 */ /* 0x0c0fe200078f38ff */
[----:B------:R-:W-:Y:S01]  /*0630*/  BSSY B0, `(.L_x_4566) ;  /* 0x00000a5000007945 */ /* 0x000fe20003800000 */
[----:B------:R-:W-:Y:S02]  /*0640*/  LEA.HI R14, R8, R5, RZ, 0x4 ;  /* 0x00000005080e7211 */ /* 0x000fe400078f20ff */
[----:B------:R-:W-:Y:S02]  /*0650*/  LOP3.LUT R10, R12, 0x3fffff80, RZ, 0xc0, !PT ;  /* 0x3fffff800c0a7812 */ /* 0x000fe400078ec0ff */
[----:B------:R-:W-:-:S02]  /*0660*/  SHF.R.S32.HI R9, RZ, 0x7, R12 ;  /* 0x00000007ff097819 */ /* 0x000fc4000001140c */
[----:B0-----:R-:W-:Y:S01]  /*0670*/  SHF.R.S32.HI R3, RZ, 0x4, R14 ;  /* 0x00000004ff037819 */ /* 0x001fe2000001140e */
[----:B------:R-:W-:Y:S01]  /*0680*/  IMAD.IADD R10, R5, 0x1, -R10 ;  /* 0x00000001050a7824 */ /* 0x000fe200078e0a0a */
[CC--:B------:R-:W-:Y:S02]  /*0690*/  LEA.HI R20, R8.reuse, R5.reuse, RZ, 0x3 ;  /* 0x0000000508147211 */ /* 0x0c0fe400078f18ff */
[----:B------:R-:W-:Y:S01]  /*06a0*/  LEA.HI R11, R8, R5, RZ, 0x5 ;  /* 0x00000005080b7211 */ /* 0x000fe200078f28ff */
[----:B------:R-:W-:Y:S01]  /*06b0*/  IMAD R9, R9, 0x500, R10 ;  /* 0x0000050009097824 */ /* 0x000fe200078e020a */
[----:B------:R-:W-:Y:S02]  /*06c0*/  LEA.HI R10, R14, R3, RZ, 0x1 ;  /* 0x000000030e0a7211 */ /* 0x000fe400078f08ff */
[----:B------:R-:W-:Y:S01]  /*06d0*/  LEA.HI R15, R8, R5, RZ, 0x6 ;  /* 0x00000005080f7211 */ /* 0x000fe200078f30ff */
[----:B------:R-:W-:Y:S01]  /*06e0*/  IMAD.SHL.U32 R9, R9, 0x4, RZ ;  /* 0x0000000409097824 */ /* 0x000fe200078e00ff */
[----:B------:R-:W-:-:S02]  /*06f0*/  LOP3.LUT R10, R10, 0x1fffffe, RZ, 0xc0, !PT ;  /* 0x01fffffe0a0a7812 */ /* 0x000fc400078ec0ff */
[----:B------:R-:W-:Y:S02]  /*0700*/  LOP3.LUT R8, R20, 0xfffffff8, RZ, 0xc0, !PT ;  /* 0xfffffff814087812 */ /* 0x000fe400078ec0ff */
[----:B------:R-:W-:Y:S01]  /*0710*/  LEA R56, R9, R2, 0x2 ;  /* 0x0000000209387211 */ /* 0x000fe200078e10ff */
[----:B------:R-:W-:Y:S01]  /*0720*/  IMAD.IADD R13, R3, 0x1, -R10 ;  /* 0x00000001030d7824 */ /* 0x000fe200078e0a0a */
[----:B------:R-:W-:Y:S01]  /*0730*/  LOP3.LUT R18, R14, 0xfffffff0, RZ, 0xc0, !PT ;  /* 0xfffffff00e127812 */ /* 0x000fe200078ec0ff */
[C---:B------:R-:W-:Y:S01]  /*0740*/  IMAD.IADD R21, R5.reuse, 0x1, -R8 ;  /* 0x0000000105157824 */ /* 0x040fe200078e0a08 */
[----:B------:R-:W-:Y:S01]  /*0750*/  SHF.R.S32.HI R16, RZ, 0x5, R11 ;  /* 0x00000005ff107819 */ /* 0x000fe2000001140b */
[----:B------:R-:W0:Y:S01]  /*0760*/  LDS.128 R40, [R56] ;  /* 0x0000000038287984 */ /* 0x000e220000000c00 */
[----:B------:R-:W-:Y:S01]  /*0770*/  SHF.R.S32.HI R14, RZ, 0x1f, R14 ;  /* 0x0000001fff0e7819 */ /* 0x000fe2000001140e */
[----:B------:R-:W-:Y:S01]  /*0780*/  IMAD.IADD R25, R5, 0x1, -R18 ;  /* 0x0000000105197824 */ /* 0x000fe200078e0a12 */
[----:B------:R-:W-:Y:S01]  /*0790*/  LOP3.LUT R23, R15, 0x40, RZ, 0xc0, !PT ;  /* 0x000000400f177812 */ /* 0x000fe200078ec0ff */
[----:B------:R-:W-:Y:S01]  /*07a0*/  IMAD R5, R16, 0xa, R13 ;  /* 0x0000000a10057824 */ /* 0x000fe200078e020d */
[----:B------:R-:W-:Y:S01]  /*07b0*/  LEA.HI R16, R14, R3, RZ, 0x2 ;  /* 0x000000030e107211 */ /* 0x000fe200078f10ff */
[----:B------:R-:W1:Y:S01]  /*07c0*/  LDS.128 R36, [R56+0x2000] ;  /* 0x0020000038247984 */ /* 0x000e620000000c00 */
[----:B------:R-:W-:-:S02]  /*07d0*/  SHF.L.U32 R54, R25, 0x3, RZ ;  /* 0x0000000319367819 */ /* 0x000fc400000006ff */
[----:B------:R-:W-:Y:S01]  /*07e0*/  LOP3.LUT R24, R16, 0xffffffc, RZ, 0xc0, !PT ;  /* 0x0ffffffc10187812 */ /* 0x000fe200078ec0ff */
[----:B------:R-:W2:Y:S01]  /*07f0*/  LDS.128 R32, [R56+0x2800] ;  /* 0x0028000038207984 */ /* 0x000ea20000000c00 */
[----:B------:R-:W-:Y:S02]  /*0800*/  SHF.R.S32.HI R22, RZ, 0x1f, R21 ;  /* 0x0000001fff167819 */ /* 0x000fe40000011415 */
[----:B------:R-:W-:Y:S01]  /*0810*/  LOP3.LUT R27, R12, 0xffffff80, RZ, 0xc0, !PT ;  /* 0xffffff800c1b7812 */ /* 0x000fe200078ec0ff */
[----:B------:R-:W-:Y:S01]  /*0820*/  IMAD.IADD R24, R3, 0x1, -R24 ;  /* 0x0000000103187824 */ /* 0x000fe200078e0a18 */
[----:B------:R-:W-:Y:S01]  /*0830*/  SHF.R.U32.HI R29, RZ, 0x3, R23 ;  /* 0x00000003ff1d7819 */ /* 0x000fe20000011617 */
[----:B------:R-:W3:Y:S01]  /*0840*/  LDS.128 R16, [R56+0x1800] ;  /* 0x0018000038107984 */ /* 0x000ee20000000c00 */
[----:B------:R-:W-:Y:S02]  /*0850*/  LOP3.LUT R44, R23, 0x8, R54, 0xf8, !PT ;  /* 0x00000008172c7812 */ /* 0x000fe400078ef836 */
[----:B------:R-:W-:Y:S01]  /*0860*/  LEA.HI R23, R22, R21, RZ, 0x2 ;  /* 0x0000001516177211 */ /* 0x000fe200078f10ff */
[----:B------:R-:W-:Y:S01]  /*0870*/  IMAD R22, R24, 0x10, R27 ;  /* 0x0000001018167824 */ /* 0x000fe200078e021b */
[----:B------:R-:W-:Y:S01]  /*0880*/  LEA.HI R25, R25, R25, RZ, 0x1 ;  /* 0x0000001919197211 */ /* 0x000fe200078f08ff */
[----:B------:R-:W4:Y:S01]  /*0890*/  LDS.128 R8, [R56+0x800] ;  /* 0x0008000038087984 */ /* 0x000f220000000c00 */
[C---:B------:R-:W-:Y:S01]  /*08a0*/  LOP3.LUT R26, R23.reuse, 0x7fffffc, RZ, 0xc0, !PT ;  /* 0x07fffffc171a7812 */ /* 0x040fe200078ec0ff */
[----:B------:R-:W-:Y:S01]  /*08b0*/  IMAD.SHL.U32 R24, R23, 0x10, RZ ;  /* 0x0000001017187824 */ /* 0x000fe200078e00ff */
[----:B------:R-:W-:Y:S01]  /*08c0*/  SHF.R.S32.HI R51, RZ, 0x1, R25 ;  /* 0x00000001ff337819 */ /* 0x000fe20000011419 */
[----:B------:R-:W5:Y:S01]  /*08d0*/  LDS.128 R12, [R56+0x1000] ;  /* 0x00100000380c7984 */ /* 0x000f620000000c00 */
[----:B------:R-:W-:-:S02]  /*08e0*/  LOP3.LUT R44, R44, R29, RZ, 0x3c, !PT ;  /* 0x0000001d2c2c7212 */ /* 0x000fc400078e3cff */
[----:B------:R-:W-:Y:S01]  /*08f0*/  LOP3.LUT R23, R24, 0x40, RZ, 0xc0, !PT ;  /* 0x0000004018177812 */ /* 0x000fe200078ec0ff */
[----:B------:R-:W5:Y:S01]  /*0900*/  LDS.128 R28, [R56+0x3000] ;  /* 0x00300000381c7984 */ /* 0x000f620000000c00 */
[----:B------:R-:W-:Y:S01]  /*0910*/  IADD3 R48, R21, -R26, RZ ;  /* 0x8000001a15307210 */ /* 0x000fe20007ffe0ff */
[----:B------:R-:W-:Y:S01]  /*0920*/  IMAD R51, R51, 0x500, R22 ;  /* 0x0000050033337824 */ /* 0x000fe200078e0216 */
[----:B------:R-:W-:Y:S01]  /*0930*/  LOP3.LUT R46, R23, 0x8, R20, 0xf8, !PT ;  /* 0x00000008172e7812 */ /* 0x000fe200078ef814 */
[----:B------:R-:W5:Y:S01]  /*0940*/  LDS.128 R24, [R56+0x3800] ;  /* 0x0038000038187984 */ /* 0x000f620000000c00 */
[----:B------:R-:W-:Y:S01]  /*0950*/  SHF.R.U32.HI R47, RZ, 0x3, R23 ;  /* 0x00000003ff2f7819 */ /* 0x000fe20000011617 */
[----:B------:R-:W-:Y:S02]  /*0960*/  IMAD R48, R5, 0x8, R48 ;  /* 0x0000000805307824 */ /* 0x000fe400078e0230 */
[----:B------:R-:W5:Y:S01]  /*0970*/  LDS.128 R20, [R56+0x4000] ;  /* 0x0040000038147984 */ /* 0x000f620000000c00 */
[----:B------:R-:W-:Y:S01]  /*0980*/  LOP3.LUT R47, R46, R47, RZ, 0x3c, !PT ;  /* 0x0000002f2e2f7212 */ /* 0x000fe200078e3cff */
[----:B------:R-:W-:-:S02]  /*0990*/  IMAD.IADD R5, R51, 0x1, R44 ;  /* 0x0000000133057824 */ /* 0x000fc400078e022c */
[----:B0-----:R-:W-:Y:S01]  /*09a0*/  FMUL.FTZ R44, R40, UR4 ;  /* 0x00000004282c7c20 */ /* 0x001fe20008410000 */
[----:B------:R-:W-:Y:S01]  /*09b0*/  FMUL.FTZ R51, R41, UR4 ;  /* 0x0000000429337c20 */ /* 0x000fe20008410000 */
[----:B------:R-:W-:Y:S01]  /*09c0*/  FMUL.FTZ R46, R42, UR4 ;  /* 0x000000042a2e7c20 */ /* 0x000fe20008410000 */
[----:B------:R-:W-:Y:S01]  /*09d0*/  FMUL.FTZ R53, R43, UR4 ;  /* 0x000000042b357c20 */ /* 0x000fe20008410000 */
[----:B------:R-:W-:Y:S01]  /*09e0*/  IMAD.U32 R47, R48, 0x10, R47 ;  /* 0x00000010302f7824 */ /* 0x000fe200078e002f */
[----:B------:R-:W0:Y:S01]  /*09f0*/  LDS.128 R40, [R56+0x4800] ;  /* 0x0048000038287984 */ /* 0x000e220000000c00 */
[----:B-1----:R-:W-:Y:S01]  /*0a00*/  FMUL.FTZ R37, R37, UR4 ;  /* 0x0000000425257c20 */ /* 0x002fe20008410000 */
[----:B--2---:R-:W-:Y:S02]  /*0a10*/  FMUL.FTZ R32, R32, UR4 ;  /* 0x0000000420207c20 */ /* 0x004fe40008410000 */
[----:B------:R-:W-:Y:S01]  /*0a20*/  LEA R47, R47, R2, 0x1 ;  /* 0x000000022f2f7211 */ /* 0x000fe200078e08ff */
[----:B---3--:R-:W-:Y:S01]  /*0a30*/  FMUL.FTZ R52, R19, UR4 ;  /* 0x0000000413347c20 */ /* 0x008fe20008410000 */
[----:B------:R-:W-:Y:S01]  /*0a40*/  FMUL.FTZ R19, R38, UR4 ;  /* 0x0000000426137c20 */ /* 0x000fe20008410000 */
[----:B------:R-:W-:Y:S01]  /*0a50*/  FMUL.FTZ R38, R39, UR4 ;  /* 0x0000000427267c20 */ /* 0x000fe20008410000 */
[----:B------:R-:W-:Y:S01]  /*0a60*/  FMUL.FTZ R39, R33, UR4 ;  /* 0x0000000421277c20 */ /* 0x000fe20008410000 */
[----:B------:R-:W-:Y:S01]  /*0a70*/  FMUL.FTZ R33, R34, UR4 ;  /* 0x0000000422217c20 */ /* 0x000fe20008410000 */
[----:B------:R-:W-:Y:S01]  /*0a80*/  FMUL.FTZ R34, R35, UR4 ;  /* 0x0000000423227c20 */ /* 0x000fe20008410000 */
[----:B----4-:R-:W-:Y:S01]  /*0a90*/  FMUL.FTZ R55, R9, UR4 ;  /* 0x0000000409377c20 */ /* 0x010fe20008410000 */
[----:B------:R-:W-:Y:S01]  /*0aa0*/  FMUL.FTZ R8, R8, UR4 ;  /* 0x0000000408087c20 */ /* 0x000fe20008410000 */
[----:B------:R-:W-:Y:S01]  /*0ab0*/  FMUL.FTZ R9, R10, UR4 ;  /* 0x000000040a097c20 */ /* 0x000fe20008410000 */
[----:B------:R-:W-:Y:S01]  /*0ac0*/  FMUL.FTZ R48, R11, UR4 ;  /* 0x000000040b307c20 */ /* 0x000fe20008410000 */
[----:B-----5:R-:W-:Y:S01]  /*0ad0*/  FMUL.FTZ R10, R12, UR4 ;  /* 0x000000040c0a7c20 */ /* 0x020fe20008410000 */
        /* <DEDUP_REMOVED lines=18> */
[----:B------:R-:W-:Y:S01]  /*0c00*/  F2FP.BF16.F32.PACK_AB R14, R55, R8 ;  /* 0x00000008370e723e */ /* 0x000fe200000010ff */
[----:B0-----:R-:W-:Y:S01]  /*0c10*/  FMUL.FTZ R23, R40, UR4 ;  /* 0x0000000428177c20 */ /* 0x001fe20008410000 */
[----:B------:R-:W-:Y:S01]  /*0c20*/  F2FP.BF16.F32.PACK_AB R15, R48, R9 ;  /* 0x00000009300f723e */ /* 0x000fe200000010ff */
[----:B------:R-:W-:Y:S01]  /*0c30*/  FMUL.FTZ R40, R41, UR4 ;  /* 0x0000000429287c20 */ /* 0x000fe20008410000 */
[----:B------:R-:W-:Y:S01]  /*0c40*/  FMUL.FTZ R20, R20, UR4 ;  /* 0x0000000414147c20 */ /* 0x000fe20008410000 */
[----:B------:R-:W-:Y:S01]  /*0c50*/  F2FP.BF16.F32.PACK_AB R8, R57, R10 ;  /* 0x0000000a3908723e */ /* 0x000fe200000010ff */
[----:B------:R-:W-:Y:S01]  /*0c60*/  FMUL.FTZ R36, R42, UR4 ;  /* 0x000000042a247c20 */ /* 0x000fe20008410000 */
[----:B------:R-:W-:Y:S01]  /*0c70*/  F2FP.BF16.F32.PACK_AB R9, R50, R11 ;  /* 0x0000000b3209723e */ /* 0x000fe200000010ff */
[----:B------:R-:W-:Y:S01]  /*0c80*/  FMUL.FTZ R43, R43, UR4 ;  /* 0x000000042b2b7c20 */ /* 0x000fe20008410000 */
[----:B------:R-:W-:Y:S01]  /*0c90*/  F2FP.BF16.F32.PACK_AB R12, R51, R44 ;  /* 0x0000002c330c723e */ /* 0x000fe200000010ff */
[----:B------:R-:W-:Y:S01]  /*0ca0*/  ULDC UR4, c[0x0][0x244] ;  /* 0x0000910000047ab9 */ /* 0x000fe20000000800 */
[----:B------:R-:W-:-:S02]  /*0cb0*/  F2FP.BF16.F32.PACK_AB R13, R53, R46 ;  /* 0x0000002e350d723e */ /* 0x000fc400000010ff */
[----:B------:R-:W-:Y:S02]  /*0cc0*/  F2FP.BF16.F32.PACK_AB R10, R59, R16 ;  /* 0x000000103b0a723e */ /* 0x000fe400000010ff */
[----:B------:R-:W-:Y:S01]  /*0cd0*/  F2FP.BF16.F32.PACK_AB R11, R52, R17 ;  /* 0x00000011340b723e */ /* 0x000fe200000010ff */
[----:B------:R0:W-:Y:S01]  /*0ce0*/  STSM.16.MT88.4 [R47+0xa000], R12 ;  /* 0x00a0000c2f007844 */ /* 0x0001e20000004200 */
[----:B------:R-:W-:Y:S02]  /*0cf0*/  F2FP.BF16.F32.PACK_AB R16, R37, R18 ;  /* 0x000000122510723e */ /* 0x000fe400000010ff */
[----:B------:R-:W-:Y:S01]  /*0d00*/  F2FP.BF16.F32.PACK_AB R17, R38, R19 ;  /* 0x000000132611723e */ /* 0x000fe200000010ff */
[----:B------:R1:W-:Y:S01]  /*0d10*/  STSM.16.MT88.4 [R47+0xa200], R8 ;  /* 0x00a200082f007844 */ /* 0x0003e20000004200 */
[----:B------:R-:W-:Y:S02]  /*0d20*/  F2FP.BF16.F32.PACK_AB R18, R39, R32 ;  /* 0x000000202712723e */ /* 0x000fe400000010ff */
[----:B------:R-:W-:-:S02]  /*0d30*/  F2FP.BF16.F32.PACK_AB R19, R34, R33 ;  /* 0x000000212213723e */ /* 0x000fc400000010ff */
[----:B------:R-:W-:Y:S02]  /*0d40*/  F2FP.BF16.F32.PACK_AB R29, R30, R29 ;  /* 0x0000001d1e1d723e */ /* 0x000fe400000010ff */
[----:B------:R-:W-:Y:S01]  /*0d50*/  F2FP.BF16.F32.PACK_AB R21, R22, R21 ;  /* 0x000000151615723e */ /* 0x000fe200000010ff */
[----:B------:R1:W-:Y:S01]  /*0d60*/  STSM.16.MT88.4 [R47+0xa400], R16 ;  /* 0x00a400102f007844 */ /* 0x0003e20000004200 */
[----:B------:R-:W-:Y:S02]  /*0d70*/  F2FP.BF16.F32.PACK_AB R28, R35, R28 ;  /* 0x0000001c231c723e */ /* 0x000fe400000010ff */
[----:B------:R-:W-:Y:S01]  /*0d80*/  F2FP.BF16.F32.PACK_AB R30, R25, R24 ;  /* 0x00000018191e723e */ /* 0x000fe200000010ff */
[----:B0-----:R-:W-:Y:S01]  /*0d90*/  IMAD R12, R5, 0x2, R2 ;  /* 0x00000002050c7824 */ /* 0x001fe200078e0202 */
[----:B------:R-:W-:Y:S01]  /*0da0*/  F2FP.BF16.F32.PACK_AB R31, R26, R31 ;  /* 0x0000001f1a1f723e */ /* 0x000fe200000010ff */
[----:B------:R-:W-:Y:S01]  /*0db0*/  IMAD R13, R7, UR6, RZ ;  /* 0x00000006070d7c24 */ /* 0x000fe2000f8e02ff */
[----:B------:R-:W-:Y:S01]  /*0dc0*/  F2FP.BF16.F32.PACK_AB R22, R40, R23 ;  /* 0x000000172816723e */ /* 0x000fe200000010ff */
[----:B------:R-:W-:Y:S01]  /*0dd0*/  VIADD R7, R3, 0x10 ;  /* 0x0000001003077836 */ /* 0x000fe20000000000 */
[----:B------:R-:W-:Y:S01]  /*0de0*/  F2FP.BF16.F32.PACK_AB R20, R27, R20 ;  /* 0x000000141b14723e */ /* 0x000fe200000010ff */
[----:B------:R1:W-:Y:S01]  /*0df0*/  STSM.16.MT88.4 [R47+0xa600], R28 ;  /* 0x00a6001c2f007844 */ /* 0x0003e20000004200 */
[----:B------:R-:W-:Y:S01]  /*0e00*/  F2FP.BF16.F32.PACK_AB R23, R43, R36 ;  /* 0x000000242b17723e */ /* 0x000fe200000010ff */
[----:B------:R-:W-:Y:S01]  /*0e10*/  IMAD R13, R0, UR7, R13 ;  /* 0x00000007000d7c24 */ /* 0x000fe2000f8e020d */
[----:B------:R-:W-:-:S02]  /*0e20*/  VIMNMX R24, R49, 0x50, PT ;  /* 0x0000005031187848 */ /* 0x000fc40003fe0100 */
[----:B------:R-:W-:Y:S01]  /*0e30*/  ISETP.GE.AND P0, PT, R54, UR4, PT ;  /* 0x0000000436007c0c */ /* 0x000fe2000bf06270 */
[----:B------:R1:W-:Y:S01]  /*0e40*/  STSM.16.MT88.4 [R47+0xa800], R20 ;  /* 0x00a800142f007844 */ /* 0x0003e20000004200 */
[--C-:B------:R-:W-:Y:S01]  /*0e50*/  SHF.R.S32.HI R55, RZ, 0x1f, R54.reuse ;  /* 0x0000001fff377819 */ /* 0x100fe20000011436 */
[----:B------:R-:W-:Y:S01]  /*0e60*/  ULDC.64 UR4, c[0x0][0x260] ;  /* 0x0000980000047ab9 */ /* 0x000fe20000000a00 */
[----:B------:R-:W-:Y:S01]  /*0e70*/  BAR.SYNC.DEFER_BLOCKING 0x0 ;  /* 0x0000000000007b1d */ /* 0x000fe20000010000 */
[C---:B------:R-:W-:Y:S01]  /*0e80*/  ISETP.GE.OR P4, PT, R3.reuse, R24, P0 ;  /* 0x000000180300720c */ /* 0x040fe20000786670 */
[----:B------:R-:W-:Y:S01]  /*0e90*/  IMAD.WIDE.U32 R54, R0, UR6, R54 ;  /* 0x0000000600367c25 */ /* 0x000fe2000f8e0036 */
[----:B------:R-:W-:Y:S02]  /*0ea0*/  IADD3 R14, P1, R3, R60, RZ ;  /* 0x0000003c030e7210 */ /* 0x000fe40007f3e0ff */
[-C--:B------:R-:W-:Y:S01]  /*0eb0*/  ISETP.GE.OR P3, PT, R7, R24.reuse, P0 ;  /* 0x000000180700720c */ /* 0x080fe20000766670 */
[C---:B------:R-:W-:Y:S01]  /*0ec0*/  VIADD R0, R3.reuse, 0x20 ;  /* 0x0000002003007836 */ /* 0x040fe20000000000 */
[----:B------:R-:W-:Y:S01]  /*0ed0*/  IADD3 R7, R3, 0x30, RZ ;  /* 0x0000003003077810 */ /* 0x000fe20007ffe0ff */
[----:B------:R-:W-:Y:S01]  /*0ee0*/  IMAD R45, R45, UR4, RZ ;  /* 0x000000042d2d7c24 */ /* 0x000fe2000f8e02ff */
[----:B------:R-:W-:Y:S01]  /*0ef0*/  LEA.HI.X.SX32 R15, R3, R61, 0x1, P1 ;  /* 0x0000003d030f7211 */ /* 0x000fe200008f0eff */
[----:B------:R-:W-:Y:S01]  /*0f00*/  IMAD.IADD R55, R55, 0x1, R13 ;  /* 0x0000000137377824 */ /* 0x000fe200078e020d */
[-C--:B------:R-:W-:Y:S01]  /*0f10*/  ISETP.GE.OR P2, PT, R0, R24.reuse, P0 ;  /* 0x000000180000720c */ /* 0x080fe20000746670 */
[----:B------:R-:W-:Y:S01]  /*0f20*/  VIADD R3, R3, 0x40 ;  /* 0x0000004003037836 */ /* 0x000fe20000000000 */
[----:B------:R-:W-:Y:S01]  /*0f30*/  ISETP.GE.OR P1, PT, R7, R24, P0 ;  /* 0x000000180700720c */ /* 0x000fe20000726670 */
[----:B------:R-:W-:-:S02]  /*0f40*/  VIADD R0, R2, 0xa000 ;  /* 0x0000a00002007836 */ /* 0x000fc40000000000 */
[C---:B------:R-:W-:Y:S01]  /*0f50*/  IMAD R45, R6.reuse, UR5, R45 ;  /* 0x00000005062d7c24 */ /* 0x040fe2000f8e022d */
[----:B------:R-:W-:Y:S01]  /*0f60*/  ISETP.GE.OR P0, PT, R3, R24, P0 ;  /* 0x000000180300720c */ /* 0x000fe20000706670 */
[----:B------:R-:W-:Y:S01]  /*0f70*/  IMAD.WIDE.U32 R6, R6, UR4, R54 ;  /* 0x0000000406067c25 */ /* 0x000fe2000f8e0036 */
[----:B------:R-:W-:-:S03]  /*0f80*/  LEA R0, R5, R0, 0x1 ;  /* 0x0000000005007211 */ /* 0x000fc600078e08ff */
[----:B------:R-:W-:Y:S01]  /*0f90*/  IMAD.WIDE R2, R4, 0x50, R14 ;  /* 0x0000005004027825 */ /* 0x000fe200078e020e */
[----:B------:R1:W0:Y:S03]  /*0fa0*/  LDS.128 R8, [R12+0xa800] ;  /* 0x00a800000c087984 */ /* 0x0002260000000c00 */
[----:B------:R-:W-:Y:S01]  /*0fb0*/  IMAD.IADD R5, R7, 0x1, R45 ;  /* 0x0000000107057824 */ /* 0x000fe200078e022d */
[----:B------:R-:W-:Y:S06]  /*0fc0*/  @P4 BRA `(.L_x_4567) ;  /* 0x00000000002c4947 */ /* 0x000fec0003800000 */
[----:B-1----:R-:W1:Y:S01]  /*0fd0*/  LDS.128 R16, [R0] ;  /* 0x0000000000107984 */ /* 0x002e620000000c00 */
        /* <DEDUP_REMOVED lines=9> */
[----:B-1----:R2:W-:Y:S02]  /*1070*/  STG.E.128 desc[UR8][R20.64], R16 ;  /* 0x0000001014007986 */ /* 0x0025e4000c101d08 */
.L_x_4567:
[----:B------:R-:W-:Y:S05]  /*1080*/  BSYNC B0 ;  /* 0x0000000000007941 */ /* 0x000fea0003800000 */
.L_x_4566:
[----:B-12---:R1:W2:Y:S01]  /*1090*/  LDS.128 R16, [R12+0xa200] ;  /* 0x00a200000c107984 */ /* 0x0062a20000000c00 */
[----:B------:R-:W-:Y:S04]  /*10a0*/  BSSY B0, `(.L_x_4568) ;  /* 0x000000f000007945 */ /* 0x000fe80003800000 */
[----:B------:R-:W-:Y:S05]  /*10b0*/  @P3 BRA `(.L_x_4569) ;  /* 0x0000000000343947 */ /* 0x000fea0003800000 */
[----:B------:R-:W-:Y:S01]  /*10c0*/  IADD3 R13, P3, R2, 0x10, RZ ;  /* 0x00000010020d7810 */ /* 0x000fe20007f7e0ff */
[----:B------:R-:W-:Y:S01]  /*10d0*/  ULDC.64 UR4, c[0x0][0x250] ;  /* 0x0000940000047ab9 */ /* 0x000fe20000000a00 */
[----:B------:R-:W-:Y:S02]  /*10e0*/  IMAD.MOV.U32 R14, RZ, RZ, R6 ;  /* 0x000000ffff0e7224 */ /* 0x000fe400078e0006 */
[----:B------:R-:W-:Y:S01]  /*10f0*/  IADD3.X R0, RZ, R3, RZ, P3, !PT ;  /* 0x00000003ff007210 */ /* 0x000fe20001ffe4ff */
[----:B------:R-:W-:-:S04]  /*1100*/  IMAD.MOV.U32 R15, RZ, RZ, R5 ;  /* 0x000000ffff0f7224 */ /* 0x000fc800078e0005 */
        /* <DEDUP_REMOVED lines=8> */
.L_x_4569:
[----:B------:R-:W-:Y:S05]  /*1190*/  BSYNC B0 ;  /* 0x0000000000007941 */ /* 0x000fea0003800000 */
.L_x_4568:
[----:B--23--:R2:W3:Y:S01]  /*11a0*/  LDS.128 R16, [R12+0xa400] ;  /* 0x00a400000c107984 */ /* 0x00c4e20000000c00 */
        /* <DEDUP_REMOVED lines=15> */
.L_x_4571:
[----:B------:R-:W-:Y:S05]  /*12a0*/  BSYNC B0 ;  /* 0x0000000000007941 */ /* 0x000fea0003800000 */
.L_x_4570:
[----:B-12---:R-:W1:Y:S01]  /*12b0*/  LDS.128 R12, [R12+0xa600] ;  /* 0x00a600000c0c7984 */ /* 0x006e620000000c00 */
[----:B------:R-:W-:Y:S04]  /*12c0*/  BSSY B0, `(.L_x_4572) ;  /* 0x000000f000007945 */ /* 0x000fe80003800000 */
[----:B------:R-:W-:Y:S05]  /*12d0*/  @P1 BRA `(.L_x_4573) ;  /* 0x0000000000341947 */ /* 0x000fea0003800000 */
[----:B---34-:R-:W-:Y:S01]  /*12e0*/  IADD3 R19, P1, R2, 0x30, RZ ;  /* 0x0000003002137810 */ /* 0x018fe20007f3e0ff */
        /* <DEDUP_REMOVED lines=8> */
[----:B------:R-:W-:Y:S02]  /*1370*/  LEA R18, P1, R16, UR4, 0x1 ;  /* 0x0000000410127c11 */ /* 0x000fe4000f8208ff */
[----:B------:R-:W-:-:S04]  /*1380*/  IADD3 R17, R17, R19, RZ ;  /* 0x0000001311117210 */ /* 0x000fc80007ffe0ff */
[----:B------:R-:W-:-:S05]  /*1390*/  LEA.HI.X R19, R16, UR5, R17, 0x1, P1 ;  /* 0x0000000510137c11 */ /* 0x000fca00088f0c11 */
[----:B-1----:R2:W-:Y:S02]  /*13a0*/  STG.E.128 desc[UR8][R18.64], R12 ;  /* 0x0000000c12007986 */ /* 0x0025e4000c101d08 */
.L_x_4573:
[----:B------:R-:W-:Y:S05]  /*13b0*/  BSYNC B0 ;  /* 0x0000000000007941 */ /* 0x000fea0003800000 */
.L_x_4572:
[----:B------:R-:W-:Y:S05]  /*13c0*/  @P0 EXIT ;  /* 0x000000000000094d */ /* 0x000fea0003800000 */
[----:B------:R-:W-:Y:S01]  /*13d0*/  IADD3 R7, P0, R2, 0x40, RZ ;  /* 0x0000004002077810 */ /* 0x000fe20007f1e0ff */
[----:B------:R-:W-:-:S04]  /*13e0*/  ULDC.64 UR4, c[0x0][0x250] ;  /* 0x0000940000047ab9 */ /* 0x000fc80000000a00 */
[----:B------:R-:W-:Y:S01]  /*13f0*/  IMAD.X R2, RZ, RZ, R3, P0 ;  /* 0x000000ffff027224 */ /* 0x000fe200000e0603 */
[----:B------:R-:W-:-:S03]  /*1400*/  MOV R3, R5 ;  /* 0x0000000500037202 */ /* 0x000fc60000000f00 */
        /* <DEDUP_REMOVED lines=8> */
[----:B0-----:R-:W-:Y:S01]  /*1490*/  STG.E.128 desc[UR8][R4.64], R8 ;  /* 0x0000000804007986 */ /* 0x001fe2000c101d08 */
[----:B------:R-:W-:Y:S05]  /*14a0*/  EXIT ;  /* 0x000000000000794d */ /* 0x000fea0003800000 */
.L_x_4574:
        /* <DEDUP_REMOVED lines=13> */
.L_x_7322:


//--------------------- .text._ZN7cutlass13device_kernelIN5flash11enable_sm90INS1_16FlashAttnBwdSm90INS1_25CollectiveMainloopBwdSm90ILi2ELi2ELi2EN4cute5tupleIJNS5_1CILi1EEES8_S8_EEENS6_IJNS7_ILi80EEENS7_ILi128EEESB_EEENS_10bfloat16_tEfNS_4arch4Sm90ELb0ELb0ELb0ELb1ELb1ELb1ELb0ELb1ELi2ELi1ELi2ELi1ELb0EEENS1_24CollectiveEpilogueBwdGQAISC_fSF_Li256ELb1ELb1EEENS1_19SingleTileSchedulerILb1ELb0ELb0ELi128EEEEEEEEEvNT_6ParamsE --------------------------
	.section	.text._ZN7cutlass13device_kernelIN5flash11enable_sm90INS1_16FlashAttnBwdSm90INS1_25CollectiveMainloopBwdSm90ILi2ELi2ELi2EN4cute5tupleIJNS5_1CILi1EEES8_S8_EEENS6_IJNS7_ILi80EEENS7_ILi128EEESB_EEENS_10bfloat16_tEfNS_4arch4Sm90ELb0ELb0ELb0ELb1ELb1ELb1ELb0ELb1ELi2ELi1ELi2ELi1ELb0EEENS1_24CollectiveEpilogueBwdGQAISC_fSF_Li256ELb1ELb1EEENS1_19SingleTileSchedulerILb1ELb0ELb0ELi128EEEEEEEEEvNT_6ParamsE,"ax",@progbits
	.align	128
.text._ZN7cutlass13device_kernelIN5flash11enable_sm90INS1_16FlashAttnBwdSm90INS1_25CollectiveMainloopBwdSm90ILi2ELi2ELi2EN4cute5tupleIJNS5_1CILi1EEES8_S8_EEENS6_IJNS7_ILi80EEENS7_ILi128EEESB_EEENS_10bfloat16_tEfNS_4arch4Sm90ELb0ELb0ELb0ELb1ELb1ELb1ELb0ELb1ELi2ELi1ELi2ELi1ELb0EEENS1_24CollectiveEpilogueBwdGQAISC_fSF_Li256ELb1ELb1EEENS1_19SingleTileSchedulerILb1ELb0ELb0ELi128EEEEEEEEEvNT_6ParamsE:
        .type           _ZN7cutlass13device_kernelIN5flash11enable_sm90INS1_16FlashAttnBwdSm90INS1_25CollectiveMainloopBwdSm90ILi2ELi2ELi2EN4cute5tupleIJNS5_1CILi1EEES8_S8_EEENS6_IJNS7_ILi80EEENS7_ILi128EEESB_EEENS_10bfloat16_tEfNS_4arch4Sm90ELb0ELb0ELb0ELb1ELb1ELb1ELb0ELb1ELi2ELi1ELi2ELi1ELb0EEENS1_24CollectiveEpilogueBwdGQAISC_fSF_Li256ELb1ELb1EEENS1_19SingleTileSchedulerILb1ELb0ELb0ELi128EEEEEEEEEvNT_6ParamsE,@function
        .size           _ZN7cutlass13device_kernelIN5flash11enable_sm90INS1_16FlashAttnBwdSm90INS1_25CollectiveMainloopBwdSm90ILi2ELi2ELi2EN4cute5tupleIJNS5_1CILi1EEES8_S8_EEENS6_IJNS7_ILi80EEENS7_ILi128EEESB_EEENS_10bfloat16_tEfNS_4arch4Sm90ELb0ELb0ELb0ELb1ELb1ELb1ELb0ELb1ELi2ELi1ELi2ELi1ELb0EEENS1_24CollectiveEpilogueBwdGQAISC_fSF_Li256ELb1ELb1EEENS1_19SingleTileSchedulerILb1ELb0ELb0ELi128EEEEEEEEEvNT_6ParamsE,(.L_x_7323 - _ZN7cutlass13device_kernelIN5flash11enable_sm90INS1_16FlashAttnBwdSm90INS1_25CollectiveMainloopBwdSm90ILi2ELi2ELi2EN4cute5tupleIJNS5_1CILi1EEES8_S8_EEENS6_IJNS7_ILi80EEENS7_ILi128EEESB_EEENS_10bfloat16_tEfNS_4arch4Sm90ELb0ELb0ELb0ELb1ELb1ELb1ELb0ELb1ELi2ELi1ELi2ELi1ELb0EEENS1_24CollectiveEpilogueBwdGQAISC_fSF_Li256ELb1ELb1EEENS1_19SingleTileSchedulerILb1ELb0ELb0ELi128EEEEEEEEEvNT_6ParamsE)
        .other          _ZN7cutlass13device_kernelIN5flash11enable_sm90INS1_16FlashAttnBwdSm90INS1_25CollectiveMainloopBwdSm90ILi2ELi2ELi2EN4cute5tupleIJNS5_1CILi1EEES8_S8_EEENS6_IJNS7_ILi80EEENS7_ILi128EEESB_EEENS_10bfloat16_tEfNS_4arch4Sm90ELb0ELb0ELb0ELb1ELb1ELb1ELb0ELb1ELi2ELi1ELi2ELi1ELb0EEENS1_24CollectiveEpilogueBwdGQAISC_fSF_Li256ELb1ELb1EEENS1_19SingleTileSchedulerILb1ELb0ELb0ELi128EEEEEEEEEvNT_6ParamsE,@"STO_CUDA_ENTRY STV_DEFAULT"
_ZN7cutlass13device_kernelIN5flash11enable_sm90INS1_16FlashAttnBwdSm90INS1_25CollectiveMainloopBwdSm90ILi2ELi2ELi2EN4cute5tupleIJNS5_1CILi1EEES8_S8_EEENS6_IJNS7_ILi80EEENS7_ILi128EEESB_EEENS_10bfloat16_tEfNS_4arch4Sm90ELb0ELb0ELb0ELb1ELb1ELb1ELb0ELb1ELi2ELi1ELi2ELi1ELb0EEENS1_24CollectiveEpilogueBwdGQAISC_fSF_Li256ELb1ELb1EEENS1_19SingleTileSchedulerILb1ELb0ELb0ELi128EEEEEEEEEvNT_6ParamsE:
        /* <DEDUP_REMOVED lines=23> */
.L_x_4576:
[----:B------:R-:W-:Y:S05]  /*0170*/  BSYNC B0 ;  /* 0x0000000000007941 */ /* 0x000fea0003800000 */
.L_x_4575:
        /* <DEDUP_REMOVED lines=34> */
.L_x_4577:
        /* <DEDUP_REMOVED lines=22> */
.L_x_4578:
        /* <DEDUP_REMOVED lines=9> */
.L_x_4581:
        /* <DEDUP_REMOVED lines=20> */
.L_x_4582:
        /* <DEDUP_REMOVED lines=10> */
.L_x_4584:
[----:B------:R-:W2:Y:S02]  /*0770*/  LDC R0, c[0x0][0x8c4] ;  /* 0x00023100ff007b82 */ /* 0x000ea40000000800 */
.L_x_4583:
        /* <DEDUP_REMOVED lines=17> */
.L_x_4586:
        /* <DEDUP_REMOVED lines=10> */
.L_x_4587:
        /* <DEDUP_REMOVED lines=8> */
.L_x_4588:
        /* <DEDUP_REMOVED lines=9> */
.L_x_4589:
        /* <DEDUP_REMOVED lines=87> */
.L_x_4592:
        /* <DEDUP_REMOVED lines=15> */
.L_x_4591:
        /* <DEDUP_REMOVED lines=23> */
.L_x_4594:
        /* <DEDUP_REMOVED lines=15> */
.L_x_4593:
        /* <DEDUP_REMOVED lines=8> */
.L_x_4699:
        /* <DEDUP_REMOVED lines=48> */
.L_x_4596:
        /* <DEDUP_REMOVED lines=79> */
.L_x_4608:
[----:B------:R-:W2:Y:S02]  /*1b70*/  LDL R3, [R1] ;  /* 0x0000000001037983 */ /* 0x000ea40000100800 */
[----:B--2---:R-:W-:-:S13]  /*1b80*/  ISETP.NE.AND P0, PT, R3, 0x3, PT ;  /* 0x000000030300780c */ /* 0x004fda0003f05270 */
[----:B------:R-:W-:Y:S05]  /*1b90*/  @!P0 BRA `(.L_x_4598) ;  /* 0x0000000000048947 */ /* 0x000fea0003800000 */
[----:B------:R-:W-:Y:S01]  /*1ba0*/  BPT.TRAP 0x1 ;  /* 0x000000040000795c */ /* 0x000fe20000300000 */
.L_x_4598:
        /* <DEDUP_REMOVED lines=8> */
.L_x_4599:
[----:B---3--:R-:W-:Y:S05]  /*1c30*/  @P1 BRA `(.L_x_4600) ;  /* 0x0000000000081947 */ /* 0x008fea0003800000 */
[----:B------:R-:W3:Y:S02]  /*1c40*/  SYNCS.PHASECHK.TRANS64.TRYWAIT P1, [R3+URZ+0x38810], R154 ;  /* 0x0388109a030075a7 */ /* 0x000ee4000802017f */
[----:B---3--:R-:W-:Y:S05]  /*1c50*/  @!P1 BRA `(.L_x_4601) ;  /* 0x0000009800149947 */ /* 0x008fea0003800000 */
.L_x_4600:
        /* <DEDUP_REMOVED lines=286> */
.L_x_4602:
[----:B------:R1:W1:Y:S01]  /*2e40*/  SYNCS.PHASECHK.TRANS64.TRYWAIT P1, [R3+URZ+0x38830], R154 ;  /* 0x0388309a030075a7 */ /* 0x000262000802017f */
[----:B------:R-:W-:Y:S05]  /*2e50*/  @!P0 BRA `(.L_x_4603) ;  /* 0x0000000000048947 */ /* 0x000fea0003800000 */
[----:B------:R-:W-:Y:S01]  /*2e60*/  BPT.TRAP 0x1 ;  /* 0x000000040000795c */ /* 0x000fe20000300000 */
.L_x_4603:
[----:B------:R-:W-:-:S05]  /*2e70*/  VIADD R152, R152, 0x24000 ;  /* 0x0002400098987836 */ /* 0x000fca0000000000 */
[----:B------:R-:W-:-:S04]  /*2e80*/  SHF.R.U32.HI R152, RZ, 0x4, R152 ;  /* 0x00000004ff987819 */ /* 0x000fc80000011698 */
[----:B------:R-:W-:-:S04]  /*2e90*/  LOP3.LUT R236, R152, 0x3fff, RZ, 0xc0, !PT ;  /* 0x00003fff98ec7812 */ /* 0x000fc800078ec0ff */
[----:B------:R-:W-:Y:S01]  /*2ea0*/  LOP3.LUT R153, R236, 0x10000, RZ, 0xfc, !PT ;  /* 0x00010000ec997812 */ /* 0x000fe200078efcff */
[----:B-1----:R-:W-:Y:S06]  /*2eb0*/  @P1 BRA `(.L_x_4604) ;  /* 0x0000000000081947 */ /* 0x002fec0003800000 */
[----:B------:R-:W1:Y:S02]  /*2ec0*/  SYNCS.PHASECHK.TRANS64.TRYWAIT P1, [R3+URZ+0x38830], R154 ;  /* 0x0388309a030075a7 */ /* 0x000e64000802017f */
[----:B-1----:R-:W-:Y:S05]  /*2ed0*/  @!P1 BRA `(.L_x_4605) ;  /* 0x0000008400889947 */ /* 0x002fea0003800000 */
.L_x_4604:
        /* <DEDUP_REMOVED lines=832> */
.L_x_4606:
        /* <DEDUP_REMOVED lines=56> */
.L_x_4607:
        /* <DEDUP_REMOVED lines=78> */
.L_x_4590:
[----:B------:R-:W-:Y:S05]  /*6b40*/  @P0 BRA `(.L_x_4585) ;  /* 0x0000004800140947 */ /* 0x000fea0003800000 */
[----:B------:R-:W2:Y:S01]  /*6b50*/  LDL.LU R152, [R1+0x1c] ;  /* 0x00001c0001987983 */ /* 0x000ea20000300800 */
[----:B-1----:R-:W1:Y:S01]  /*6b60*/  LDC.64 R2, c[0x0][0x878] ;  /* 0x00021e00ff027b82 */ /* 0x002e620000000a00 */
[----:B------:R-:W-:Y:S01]  /*6b70*/  ULDC UR4, c[0x0][0x870] ;  /* 0x00021c0000047ab9 */ /* 0x000fe20000000800 */
[----:B------:R-:W-:-:S06]  /*6b80*/  ULDC UR6, c[0x0][0x80c] ;  /* 0x0002030000067ab9 */ /* 0x000fcc0000000800 */
[----:B------:R-:W3:Y:S01]  /*6b90*/  LDC R17, c[0x0][0x850] ;  /* 0x00021400ff117b82 */ /* 0x000ee20000000800 */
[----:B------:R-:W4:Y:S01]  /*6ba0*/  S2R R4, SR_TID.X ;  /* 0x0000000000047919 */ /* 0x000f220000002100 */
[----:B------:R-:W5:Y:S01]  /*6bb0*/  S2R R8, SR_CTAID.Y ;  /* 0x0000000000087919 */ /* 0x000f620000002600 */
[----:B------:R-:W5:Y:S05]  /*6bc0*/  S2R R16, SR_CTAID.X ;  /* 0x0000000000107919 */ /* 0x000f6a0000002500 */
[----:B------:R-:W5:Y:S01]  /*6bd0*/  S2UR UR5, SR_CgaCtaId ;  /* 0x00000000000579c3 */ /* 0x000f620000008800 */
[----:B-1----:R-:W-:-:S07]  /*6be0*/  ISETP.NE.U32.AND P0, PT, R2, RZ, PT ;  /* 0x000000ff0200720c */ /* 0x002fce0003f05070 */
[----:B------:R-:W1:Y:S01]  /*6bf0*/  LDC.64 R14, c[0x0][0x840] ;  /* 0x00021000ff0e7b82 */ /* 0x000e620000000a00 */
[----:B------:R-:W-:-:S07]  /*6c00*/  ISETP.NE.AND.EX P0, PT, R3, RZ, PT, P0 ;  /* 0x000000ff0300720c */ /* 0x000fce0003f05300 */
[----:B------:R-:W1:Y:S08]  /*6c10*/  LDC.64 R12, c[0x0][0x818] ;  /* 0x00020600ff0c7b82 */ /* 0x000e700000000a00 */
[----:B------:R-:W2:Y:S01]  /*6c20*/  @P0 LDC.64 R2, c[0x0][0x878] ;  /* 0x00021e00ff020b82 */ /* 0x000ea20000000a00 */
[----:B---3--:R-:W-:-:S07]  /*6c30*/  ISETP.NE.AND P2, PT, R17, 0x1, PT ;  /* 0x000000011100780c */ /* 0x008fce0003f45270 */
[----:B------:R-:W3:Y:S08]  /*6c40*/  LDC.64 R18, c[0x0][0x820] ;  /* 0x00020800ff127b82 */ /* 0x000ef00000000a00 */
[----:B------:R-:W5:Y:S08]  /*6c50*/  @P2 LDC R5, c[0x0][0x854] ;  /* 0x00021500ff052b82 */ /* 0x000f700000000800 */
[----:B------:R-:W1:Y:S08]  /*6c60*/  @P2 LDC R9, c[0x0][0x858] ;  /* 0x00021600ff092b82 */ /* 0x000e700000000800 */
[----:B------:R-:W3:Y:S08]  /*6c70*/  LDC.64 R20, c[0x0][0x848] ;  /* 0x00021200ff147b82 */ /* 0x000ef00000000a00 */
[----:B------:R-:W3:Y:S01]  /*6c80*/  LDC.64 R22, c[0x0][0x800] ;  /* 0x00020000ff167b82 */ /* 0x000ee20000000a00 */
[----:B--2---:R-:W-:-:S06]  /*6c90*/  @P0 IMAD.WIDE R2, R152, 0x4, R2 ;  /* 0x0000000498020825 */ /* 0x004fcc00078e0202 */
[----:B------:R2:W3:Y:S01]  /*6ca0*/  @P0 LDG.E R2, desc[UR38][R2.64] ;  /* 0x0000002602020981 */ /* 0x0004e2000c1e1900 */
[----:B----4-:R-:W-:Y:S01]  /*6cb0*/  VIADD R11, R4, 0xffffff80 ;  /* 0xffffff80040b7836 */ /* 0x010fe20000000000 */
[----:B------:R-:W-:Y:S01]  /*6cc0*/  BAR.SYNC.DEFER_BLOCKING 0x1, 0x100 ;  /* 0x0044000000007b1d */ /* 0x000fe20000010000 */
[----:B-----5:R-:W-:Y:S01]  /*6cd0*/  @P2 IMAD.HI.U32 R0, R8, R5, RZ ;  /* 0x0000000508002227 */ /* 0x020fe200078e00ff */
[----:B------:R-:W-:Y:S02]  /*6ce0*/  ISETP.NE.AND P1, PT, R4, 0x80, PT ;  /* 0x000000800400780c */ /* 0x000fe40003f25270 */
[----:B------:R-:W-:Y:S01]  /*6cf0*/  SHF.R.S32.HI R4, RZ, 0x1f, R11 ;  /* 0x0000001fff047819 */ /* 0x000fe2000001140b */
[----:B------:R-:W-:Y:S01]  /*6d00*/  IMAD.MOV.U32 R7, RZ, RZ, R8 ;  /* 0x000000ffff077224 */ /* 0x000fe200078e0008 */
[----:B-1----:R-:W-:Y:S01]  /*6d10*/  @P2 SHF.R.U32.HI R7, RZ, R9, R0 ;  /* 0x00000009ff072219 */ /* 0x002fe20000011600 */
[----:B------:R-:W-:Y:S01]  /*6d20*/  IMAD R0, R16, UR4, RZ ;  /* 0x0000000410007c24 */ /* 0x000fe2000f8e02ff */
[----:B--2---:R-:W-:Y:S01]  /*6d30*/  LEA.HI R3, R4, R11, RZ, 0x7 ;  /* 0x0000000b04037211 */ /* 0x004fe200078f38ff */
[----:B------:R-:W-:Y:S01]  /*6d40*/  IMAD R4, R152, UR6, RZ ;  /* 0x0000000698047c24 */ /* 0x000fe2000f8e02ff */
[----:B------:R-:W-:Y:S01]  /*6d50*/  UMOV UR4, 0x400 ;  /* 0x0000040000047882 */ /* 0x000fe20000000000 */
[----:B------:R-:W-:Y:S01]  /*6d60*/  IMAD R5, R0, UR6, RZ ;  /* 0x0000000600057c24 */ /* 0x000fe2000f8e02ff */
[C---:B------:R-:W-:Y:S01]  /*6d70*/  LOP3.LUT R0, R3.reuse, 0xfffff80, RZ, 0xc0, !PT ;  /* 0x0fffff8003007812 */ /* 0x040fe200078ec0ff */
[----:B------:R-:W-:Y:S01]  /*6d80*/  IMAD.SHL.U32 R3, R3, 0x40, RZ ;  /* 0x0000004003037824 */ /* 0x000fe200078e00ff */
[----:B------:R-:W-:Y:S01]  /*6d90*/  SHF.R.S32.HI R6, RZ, 0x1f, R4 ;  /* 0x0000001fff067819 */ /* 0x000fe20000011404 */
[----:B------:R-:W-:Y:S01]  /*6da0*/  ULEA UR4, UR5, UR4, 0x18 ;  /* 0x0000000405047291 */ /* 0x000fe2000f8ec03f */
[----:B------:R-:W-:Y:S01]  /*6db0*/  IADD3 R10, P3, P4, R5, R4, R7 ;  /* 0x00000004050a7210 */ /* 0x000fe20007c7e007 */
[----:B------:R-:W-:Y:S01]  /*6dc0*/  IMAD.IADD R0, R11, 0x1, -R0 ;  /* 0x000000010b007824 */ /* 0x000fe200078e0a00 */
[----:B------:R-:W-:Y:S01]  /*6dd0*/  LOP3.LUT R3, R3, 0x3fffe000, RZ, 0xc0, !PT ;  /* 0x3fffe00003037812 */ /* 0x000fe200078ec0ff */
[----:B------:R-:W-:Y:S01]  /*6de0*/  ULDC.64 UR6, c[0x0][0x868] ;  /* 0x00021a0000067ab9 */ /* 0x000fe20000000a00 */
[----:B------:R-:W-:Y:S01]  /*6df0*/  SHF.R.S32.HI R5, RZ, 0x1f, R5 ;  /* 0x0000001fff057819 */ /* 0x000fe20000011405 */
[----:B------:R-:W-:Y:S01]  /*6e00*/  BSSY B0, `(.L_x_4609) ;  /* 0x0000042000007945 */ /* 0x000fe20003800000 */
[----:B------:R-:W-:Y:S01]  /*6e10*/  SHF.R.S32.HI R9, RZ, 0x1f, R7 ;  /* 0x0000001fff097819 */ /* 0x000fe20000011407 */
[----:B------:R-:W-:Y:S01]  /*6e20*/  IMAD R0, R0, 0x4, R3 ;  /* 0x0000000400007824 */ /* 0x000fe200078e0203 */
[----:B------:R-:W-:-:S02]  /*6e30*/  ISETP.NE.AND P2, PT, R11, RZ, PT ;  /* 0x000000ff0b00720c */ /* 0x000fc40003f45270 */
[----:B------:R-:W-:Y:S01]  /*6e40*/  IADD3.X R11, R5, R6, R9, P3, P4 ;  /* 0x00000006050b7210 */ /* 0x000fe20001fe8409 */
[----:B------:R-:W-:Y:S01]  /*6e50*/  IMAD.SHL.U32 R5, R16, 0x4000, RZ ;  /* 0x0000400010057824 */ /* 0x000fe200078e00ff */
[----:B------:R-:W-:Y:S01]  /*6e60*/  LEA R0, R0, UR4, 0x2 ;  /* 0x0000000400007c11 */ /* 0x000fe2000f8e10ff */
[----:B------:R-:W-:Y:S01]  /*6e70*/  IMAD R6, R9, R14, RZ ;  /* 0x0000000e09067224 */ /* 0x000fe200078e02ff */
[----:B------:R-:W-:-:S03]  /*6e80*/  SHF.L.U64.HI R11, R10, 0x2, R11 ;  /* 0x000000020a0b7819 */ /* 0x000fc6000001020b */
[----:B------:R1:W-:Y:S01]  /*6e90*/  STS.128 [R0], R24 ;  /* 0x0000001800007388 */ /* 0x0003e20000000c00 */
[----:B------:R-:W-:Y:S01]  /*6ea0*/  IMAD R15, R7, R15, R6 ;  /* 0x0000000f070f7224 */ /* 0x000fe200078e0206 */
[----:B------:R-:W-:Y:S02]  /*6eb0*/  SHF.R.S32.HI R6, RZ, 0x1f, R152 ;  /* 0x0000001fff067819 */ /* 0x000fe40000011498 */
[----:B------:R2:W-:Y:S04]  /*6ec0*/  STS.128 [R0+0x800], R28 ;  /* 0x0008001c00007388 */ /* 0x0005e80000000c00 */
[----:B------:R2:W-:Y:S04]  /*6ed0*/  STS.128 [R0+0x1000], R32 ;  /* 0x0010002000007388 */ /* 0x0005e80000000c00 */
[----:B------:R2:W-:Y:S01]  /*6ee0*/  STS.128 [R0+0x1800], R36 ;  /* 0x0018002400007388 */ /* 0x0005e20000000c00 */
[----:B-1----:R-:W1:Y:S03]  /*6ef0*/  LDC.64 R24, c[0x0][0x828] ;  /* 0x00020a00ff187b82 */ /* 0x002e660000000a00 */
        /* <DEDUP_REMOVED lines=12> */
[----:B---3--:R-:W-:-:S05]  /*6fc0*/  @P0 IMAD R2, R152, 0x80, R2 ;  /* 0x0000008098020824 */ /* 0x008fca00078e0202 */
[----:B------:R-:W-:-:S04]  /*6fd0*/  @P0 SHF.R.S32.HI R3, RZ, 0x1f, R2 ;  /* 0x0000001fff030819 */ /* 0x000fc80000011402 */
[----:B------:R-:W-:-:S05]  /*6fe0*/  @P0 LEA.HI R3, R3, R2, RZ, 0x7 ;  /* 0x0000000203030211 */ /* 0x000fca00078f38ff */
[----:B------:R-:W-:-:S05]  /*6ff0*/  @P0 IMAD.SHL.U32 R3, R3, 0x80, RZ ;  /* 0x0000008003030824 */ /* 0x000fca00078e00ff */
[----:B------:R-:W-:-:S04]  /*7000*/  @P0 LOP3.LUT R2, R3, 0xffffc000, RZ, 0xc0, !PT ;  /* 0xffffc00003020812 */ /* 0x000fc800078ec0ff */
[----:B------:R-:W-:Y:S02]  /*7010*/  @P0 SHF.R.S32.HI R3, RZ, 0x1f, R2 ;  /* 0x0000001fff030819 */ /* 0x000fe40000011402 */
[----:B------:R-:W-:-:S06]  /*7020*/  @!P0 CS2R R2, SRZ ;  /* 0x0000000000028805 */ /* 0x000fcc000001ff00 */
[----:B------:R-:W-:Y:S01]  /*7030*/  IADD3 R4, P3, R5, R2, RZ ;  /* 0x0000000205047210 */ /* 0x000fe20007f7e0ff */
[----:B------:R-:W-:-:S03]  /*7040*/  IMAD R2, R9, R12, RZ ;  /* 0x0000000c09027224 */ /* 0x000fc600078e02ff */
[----:B------:R-:W-:Y:S01]  /*7050*/  LEA.HI.X.SX32 R5, R5, R3, 0x1, P3 ;  /* 0x0000000305057211 */ /* 0x000fe200018f0eff */
[C---:B------:R-:W-:Y:S01]  /*7060*/  IMAD R9, R7.reuse, R13, R2 ;  /* 0x0000000d07097224 */ /* 0x040fe200078e0202 */
[----:B------:R-:W-:Y:S01]  /*7070*/  SEL R13, R6, RZ, !P0 ;  /* 0x000000ff060d7207 */ /* 0x000fe20004000000 */
[----:B------:R-:W-:-:S04]  /*7080*/  IMAD.WIDE.U32 R2, R7, R12, R4 ;  /* 0x0000000c07027225 */ /* 0x000fc800078e0004 */
[----:B------:R-:W-:Y:S01]  /*7090*/  IMAD.IADD R3, R3, 0x1, R9 ;  /* 0x0000000103037824 */ /* 0x000fe200078e0209 */
[----:B------:R-:W-:Y:S01]  /*70a0*/  SEL R9, R152, RZ, !P0 ;  /* 0x000000ff98097207 */ /* 0x000fe20004000000 */
[----:B------:R-:W-:-:S04]  /*70b0*/  IMAD.WIDE.U32 R4, R7, R14, R4 ;  /* 0x0000000e07047225 */ /* 0x000fc800078e0004 */
[C---:B------:R-:W-:Y:S02]  /*70c0*/  IMAD R6, R13.reuse, R18, RZ ;  /* 0x000000120d067224 */ /* 0x040fe400078e02ff */
[----:B------:R-:W-:Y:S02]  /*70d0*/  IMAD R12, R13, R20, RZ ;  /* 0x000000140d0c7224 */ /* 0x000fe400078e02ff */
[----:B------:R-:W-:Y:S02]  /*70e0*/  IMAD.SHL.U32 R13, R10, 0x4, RZ ;  /* 0x000000040a0d7824 */ /* 0x000fe400078e00ff */
[----:B------:R-:W-:Y:S02]  /*70f0*/  IMAD.IADD R5, R5, 0x1, R15 ;  /* 0x0000000105057824 */ /* 0x000fe400078e020f */
[----:B------:R-:W-:Y:S01]  /*7100*/  IMAD R15, R9, R19, R6 ;  /* 0x00000013090f7224 */ /* 0x000fe200078e0206 */
[----:B------:R-:W-:Y:S01]  /*7110*/  IADD3 R6, P4, R13, UR6, RZ ;  /* 0x000000060d067c10 */ /* 0x000fe2000ff9e0ff */
[----:B------:R-:W-:-:S04]  /*7120*/  IMAD.WIDE.U32 R2, R9, R18, R2 ;  /* 0x0000001209027225 */ /* 0x000fc800078e0002 */
[----:B------:R-:W-:Y:S01]  /*7130*/  IMAD.WIDE.U32 R4, R9, R20, R4 ;  /* 0x0000001409047225 */ /* 0x000fe200078e0004 */
[----:B------:R-:W-:-:S03]  /*7140*/  LEA R22, P3, R2, R22, 0x2 ;  /* 0x0000001602167211 */ /* 0x000fc600078610ff */
[----:B------:R-:W-:Y:S01]  /*7150*/  IMAD.MOV R10, RZ, RZ, -R7 ;  /* 0x000000ffff0a7224 */ /* 0x000fe200078e0a07 */
[----:B------:R-:W-:Y:S01]  /*7160*/  IADD3.X R7, R11, UR7, RZ, P4, !PT ;  /* 0x000000070b077c10 */ /* 0x000fe2000a7fe4ff */
[----:B------:R-:W-:Y:S01]  /*7170*/  IMAD R9, R9, R21, R12 ;  /* 0x0000001509097224 */ /* 0x000fe200078e020c */
[----:B-1----:R-:W-:Y:S01]  /*7180*/  LEA R24, P0, R4, R24, 0x2 ;  /* 0x0000001804187211 */ /* 0x002fe200078010ff */
[----:B------:R-:W-:Y:S02]  /*7190*/  IMAD R17, R17, R10, R8 ;  /* 0x0000000a11117224 */ /* 0x000fe400078e0208 */
[----:B------:R-:W-:Y:S02]  /*71a0*/  IMAD.IADD R10, R3, 0x1, R15 ;  /* 0x00000001030a7824 */ /* 0x000fe400078e020f */
[----:B------:R-:W-:Y:S01]  /*71b0*/  IMAD.IADD R9, R5, 0x1, R9 ;  /* 0x0000000105097824 */ /* 0x000fe200078e0209 */
[----:B--2---:R-:W-:Y:S07]  /*71c0*/  @P2 BRA `(.L_x_4610) ;  /* 0x0000000000142947 */ /* 0x004fee0003800000 */
.L_x_4611:
[----:B------:R-:W2:Y:S04]  /*71d0*/  LDG.E.STRONG.GPU R8, desc[UR38][R6.64] ;  /* 0x0000002606087981 */ /* 0x000ea8000c1ef900 */
[----:B--2---:R-:W-:Y:S01]  /*71e0*/  CCTL.IVALL ;  /* 0x00000000ff00798f */ /* 0x004fe20002000000 */
[----:B------:R-:W-:Y:S05]  /*71f0*/  YIELD ;  /* 0x0000000000007946 */ /* 0x000fea0003800000 */
[----:B------:R-:W-:-:S13]  /*7200*/  ISETP.NE.AND P2, PT, R8, R17, PT ;  /* 0x000000110800720c */ /* 0x000fda0003f45270 */
[----:B------:R-:W-:Y:S05]  /*7210*/  @P2 BRA `(.L_x_4611) ;  /* 0xfffffffc00ec2947 */ /* 0x000fea000383ffff */
.L_x_4610:
[----:B------:R-:W-:Y:S05]  /*7220*/  BSYNC B0 ;  /* 0x0000000000007941 */ /* 0x000fea0003800000 */
.L_x_4609:
[----:B------:R-:W-:Y:S01]  /*7230*/  UMOV UR5, 0xffffffff ;  /* 0xffffffff00057882 */ /* 0x000fe20000000000 */
[----:B------:R-:W-:Y:S02]  /*7240*/  LEA.HI.X R10, R2, R23, R10, 0x2, P3 ;  /* 0x00000017020a7211 */ /* 0x000fe400018f140a */
[----:B------:R-:W-:Y:S01]  /*7250*/  LEA.HI.X R9, R4, R25, R9, 0x2, P0 ;  /* 0x0000001904097211 */ /* 0x000fe200000f1409 */
[----:B------:R-:W-:Y:S06]  /*7260*/  BRA.DIV UR5, `(.L_x_4612) ;  /* 0x0000004205b87947 */ /* 0x000fec000b800000 */
[----:B------:R-:W-:Y:S01]  /*7270*/  NOP ;  /* 0x0000000000007918 */ /* 0x000fe20000000000 */
.L_x_4702:
        /* <DEDUP_REMOVED lines=16> */
.L_x_4615:
[----:B------:R-:W-:Y:S01]  /*7380*/  @P0 ELECT P2, URZ, PT ;  /* 0x00000000003f082f */ /* 0x000fe20003840000 */
[----:B------:R1:W-:-:S12]  /*7390*/  UBLKRED.G.S.ADD.F32.RN [UR6], [UR4], UR5, desc[UR8] ;  /* 0x00000806040073bb */ /* 0x0003d800080a1405 */
[----:B------:R-:W-:Y:S02]  /*73a0*/  @P2 PLOP3.LUT P0, PT, P2, PT, PT, 0x8, 0x0 ;  /* 0x000000000000281c */ /* 0x000fe4000170e170 */
[----:B------:R-:W-:-:S11]  /*73b0*/  PLOP3.LUT P2, PT, PT, PT, PT, 0x8, 0x0 ;  /* 0x000000000000781c */ /* 0x000fd60003f4e170 */
[----:B-1----:R-:W-:Y:S05]  /*73c0*/  @P0 BRA.U.ANY `(.L_x_4615) ;  /* 0xfffffffd00ec0947 */ /* 0x002fea000393ffff */
[----:B------:R0:W-:Y:S01]  /*73d0*/  UTMACMDFLUSH ;  /* 0x00000000000079b7 */ /* 0x0001e20000000000 */
[----:B------:R-:W-:-:S04]  /*73e0*/  DEPBAR.LE SB0, 0x0 ;  /* 0x000080000000791a */ /* 0x000fc80000000000 */
.L_x_4614:
[----:B------:R-:W-:Y:S05]  /*73f0*/  BSYNC B0 ;  /* 0x0000000000007941 */ /* 0x000fea0003800000 */
.L_x_4613:
        /* <DEDUP_REMOVED lines=14> */
.L_x_4617:
[----:B------:R-:W-:Y:S05]  /*74e0*/  BSYNC B0 ;  /* 0x0000000000007941 */ /* 0x000fea0003800000 */
.L_x_4616:
        /* <DEDUP_REMOVED lines=22> */
.L_x_4620:
[----:B-1----:R-:W2:Y:S04]  /*7650*/  LDG.E.STRONG.GPU R0, desc[UR38][R2.64] ;  /* 0x0000002602007981 */ /* 0x002ea8000c1ef900 */
[----:B--2---:R-:W-:Y:S01]  /*7660*/  CCTL.IVALL ;  /* 0x00000000ff00798f */ /* 0x004fe20002000000 */
[----:B------:R-:W-:Y:S05]  /*7670*/  YIELD ;  /* 0x0000000000007946 */ /* 0x000fea0003800000 */
[----:B------:R-:W-:-:S13]  /*7680*/  ISETP.NE.AND P0, PT, R0, R17, PT ;  /* 0x000000110000720c */ /* 0x000fda0003f05270 */
[----:B------:R-:W-:Y:S05]  /*7690*/  @P0 BRA `(.L_x_4620) ;  /* 0xfffffffc00ec0947 */ /* 0x000fea000383ffff */
.L_x_4619:
[----:B------:R-:W-:Y:S05]  /*76a0*/  BSYNC B0 ;  /* 0x0000000000007941 */ /* 0x000fea0003800000 */
.L_x_4618:
[----:B------:R-:W-:-:S03]  /*76b0*/  UMOV UR5, 0xffffffff ;  /* 0xffffffff00057882 */ /* 0x000fc60000000000 */
[----:B------:R-:W-:Y:S05]  /*76c0*/  BRA.DIV UR5, `(.L_x_4621) ;  /* 0x0000003e05bc7947 */ /* 0x000fea000b800000 */
[----:B------:R-:W-:Y:S01]  /*76d0*/  NOP ;  /* 0x0000000000007918 */ /* 0x000fe20000000000 */
.L_x_4705:
        /* <DEDUP_REMOVED lines=16> */
.L_x_4624:
[----:B------:R-:W-:Y:S01]  /*77e0*/  @P0 ELECT P2, URZ, PT ;  /* 0x00000000003f082f */ /* 0x000fe20003840000 */
[----:B------:R2:W-:-:S12]  /*77f0*/  UBLKRED.G.S.ADD.F32.RN [UR6], [UR4], UR5, desc[UR8] ;  /* 0x00000806040073bb */ /* 0x0005d800080a1405 */
[----:B------:R-:W-:Y:S02]  /*7800*/  @P2 PLOP3.LUT P0, PT, P2, PT, PT, 0x8, 0x0 ;  /* 0x000000000000281c */ /* 0x000fe4000170e170 */
[----:B------:R-:W-:-:S11]  /*7810*/  PLOP3.LUT P2, PT, PT, PT, PT, 0x8, 0x0 ;  /* 0x000000000000781c */ /* 0x000fd60003f4e170 */
[----:B--2---:R-:W-:Y:S05]  /*7820*/  @P0 BRA.U.ANY `(.L_x_4624) ;  /* 0xfffffffd00ec0947 */ /* 0x004fea000393ffff */
[----:B------:R0:W-:Y:S01]  /*7830*/  UTMACMDFLUSH ;  /* 0x00000000000079b7 */ /* 0x0001e20000000000 */
[----:B------:R-:W-:-:S04]  /*7840*/  DEPBAR.LE SB0, 0x0 ;  /* 0x000080000000791a */ /* 0x000fc80000000000 */
.L_x_4623:
[----:B------:R-:W-:Y:S05]  /*7850*/  BSYNC B0 ;  /* 0x0000000000007941 */ /* 0x000fea0003800000 */
.L_x_4622:
        /* <DEDUP_REMOVED lines=14> */
.L_x_4580:
        /* <DEDUP_REMOVED lines=21> */
.L_x_4626:
        /* <DEDUP_REMOVED lines=13> */
.L_x_4628:
[----:B------:R-:W-:-:S05]  /*7b60*/  ULDC UR4, c[0x0][0x8c4] ;  /* 0x0002310000047ab9 */ /* 0x000fca0000000800 */
.L_x_4627:
        /* <DEDUP_REMOVED lines=37> */
.L_x_4629:
        /* <DEDUP_REMOVED lines=59> */
.L_x_4655:
        /* <DEDUP_REMOVED lines=17> */
.L_x_4633:
[----:B------:R-:W2:Y:S04]  /*8280*/  LDG.E.STRONG.GPU R5, desc[UR38][R2.64] ;  /* 0x0000002602057981 */ /* 0x000ea8000c1ef900 */
[----:B--2---:R-:W-:Y:S01]  /*8290*/  CCTL.IVALL ;  /* 0x00000000ff00798f */ /* 0x004fe20002000000 */
[----:B------:R-:W-:Y:S05]  /*82a0*/  YIELD ;  /* 0x0000000000007946 */ /* 0x000fea0003800000 */
[----:B------:R-:W-:-:S13]  /*82b0*/  ISETP.NE.AND P3, PT, R5, UR24, PT ;  /* 0x0000001805007c0c */ /* 0x000fda000bf65270 */
[----:B------:R-:W-:Y:S05]  /*82c0*/  @P3 BRA `(.L_x_4633) ;  /* 0xfffffffc00ec3947 */ /* 0x000fea000383ffff */
.L_x_4632:
[----:B------:R-:W-:Y:S05]  /*82d0*/  BSYNC B0 ;  /* 0x0000000000007941 */ /* 0x000fea0003800000 */
.L_x_4631:
[----:B------:R-:W-:-:S03]  /*82e0*/  UMOV UR22, 0xffffffff ;  /* 0xffffffff00167882 */ /* 0x000fc60000000000 */
[----:B------:R-:W-:Y:S05]  /*82f0*/  BRA.DIV UR22, `(.L_x_4634) ;  /* 0x0000003216cc7947 */ /* 0x000fea000b800000 */
[----:B------:R-:W-:Y:S01]  /*8300*/  NOP ;  /* 0x0000000000007918 */ /* 0x000fe20000000000 */
.L_x_4708:
        /* <DEDUP_REMOVED lines=19> */
.L_x_4636:
[----:B------:R-:W-:Y:S05]  /*8440*/  BSYNC B0 ;  /* 0x0000000000007941 */ /* 0x000fea0003800000 */
.L_x_4635:
        /* <DEDUP_REMOVED lines=13> */
.L_x_4638:
[----:B------:R-:W-:Y:S05]  /*8520*/  BSYNC B0 ;  /* 0x0000000000007941 */ /* 0x000fea0003800000 */
.L_x_4637:
[----:B------:R-:W-:Y:S06]  /*8530*/  BAR.ARV 0xa, 0xa0 ;  /* 0x0282800000007b1d */ /* 0x000fec0000002000 */
[----:B------:R-:W-:Y:S04]  /*8540*/  BSSY B0, `(.L_x_4639) ;  /* 0x0000003000007945 */ /* 0x000fe80003800000 */
[----:B------:R-:W-:Y:S05]  /*8550*/  @!P0 BRA `(.L_x_4640) ;  /* 0x0000000000048947 */ /* 0x000fea0003800000 */
[----:B------:R-:W-:-:S04]  /*8560*/  DEPBAR.LE SB0, 0x0 ;  /* 0x000080000000791a */ /* 0x000fc80000000000 */
.L_x_4640:
[----:B------:R-:W-:Y:S05]  /*8570*/  BSYNC B0 ;  /* 0x0000000000007941 */ /* 0x000fea0003800000 */
.L_x_4639:
        /* <DEDUP_REMOVED lines=19> */
.L_x_4642:
[----:B------:R-:W-:Y:S05]  /*86b0*/  BSYNC B0 ;  /* 0x0000000000007941 */ /* 0x000fea0003800000 */
.L_x_4641:
        /* <DEDUP_REMOVED lines=9> */
.L_x_4645:
[----:B------:R-:W2:Y:S04]  /*8750*/  LDG.E.STRONG.GPU R5, desc[UR38][R2.64] ;  /* 0x0000002602057981 */ /* 0x000ea8000c1ef900 */
[----:B--2---:R-:W-:Y:S01]  /*8760*/  CCTL.IVALL ;  /* 0x00000000ff00798f */ /* 0x004fe20002000000 */
[----:B------:R-:W-:Y:S05]  /*8770*/  YIELD ;  /* 0x0000000000007946 */ /* 0x000fea0003800000 */
[----:B------:R-:W-:-:S13]  /*8780*/  ISETP.NE.AND P3, PT, R5, UR24, PT ;  /* 0x0000001805007c0c */ /* 0x000fda000bf65270 */
[----:B------:R-:W-:Y:S05]  /*8790*/  @P3 BRA `(.L_x_4645) ;  /* 0xfffffffc00ec3947 */ /* 0x000fea000383ffff */
.L_x_4644:
[----:B------:R-:W-:Y:S05]  /*87a0*/  BSYNC B0 ;  /* 0x0000000000007941 */ /* 0x000fea0003800000 */
.L_x_4643:
[----:B------:R-:W-:-:S03]  /*87b0*/  UMOV UR6, 0xffffffff ;  /* 0xffffffff00067882 */ /* 0x000fc60000000000 */
[----:B------:R-:W-:Y:S05]  /*87c0*/  BRA.DIV UR6, `(.L_x_4646) ;  /* 0x0000002e06b47947 */ /* 0x000fea000b800000 */
[----:B------:R-:W-:Y:S01]  /*87d0*/  NOP ;  /* 0x0000000000007918 */ /* 0x000fe20000000000 */
.L_x_4711:
        /* <DEDUP_REMOVED lines=13> */
.L_x_4648:
[----:B------:R-:W-:Y:S05]  /*88b0*/  BSYNC B0 ;  /* 0x0000000000007941 */ /* 0x000fea0003800000 */
.L_x_4647:
        /* <DEDUP_REMOVED lines=13> */
.L_x_4650:
[----:B------:R-:W-:Y:S05]  /*8990*/  BSYNC B0 ;  /* 0x0000000000007941 */ /* 0x000fea0003800000 */
.L_x_4649:
[----:B------:R-:W-:Y:S06]  /*89a0*/  BAR.ARV 0xa, 0xa0 ;  /* 0x0282800000007b1d */ /* 0x000fec0000002000 */
[----:B------:R-:W-:Y:S04]  /*89b0*/  BSSY B0, `(.L_x_4651) ;  /* 0x0000003000007945 */ /* 0x000fe80003800000 */
[----:B------:R-:W-:Y:S05]  /*89c0*/  @!P0 BRA `(.L_x_4652) ;  /* 0x0000000000048947 */ /* 0x000fea0003800000 */
[----:B------:R-:W-:-:S04]  /*89d0*/  DEPBAR.LE SB0, 0x0 ;  /* 0x000080000000791a */ /* 0x000fc80000000000 */
.L_x_4652:
[----:B------:R-:W-:Y:S05]  /*89e0*/  BSYNC B0 ;  /* 0x0000000000007941 */ /* 0x000fea0003800000 */
.L_x_4651:
        /* <DEDUP_REMOVED lines=19> */
.L_x_4654:
[----:B------:R-:W-:Y:S05]  /*8b20*/  BSYNC B0 ;  /* 0x0000000000007941 */ /* 0x000fea0003800000 */
.L_x_4653:
[----:B------:R-:W-:Y:S02]  /*8b30*/  UIADD3 UR4, UR4, 0x2, URZ ;  /* 0x0000000204047890 */ /* 0x000fe4000fffe03f */
[----:B------:R-:W-:Y:S01]  /*8b40*/  UIADD3 UR5, UR5, 0x1, URZ ;  /* 0x0000000105057890 */ /* 0x000fe2000fffe03f */
[----:B------:R-:W-:Y:S11]  /*8b50*/  @P2 BRA `(.L_x_4655) ;  /* 0xfffffff400842947 */ /* 0x000ff6000383ffff */
.L_x_4630:
        /* <DEDUP_REMOVED lines=13> */
.L_x_4658:
[----:B------:R-:W2:Y:S04]  /*8c30*/  LDG.E.STRONG.GPU R0, desc[UR38][R2.64] ;  /* 0x0000002602007981 */ /* 0x000ea8000c1ef900 */
[----:B--2---:R-:W-:Y:S01]  /*8c40*/  CCTL.IVALL ;  /* 0x00000000ff00798f */ /* 0x004fe20002000000 */
[----:B------:R-:W-:Y:S05]  /*8c50*/  YIELD ;  /* 0x0000000000007946 */ /* 0x000fea0003800000 */
[----:B------:R-:W-:-:S13]  /*8c60*/  ISETP.NE.AND P1, PT, R0, UR24, PT ;  /* 0x0000001800007c0c */ /* 0x000fda000bf25270 */
[----:B------:R-:W-:Y:S05]  /*8c70*/  @P1 BRA `(.L_x_4658) ;  /* 0xfffffffc00ec1947 */ /* 0x000fea000383ffff */
.L_x_4657:
[----:B------:R-:W-:Y:S05]  /*8c80*/  BSYNC B0 ;  /* 0x0000000000007941 */ /* 0x000fea0003800000 */
.L_x_4656:
[----:B------:R-:W-:-:S03]  /*8c90*/  UMOV UR5, 0xffffffff ;  /* 0xffffffff00057882 */ /* 0x000fc60000000000 */
[----:B------:R-:W-:Y:S05]  /*8ca0*/  BRA.DIV UR5, `(.L_x_4659) ;  /* 0x0000002a05987947 */ /* 0x000fea000b800000 */
[----:B------:R-:W-:Y:S01]  /*8cb0*/  NOP ;  /* 0x0000000000007918 */ /* 0x000fe20000000000 */
.L_x_4714:
        /* <DEDUP_REMOVED lines=22> */
.L_x_4661:
[----:B------:R-:W-:Y:S05]  /*8e20*/  BSYNC B0 ;  /* 0x0000000000007941 */ /* 0x000fea0003800000 */
.L_x_4660:
        /* <DEDUP_REMOVED lines=20> */
.L_x_4663:
[----:B------:R-:W-:Y:S05]  /*8f70*/  BSYNC B0 ;  /* 0x0000000000007941 */ /* 0x000fea0003800000 */
.L_x_4662:
[----:B------:R-:W-:Y:S06]  /*8f80*/  BAR.ARV 0xa, 0xa0 ;  /* 0x0282800000007b1d */ /* 0x000fec0000002000 */
[----:B------:R-:W-:Y:S04]  /*8f90*/  BSSY B0, `(.L_x_4664) ;  /* 0x0000003000007945 */ /* 0x000fe80003800000 */
[----:B------:R-:W-:Y:S05]  /*8fa0*/  @!P0 BRA `(.L_x_4665) ;  /* 0x0000000000048947 */ /* 0x000fea0003800000 */
[----:B------:R-:W-:-:S04]  /*8fb0*/  DEPBAR.LE SB0, 0x0 ;  /* 0x000080000000791a */ /* 0x000fc80000000000 */
.L_x_4665:
[----:B------:R-:W-:Y:S05]  /*8fc0*/  BSYNC B0 ;  /* 0x0000000000007941 */ /* 0x000fea0003800000 */
.L_x_4664:
        /* <DEDUP_REMOVED lines=19> */
.L_x_4625:
        /* <DEDUP_REMOVED lines=10> */
.L_x_4666:
        /* <DEDUP_REMOVED lines=10> */
.L_x_4668:
[----:B------:R-:W3:Y:S02]  /*9240*/  LDC R5, c[0x0][0x8c4] ;  /* 0x00023100ff057b82 */ /* 0x000ee40000000800 */
.L_x_4667:
        /* <DEDUP_REMOVED lines=46> */
.L_x_4670:
        /* <DEDUP_REMOVED lines=66> */
.L_x_4715:
        /* <DEDUP_REMOVED lines=9> */
.L_x_4673:
        /* <DEDUP_REMOVED lines=84> */
.L_x_4684:
[----:B------:R-:W-:-:S04]  /*9f20*/  SHF.L.U32 R21, R10, 0x1f, RZ ;  /* 0x0000001f0a157819 */ /* 0x000fc800000006ff */
[----:B-1----:R-:W1:Y:S02]  /*9f30*/  SYNCS.PHASECHK.TRANS64.TRYWAIT P1, [R12+URZ+0x38840], R21 ;  /* 0x038840150c0075a7 */ /* 0x002e64000802017f */
[----:B-12--5:R-:W-:Y:S05]  /*9f40*/  @!P1 BRA `(.L_x_4676) ;  /* 0x0000001800209947 */ /* 0x026fea0003800000 */
.L_x_4716:
[----:B------:R-:W-:Y:S05]  /*9f50*/  @P0 BRA `(.L_x_4677) ;  /* 0x0000000000140947 */ /* 0x000fea0003800000 */
[----:B------:R-:W-:Y:S01]  /*9f60*/  ISETP.NE.AND P1, PT, R20, RZ, PT ;  /* 0x000000ff1400720c */ /* 0x000fe20003f25270 */
[----:B------:R-:W-:-:S04]  /*9f70*/  IMAD.MOV.U32 R3, RZ, RZ, 0x5140 ;  /* 0x00005140ff037424 */ /* 0x000fc800078e00ff */
[----:B------:R3:W-:Y:S08]  /*9f80*/  SYNCS.ARRIVE.TRANS64 RZ, [R12+URZ+0x38830], R3 ;  /* 0x038830030cff79a7 */ /* 0x0007f0000800003f */
[----:B------:R-:W-:Y:S05]  /*9f90*/  @!P1 BRA `(.L_x_4677) ;  /* 0x0000000000049947 */ /* 0x000fea0003800000 */
[----:B------:R-:W-:Y:S01]  /*9fa0*/  BPT.TRAP 0x1 ;  /* 0x000000040000795c */ /* 0x000fe20000300000 */
.L_x_4677:
        /* <DEDUP_REMOVED lines=37> */
.L_x_4717:
[----:B------:R-:W-:Y:S05]  /*a200*/  @P0 BRA `(.L_x_4679) ;  /* 0x0000000000140947 */ /* 0x000fea0003800000 */
[----:B------:R-:W-:Y:S01]  /*a210*/  ISETP.NE.AND P1, PT, R20, RZ, PT ;  /* 0x000000ff1400720c */ /* 0x000fe20003f25270 */
[----:B------:R-:W-:-:S04]  /*a220*/  IMAD.MOV.U32 R2, RZ, RZ, 0x5140 ;  /* 0x00005140ff027424 */ /* 0x000fc800078e00ff */
[----:B------:R3:W-:Y:S08]  /*a230*/  SYNCS.ARRIVE.TRANS64 RZ, [R12+URZ+0x38818], R2 ;  /* 0x038818020cff79a7 */ /* 0x0007f0000800003f */
[----:B------:R-:W-:Y:S05]  /*a240*/  @!P1 BRA `(.L_x_4679) ;  /* 0x0000000000049947 */ /* 0x000fea0003800000 */
[----:B------:R-:W-:Y:S01]  /*a250*/  BPT.TRAP 0x1 ;  /* 0x000000040000795c */ /* 0x000fe20000300000 */
.L_x_4679:
        /* <DEDUP_REMOVED lines=29> */
.L_x_4718:
        /* <DEDUP_REMOVED lines=9> */
.L_x_4681:
        /* <DEDUP_REMOVED lines=31> */
.L_x_4720:
[----:B------:R-:W-:Y:S05]  /*a6b0*/  @P0 BRA `(.L_x_4683) ;  /* 0x0000000000140947 */ /* 0x000fea0003800000 */
[----:B------:R-:W-:Y:S01]  /*a6c0*/  ISETP.NE.AND P1, PT, R20, RZ, PT ;  /* 0x000000ff1400720c */ /* 0x000fe20003f25270 */
[----:B-1----:R-:W-:-:S04]  /*a6d0*/  IMAD.MOV.U32 R5, RZ, RZ, 0x5140 ;  /* 0x00005140ff057424 */ /* 0x002fc800078e00ff */
[----:B------:R2:W-:Y:S08]  /*a6e0*/  SYNCS.ARRIVE.TRANS64 RZ, [R12+URZ+0x38810], R5 ;  /* 0x038810050cff79a7 */ /* 0x0005f0000800003f */
[----:B------:R-:W-:Y:S05]  /*a6f0*/  @!P1 BRA `(.L_x_4683) ;  /* 0x0000000000049947 */ /* 0x000fea0003800000 */
[----:B------:R-:W-:Y:S01]  /*a700*/  BPT.TRAP 0x1 ;  /* 0x000000040000795c */ /* 0x000fe20000300000 */
.L_x_4683:
        /* <DEDUP_REMOVED lines=29> */
.L_x_4675:
[----:B--2---:R-:W2:Y:S02]  /*a8e0*/  LDL.LU R4, [R1] ;  /* 0x0000000001047983 */ /* 0x004ea40000300800 */
[----:B--2---:R-:W-:-:S13]  /*a8f0*/  ISETP.NE.AND P1, PT, R4, RZ, PT ;  /* 0x000000ff0400720c */ /* 0x004fda0003f25270 */
[----:B------:R-:W-:Y:S05]  /*a900*/  @!P1 BRA `(.L_x_4674) ;  /* 0x0000000400309947 */ /* 0x000fea0003800000 */
[----:B------:R-:W-:-:S04]  /*a910*/  SHF.L.U32 R13, R10, 0x1f, RZ ;  /* 0x0000001f0a0d7819 */ /* 0x000fc800000006ff */
[----:B------:R-:W1:Y:S02]  /*a920*/  SYNCS.PHASECHK.TRANS64.TRYWAIT P1, [R12+URZ+0x38840], R13 ;  /* 0x0388400d0c0075a7 */ /* 0x000e64000802017f */
[----:B-1----:R-:W-:Y:S05]  /*a930*/  @!P1 BRA `(.L_x_4685) ;  /* 0x0000000c00f89947 */ /* 0x002fea0003800000 */
.L_x_4721:
[----:B------:R-:W-:Y:S05]  /*a940*/  @P0 BRA `(.L_x_4686) ;  /* 0x0000000000140947 */ /* 0x000fea0003800000 */
[----:B------:R-:W-:Y:S01]  /*a950*/  ISETP.NE.AND P1, PT, R20, RZ, PT ;  /* 0x000000ff1400720c */ /* 0x000fe20003f25270 */
[----:B------:R-:W-:-:S04]  /*a960*/  IMAD.MOV.U32 R5, RZ, RZ, 0x5140 ;  /* 0x00005140ff057424 */ /* 0x000fc800078e00ff */
[----:B------:R2:W-:Y:S08]  /*a970*/  SYNCS.ARRIVE.TRANS64 RZ, [R12+URZ+0x38830], R5 ;  /* 0x038830050cff79a7 */ /* 0x0005f0000800003f */
[----:B------:R-:W-:Y:S05]  /*a980*/  @!P1 BRA `(.L_x_4686) ;  /* 0x0000000000049947 */ /* 0x000fea0003800000 */
[----:B------:R-:W-:Y:S01]  /*a990*/  BPT.TRAP 0x1 ;  /* 0x000000040000795c */ /* 0x000fe20000300000 */
.L_x_4686:
        /* <DEDUP_REMOVED lines=34> */
.L_x_4722:
[----:B------:R-:W-:Y:S05]  /*abc0*/  @P0 BRA `(.L_x_4688) ;  /* 0x0000000000140947 */ /* 0x000fea0003800000 */
[----:B------:R-:W-:Y:S01]  /*abd0*/  ISETP.NE.AND P0, PT, R20, RZ, PT ;  /* 0x000000ff1400720c */ /* 0x000fe20003f05270 */
[----:B------:R-:W-:-:S04]  /*abe0*/  IMAD.MOV.U32 R5, RZ, RZ, 0x5140 ;  /* 0x00005140ff057424 */ /* 0x000fc800078e00ff */
[----:B------:R3:W-:Y:S08]  /*abf0*/  SYNCS.ARRIVE.TRANS64 RZ, [R12+URZ+0x38818], R5 ;  /* 0x038818050cff79a7 */ /* 0x0007f0000800003f */
[----:B------:R-:W-:Y:S05]  /*ac00*/  @!P0 BRA `(.L_x_4688) ;  /* 0x0000000000048947 */ /* 0x000fea0003800000 */
[----:B------:R-:W-:Y:S01]  /*ac10*/  BPT.TRAP 0x1 ;  /* 0x000000040000795c */ /* 0x000fe20000300000 */
.L_x_4688:
        /* <DEDUP_REMOVED lines=27> */
.L_x_4674:
[----:B-----5:R-:W-:Y:S01]  /*add0*/  IMAD R4, R0, 0x8, R12 ;  /* 0x0000000800047824 */ /* 0x020fe200078e020c */
[----:B------:R-:W-:Y:S01]  /*ade0*/  SHF.L.U32 R3, R10, 0x1f, RZ ;  /* 0x0000001f0a037819 */ /* 0x000fe200000006ff */
[----:B------:R-:W3:Y:S03]  /*adf0*/  S2R R2, SR_TID.X ;  /* 0x0000000000027919 */ /* 0x000ee60000002100 */
[----:B------:R-:W4:Y:S01]  /*ae00*/  SYNCS.PHASECHK.TRANS64.TRYWAIT P0, [R4+URZ+0x38840], R3 ;  /* 0x03884003040075a7 */ /* 0x000f22000800017f */
[----:B---3--:R-:W-:-:S04]  /*ae10*/  LOP3.LUT R2, R2, 0x7f, RZ, 0xc0, !PT ;  /* 0x0000007f02027812 */ /* 0x008fc800078ec0ff */
[----:B------:R-:W-:Y:S01]  /*ae20*/  ISETP.NE.AND P1, PT, R2, RZ, PT ;  /* 0x000000ff0200720c */ /* 0x000fe20003f25270 */
[----:B----4-:R-:W-:-:S12]  /*ae30*/  @!P0 BRA `(.L_x_4689) ;  /* 0x0000000800e08947 */ /* 0x010fd80003800000 */
.L_x_4723:
[----:B------:R-:W-:Y:S05]  /*ae40*/  @P1 BRA `(.L_x_4690) ;  /* 0x0000000000181947 */ /* 0x000fea0003800000 */
[----:B------:R-:W4:Y:S01]  /*ae50*/  S2R R2, SR_TID.X ;  /* 0x0000000000027919 */ /* 0x000f220000002100 */
[----:B---3--:R-:W-:-:S04]  /*ae60*/  IMAD.MOV.U32 R3, RZ, RZ, 0x5140 ;  /* 0x00005140ff037424 */ /* 0x008fc800078e00ff */
[----:B------:R3:W-:Y:S01]  /*ae70*/  SYNCS.ARRIVE.TRANS64 RZ, [R4+URZ+0x38830], R3 ;  /* 0x0388300304ff79a7 */ /* 0x0007e2000800003f */
[----:B----4-:R-:W-:-:S13]  /*ae80*/  LOP3.LUT P0, RZ, R2, 0x1f, RZ, 0xc0, !PT ;  /* 0x0000001f02ff7812 */ /* 0x010fda000780c0ff */
[----:B---3--:R-:W-:Y:S05]  /*ae90*/  @!P0 BRA `(.L_x_4690) ;  /* 0x0000000000048947 */ /* 0x008fea0003800000 */
[----:B------:R-:W-:Y:S01]  /*aea0*/  BPT.TRAP 0x1 ;  /* 0x000000040000795c */ /* 0x000fe20000300000 */
.L_x_4690:
        /* <DEDUP_REMOVED lines=41> */
.L_x_4671:
[----:B------:R-:W-:Y:S05]  /*b140*/  BSYNC B0 ;  /* 0x0000000000007941 */ /* 0x000fea0003800000 */
.L_x_4669:
[----:B------:R-:W-:-:S03]  /*b150*/  UMOV UR6, 0xffffffff ;  /* 0xffffffff00067882 */ /* 0x000fc60000000000 */
[----:B------:R-:W-:Y:S05]  /*b160*/  BRA.DIV UR6, `(.L_x_4691) ;  /* 0x0000000a06287947 */ /* 0x000fea000b800000 */
[----:B------:R-:W-:-:S13]  /*b170*/  ELECT P0, URZ, PT ;  /* 0x00000000003f782f */ /* 0x000fda0003800000 */
.L_x_4726:
[----:B------:R-:W-:Y:S05]  /*b180*/  @!P0 BRA `(.L_x_4585) ;  /* 0x0000000000848947 */ /* 0x000fea0003800000 */
[----:B------:R-:W3:Y:S02]  /*b190*/  LDL.LU R2, [R1+0x8] ;  /* 0x0000080001027983 */ /* 0x000ee40000300800 */
[----:B---3--:R-:W-:-:S04]  /*b1a0*/  LOP3.LUT R2, R2, 0x2, RZ, 0xfc, !PT ;  /* 0x0000000202027812 */ /* 0x008fc800078efcff */
[----:B------:R-:W-:-:S13]  /*b1b0*/  ISETP.NE.AND P0, PT, R2, 0x3, PT ;  /* 0x000000030200780c */ /* 0x000fda0003f05270 */
[----:B------:R-:W-:Y:S05]  /*b1c0*/  @!P0 BRA `(.L_x_4692) ;  /* 0x0000000000048947 */ /* 0x000fea0003800000 */
[----:B--2---:R-:W-:Y:S01]  /*b1d0*/  BPT.TRAP 0x1 ;  /* 0x000000040000795c */ /* 0x004fe20000300000 */
.L_x_4692:
        /* <DEDUP_REMOVED lines=15> */
.L_x_4727:
[----:B------:R-:W3:Y:S02]  /*b2d0*/  SYNCS.PHASECHK.TRANS64.TRYWAIT P1, [R11+URZ], R2 ;  /* 0x000000020b0075a7 */ /* 0x000ee4000802017f */
[----:B---3--:R-:W-:Y:S05]  /*b2e0*/  @!P1 BRA `(.L_x_4694) ;  /* 0x0000000800009947 */ /* 0x008fea0003800000 */
.L_x_4728:
[----:B------:R-:W-:Y:S05]  /*b2f0*/  @!P0 BRA `(.L_x_4695) ;  /* 0x0000000000048947 */ /* 0x000fea0003800000 */
[----:B--2---:R-:W-:Y:S01]  /*b300*/  BPT.TRAP 0x1 ;  /* 0x000000040000795c */ /* 0x004fe20000300000 */
.L_x_4695:
[----:B------:R-:W-:-:S04]  /*b310*/  VIADD R0, R6, 0x38840 ;  /* 0x0003884006007836 */ /* 0x000fc80000000000 */
[----:B------:R-:W-:-:S04]  /*b320*/  IMAD R9, R9, 0x8, R0 ;  /* 0x0000000809097824 */ /* 0x000fc800078e0200 */
[----:B------:R-:W4:Y:S02]  /*b330*/  SYNCS.PHASECHK.TRANS64.TRYWAIT P0, [R9+URZ], R4 ;  /* 0x00000004090075a7 */ /* 0x000f24000800017f */
[----:B----4-:R-:W-:Y:S05]  /*b340*/  @!P0 BRA `(.L_x_4696) ;  /* 0x0000000400fc8947 */ /* 0x010fea0003800000 */
.L_x_4729:
[----:B------:R-:W-:-:S07]  /*b350*/  IMAD R3, R3, 0x8, R0 ;  /* 0x0000000803037824 */ /* 0x000fce00078e0200 */
.L_x_4697:
[----:B------:R1:W1:Y:S02]  /*b360*/  SYNCS.PHASECHK.TRANS64.TRYWAIT P0, [R3+URZ], R2 ;  /* 0x00000002030075a7 */ /* 0x000264000800017f */
[----:B-1----:R-:W-:Y:S05]  /*b370*/  @!P0 NANOSLEEP.SYNCS 0x989680 ;  /* 0x009896800000895d */ /* 0x002fea0003900000 */
[----:B------:R-:W1:Y:S02]  /*b380*/  @!P0 SYNCS.PHASECHK.TRANS64 P0, [R3+URZ], R2 ;  /* 0x00000002030085a7 */ /* 0x000e64000800007f */
[----:B-1----:R-:W-:Y:S05]  /*b390*/  @!P0 BRA `(.L_x_4697) ;  /* 0xfffffffc00f08947 */ /* 0x002fea000383ffff */
.L_x_4585:
[----:B--2---:R-:W-:Y:S05]  /*b3a0*/  BSYNC B6 ;  /* 0x0000000000067941 */ /* 0x004fea0003800000 */
.L_x_4579:
[----:B------:R-:W-:Y:S05]  /*b3b0*/  EXIT ;  /* 0x000000000000794d */ /* 0x000fea0003800000 */
.L_x_4595:
[----:B------:R-:W-:Y:S02]  /*b3c0*/  IMAD.MOV.U32 R12, RZ, RZ, RZ ;  /* 0x000000ffff0c7224 */ /* 0x000fe400078e00ff */
[----:B------:R-:W-:Y:S02]  /*b3d0*/  IMAD.MOV.U32 R11, RZ, RZ, 0x1f ;  /* 0x0000001fff0b7424 */ /* 0x000fe400078e00ff */
[----:B------:R-:W-:-:S07]  /*b3e0*/  IMAD.MOV.U32 R15, RZ, RZ, -0x1 ;  /* 0xffffffffff0f7424 */ /* 0x000fce00078e00ff */
[----:B------:R-:W-:Y:S05]  /*b3f0*/  WARPSYNC.COLLECTIVE R15, `(.L_x_4698) ;  /* 0x000000000f087348 */ /* 0x000fea0003c00000 */
[----:B------:R1:W2:Y:S02]  /*b400*/  SHFL.IDX P6, R14, R13, R12, R11 ;  /* 0x0000000c0d0e7389 */ /* 0x0002a400000c000b */
[----:B-12---:R-:W-:Y:S01]  /*b410*/  ENDCOLLECTIVE ;  /* 0x000000000000791b */ /* 0x006fe20003800000 */
.L_x_4698:
[----:B------:R-:W-:Y:S05]  /*b420*/  BRA `(.L_x_4699) ;  /* 0xffffff5c00d47947 */ /* 0x000fea000383ffff */
.L_x_4597:
        /* <DEDUP_REMOVED lines=8> */
.L_x_4601:
[----:B---3--:R3:W4:Y:S02]  /*b4b0*/  SYNCS.PHASECHK.TRANS64.TRYWAIT P1, [R3+URZ+0x38810], R154 ;  /* 0x0388109a030075a7 */ /* 0x008724000802017f */
[----:B----4-:R-:W-:Y:S05]  /*b4c0*/  @!P1 NANOSLEEP.SYNCS 0x989680 ;  /* 0x009896800000995d */ /* 0x010fea0003900000 */
[----:B------:R-:W4:Y:S02]  /*b4d0*/  @!P1 SYNCS.PHASECHK.TRANS64 P1, [R3+URZ+0x38810], R154 ;  /* 0x0388109a030095a7 */ /* 0x000f24000802007f */
[----:B----4-:R-:W-:Y:S05]  /*b4e0*/  @!P1 BRA `(.L_x_4601) ;  /* 0xfffffffc00f09947 */ /* 0x010fea000383ffff */
[----:B------:R-:W-:Y:S05]  /*b4f0*/  BRA `(.L_x_4600) ;  /* 0xffffff6400d87947 */ /* 0x000fea000383ffff */
.L_x_4605:
[----:B------:R1:W1:Y:S02]  /*b500*/  SYNCS.PHASECHK.TRANS64.TRYWAIT P1, [R3+URZ+0x38830], R154 ;  /* 0x0388309a030075a7 */ /* 0x000264000802017f */
[----:B-1----:R-:W-:Y:S05]  /*b510*/  @!P1 NANOSLEEP.SYNCS 0x989680 ;  /* 0x009896800000995d */ /* 0x002fea0003900000 */
[----:B------:R-:W1:Y:S02]  /*b520*/  @!P1 SYNCS.PHASECHK.TRANS64 P1, [R3+URZ+0x38830], R154 ;  /* 0x0388309a030095a7 */ /* 0x000e64000802007f */
[----:B-1----:R-:W-:Y:S05]  /*b530*/  @!P1 BRA `(.L_x_4605) ;  /* 0xfffffffc00f09947 */ /* 0x002fea000383ffff */
[----:B------:R-:W-:Y:S05]  /*b540*/  BRA `(.L_x_4604) ;  /* 0xffffff7800647947 */ /* 0x000fea000383ffff */
.L_x_4612:
[----:B------:R-:W-:Y:S01]  /*b550*/  BSSY B0, `(.L_x_4700) ;  /* 0x0000005000007945 */ /* 0x000fe20003800000 */
[----:B------:R-:W-:-:S07]  /*b560*/  IMAD.MOV.U32 R15, RZ, RZ, -0x1 ;  /* 0xffffffffff0f7424 */ /* 0x000fce00078e00ff */
[----:B------:R-:W-:Y:S05]  /*b570*/  WARPSYNC.COLLECTIVE R15, `(.L_x_4701) ;  /* 0x000000000f087348 */ /* 0x000fea0003c00000 */
[----:B------:R-:W-:Y:S01]  /*b580*/  NOP ;  /* 0x0000000000007918 */ /* 0x000fe20000000000 */
[----:B------:R-:W-:Y:S01]  /*b590*/  ENDCOLLECTIVE ;  /* 0x000000000000791b */ /* 0x000fe20003800000 */
.L_x_4701:
[----:B------:R-:W-:Y:S05]  /*b5a0*/  BSYNC B0 ;  /* 0x0000000000007941 */ /* 0x000fea0003800000 */
.L_x_4700:
[----:B------:R-:W-:Y:S05]  /*b5b0*/  BRA `(.L_x_4702) ;  /* 0xffffffbc00307947 */ /* 0x000fea000383ffff */
.L_x_4621:
[----:B------:R-:W-:Y:S01]  /*b5c0*/  BSSY B0, `(.L_x_4703) ;  /* 0x0000005000007945 */ /* 0x000fe20003800000 */
[----:B------:R-:W-:-:S07]  /*b5d0*/  IMAD.MOV.U32 R15, RZ, RZ, -0x1 ;  /* 0xffffffffff0f7424 */ /* 0x000fce00078e00ff */
[----:B-1----:R-:W-:Y:S05]  /*b5e0*/  WARPSYNC.COLLECTIVE R15, `(.L_x_4704) ;  /* 0x000000000f087348 */ /* 0x002fea0003c00000 */
[----:B------:R-:W-:Y:S01]  /*b5f0*/  NOP ;  /* 0x0000000000007918 */ /* 0x000fe20000000000 */
[----:B-1----:R-:W-:Y:S01]  /*b600*/  ENDCOLLECTIVE ;  /* 0x000000000000791b */ /* 0x002fe20003800000 */
.L_x_4704:
[----:B------:R-:W-:Y:S05]  /*b610*/  BSYNC B0 ;  /* 0x0000000000007941 */ /* 0x000fea0003800000 */
.L_x_4703:
[----:B------:R-:W-:Y:S05]  /*b620*/  BRA `(.L_x_4705) ;  /* 0xffffffc0002c7947 */ /* 0x000fea000383ffff */
.L_x_4634:
[----:B------:R-:W-:Y:S01]  /*b630*/  BSSY B0, `(.L_x_4706) ;  /* 0x0000005000007945 */ /* 0x000fe20003800000 */
[----:B------:R-:W-:-:S07]  /*b640*/  IMAD.MOV.U32 R15, RZ, RZ, -0x1 ;  /* 0xffffffffff0f7424 */ /* 0x000fce00078e00ff */
[----:B------:R-:W-:Y:S05]  /*b650*/  WARPSYNC.COLLECTIVE R15, `(.L_x_4707) ;  /* 0x000000000f087348 */ /* 0x000fea0003c00000 */
[----:B------:R-:W-:Y:S01]  /*b660*/  NOP ;  /* 0x0000000000007918 */ /* 0x000fe20000000000 */
[----:B------:R-:W-:Y:S01]  /*b670*/  ENDCOLLECTIVE ;  /* 0x000000000000791b */ /* 0x000fe20003800000 */
.L_x_4707:
[----:B------:R-:W-:Y:S05]  /*b680*/  BSYNC B0 ;  /* 0x0000000000007941 */ /* 0x000fea0003800000 */
.L_x_4706:
[----:B------:R-:W-:Y:S05]  /*b690*/  BRA `(.L_x_4708) ;  /* 0xffffffcc001c7947 */ /* 0x000fea000383ffff */
.L_x_4646:
[----:B------:R-:W-:Y:S01]  /*b6a0*/  BSSY B0, `(.L_x_4709) ;  /* 0x0000005000007945 */ /* 0x000fe20003800000 */
[----:B------:R-:W-:-:S07]  /*b6b0*/  IMAD.MOV.U32 R15, RZ, RZ, -0x1 ;  /* 0xffffffffff0f7424 */ /* 0x000fce00078e00ff */
[----:B------:R-:W-:Y:S05]  /*b6c0*/  WARPSYNC.COLLECTIVE R15, `(.L_x_4710) ;  /* 0x000000000f087348 */ /* 0x000fea0003c00000 */
[----:B------:R-:W-:Y:S01]  /*b6d0*/  NOP ;  /* 0x0000000000007918 */ /* 0x000fe20000000000 */
[----:B------:R-:W-:Y:S01]  /*b6e0*/  ENDCOLLECTIVE ;  /* 0x000000000000791b */ /* 0x000fe20003800000 */
.L_x_4710:
[----:B------:R-:W-:Y:S05]  /*b6f0*/  BSYNC B0 ;  /* 0x0000000000007941 */ /* 0x000fea0003800000 */
.L_x_4709:
[----:B------:R-:W-:Y:S05]  /*b700*/  BRA `(.L_x_4711) ;  /* 0xffffffd000347947 */ /* 0x000fea000383ffff */
.L_x_4659:
[----:B------:R-:W-:Y:S01]  /*b710*/  BSSY B0, `(.L_x_4712) ;  /* 0x0000005000007945 */ /* 0x000fe20003800000 */
[----:B------:R-:W-:-:S07]  /*b720*/  IMAD.MOV.U32 R15, RZ, RZ, -0x1 ;  /* 0xffffffffff0f7424 */ /* 0x000fce00078e00ff */
[----:B------:R-:W-:Y:S05]  /*b730*/  WARPSYNC.COLLECTIVE R15, `(.L_x_4713) ;  /* 0x000000000f087348 */ /* 0x000fea0003c00000 */
[----:B------:R-:W-:Y:S01]  /*b740*/  NOP ;  /* 0x0000000000007918 */ /* 0x000fe20000000000 */
[----:B------:R-:W-:Y:S01]  /*b750*/  ENDCOLLECTIVE ;  /* 0x000000000000791b */ /* 0x000fe20003800000 */
.L_x_4713:
[----:B------:R-:W-:Y:S05]  /*b760*/  BSYNC B0 ;  /* 0x0000000000007941 */ /* 0x000fea0003800000 */
.L_x_4712:
[----:B------:R-:W-:Y:S05]  /*b770*/  BRA `(.L_x_4714) ;  /* 0xffffffd400507947 */ /* 0x000fea000383ffff */
.L_x_4672:
[----:B-1----:R1:W2:Y:S02]  /*b780*/  SYNCS.PHASECHK.TRANS64.TRYWAIT P1, [R12+URZ+0x38820], R3 ;  /* 0x038820030c0075a7 */ /* 0x0022a4000802017f */
[----:B--2---:R-:W-:Y:S05]  /*b790*/  @!P1 NANOSLEEP.SYNCS 0x989680 ;  /* 0x009896800000995d */ /* 0x004fea0003900000 */
[----:B------:R-:W2:Y:S02]  /*b7a0*/  @!P1 SYNCS.PHASECHK.TRANS64 P1, [R12+URZ+0x38820], R3 ;  /* 0x038820030c0095a7 */ /* 0x000ea4000802007f */
[----:B--2---:R-:W-:Y:S05]  /*b7b0*/  @!P1 BRA `(.L_x_4672) ;  /* 0xfffffffc00f09947 */ /* 0x004fea000383ffff */
[----:B------:R-:W-:Y:S05]  /*b7c0*/  BRA `(.L_x_4715) ;  /* 0xffffffe000607947 */ /* 0x000fea000383ffff */
.L_x_4676:
[----:B-1----:R1:W3:Y:S02]  /*b7d0*/  SYNCS.PHASECHK.TRANS64.TRYWAIT P1, [R12+URZ+0x38840], R21 ;  /* 0x038840150c0075a7 */ /* 0x0022e4000802017f */
[----:B---3--:R-:W-:Y:S05]  /*b7e0*/  @!P1 NANOSLEEP.SYNCS 0x989680 ;  /* 0x009896800000995d */ /* 0x008fea0003900000 */
[----:B------:R-:W3:Y:S02]  /*b7f0*/  @!P1 SYNCS.PHASECHK.TRANS64 P1, [R12+URZ+0x38840], R21 ;  /* 0x038840150c0095a7 */ /* 0x000ee4000802007f */
[----:B---3--:R-:W-:Y:S05]  /*b800*/  @!P1 BRA `(.L_x_4676) ;  /* 0xfffffffc00f09947 */ /* 0x008fea000383ffff */
[----:B------:R-:W-:Y:S05]  /*b810*/  BRA `(.L_x_4716) ;  /* 0xffffffe400cc7947 */ /* 0x000fea000383ffff */
.L_x_4678:
[----:B--2---:R2:W3:Y:S02]  /*b820*/  SYNCS.PHASECHK.TRANS64.TRYWAIT P1, [R12+URZ+0x38828], R21 ;  /* 0x038828150c0075a7 */ /* 0x0044e4000802017f */
[----:B---3--:R-:W-:Y:S05]  /*b830*/  @!P1 NANOSLEEP.SYNCS 0x989680 ;  /* 0x009896800000995d */ /* 0x008fea0003900000 */
[----:B------:R-:W3:Y:S02]  /*b840*/  @!P1 SYNCS.PHASECHK.TRANS64 P1, [R12+URZ+0x38828], R21 ;  /* 0x038828150c0095a7 */ /* 0x000ee4000802007f */
[----:B---3--:R-:W-:Y:S05]  /*b850*/  @!P1 BRA `(.L_x_4678) ;  /* 0xfffffffc00f09947 */ /* 0x008fea000383ffff */
[----:B------:R-:W-:Y:S05]  /*b860*/  BRA `(.L_x_4717) ;  /* 0xffffffe800647947 */ /* 0x000fea000383ffff */
.L_x_4680:
[----:B---3--:R3:W4:Y:S02]  /*b870*/  SYNCS.PHASECHK.TRANS64.TRYWAIT P1, [R12+URZ+0x38848], R21 ;  /* 0x038848150c0075a7 */ /* 0x008724000802017f */
[----:B----4-:R-:W-:Y:S05]  /*b880*/  @!P1 NANOSLEEP.SYNCS 0x989680 ;  /* 0x009896800000995d */ /* 0x010fea0003900000 */
[----:B------:R-:W4:Y:S02]  /*b890*/  @!P1 SYNCS.PHASECHK.TRANS64 P1, [R12+URZ+0x38848], R21 ;  /* 0x038848150c0095a7 */ /* 0x000f24000802007f */
[----:B----4-:R-:W-:Y:S05]  /*b8a0*/  @!P1 BRA `(.L_x_4680) ;  /* 0xfffffffc00f09947 */ /* 0x010fea000383ffff */
[----:B------:R-:W-:Y:S05]  /*b8b0*/  BRA `(.L_x_4718) ;  /* 0xffffffe800dc7947 */ /* 0x000fea000383ffff */
.L_x_4682:
[----:B------:R-:W-:-:S07]  /*b8c0*/  SHF.L.U32 R5, R10, 0x1f, RZ ;  /* 0x0000001f0a057819 */ /* 0x000fce00000006ff */
.L_x_4719:
[----:B-1----:R1:W2:Y:S02]  /*b8d0*/  SYNCS.PHASECHK.TRANS64.TRYWAIT P1, [R12+URZ+0x38820], R5 ;  /* 0x038820050c0075a7 */ /* 0x0022a4000802017f */
[----:B--2---:R-:W-:Y:S05]  /*b8e0*/  @!P1 NANOSLEEP.SYNCS 0x989680 ;  /* 0x009896800000995d */ /* 0x004fea0003900000 */
[----:B------:R-:W2:Y:S02]  /*b8f0*/  @!P1 SYNCS.PHASECHK.TRANS64 P1, [R12+URZ+0x38820], R5 ;  /* 0x038820050c0095a7 */ /* 0x000ea4000802007f */
[----:B--2---:R-:W-:Y:S05]  /*b900*/  @!P1 BRA `(.L_x_4719) ;  /* 0xfffffffc00f09947 */ /* 0x004fea000383ffff */
[----:B------:R-:W-:Y:S05]  /*b910*/  BRA `(.L_x_4720) ;  /* 0xffffffec00647947 */ /* 0x000fea000383ffff */
.L_x_4685:
[----:B-1----:R1:W2:Y:S02]  /*b920*/  SYNCS.PHASECHK.TRANS64.TRYWAIT P1, [R12+URZ+0x38840], R13 ;  /* 0x0388400d0c0075a7 */ /* 0x0022a4000802017f */
[----:B--2---:R-:W-:Y:S05]  /*b930*/  @!P1 NANOSLEEP.SYNCS 0x989680 ;  /* 0x009896800000995d */ /* 0x004fea0003900000 */
[----:B------:R-:W2:Y:S02]  /*b940*/  @!P1 SYNCS.PHASECHK.TRANS64 P1, [R12+URZ+0x38840], R13 ;  /* 0x0388400d0c0095a7 */ /* 0x000ea4000802007f */
[----:B--2---:R-:W-:Y:S05]  /*b950*/  @!P1 BRA `(.L_x_4685) ;  /* 0xfffffffc00f09947 */ /* 0x004fea000383ffff */
[----:B------:R-:W-:Y:S05]  /*b960*/  BRA `(.L_x_4721) ;  /* 0xffffffec00f47947 */ /* 0x000fea000383ffff */
.L_x_4687:
[----:B--2---:R2:W3:Y:S02]  /*b970*/  SYNCS.PHASECHK.TRANS64.TRYWAIT P1, [R12+URZ+0x38828], R13 ;  /* 0x0388280d0c0075a7 */ /* 0x0044e4000802017f */
[----:B---3--:R-:W-:Y:S05]  /*b980*/  @!P1 NANOSLEEP.SYNCS 0x989680 ;  /* 0x009896800000995d */ /* 0x008fea0003900000 */
[----:B------:R-:W3:Y:S02]  /*b990*/  @!P1 SYNCS.PHASECHK.TRANS64 P1, [R12+URZ+0x38828], R13 ;  /* 0x0388280d0c0095a7 */ /* 0x000ee4000802007f */
[----:B---3--:R-:W-:Y:S05]  /*b9a0*/  @!P1 BRA `(.L_x_4687) ;  /* 0xfffffffc00f09947 */ /* 0x008fea000383ffff */
[----:B------:R-:W-:Y:S05]  /*b9b0*/  BRA `(.L_x_4722) ;  /* 0xfffffff000807947 */ /* 0x000fea000383ffff */
.L_x_4689:
[----:B---3--:R3:W4:Y:S02]  /*b9c0*/  SYNCS.PHASECHK.TRANS64.TRYWAIT P0, [R4+URZ+0x38840], R3 ;  /* 0x03884003040075a7 */ /* 0x008724000800017f */
[----:B----4-:R-:W-:Y:S05]  /*b9d0*/  @!P0 NANOSLEEP.SYNCS 0x989680 ;  /* 0x009896800000895d */ /* 0x010fea0003900000 */
[----:B------:R-:W4:Y:S02]  /*b9e0*/  @!P0 SYNCS.PHASECHK.TRANS64 P0, [R4+URZ+0x38840], R3 ;  /* 0x03884003040085a7 */ /* 0x000f24000800007f */
[----:B----4-:R-:W-:Y:S05]  /*b9f0*/  @!P0 BRA `(.L_x_4689) ;  /* 0xfffffffc00f08947 */ /* 0x010fea000383ffff */
[----:B------:R-:W-:Y:S05]  /*ba00*/  BRA `(.L_x_4723) ;  /* 0xfffffff4000c7947 */ /* 0x000fea000383ffff */
.L_x_4691:
[----:B------:R-:W-:Y:S01]  /*ba10*/  BSSY B0, `(.L_x_4724) ;  /* 0x0000006000007945 */ /* 0x000fe20003800000 */
[----:B------:R-:W-:-:S07]  /*ba20*/  IMAD.MOV.U32 R15, RZ, RZ, -0x1 ;  /* 0xffffffffff0f7424 */ /* 0x000fce00078e00ff */
[----:B--2---:R-:W-:Y:S05]  /*ba30*/  WARPSYNC.COLLECTIVE R15, `(.L_x_4725) ;  /* 0x000000000f0c7348 */ /* 0x004fea0003c00000 */
[----:B------:R-:W-:Y:S02]  /*ba40*/  ELECT P6, UR62, PT ;  /* 0x00000000003e782f */ /* 0x000fe400038c0000 */
[----:B------:R-:W-:Y:S01]  /*ba50*/  MOV R14, UR62 ;  /* 0x0000003e000e7c02 */ /* 0x000fe20008000f00 */
[----:B--2---:R-:W-:Y:S10]  /*ba60*/  ENDCOLLECTIVE ;  /* 0x000000000000791b */ /* 0x004ff40003800000 */
.L_x_4725:
[----:B------:R-:W-:Y:S05]  /*ba70*/  BSYNC B0 ;  /* 0x0000000000007941 */ /* 0x000fea0003800000 */
.L_x_4724:
[----:B------:R-:W-:Y:S01]  /*ba80*/  PLOP3.LUT P0, PT, P6, PT, PT, 0x80, 0x0 ;  /* 0x000000000000781c */ /* 0x000fe2000370f070 */
[----:B------:R-:W-:-:S12]  /*ba90*/  BRA `(.L_x_4726) ;  /* 0xfffffff400b87947 */ /* 0x000fd8000383ffff */
.L_x_4693:
[----:B-1----:R1:W3:Y:S02]  /*baa0*/  SYNCS.PHASECHK.TRANS64.TRYWAIT P1, [R7+URZ], R4 ;  /* 0x00000004070075a7 */ /* 0x0022e4000802017f */
[----:B---3--:R-:W-:Y:S05]  /*bab0*/  @!P1 NANOSLEEP.SYNCS 0x989680 ;  /* 0x009896800000995d */ /* 0x008fea0003900000 */
[----:B------:R-:W3:Y:S02]  /*bac0*/  @!P1 SYNCS.PHASECHK.TRANS64 P1, [R7+URZ], R4 ;  /* 0x00000004070095a7 */ /* 0x000ee4000802007f */
[----:B---3--:R-:W-:Y:S05]  /*bad0*/  @!P1 BRA `(.L_x_4693) ;  /* 0xfffffffc00f09947 */ /* 0x008fea000383ffff */
[----:B------:R-:W-:Y:S05]  /*bae0*/  BRA `(.L_x_4727) ;  /* 0xfffffff400f87947 */ /* 0x000fea000383ffff */
.L_x_4694:
[----:B---3--:R3:W4:Y:S02]  /*baf0*/  SYNCS.PHASECHK.TRANS64.TRYWAIT P1, [R11+URZ], R2 ;  /* 0x000000020b0075a7 */ /* 0x008724000802017f */
[----:B----4-:R-:W-:Y:S05]  /*bb00*/  @!P1 NANOSLEEP.SYNCS 0x989680 ;  /* 0x009896800000995d */ /* 0x010fea0003900000 */
[----:B------:R-:W4:Y:S02]  /*bb10*/  @!P1 SYNCS.PHASECHK.TRANS64 P1, [R11+URZ], R2 ;  /* 0x000000020b0095a7 */ /* 0x000f24000802007f */
[----:B----4-:R-:W-:Y:S05]  /*bb20*/  @!P1 BRA `(.L_x_4694) ;  /* 0xfffffffc00f09947 */ /* 0x010fea000383ffff */
[----:B------:R-:W-:Y:S05]  /*bb30*/  BRA `(.L_x_4728) ;  /* 0xfffffff400ec7947 */ /* 0x000fea000383ffff */
.L_x_4696:
[----:B----4-:R4:W1:Y:S02]  /*bb40*/  SYNCS.PHASECHK.TRANS64.TRYWAIT P0, [R9+URZ], R4 ;  /* 0x00000004090075a7 */ /* 0x010864000800017f */
[----:B-1----:R-:W-:Y:S05]  /*bb50*/  @!P0 NANOSLEEP.SYNCS 0x989680 ;  /* 0x009896800000895d */ /* 0x002fea0003900000 */
[----:B------:R-:W1:Y:S02]  /*bb60*/  @!P0 SYNCS.PHASECHK.TRANS64 P0, [R9+URZ], R4 ;  /* 0x00000004090085a7 */ /* 0x000e64000800007f */
[----:B-1----:R-:W-:Y:S05]  /*bb70*/  @!P0 BRA `(.L_x_4696) ;  /* 0xfffffffc00f08947 */ /* 0x002fea000383ffff */
[----:B------:R-:W-:Y:S05]  /*bb80*/  BRA `(.L_x_4729) ;  /* 0xfffffff400f07947 */ /* 0x000fea000383ffff */
.L_x_4730:
        /* <DEDUP_REMOVED lines=15> */
.L_x_7323:


//--------------------- .text._ZN7cutlass13device_kernelIN5flash22FlashAttnBwdPreprocessIN4cute5tupleIJNS3_1CILi80EEENS5_ILi128EEEEEENS_10bfloat16_tEfNS_4arch4Sm90ELb1ELb1EEEEEvNT_6ParamsE --------------------------
	.section	.text._ZN7cutlass13device_kernelIN5flash22FlashAttnBwdPreprocessIN4cute5tupleIJNS3_1CILi80EEENS5_ILi128EEEEEENS_10bfloat16_tEfNS_4arch4Sm90ELb1ELb1EEEEEvNT_6ParamsE,"ax",@progbits
	.align	128
.text._ZN7cutlass13device_kernelIN5flash22FlashAttnBwdPreprocessIN4cute5tupleIJNS3_1CILi80EEENS5_ILi128EEEEEENS_10bfloat16_tEfNS_4arch4Sm90ELb1ELb1EEEEEvNT_6ParamsE:
        .type           _ZN7cutlass13device_kernelIN5flash22FlashAttnBwdPreprocessIN4cute5tupleIJNS3_1CILi80EEENS5_ILi128EEEEEENS_10bfloat16_tEfNS_4arch4Sm90ELb1ELb1EEEEEvNT_6ParamsE,@function
        .size           _ZN7cutlass13device_kernelIN5flash22FlashAttnBwdPreprocessIN4cute5tupleIJNS3_1CILi80EEENS5_ILi128EEEEEENS_10bfloat16_tEfNS_4arch4Sm90ELb1ELb1EEEEEvNT_6ParamsE,(.L_x_7324 - _ZN7cutlass13device_kernelIN5flash22FlashAttnBwdPreprocessIN4cute5tupleIJNS3_1CILi80EEENS5_ILi128EEEEEENS_10bfloat16_tEfNS_4arch4Sm90ELb1ELb1EEEEEvNT_6ParamsE)
        .other          _ZN7cutlass13device_kernelIN5flash22FlashAttnBwdPreprocessIN4cute5tupleIJNS3_1CILi80EEENS5_ILi128EEEEEENS_10bfloat16_tEfNS_4arch4Sm90ELb1ELb1EEEEEvNT_6ParamsE,@"STO_CUDA_ENTRY STV_DEFAULT"
_ZN7cutlass13device_kernelIN5flash22FlashAttnBwdPreprocessIN4cute5tupleIJNS3_1CILi80EEENS5_ILi128EEEEEENS_10bfloat16_tEfNS_4arch4Sm90ELb1ELb1EEEEEvNT_6ParamsE:
        /* <DEDUP_REMOVED lines=14> */
[----:B------:R-:W-:Y:S01]  /*00e0*/  ISETP.NE.U32.AND P2, PT, R10, RZ, PT ;  /* 0x000000ff0a00720c */ /* 0x000fe20003f45070 */
[----:B------:R-:W3:Y:S01]  /*00f0*/  S2R R3, SR_CTAID.X ;  /* 0x0000000000037919 */ /* 0x000ee20000002500 */
[----:B------:R-:W4:Y:S01]  /*0100*/  S2R R4, SR_TID.X ;  /* 0x0000000000047919 */ /* 0x000f220000002100 */
[----:B------:R-:W0:Y:S01]  /*0110*/  S2UR UR6, SR_CTAID.Y ;  /* 0x00000000000679c3 */ /* 0x000e220000002600 */
[----:B------:R-:W-:Y:S01]  /*0120*/  ISETP.NE.AND.EX P2, PT, R11, RZ, PT, P2 ;  /* 0x000000ff0b00720c */ /* 0x000fe20003f45320 */
[----:B-1----:R-:W-:-:S05]  /*0130*/  @P0 IMAD.WIDE R8, R0, 0x4, R8 ;  /* 0x0000000400080825 */ /* 0x002fca00078e0208 */
[----:B0-----:R2:W5:Y:S01]  /*0140*/  @P0 LDG.E R2, desc[UR4][R8.64] ;  /* 0x0000000408020981 */ /* 0x001562000c1e1900 */
[----:B---3--:R-:W-:Y:S01]  /*0150*/  IMAD R5, R3, 0x50, RZ ;  /* 0x0000005003057824 */ /* 0x008fe200078e02ff */
[----:B----4-:R-:W-:Y:S06]  /*0160*/  @P0 BRA `(.L_x_4731) ;  /* 0x0000000000100947 */ /* 0x010fec0003800000 */
[----:B------:R-:W-:Y:S05]  /*0170*/  @!P1 BRA `(.L_x_4731) ;  /* 0x00000000000c9947 */ /* 0x000fea0003800000 */
[----:B--2---:R-:W2:Y:S04]  /*0180*/  LDG.E R9, desc[UR4][R6.64] ;  /* 0x0000000406097981 */ /* 0x004ea8000c1e1900 */
[----:B-----5:R-:W2:Y:S02]  /*0190*/  LDG.E R2, desc[UR4][R6.64+0x4] ;  /* 0x0000040406027981 */ /* 0x020ea4000c1e1900 */
[----:B--2---:R-:W-:-:S07]  /*01a0*/  IMAD.IADD R2, R2, 0x1, -R9 ;  /* 0x0000000102027824 */ /* 0x004fce00078e0a09 */
.L_x_4731:
[----:B-----5:R-:W-:-:S13]  /*01b0*/  ISETP.GE.AND P0, PT, R5, R2, PT ;  /* 0x000000020500720c */ /* 0x020fda0003f06270 */
[----:B------:R-:W-:Y:S05]  /*01c0*/  @P2 EXIT P0 ;  /* 0x000000000000294d */ /* 0x000fea0000000000 */
[----:B------:R-:W0:Y:S01]  /*01d0*/  LDC.64 R14, c[0x0][0x230] ;  /* 0x00008c00ff0e7b82 */ /* 0x000e220000000a00 */
[----:B--2---:R-:W-:Y:S01]  /*01e0*/  IMAD R7, R3, -0x50, R2 ;  /* 0xffffffb003077824 */ /* 0x004fe200078e0202 */
[C---:B------:R-:W-:Y:S01]  /*01f0*/  ISETP.GT.AND P0, PT, R4.reuse, 0x4f, PT ;  /* 0x0000004f0400780c */ /* 0x040fe20003f04270 */
[----:B------:R-:W-:Y:S01]  /*0200*/  USHF.R.S32.HI UR7, URZ, 0x1f, UR6 ;  /* 0x0000001f3f077899 */ /* 0x000fe20008011406 */
[----:B------:R-:W-:Y:S01]  /*0210*/  SHF.R.S32.HI R9, RZ, 0x1f, R4 ;  /* 0x0000001fff097819 */ /* 0x000fe20000011404 */
[----:B------:R-:W-:Y:S01]  /*0220*/  BSSY B0, `(.L_x_4732) ;  /* 0x0000021000007945 */ /* 0x000fe20003800000 */
[----:B------:R-:W-:Y:S02]  /*0230*/  ISETP.GE.OR P3, PT, R4, R7, P0 ;  /* 0x000000070400720c */ /* 0x000fe40000766670 */
[----:B------:R-:W-:Y:S01]  /*0240*/  CS2R R12, SRZ ;  /* 0x00000000000c7805 */ /* 0x000fe2000001ff00 */
[----:B------:R-:W1:Y:S01]  /*0250*/  LDC.64 R10, c[0x0][0x250] ;  /* 0x00009400ff0a7b82 */ /* 0x000e620000000a00 */
[----:B------:R-:W-:Y:S01]  /*0260*/  LEA.HI R9, R9, R4, RZ, 0x4 ;  /* 0x0000000409097211 */ /* 0x000fe200078f20ff */
[----:B------:R-:W-:Y:S01]  /*0270*/  @P1 IMAD.MOV.U32 R12, RZ, RZ, R53 ;  /* 0x000000ffff0c1224 */ /* 0x000fe200078e0035 */
[----:B------:R-:W-:Y:S01]  /*0280*/  SHF.R.S32.HI R49, RZ, 0x1f, R0 ;  /* 0x0000001fff317819 */ /* 0x000fe20000011400 */
[----:B------:R-:W-:Y:S01]  /*0290*/  IMAD.MOV.U32 R48, RZ, RZ, 0x7f800000 ;  /* 0x7f800000ff307424 */ /* 0x000fe200078e00ff */
[----:B------:R-:W-:-:S02]  /*02a0*/  LOP3.LUT R55, R9, 0xfffffff0, RZ, 0xc0, !PT ;  /* 0xfffffff009377812 */ /* 0x000fc400078ec0ff */
[----:B------:R-:W-:Y:S02]  /*02b0*/  @P1 SHF.R.S32.HI R13, RZ, 0x1f, R53 ;  /* 0x0000001fff0d1819 */ /* 0x000fe40000011435 */
[----:B------:R-:W-:Y:S02]  /*02c0*/  IADD3 R55, -R55, R4, RZ ;  /* 0x0000000437377210 */ /* 0x000fe40007ffe1ff */
[----:B------:R-:W-:Y:S02]  /*02d0*/  SEL R6, R0, RZ, !P2 ;  /* 0x000000ff00067207 */ /* 0x000fe40005000000 */
[----:B------:R-:W-:Y:S01]  /*02e0*/  SEL R49, R49, RZ, !P2 ;  /* 0x000000ff31317207 */ /* 0x000fe20005000000 */
[----:B------:R-:W-:Y:S01]  /*02f0*/  IMAD.SHL.U32 R8, R55, 0x8, RZ ;  /* 0x0000000837087824 */ /* 0x000fe200078e00ff */
[----:B------:R-:W-:Y:S06]  /*0300*/  @P3 BRA `(.L_x_4733) ;  /* 0x0000000000483947 */ /* 0x000fec0003800000 */
[----:B------:R-:W2:Y:S01]  /*0310*/  LDC.64 R20, c[0x0][0x290] ;  /* 0x0000a400ff147b82 */ /* 0x000ea20000000a00 */
[----:B------:R-:W-:Y:S01]  /*0320*/  SHF.R.S32.HI R17, RZ, 0x1f, R5 ;  /* 0x0000001fff117819 */ /* 0x000fe20000011405 */
[----:B------:R-:W-:Y:S01]  /*0330*/  ULDC.64 UR8, c[0x0][0x298] ;  /* 0x0000a60000087ab9 */ /* 0x000fe20000000a00 */
[--C-:B------:R-:W-:Y:S02]  /*0340*/  SHF.R.S32.HI R18, RZ, 0x1f, R4.reuse ;  /* 0x0000001fff127819 */ /* 0x100fe40000011404 */
[----:B------:R-:W-:-:S04]  /*0350*/  IADD3 R16, P2, P3, R12, R5, R4 ;  /* 0x000000050c107210 */ /* 0x000fc80007b5e004 */
[----:B------:R-:W-:Y:S01]  /*0360*/  IADD3.X R17, R13, R17, R18, P2, P3 ;  /* 0x000000110d117210 */ /* 0x000fe200017e6412 */
[C---:B--2---:R-:W-:Y:S02]  /*0370*/  IMAD R18, R20.reuse, UR7, RZ ;  /* 0x0000000714127c24 */ /* 0x044fe4000f8e02ff */
[----:B------:R-:W-:-:S04]  /*0380*/  IMAD.WIDE.U32 R16, R20, UR6, R16 ;  /* 0x0000000614107c25 */ /* 0x000fc8000f8e0010 */
[----:B------:R-:W-:Y:S02]  /*0390*/  IMAD R19, R21, UR6, R18 ;  /* 0x0000000615137c24 */ /* 0x000fe4000f8e0212 */
[----:B------:R-:W-:-:S03]  /*03a0*/  IMAD R21, R49, UR8, RZ ;  /* 0x0000000831157c24 */ /* 0x000fc6000f8e02ff */
[----:B------:R-:W-:Y:S01]  /*03b0*/  IADD3 R17, R17, R19, RZ ;  /* 0x0000001311117210 */ /* 0x000fe20007ffe0ff */
[C---:B------:R-:W-:Y:S02]  /*03c0*/  IMAD R21, R6.reuse, UR9, R21 ;  /* 0x0000000906157c24 */ /* 0x040fe4000f8e0215 */
[----:B------:R-:W-:Y:S01]  /*03d0*/  IMAD.WIDE.U32 R16, R6, UR8, R16 ;  /* 0x0000000806107c25 */ /* 0x000fe2000f8e0010 */
[----:B------:R-:W-:-:S03]  /*03e0*/  ULDC.64 UR8, c[0x0][0x288] ;  /* 0x0000a20000087ab9 */ /* 0x000fc60000000a00 */
[----:B------:R-:W-:Y:S01]  /*03f0*/  IMAD.IADD R17, R17, 0x1, R21 ;  /* 0x0000000111117824 */ /* 0x000fe200078e0215 */
[----:B------:R-:W-:-:S04]  /*0400*/  LEA R18, P2, R16, UR8, 0x2 ;  /* 0x0000000810127c11 */ /* 0x000fc8000f8410ff */
[----:B------:R-:W-:-:S05]  /*0410*/  LEA.HI.X R19, R16, UR9, R17, 0x2, P2 ;  /* 0x0000000910137c11 */ /* 0x000fca00090f1411 */
[----:B------:R2:W5:Y:S04]  /*0420*/  LDG.E R48, desc[UR4][R18.64] ;  /* 0x0000000412307981 */ /* 0x000568000c1e1900 */
.L_x_4733:
[----:B------:R-:W-:Y:S05]  /*0430*/  BSYNC B0 ;  /* 0x0000000000007941 */ /* 0x000fea0003800000 */
.L_x_4732:
[----:B------:R-:W-:Y:S01]  /*0440*/  ULDC UR8, c[0x0][0x21c] ;  /* 0x0000870000087ab9 */ /* 0x000fe20000000800 */
[----:B------:R-:W-:Y:S01]  /*0450*/  SHF.R.S32.HI R50, RZ, 0x4, R9 ;  /* 0x00000004ff327819 */ /* 0x000fe20000011409 */
[----:B0-----:R-:W-:Y:S01]  /*0460*/  IMAD R16, R14, UR7, RZ ;  /* 0x000000070e107c24 */ /* 0x001fe2000f8e02ff */
[----:B------:R-:W-:Y:S01]  /*0470*/  ISETP.GE.AND P2, PT, R8, UR8, PT ;  /* 0x0000000808007c0c */ /* 0x000fe2000bf46270 */
[----:B------:R-:W-:Y:S01]  /*0480*/  ULDC.64 UR10, c[0x0][0x238] ;  /* 0x00008e00000a7ab9 */ /* 0x000fe20000000a00 */
[----:B------:R-:W-:Y:S01]  /*0490*/  SHF.R.S32.HI R9, RZ, 0x1f, R8 ;  /* 0x0000001fff097819 */ /* 0x000fe20000011408 */
[----:B------:R-:W-:Y:S01]  /*04a0*/  IMAD R15, R15, UR6, R16 ;  /* 0x000000060f0f7c24 */ /* 0x000fe2000f8e0210 */
[C---:B------:R-:W-:Y:S01]  /*04b0*/  ISETP.GE.OR P6, PT, R50.reuse, R7, P2 ;  /* 0x000000073200720c */ /* 0x040fe200017c6670 */
[----:B------:R-:W-:Y:S01]  /*04c0*/  VIADD R52, R50, 0x10 ;  /* 0x0000001032347836 */ /* 0x000fe20000000000 */
[----:B------:R-:W-:Y:S01]  /*04d0*/  SHF.R.S32.HI R51, RZ, 0x1f, R50 ;  /* 0x0000001fff337819 */ /* 0x000fe20000011432 */
[----:B--2---:R-:W-:Y:S01]  /*04e0*/  IMAD.WIDE.U32 R18, R14, UR6, R8 ;  /* 0x000000060e127c25 */ /* 0x004fe2000f8e0008 */
[----:B------:R-:W-:-:S03]  /*04f0*/  IADD3 R60, P3, R50, R12, RZ ;  /* 0x0000000c323c7210 */ /* 0x000fc60007f7e0ff */
[----:B------:R-:W-:Y:S01]  /*0500*/  IMAD.IADD R19, R19, 0x1, R15 ;  /* 0x0000000113137824 */ /* 0x000fe200078e020f */
[----:B------:R-:W-:Y:S01]  /*0510*/  IADD3.X R61, R51, R13, RZ, P3, !PT ;  /* 0x0000000d333d7210 */ /* 0x000fe20001ffe4ff */
[----:B-1----:R-:W-:Y:S01]  /*0520*/  IMAD R12, R10, UR7, RZ ;  /* 0x000000070a0c7c24 */ /* 0x002fe2000f8e02ff */
[----:B------:R-:W-:Y:S01]  /*0530*/  ISETP.GE.AND P3, PT, R8, UR8, PT ;  /* 0x0000000808007c0c */ /* 0x000fe2000bf66270 */
[----:B------:R-:W-:Y:S02]  /*0540*/  IMAD R13, R49, UR10, RZ ;  /* 0x0000000a310d7c24 */ /* 0x000fe4000f8e02ff */
[----:B------:R-:W0:Y:S01]  /*0550*/  @!P6 LDC.64 R16, c[0x0][0x228] ;  /* 0x00008a00ff10eb82 */ /* 0x000e220000000a00 */
[----:B------:R-:W-:Y:S01]  /*0560*/  IMAD.WIDE.U32 R20, R10, UR6, R8 ;  /* 0x000000060a147c25 */ /* 0x000fe2000f8e0008 */
[----:B------:R-:W-:-:S03]  /*0570*/  ISETP.LT.AND P5, PT, R52, R7, !P3 ;  /* 0x000000073400720c */ /* 0x000fc60005fa1270 */
[----:B------:R-:W-:Y:S02]  /*0580*/  IMAD R11, R11, UR6, R12 ;  /* 0x000000060b0b7c24 */ /* 0x000fe4000f8e020c */
[C---:B------:R-:W-:Y:S01]  /*0590*/  IMAD R9, R6.reuse, UR11, R13 ;  /* 0x0000000b06097c24 */ /* 0x040fe2000f8e020d */
[----:B------:R-:W1:Y:S01]  /*05a0*/  @!P6 LDC.64 R14, c[0x0][0x248] ;  /* 0x00009200ff0eeb82 */ /* 0x000e620000000a00 */
[----:B------:R-:W-:Y:S02]  /*05b0*/  IMAD.IADD R21, R21, 0x1, R11 ;  /* 0x0000000115157824 */ /* 0x000fe400078e020b */
[----:B------:R-:W-:Y:S01]  /*05c0*/  IMAD.WIDE.U32 R46, R6, UR10, R18 ;  /* 0x0000000a062e7c25 */ /* 0x000fe2000f8e0012 */
[----:B------:R-:W-:-:S03]  /*05d0*/  ULDC.64 UR10, c[0x0][0x258] ;  /* 0x00009600000a7ab9 */ /* 0x000fc60000000a00 */
[----:B------:R-:W-:Y:S01]  /*05e0*/  IMAD R19, R49, UR10, RZ ;  /* 0x0000000a31137c24 */ /* 0x000fe2000f8e02ff */
[----:B------:R-:W2:Y:S01]  /*05f0*/  @!P6 LDC.64 R12, c[0x0][0x210] ;  /* 0x00008400ff0ceb82 */ /* 0x000ea20000000a00 */
[----:B------:R-:W-:-:S04]  /*0600*/  IMAD.WIDE R60, R3, 0x50, R60 ;  /* 0x00000050033c7825 */ /* 0x000fc800078e023c */
[C---:B------:R-:W-:Y:S02]  /*0610*/  IMAD R19, R6.reuse, UR11, R19 ;  /* 0x0000000b06137c24 */ /* 0x040fe4000f8e0213 */
[----:B------:R-:W-:Y:S01]  /*0620*/  IMAD.WIDE.U32 R44, R6, UR10, R20 ;  /* 0x0000000a062c7c25 */ /* 0x000fe2000f8e0014 */
[----:B------:R-:W3:Y:S03]  /*0630*/  @!P6 LDC.64 R10, c[0x0][0x240] ;  /* 0x00009000ff0aeb82 */ /* 0x000ee60000000a00 */
[----:B0-----:R-:W-:Y:S01]  /*0640*/  @!P6 IMAD R18, R61, R16, RZ ;  /* 0x000000103d12e224 */ /* 0x001fe200078e02ff */
[----:B------:R-:W-:Y:S01]  /*0650*/  IADD3 R45, R45, R19, RZ ;  /* 0x000000132d2d7210 */ /* 0x000fe20007ffe0ff */
[----:B------:R-:W-:Y:S02]  /*0660*/  IMAD.IADD R47, R47, 0x1, R9 ;  /* 0x000000012f2f7824 */ /* 0x000fe400078e0209 */
[----:B------:R-:W-:Y:S01]  /*0670*/  @!P6 IMAD R9, R60, R17, R18 ;  /* 0x000000113c09e224 */ /* 0x000fe200078e0212 */
[----:B------:R-:W0:Y:S01]  /*0680*/  @P5 LDC.64 R20, c[0x0][0x228] ;  /* 0x00008a00ff145b82 */ /* 0x000e220000000a00 */
[----:B-1----:R-:W-:-:S02]  /*0690*/  @!P6 IMAD R8, R61, R14, RZ ;  /* 0x0000000e3d08e224 */ /* 0x002fc400078e02ff */
[----:B------:R-:W-:-:S04]  /*06a0*/  @!P6 IMAD.WIDE.U32 R16, R60, R16, R46 ;  /* 0x000000103c10e225 */ /* 0x000fc800078e002e */
[----:B------:R-:W-:Y:S01]  /*06b0*/  @!P6 IMAD R19, R60, R15, R8 ;  /* 0x0000000f3c13e224 */ /* 0x000fe200078e0208 */
[----:B--2---:R-:W-:Y:S01]  /*06c0*/  @!P6 LEA R22, P4, R16, R12, 0x1 ;  /* 0x0000000c1016e211 */ /* 0x004fe200078808ff */
[----:B------:R-:W-:Y:S01]  /*06d0*/  @!P6 IMAD.IADD R8, R17, 0x1, R9 ;  /* 0x000000011108e824 */ /* 0x000fe200078e0209 */
[----:B------:R-:W1:Y:S01]  /*06e0*/  @P5 LDC.64 R30, c[0x0][0x210] ;  /* 0x00008400ff1e5b82 */ /* 0x000e620000000a00 */
[----:B------:R-:W-:-:S03]  /*06f0*/  @!P6 IMAD.WIDE.U32 R14, R60, R14, R44 ;  /* 0x0000000e3c0ee225 */ /* 0x000fc600078e002c */
[----:B------:R-:W-:Y:S01]  /*0700*/  @!P6 LEA.HI.X R23, R16, R13, R8, 0x1, P4 ;  /* 0x0000000d1017e211 */ /* 0x000fe200020f0c08 */
[----:B------:R-:W-:Y:S01]  /*0710*/  VIADD R54, R50, 0x20 ;  /* 0x0000002032367836 */ /* 0x000fe20000000000 */
[----:B------:R-:W-:Y:S02]  /*0720*/  @!P6 IADD3 R8, R15, R19, RZ ;  /* 0x000000130f08e210 */ /* 0x000fe40007ffe0ff */
[----:B------:R-:W-:Y:S02]  /*0730*/  CS2R R12, SRZ ;  /* 0x00000000000c7805 */ /* 0x000fe4000001ff00 */
[C---:B---3--:R-:W-:Y:S01]  /*0740*/  @!P6 LEA R24, P4, R14.reuse, R10, 0x1 ;  /* 0x0000000a0e18e211 */ /* 0x048fe200078808ff */
[----:B------:R-:W2:Y:S03]  /*0750*/  @P5 LDC.64 R18, c[0x0][0x248] ;  /* 0x00009200ff125b82 */ /* 0x000ea60000000a00 */
[----:B------:R-:W-:-:S02]  /*0760*/  @!P6 LEA.HI.X R25, R14, R11, R8, 0x1, P4 ;  /* 0x0000000b0e19e211 */ /* 0x000fc400020f0c08 */
[----:B------:R-:W-:Y:S02]  /*0770*/  CS2R R8, SRZ ;  /* 0x0000000000087805 */ /* 0x000fe4000001ff00 */
[----:B------:R-:W-:Y:S02]  /*0780*/  CS2R R10, SRZ ;  /* 0x00000000000a7805 */ /* 0x000fe4000001ff00 */
[----:B------:R-:W-:Y:S02]  /*0790*/  ISETP.LT.AND P4, PT, R54, R7, !P3 ;  /* 0x000000073600720c */ /* 0x000fe40005f81270 */
[----:B------:R-:W-:Y:S02]  /*07a0*/  CS2R R14, SRZ ;  /* 0x00000000000e7805 */ /* 0x000fe4000001ff00 */
[----:B------:R3:W4:Y:S04]  /*07b0*/  @!P6 LDG.E.128 R8, desc[UR4][R22.64] ;  /* 0x000000041608e981 */ /* 0x000728000c1e1d00 */
[----:B------:R0:W4:Y:S01]  /*07c0*/  @!P6 LDG.E.128 R12, desc[UR4][R24.64] ;  /* 0x00000004180ce981 */ /* 0x000122000c1e1d00 */
[----:B------:R-:W-:Y:S01]  /*07d0*/  @P5 IADD3 R27, P6, R60, 0x10, RZ ;  /* 0x000000103c1b5810 */ /* 0x000fe20007fde0ff */
[----:B------:R-:W-:-:S03]  /*07e0*/  VIADD R56, R50, 0x30 ;  /* 0x0000003032387836 */ /* 0x000fc60000000000 */
[----:B------:R-:W1:Y:S01]  /*07f0*/  @P4 LDC.64 R16, c[0x0][0x228] ;  /* 0x00008a00ff104b82 */ /* 0x000e620000000a00 */
[----:B------:R-:W-:Y:S02]  /*0800*/  VIADD R58, R50, 0x40 ;  /* 0x00000040323a7836 */ /* 0x000fe40000000000 */
[----:B------:R-:W-:Y:S01]  /*0810*/  @P5 IMAD.X R29, RZ, RZ, R61, P6 ;  /* 0x000000ffff1d5224 */ /* 0x000fe200030e063d */
[----:B------:R-:W-:Y:S01]  /*0820*/  @P5 IADD3 R35, P6, R60, 0x10, RZ ;  /* 0x000000103c235810 */ /* 0x000fe20007fde0ff */
[----:B---3--:R-:W-:Y:S01]  /*0830*/  @P5 IMAD.MOV.U32 R22, RZ, RZ, R46 ;  /* 0x000000ffff165224 */ /* 0x008fe200078e002e */
[-C--:B------:R-:W-:Y:S01]  /*0840*/  ISETP.LT.AND P3, PT, R56, R7.reuse, !P3 ;  /* 0x000000073800720c */ /* 0x080fe20005f61270 */
[----:B0-----:R-:W-:Y:S01]  /*0850*/  @P5 IMAD R26, R29, R20, RZ ;  /* 0x000000141d1a5224 */ /* 0x001fe200078e02ff */
[----:B------:R-:W0:Y:S01]  /*0860*/  @P4 LDC.64 R68, c[0x0][0x210] ;  /* 0x00008400ff444b82 */ /* 0x000e220000000a00 */
[----:B------:R-:W-:Y:S01]  /*0870*/  @P5 IMAD.MOV.U32 R23, RZ, RZ, R47 ;  /* 0x000000ffff175224 */ /* 0x000fe200078e002f */
[----:B------:R-:W-:Y:S01]  /*0880*/  ISETP.GE.OR P2, PT, R58, R7, P2 ;  /* 0x000000073a00720c */ /* 0x000fe20001746670 */
[----:B------:R-:W-:Y:S01]  /*0890*/  @P5 IMAD R33, R27, R21, R26 ;  /* 0x000000151b215224 */ /* 0x000fe200078e021a */
[----:B------:R-:W-:-:S02]  /*08a0*/  @P5 IADD3.X R21, RZ, R61, RZ, P6, !PT ;  /* 0x0000003dff155210 */ /* 0x000fc400037fe4ff */
[----:B------:R-:W-:Y:S02]  /*08b0*/  @P4 IADD3 R24, P6, R60, 0x20, RZ ;  /* 0x000000203c184810 */ /* 0x000fe40007fde0ff */
[----:B------:R-:W3:Y:S01]  /*08c0*/  @P5 LDC.64 R28, c[0x0][0x240] ;  /* 0x00009000ff1c5b82 */ /* 0x000ee20000000a00 */
[----:B--2---:R-:W-:Y:S01]  /*08d0*/  @P5 IMAD R26, R21, R18, RZ ;  /* 0x00000012151a5224 */ /* 0x004fe200078e02ff */
[----:B------:R-:W-:Y:S01]  /*08e0*/  @P4 IADD3.X R25, RZ, R61, RZ, P6, !PT ;  /* 0x0000003dff194210 */ /* 0x000fe200037fe4ff */
[----:B------:R-:W-:-:S04]  /*08f0*/  @P5 IMAD.WIDE.U32 R20, R27, R20, R22 ;  /* 0x000000141b145225 */ /* 0x000fc800078e0016 */
[----:B------:R-:W-:Y:S01]  /*0900*/  @P5 IMAD.MOV.U32 R22, RZ, RZ, R44 ;  /* 0x000000ffff165224 */ /* 0x000fe200078e002c */
[----:B------:R-:W-:Y:S01]  /*0910*/  @P5 IADD3 R21, R21, R33, RZ ;  /* 0x0000002115155210 */ /* 0x000fe20007ffe0ff */
[----:B------:R-:W-:Y:S01]  /*0920*/  @P5 IMAD.MOV.U32 R23, RZ, RZ, R45 ;  /* 0x000000ffff175224 */ /* 0x000fe200078e002d */
[C---:B-1----:R-:W-:Y:S01]  /*0930*/  @P5 LEA R30, P6, R20.reuse, R30, 0x1 ;  /* 0x0000001e141e5211 */ /* 0x042fe200078c08ff */
[----:B------:R-:W-:Y:S01]  /*0940*/  @P5 IMAD R27, R35, R19, R26 ;  /* 0x00000013231b5224 */ /* 0x000fe200078e021a */
[----:B------:R-:W1:Y:S01]  /*0950*/  @P3 LDC.64 R62, c[0x0][0x228] ;  /* 0x00008a00ff3e3b82 */ /* 0x000e620000000a00 */
[----:B------:R-:W-:Y:S01]  /*0960*/  @P4 IMAD R25, R25, R16, RZ ;  /* 0x0000001019194224 */ /* 0x000fe200078e02ff */
[----:B------:R-:W-:Y:S01]  /*0970*/  @P5 LEA.HI.X R31, R20, R31, R21, 0x1, P6 ;  /* 0x0000001f141f5211 */ /* 0x000fe200030f0c15 */
[----:B------:R-:W-:Y:S01]  /*0980*/  @P5 IMAD.WIDE.U32 R18, R35, R18, R22 ;  /* 0x0000001223125225 */ /* 0x000fe200078e0016 */
[----:B------:R-:W-:-:S03]  /*0990*/  @P4 MOV R20, R46 ;  /* 0x0000002e00144202 */ /* 0x000fc60000000f00 */
[----:B------:R-:W-:Y:S01]  /*09a0*/  @P4 IMAD.MOV.U32 R21, RZ, RZ, R47 ;  /* 0x000000ffff154224 */ /* 0x000fe200078e002f */
[----:B------:R-:W2:Y:S01]  /*09b0*/  @!P2 LDC.64 R64, c[0x0][0x228] ;  /* 0x00008a00ff40ab82 */ /* 0x000ea20000000a00 */
[----:B------:R-:W-:Y:S02]  /*09c0*/  @P4 IMAD R25, R24, R17, R25 ;  /* 0x0000001118194224 */ /* 0x000fe400078e0219 */
[----:B------:R-:W-:Y:S01]  /*09d0*/  @P5 IMAD.IADD R19, R19, 0x1, R27 ;  /* 0x0000000113135824 */ /* 0x000fe200078e021b */
[----:B---3--:R-:W-:Y:S01]  /*09e0*/  @P5 LEA R28, P6, R18, R28, 0x1 ;  /* 0x0000001c121c5211 */ /* 0x008fe200078c08ff */
[----:B------:R-:W-:-:S03]  /*09f0*/  @P4 IMAD.WIDE.U32 R16, R24, R16, R20 ;  /* 0x0000001018104225 */ /* 0x000fc600078e0014 */
[----:B------:R-:W3:Y:S01]  /*0a00*/  @P4 LDC.64 R26, c[0x0][0x248] ;  /* 0x00009200ff1a4b82 */ /* 0x000ee20000000a00 */
[----:B------:R-:W-:Y:S02]  /*0a10*/  @P5 LEA.HI.X R29, R18, R29, R19, 0x1, P6 ;  /* 0x0000001d121d5211 */ /* 0x000fe400030f0c13 */
[----:B------:R-:W-:Y:S02]  /*0a20*/  @P4 IADD3 R17, R17, R25, RZ ;  /* 0x0000001911114210 */ /* 0x000fe40007ffe0ff */
[----:B0-----:R-:W-:-:S03]  /*0a30*/  @P4 LEA R68, P6, R16, R68, 0x1 ;  /* 0x0000004410444211 */ /* 0x001fc600078c08ff */
[----:B------:R-:W0:Y:S01]  /*0a40*/  @P4 LDC.64 R24, c[0x0][0x240] ;  /* 0x00009000ff184b82 */ /* 0x000e220000000a00 */
[----:B------:R-:W-:Y:S01]  /*0a50*/  @P4 LEA.HI.X R69, R16, R69, R17, 0x1, P6 ;  /* 0x0000004510454211 */ /* 0x000fe200030f0c11 */
[----:B------:R-:W-:Y:S01]  /*0a60*/  @P3 IMAD.MOV.U32 R16, RZ, RZ, R46 ;  /* 0x000000ffff103224 */ /* 0x000fe200078e002e */
[----:B------:R-:W-:-:S05]  /*0a70*/  @P4 IADD3 R37, P6, R60, 0x20, RZ ;  /* 0x000000203c254810 */ /* 0x000fca0007fde0ff */
[--C-:B------:R-:W-:Y:S01]  /*0a80*/  @P4 IMAD.X R17, RZ, RZ, R61.reuse, P6 ;  /* 0x000000ffff114224 */ /* 0x100fe200030e063d */
[C---:B------:R-:W-:Y:S01]  /*0a90*/  @P3 IADD3 R33, P6, R60.reuse, 0x30, RZ ;  /* 0x000000303c213810 */ /* 0x040fe20007fde0ff */
[----:B------:R-:W0:Y:S04]  /*0aa0*/  @!P2 LDC.64 R42, c[0x0][0x248] ;  /* 0x00009200ff2aab82 */ /* 0x000e280000000a00 */
[----:B------:R-:W-:Y:S01]  /*0ab0*/  @P3 IMAD.X R35, RZ, RZ, R61, P6 ;  /* 0x000000ffff233224 */ /* 0x000fe200030e063d */
[----:B------:R-:W-:Y:S01]  /*0ac0*/  @!P2 IADD3 R23, P6, R60, 0x40, RZ ;  /* 0x000000403c17a810 */ /* 0x000fe20007fde0ff */
[----:B---3--:R-:W-:Y:S02]  /*0ad0*/  @P4 IMAD R18, R17, R26, RZ ;  /* 0x0000001a11124224 */ /* 0x008fe400078e02ff */
[----:B-1----:R-:W-:Y:S01]  /*0ae0*/  @P3 IMAD R20, R35, R62, RZ ;  /* 0x0000003e23143224 */ /* 0x002fe200078e02ff */
[----:B------:R-:W-:Y:S01]  /*0af0*/  @!P2 IADD3.X R19, RZ, R61, RZ, P6, !PT ;  /* 0x0000003dff13a210 */ /* 0x000fe200037fe4ff */
[----:B------:R-:W-:Y:S01]  /*0b00*/  @P3 IMAD.MOV.U32 R17, RZ, RZ, R47 ;  /* 0x000000ffff113224 */ /* 0x000fe200078e002f */
[----:B------:R-:W1:Y:S01]  /*0b10*/  @!P2 LDC.64 R34, c[0x0][0x210] ;  /* 0x00008400ff22ab82 */ /* 0x000e620000000a00 */
[----:B------:R-:W-:Y:S01]  /*0b20*/  @P4 IMAD R21, R37, R27, R18 ;  /* 0x0000001b25154224 */ /* 0x000fe200078e0212 */
[----:B------:R-:W-:Y:S01]  /*0b30*/  @P4 MOV R18, R44 ;  /* 0x0000002c00124202 */ /* 0x000fe20000000f00 */
[----:B--2---:R-:W-:-:S02]  /*0b40*/  @!P2 IMAD R22, R19, R64, RZ ;  /* 0x000000401316a224 */ /* 0x004fc400078e02ff */
[C---:B------:R-:W-:Y:S02]  /*0b50*/  @P3 IMAD R57, R33.reuse, R63, R20 ;  /* 0x0000003f21393224 */ /* 0x040fe400078e0214 */
[----:B------:R-:W-:Y:S01]  /*0b60*/  @P4 IMAD.MOV.U32 R19, RZ, RZ, R45 ;  /* 0x000000ffff134224 */ /* 0x000fe200078e002d */
[----:B------:R-:W2:Y:S01]  /*0b70*/  @P3 LDC.64 R38, c[0x0][0x240] ;  /* 0x00009000ff263b82 */ /* 0x000ea20000000a00 */
[----:B------:R-:W-:Y:S01]  /*0b80*/  @P3 IMAD.WIDE.U32 R62, R33, R62, R16 ;  /* 0x0000003e213e3225 */ /* 0x000fe200078e0010 */
[----:B------:R-:W-:-:S03]  /*0b90*/  CS2R R16, SRZ ;  /* 0x0000000000107805 */ /* 0x000fc6000001ff00 */
[----:B------:R-:W-:Y:S01]  /*0ba0*/  @P4 IMAD.WIDE.U32 R26, R37, R26, R18 ;  /* 0x0000001a251a4225 */ /* 0x000fe200078e0012 */
[----:B------:R-:W-:Y:S02]  /*0bb0*/  CS2R R18, SRZ ;  /* 0x0000000000127805 */ /* 0x000fe4000001ff00 */
[----:B------:R-:W3:Y:S01]  /*0bc0*/  @P3 LDC.64 R32, c[0x0][0x248] ;  /* 0x00009200ff203b82 */ /* 0x000ee20000000a00 */
[C---:B------:R-:W-:Y:S01]  /*0bd0*/  @!P2 IMAD R65, R23.reuse, R65, R22 ;  /* 0x000000411741a224 */ /* 0x040fe200078e0216 */
[C---:B0-----:R-:W-:Y:S01]  /*0be0*/  @P4 LEA R66, P6, R26.reuse, R24, 0x1 ;  /* 0x000000181a424211 */ /* 0x041fe200078c08ff */
[----:B------:R-:W-:Y:S01]  /*0bf0*/  @!P2 IMAD.WIDE.U32 R46, R23, R64, R46 ;  /* 0x00000040172ea225 */ /* 0x000fe200078e002e */
[----:B------:R-:W-:Y:S01]  /*0c00*/  CS2R R22, SRZ ;  /* 0x0000000000167805 */ /* 0x000fe2000001ff00 */
[----:B------:R-:W4:Y:S02]  /*0c10*/  @P5 LDG.E.128 R16, desc[UR4][R30.64] ;  /* 0x000000041e105981 */ /* 0x000f24000c1e1d00 */
[----:B------:R-:W-:Y:S01]  /*0c20*/  @P4 IMAD.IADD R27, R27, 0x1, R21 ;  /* 0x000000011b1b4824 */ /* 0x000fe200078e0215 */
[----:B------:R-:W-:Y:S01]  /*0c30*/  CS2R R20, SRZ ;  /* 0x0000000000147805 */ /* 0x000fe2000001ff00 */
[----:B------:R-:W0:Y:S03]  /*0c40*/  @P3 LDC.64 R36, c[0x0][0x210] ;  /* 0x00008400ff243b82 */ /* 0x000e260000000a00 */
[----:B------:R-:W-:-:S02]  /*0c50*/  @P4 LEA.HI.X R67, R26, R25, R27, 0x1, P6 ;  /* 0x000000191a434211 */ /* 0x000fc400030f0c1b */
[----:B------:R1:W4:Y:S01]  /*0c60*/  @P5 LDG.E.128 R20, desc[UR4][R28.64] ;  /* 0x000000041c145981 */ /* 0x000322000c1e1d00 */
[----:B------:R-:W-:-:S04]  /*0c70*/  @P3 IADD3 R59, P5, R60, 0x30, RZ ;  /* 0x000000303c3b3810 */ /* 0x000fc80007fbe0ff */
[----:B------:R-:W-:-:S05]  /*0c80*/  @P3 IADD3.X R41, RZ, R61, RZ, P5, !PT ;  /* 0x0000003dff293210 */ /* 0x000fca0002ffe4ff */
[----:B---3--:R-:W-:-:S04]  /*0c90*/  @P3 IMAD R40, R41, R32, RZ ;  /* 0x0000002029283224 */ /* 0x008fc800078e02ff */
[----:B------:R-:W-:Y:S02]  /*0ca0*/  @P3 IMAD R33, R59, R33, R40 ;  /* 0x000000213b213224 */ /* 0x000fe400078e0228 */
[----:B------:R-:W3:Y:S01]  /*0cb0*/  @!P2 LDC.64 R40, c[0x0][0x240] ;  /* 0x00009000ff28ab82 */ /* 0x000ee20000000a00 */
[----:B------:R-:W-:Y:S02]  /*0cc0*/  CS2R R24, SRZ ;  /* 0x0000000000187805 */ /* 0x000fe4000001ff00 */
[----:B------:R-:W-:Y:S02]  /*0cd0*/  CS2R R26, SRZ ;  /* 0x00000000001a7805 */ /* 0x000fe4000001ff00 */
[----:B-1----:R-:W-:Y:S02]  /*0ce0*/  CS2R R28, SRZ ;  /* 0x00000000001c7805 */ /* 0x002fe4000001ff00 */
[----:B------:R-:W-:Y:S02]  /*0cf0*/  CS2R R30, SRZ ;  /* 0x00000000001e7805 */ /* 0x000fe4000001ff00 */
[----:B------:R-:W-:Y:S01]  /*0d00*/  @!P2 IADD3 R64, P5, R60, 0x40, RZ ;  /* 0x000000403c40a810 */ /* 0x000fe20007fbe0ff */
[----:B------:R-:W4:Y:S04]  /*0d10*/  @P4 LDG.E.128 R24, desc[UR4][R68.64] ;  /* 0x0000000444184981 */ /* 0x000f28000c1e1d00 */
[----:B------:R1:W4:Y:S01]  /*0d20*/  @P4 LDG.E.128 R28, desc[UR4][R66.64] ;  /* 0x00000004421c4981 */ /* 0x000322000c1e1d00 */
[----:B------:R-:W-:Y:S01]  /*0d30*/  @!P2 IMAD.IADD R47, R47, 0x1, R65 ;  /* 0x000000012f2fa824 */ /* 0x000fe200078e0241 */
[----:B------:R-:W-:Y:S01]  /*0d40*/  @!P2 LEA R60, P4, R46, R34, 0x1 ;  /* 0x000000222e3ca211 */ /* 0x000fe200078808ff */
[----:B-1----:R-:W-:-:S04]  /*0d50*/  @P3 IMAD.WIDE.U32 R66, R59, R32, R44 ;  /* 0x000000203b423225 */ /* 0x002fc800078e002c */
[----:B------:R-:W-:Y:S01]  /*0d60*/  @!P2 IMAD.X R59, RZ, RZ, R61, P5 ;  /* 0x000000ffff3ba224 */ /* 0x000fe200028e063d */
[----:B--2---:R-:W-:Y:S01]  /*0d70*/  @P3 LEA R68, P5, R66, R38, 0x1 ;  /* 0x0000002642443211 */ /* 0x004fe200078a08ff */
[----:B------:R-:W-:Y:S02]  /*0d80*/  @P3 IMAD.IADD R33, R67, 0x1, R33 ;  /* 0x0000000143213824 */ /* 0x000fe400078e0221 */
[-C--:B------:R-:W-:Y:S01]  /*0d90*/  @!P2 IMAD R59, R59, R42.reuse, RZ ;  /* 0x0000002a3b3ba224 */ /* 0x080fe200078e02ff */
[----:B------:R-:W-:Y:S01]  /*0da0*/  @!P2 LEA.HI.X R61, R46, R35, R47, 0x1, P4 ;  /* 0x000000232e3da211 */ /* 0x000fe200020f0c2f */
[----:B------:R-:W-:Y:S01]  /*0db0*/  @!P2 IMAD.WIDE.U32 R44, R64, R42, R44 ;  /* 0x0000002a402ca225 */ /* 0x000fe200078e002c */
[----:B------:R-:W-:Y:S02]  /*0dc0*/  @P3 IADD3 R57, R63, R57, RZ ;  /* 0x000000393f393210 */ /* 0x000fe40007ffe0ff */
[----:B0-----:R-:W-:Y:S01]  /*0dd0*/  @P3 LEA R46, P4, R62, R36, 0x1 ;  /* 0x000000243e2e3211 */ /* 0x001fe200078808ff */
[----:B------:R-:W-:Y:S01]  /*0de0*/  @!P2 IMAD R43, R64, R43, R59 ;  /* 0x0000002b402ba224 */ /* 0x000fe200078e023b */
[----:B------:R-:W-:-:S02]  /*0df0*/  @P3 LEA.HI.X R69, R66, R39, R33, 0x1, P5 ;  /* 0x0000002742453211 */ /* 0x000fc400028f0c21 */
[----:B------:R-:W-:Y:S02]  /*0e00*/  CS2R R32, SRZ ;  /* 0x0000000000207805 */ /* 0x000fe4000001ff00 */
[----:B------:R-:W-:Y:S02]  /*0e10*/  CS2R R34, SRZ ;  /* 0x0000000000227805 */ /* 0x000fe4000001ff00 */
[----:B------:R-:W-:Y:S01]  /*0e20*/  @P3 LEA.HI.X R47, R62, R37, R57, 0x1, P4 ;  /* 0x000000253e2f3211 */ /* 0x000fe200020f0c39 */
[----:B------:R-:W-:Y:S01]  /*0e30*/  @!P2 IMAD.IADD R42, R45, 0x1, R43 ;  /* 0x000000012d2aa824 */ /* 0x000fe200078e022b */
[C---:B---3--:R-:W-:Y:S02]  /*0e40*/  @!P2 LEA R62, P4, R44.reuse, R40, 0x1 ;  /* 0x000000282c3ea211 */ /* 0x048fe400078808ff */
[----:B------:R-:W-:Y:S02]  /*0e50*/  CS2R R36, SRZ ;  /* 0x0000000000247805 */ /* 0x000fe4000001ff00 */
[----:B------:R-:W-:Y:S01]  /*0e60*/  CS2R R38, SRZ ;  /* 0x0000000000267805 */ /* 0x000fe2000001ff00 */
[----:B------:R0:W2:Y:S01]  /*0e70*/  @P3 LDG.E.128 R32, desc[UR4][R46.64] ;  /* 0x000000042e203981 */ /* 0x0000a2000c1e1d00 */
[----:B------:R-:W-:-:S02]  /*0e80*/  @!P2 LEA.HI.X R63, R44, R41, R42, 0x1, P4 ;  /* 0x000000292c3fa211 */ /* 0x000fc400020f0c2a */
[----:B------:R-:W-:Y:S02]  /*0e90*/  CS2R R40, SRZ ;  /* 0x0000000000287805 */ /* 0x000fe4000001ff00 */
[----:B------:R-:W-:Y:S02]  /*0ea0*/  CS2R R42, SRZ ;  /* 0x00000000002a7805 */ /* 0x000fe4000001ff00 */
[----:B------:R-:W-:Y:S01]  /*0eb0*/  CS2R R44, SRZ ;  /* 0x00000000002c7805 */ /* 0x000fe2000001ff00 */
[----:B------:R-:W3:Y:S04]  /*0ec0*/  @P3 LDG.E.128 R36, desc[UR4][R68.64] ;  /* 0x0000000444243981 */ /* 0x000ee8000c1e1d00 */
[----:B------:R1:W3:Y:S01]  /*0ed0*/  @!P2 LDG.E.128 R40, desc[UR4][R60.64] ;  /* 0x000000043c28a981 */ /* 0x0002e2000c1e1d00 */
[----:B0-----:R-:W-:-:S06]  /*0ee0*/  CS2R R46, SRZ ;  /* 0x00000000002e7805 */ /* 0x001fcc000001ff00 */
[----:B------:R0:W3:Y:S01]  /*0ef0*/  @!P2 LDG.E.128 R44, desc[UR4][R62.64] ;  /* 0x000000043e2ca981 */ /* 0x0000e2000c1e1d00 */
[----:B----4-:R-:W-:Y:S02]  /*0f00*/  LOP3.LUT R57, R8, 0xffff0000, RZ, 0xc0, !PT ;  /* 0xffff000008397812 */ /* 0x010fe400078ec0ff */
        /* <DEDUP_REMOVED lines=8> */
[----:B-1----:R-:W-:Y:S01]  /*0f90*/  LOP3.LUT R60, R13, 0xffff0000, RZ, 0xc0, !PT ;  /* 0xffff00000d3c7812 */ /* 0x002fe200078ec0ff */
[----:B------:R-:W-:Y:S01]  /*0fa0*/  FFMA.FTZ R12, R12, R57, R59 ;  /* 0x000000390c0c7223 */ /* 0x000fe2000001003b */
[----:B------:R-:W-:Y:S02]  /*0fb0*/  IMAD.U32 R8, R10, 0x10000, RZ ;  /* 0x000100000a087824 */ /* 0x000fe400078e00ff */
        /* <DEDUP_REMOVED lines=8> */
[----:B------:R-:W-:-:S03]  /*1040*/  LOP3.LUT R10, R15, 0xffff0000, RZ, 0xc0, !PT ;  /* 0xffff00000f0a7812 */ /* 0x000fc600078ec0ff */
[----:B------:R-:W-:Y:S01]  /*1050*/  FFMA.FTZ R8, R8, R13, R9 ;  /* 0x0000000d08087223 */ /* 0x000fe20000010009 */
[----:B------:R-:W-:-:S05]  /*1060*/  LOP3.LUT R11, R11, 0xffff0000, RZ, 0xc0, !PT ;  /* 0xffff00000b0b7812 */ /* 0x000fca00078ec0ff */
[----:B------:R-:W-:Y:S01]  /*1070*/  FFMA.FTZ R8, R11, R10, R8 ;  /* 0x0000000a0b087223 */ /* 0x000fe20000010008 */
[C---:B------:R-:W-:Y:S01]  /*1080*/  LOP3.LUT R59, R16.reuse, 0xffff0000, RZ, 0xc0, !PT ;  /* 0xffff0000103b7812 */ /* 0x040fe200078ec0ff */
[----:B------:R-:W-:Y:S01]  /*1090*/  IMAD.U32 R13, R16, 0x10000, RZ ;  /* 0x00010000100d7824 */ /* 0x000fe200078e00ff */
[C---:B0-----:R-:W-:Y:S01]  /*10a0*/  LOP3.LUT R62, R20.reuse, 0xffff0000, RZ, 0xc0, !PT ;  /* 0xffff0000143e7812 */ /* 0x041fe200078ec0ff */
[C---:B------:R-:W-:Y:S01]  /*10b0*/  IMAD.U32 R57, R21.reuse, 0x10000, RZ ;  /* 0x0001000015397824 */ /* 0x040fe200078e00ff */
[----:B------:R-:W-:Y:S02]  /*10c0*/  SHF.L.U32 R60, R20, 0x10, RZ ;  /* 0x00000010143c7819 */ /* 0x000fe400000006ff */
[----:B------:R-:W-:Y:S02]  /*10d0*/  LOP3.LUT R20, R21, 0xffff0000, RZ, 0xc0, !PT ;  /* 0xffff000015147812 */ /* 0x000fe400078ec0ff */
[C---:B------:R-:W-:Y:S02]  /*10e0*/  SHF.L.U32 R16, R22.reuse, 0x10, RZ ;  /* 0x0000001016107819 */ /* 0x040fe400000006ff */
[----:B------:R-:W-:Y:S01]  /*10f0*/  LOP3.LUT R15, R22, 0xffff0000, RZ, 0xc0, !PT ;  /* 0xffff0000160f7812 */ /* 0x000fe200078ec0ff */
[----:B------:R-:W-:Y:S01]  /*1100*/  FMUL.FTZ R62, R59, R62 ;  /* 0x0000003e3b3e7220 */ /* 0x000fe20000410000 */
[----:B------:R-:W-:-:S02]  /*1110*/  SHF.L.U32 R12, R17, 0x10, RZ ;  /* 0x00000010110c7819 */ /* 0x000fc400000006ff */
[----:B------:R-:W-:Y:S01]  /*1120*/  LOP3.LUT R17, R17, 0xffff0000, RZ, 0xc0, !PT ;  /* 0xffff000011117812 */ /* 0x000fe200078ec0ff */
[----:B------:R-:W-:Y:S01]  /*1130*/  IMAD.U32 R14, R23, 0x10000, RZ ;  /* 0x00010000170e7824 */ /* 0x000fe200078e00ff */
[----:B------:R-:W-:Y:S02]  /*1140*/  LOP3.LUT R21, R24, 0xffff0000, RZ, 0xc0, !PT ;  /* 0xffff000018157812 */ /* 0x000fe400078ec0ff */
[----:B------:R-:W-:-:S05]  /*1150*/  LOP3.LUT R22, R28, 0xffff0000, RZ, 0xc0, !PT ;  /* 0xffff00001c167812 */ /* 0x000fca00078ec0ff */
[----:B------:R-:W-:Y:S01]  /*1160*/  FMUL.FTZ R59, R21, R22 ;  /* 0x00000016153b7220 */ /* 0x000fe20000410000 */
[----:B------:R-:W-:Y:S01]  /*1170*/  FFMA.FTZ R21, R13, R60, R62 ;  /* 0x0000003c0d157223 */ /* 0x000fe2000001003e */
[----:B------:R-:W-:Y:S01]  /*1180*/  LOP3.LUT R10, R23, 0xffff0000, RZ, 0xc0, !PT ;  /* 0xffff0000170a7812 */ /* 0x000fe200078ec0ff */
[----:B------:R-:W-:Y:S01]  /*1190*/  IMAD.U32 R23, R28, 0x10000, RZ ;  /* 0x000100001c177824 */ /* 0x000fe200078e00ff */
[----:B------:R-:W-:Y:S01]  /*11a0*/  SHF.L.U32 R24, R24, 0x10, RZ ;  /* 0x0000001018187819 */ /* 0x000fe200000006ff */
[----:B------:R-:W-:Y:S01]  /*11b0*/  FFMA.FTZ R12, R12, R57, R21 ;  /* 0x000000390c0c7223 */ /* 0x000fe20000010015 */
[----:B------:R-:W-:Y:S01]  /*11c0*/  IMAD.U32 R11, R18, 0x10000, RZ ;  /* 0x00010000120b7824 */ /* 0x000fe200078e00ff */
[----:B------:R-:W-:Y:S02]  /*11d0*/  SHF.L.U32 R13, R25, 0x10, RZ ;  /* 0x00000010190d7819 */ /* 0x000fe400000006ff */
[----:B------:R-:W-:Y:S01]  /*11e0*/  FFMA.FTZ R20, R17, R20, R12 ;  /* 0x0000001411147223 */ /* 0x000fe2000001000c */
[----:B------:R-:W-:-:S02]  /*11f0*/  IMAD.U32 R22, R29, 0x10000, RZ ;  /* 0x000100001d167824 */ /* 0x000fc400078e00ff */
[----:B------:R-:W-:Y:S01]  /*1200*/  FFMA.FTZ R28, R24, R23, R59 ;  /* 0x00000017181c7223 */ /* 0x000fe2000001003b */
[----:B------:R-:W-:Y:S01]  /*1210*/  LOP3.LUT R18, R18, 0xffff0000, RZ, 0xc0, !PT ;  /* 0xffff000012127812 */ /* 0x000fe200078ec0ff */
[----:B------:R-:W-:Y:S01]  /*1220*/  FFMA.FTZ R17, R11, R16, R20 ;  /* 0x000000100b117223 */ /* 0x000fe20000010014 */
[----:B------:R-:W-:Y:S01]  /*1230*/  LOP3.LUT R25, R25, 0xffff0000, RZ, 0xc0, !PT ;  /* 0xffff000019197812 */ /* 0x000fe200078ec0ff */
[----:B------:R-:W-:Y:S01]  /*1240*/  FFMA.FTZ R22, R13, R22, R28 ;  /* 0x000000160d167223 */ /* 0x000fe2000001001c */
[----:B------:R-:W-:Y:S01]  /*1250*/  LOP3.LUT R24, R29, 0xffff0000, RZ, 0xc0, !PT ;  /* 0xffff00001d187812 */ /* 0x000fe200078ec0ff */
[----:B------:R-:W-:Y:S01]  /*1260*/  FFMA.FTZ R18, R18, R15, R17 ;  /* 0x0000000f12127223 */ /* 0x000fe20000010011 */
[----:B------:R-:W-:Y:S01]  /*1270*/  SHF.L.U32 R12, R26, 0x10, RZ ;  /* 0x000000101a0c7819 */ /* 0x000fe200000006ff */
[----:B------:R-:W-:Y:S02]  /*1280*/  IMAD.U32 R13, R30, 0x10000, RZ ;  /* 0x000100001e0d7824 */ /* 0x000fe400078e00ff */
[----:B------:R-:W-:Y:S01]  /*1290*/  FFMA.FTZ R25, R25, R24, R22 ;  /* 0x0000001819197223 */ /* 0x000fe20000010016 */
[----:B------:R-:W-:-:S02]  /*12a0*/  LOP3.LUT R26, R26, 0xffff0000, RZ, 0xc0, !PT ;  /* 0xffff00001a1a7812 */ /* 0x000fc400078ec0ff */
[----:B------:R-:W-:Y:S02]  /*12b0*/  LOP3.LUT R11, R30, 0xffff0000, RZ, 0xc0, !PT ;  /* 0xffff00001e0b7812 */ /* 0x000fe400078ec0ff */
[C---:B--2---:R-:W-:Y:S02]  /*12c0*/  SHF.L.U32 R15, R32.reuse, 0x10, RZ ;  /* 0x00000010200f7819 */ /* 0x044fe400000006ff */
[----:B------:R-:W-:Y:S02]  /*12d0*/  LOP3.LUT R32, R32, 0xffff0000, RZ, 0xc0, !PT ;  /* 0xffff000020207812 */ /* 0x000fe400078ec0ff */
[----:B---3--:R-:W-:Y:S01]  /*12e0*/  LOP3.LUT R23, R36, 0xffff0000, RZ, 0xc0, !PT ;  /* 0xffff000024177812 */ /* 0x008fe200078ec0ff */
[----:B------:R-:W-:Y:S01]  /*12f0*/  FFMA.FTZ R25, R12, R13, R25 ;  /* 0x0000000d0c197223 */ /* 0x000fe20000010019 */
[----:B------:R-:W-:Y:S02]  /*1300*/  SHF.L.U32 R22, R36, 0x10, RZ ;  /* 0x0000001024167819 */ /* 0x000fe400000006ff */
[----:B------:R-:W-:Y:S01]  /*1310*/  LOP3.LUT R17, R40, 0xffff0000, RZ, 0xc0, !PT ;  /* 0xffff000028117812 */ /* 0x000fe200078ec0ff */
[----:B------:R-:W-:Y:S01]  /*1320*/  FMUL.FTZ R32, R32, R23 ;  /* 0x0000001720207220 */ /* 0x000fe20000410000 */
[----:B------:R-:W-:-:S02]  /*1330*/  SHF.L.U32 R40, R40, 0x10, RZ ;  /* 0x0000001028287819 */ /* 0x000fc400000006ff */
[C---:B------:R-:W-:Y:S01]  /*1340*/  LOP3.LUT R24, R44.reuse, 0xffff0000, RZ, 0xc0, !PT ;  /* 0xffff00002c187812 */ /* 0x040fe200078ec0ff */
[----:B------:R-:W-:Y:S02]  /*1350*/  IMAD.U32 R23, R44, 0x10000, RZ ;  /* 0x000100002c177824 */ /* 0x000fe400078e00ff */
[----:B------:R-:W-:Y:S01]  /*1360*/  FFMA.FTZ R11, R26, R11, R25 ;  /* 0x0000000b1a0b7223 */ /* 0x000fe20000010019 */
[----:B------:R-:W-:Y:S02]  /*1370*/  IMAD.U32 R21, R33, 0x10000, RZ ;  /* 0x0001000021157824 */ /* 0x000fe400078e00ff */
[----:B------:R-:W-:Y:S01]  /*1380*/  FMUL.FTZ R17, R17, R24 ;  /* 0x0000001811117220 */ /* 0x000fe20000410000 */
[----:B------:R-:W-:Y:S02]  /*1390*/  IMAD.U32 R26, R37, 0x10000, RZ ;  /* 0x00010000251a7824 */ /* 0x000fe400078e00ff */
[----:B------:R-:W-:Y:S01]  /*13a0*/  FFMA.FTZ R32, R15, R22, R32 ;  /* 0x000000160f207223 */ /* 0x000fe20000010020 */
[----:B------:R-:W-:Y:S01]  /*13b0*/  SHF.L.U32 R16, R27, 0x10, RZ ;  /* 0x000000101b107819 */ /* 0x000fe200000006ff */
[----:B------:R-:W-:Y:S01]  /*13c0*/  IMAD.U32 R13, R31, 0x10000, RZ ;  /* 0x000100001f0d7824 */ /* 0x000fe200078e00ff */
[----:B------:R-:W-:Y:S01]  /*13d0*/  SHF.L.U32 R15, R41, 0x10, RZ ;  /* 0x00000010290f7819 */ /* 0x000fe200000006ff */
        /* <DEDUP_REMOVED lines=10> */
[----:B------:R-:W-:Y:S02]  /*1480*/  SHF.L.U32 R11, R34, 0x10, RZ ;  /* 0x00000010220b7819 */ /* 0x000fe400000006ff */
[----:B------:R-:W-:Y:S01]  /*1490*/  SHF.L.U32 R30, R38, 0x10, RZ ;  /* 0x00000010261e7819 */ /* 0x000fe200000006ff */
[----:B------:R-:W-:Y:S01]  /*14a0*/  IMAD.U32 R22, R46, 0x10000, RZ ;  /* 0x000100002e167824 */ /* 0x000fe200078e00ff */
[----:B------:R-:W-:Y:S01]  /*14b0*/  SHF.L.U32 R15, R42, 0x10, RZ ;  /* 0x000000102a0f7819 */ /* 0x000fe200000006ff */
[----:B------:R-:W-:Y:S01]  /*14c0*/  FFMA.FTZ R24, R41, R24, R40 ;  /* 0x0000001829187223 */ /* 0x000fe20000010028 */
[----:B------:R-:W-:Y:S01]  /*14d0*/  IMAD.U32 R9, R19, 0x10000, RZ ;  /* 0x0001000013097824 */ /* 0x000fe200078e00ff */
[----:B------:R-:W-:Y:S01]  /*14e0*/  LOP3.LUT R34, R34, 0xffff0000, RZ, 0xc0, !PT ;  /* 0xffff000022227812 */ /* 0x000fe200078ec0ff */
[----:B------:R-:W-:Y:S01]  /*14f0*/  FFMA.FTZ R11, R11, R30, R26 ;  /* 0x0000001e0b0b7223 */ /* 0x000fe2000001001a */
[----:B------:R-:W-:Y:S01]  /*1500*/  LOP3.LUT R13, R38, 0xffff0000, RZ, 0xc0, !PT ;  /* 0xffff0000260d7812 */ /* 0x000fe200078ec0ff */
        /* <DEDUP_REMOVED lines=17> */
[----:B------:R-:W-:Y:S02]  /*1620*/  LOP3.LUT R43, R43, 0xffff0000, RZ, 0xc0, !PT ;  /* 0xffff00002b2b7812 */ /* 0x000fe400078ec0ff */
[----:B------:R-:W-:Y:S01]  /*1630*/  LOP3.LUT R20, R47, 0xffff0000, RZ, 0xc0, !PT ;  /* 0xffff00002f147812 */ /* 0x000fe200078ec0ff */
[----:B------:R-:W-:Y:S01]  /*1640*/  FFMA.FTZ R18, R35, R18, R34 ;  /* 0x0000001223127223 */ /* 0x000fe20000010022 */
[----:B------:R-:W-:Y:S01]  /*1650*/  FFMA.FTZ R14, R19, R10, R14 ;  /* 0x0000000a130e7223 */ /* 0x000fe2000001000e */
[----:B------:R-:W-:Y:S02]  /*1660*/  FFMA.FTZ R16, R27, R12, R16 ;  /* 0x0000000c1b107223 */ /* 0x000fe40000010010 */
[----:B------:R-:W-:Y:S01]  /*1670*/  FFMA.FTZ R20, R43, R20, R22 ;  /* 0x000000142b147223 */ /* 0x000fe20000010016 */
[----:B------:R-:W0:Y:S04]  /*1680*/  SHFL.BFLY PT, R15, R18, 0x8, 0x1f ;  /* 0x0d001f00120f7f89 */ /* 0x000e2800000e0000 */
[----:B------:R-:W1:Y:S04]  /*1690*/  SHFL.BFLY PT, R9, R8, 0x8, 0x1f ;  /* 0x0d001f0008097f89 */ /* 0x000e6800000e0000 */
[----:B------:R-:W2:Y:S04]  /*16a0*/  SHFL.BFLY PT, R11, R14, 0x8, 0x1f ;  /* 0x0d001f000e0b7f89 */ /* 0x000ea800000e0000 */
[----:B------:R-:W3:Y:S04]  /*16b0*/  SHFL.BFLY PT, R13, R16, 0x8, 0x1f ;  /* 0x0d001f00100d7f89 */ /* 0x000ee800000e0000 */
[----:B------:R-:W4:Y:S01]  /*16c0*/  SHFL.BFLY PT, R19, R20, 0x8, 0x1f ;  /* 0x0d001f0014137f89 */ /* 0x000f2200000e0000 */
[----:B0-----:R-:W-:Y:S01]  /*16d0*/  FADD.FTZ R17, R18, R15 ;  /* 0x0000000f12117221 */ /* 0x001fe20000010000 */
[----:B-1----:R-:W-:Y:S01]  /*16e0*/  FADD.FTZ R9, R8, R9 ;  /* 0x0000000908097221 */ /* 0x002fe20000010000 */
[----:B--2---:R-:W-:Y:S01]  /*16f0*/  FADD.FTZ R12, R14, R11 ;  /* 0x0000000b0e0c7221 */ /* 0x004fe20000010000 */
[----:B---3--:R-:W-:Y:S01]  /*1700*/  FADD.FTZ R13, R16, R13 ;  /* 0x0000000d100d7221 */ /* 0x008fe20000010000 */
[----:B----4-:R-:W-:Y:S01]  /*1710*/  FADD.FTZ R21, R20, R19 ;  /* 0x0000001314157221 */ /* 0x010fe20000010000 */
        /* <DEDUP_REMOVED lines=20> */
[----:B------:R-:W0:Y:S01]  /*1860*/  SHFL.BFLY PT, R18, R19, 0x1, 0x1f ;  /* 0x0c201f0013127f89 */ /* 0x000e2200000e0000 */
[----:B------:R-:W-:Y:S01]  /*1870*/  @P1 IMAD R53, R0, 0x50, R53 ;  /* 0x0000005000351824 */ /* 0x000fe200078e0235 */
[----:B------:R-:W1:Y:S02]  /*1880*/  LDC.64 R8, c[0x0][0x2d0] ;  /* 0x0000b400ff087b82 */ /* 0x000e640000000a00 */
[----:B------:R-:W2:Y:S04]  /*1890*/  SHFL.BFLY PT, R12, R11, 0x1, 0x1f ;  /* 0x0c201f000b0c7f89 */ /* 0x000ea800000e0000 */
[----:B------:R-:W3:Y:S04]  /*18a0*/  SHFL.BFLY PT, R14, R13, 0x1, 0x1f ;  /* 0x0c201f000d0e7f89 */ /* 0x000ee800000e0000 */
[----:B------:R-:W4:Y:S04]  /*18b0*/  SHFL.BFLY PT, R15, R16, 0x1, 0x1f ;  /* 0x0c201f00100f7f89 */ /* 0x000f2800000e0000 */
[----:B------:R-:W4:Y:S01]  /*18c0*/  SHFL.BFLY PT, R20, R17, 0x1, 0x1f ;  /* 0x0c201f0011147f89 */ /* 0x000f2200000e0000 */
[----:B------:R-:W-:Y:S01]  /*18d0*/  @P1 IMAD.HI R53, R53, 0x66666667, RZ ;  /* 0x6666666735351827 */ /* 0x000fe200078e02ff */
[----:B------:R-:W-:-:S04]  /*18e0*/  ISETP.NE.AND P2, PT, R55, RZ, PT ;  /* 0x000000ff3700720c */ /* 0x000fc80003f45270 */
[----:B------:R-:W-:-:S04]  /*18f0*/  @P1 SHF.R.U32.HI R10, RZ, 0x1f, R53 ;  /* 0x0000001fff0a1819 */ /* 0x000fc80000011635 */
[----:B------:R-:W-:Y:S01]  /*1900*/  @P1 LEA.HI.SX32 R53, R53, R10, 0x1b ;  /* 0x0000000a35351211 */ /* 0x000fe200078fdaff */
[----:B------:R-:W-:Y:S01]  /*1910*/  HFMA2.MMA R10, -RZ, RZ, 0, 0 ;  /* 0x00000000ff0a7435 */ /* 0x000fe200000001ff */
[----:B------:R-:W-:Y:S01]  /*1920*/  BSSY B0, `(.L_x_4734) ;  /* 0x0000028000007945 */ /* 0x000fe20003800000 */
[----:B0-----:R-:W-:Y:S01]  /*1930*/  FADD.FTZ R18, R19, R18 ;  /* 0x0000001213127221 */ /* 0x001fe20000010000 */
[----:B--2---:R-:W-:Y:S01]  /*1940*/  FADD.FTZ R21, R11, R12 ;  /* 0x0000000c0b157221 */ /* 0x004fe20000010000 */
[----:B---3--:R-:W-:Y:S02]  /*1950*/  FADD.FTZ R22, R13, R14 ;  /* 0x0000000e0d167221 */ /* 0x008fe40000010000 */
[----:B------:R-:W-:Y:S02]  /*1960*/  @P1 IMAD R10, R53, 0x50, RZ ;  /* 0x00000050350a1824 */ /* 0x000fe400078e02ff */
[----:B----4-:R-:W-:Y:S01]  /*1970*/  FADD.FTZ R15, R16, R15 ;  /* 0x0000000f100f7221 */ /* 0x010fe20000010000 */
[----:B------:R-:W-:Y:S01]  /*1980*/  FADD.FTZ R19, R17, R20 ;  /* 0x0000001411137221 */ /* 0x000fe20000010000 */
[----:B------:R-:W-:Y:S06]  /*1990*/  @P2 BRA `(.L_x_4735) ;  /* 0x0000000000802947 */ /* 0x000fec0003800000 */
[----:B------:R-:W0:Y:S01]  /*19a0*/  LDC.64 R16, c[0x0][0x278] ;  /* 0x00009e00ff107b82 */ /* 0x000e220000000a00 */
[----:B------:R-:W-:Y:S01]  /*19b0*/  SHF.R.S32.HI R14, RZ, 0x1f, R10 ;  /* 0x0000001fff0e7819 */ /* 0x000fe2000001140a */
[----:B------:R-:W-:Y:S01]  /*19c0*/  ULDC.64 UR8, c[0x0][0x280] ;  /* 0x0000a00000087ab9 */ /* 0x000fe20000000a00 */
[C---:B------:R-:W-:Y:S02]  /*19d0*/  IADD3 R12, P1, R5.reuse, R10, RZ ;  /* 0x0000000a050c7210 */ /* 0x040fe40007f3e0ff */
[-C--:B------:R-:W-:Y:S02]  /*19e0*/  ISETP.GE.AND P2, PT, R54, R7.reuse, PT ;  /* 0x000000073600720c */ /* 0x080fe40003f46270 */
[----:B------:R-:W-:Y:S02]  /*19f0*/  LEA.HI.X.SX32 R13, R5, R14, 0x1, P1 ;  /* 0x0000000e050d7211 */ /* 0x000fe400008f0eff */
[-C--:B------:R-:W-:Y:S02]  /*1a00*/  ISETP.GE.AND P1, PT, R56, R7.reuse, PT ;  /* 0x000000073800720c */ /* 0x080fe40003f26270 */
[----:B------:R-:W-:-:S02]  /*1a10*/  ISETP.GE.AND P5, PT, R50, R7, PT ;  /* 0x000000073200720c */ /* 0x000fc40003fa6270 */
[----:B------:R-:W-:Y:S02]  /*1a20*/  ISETP.GE.AND P4, PT, R52, R7, PT ;  /* 0x000000073400720c */ /* 0x000fe40003f86270 */
[----:B------:R-:W-:Y:S01]  /*1a30*/  FSEL R15, R15, RZ, !P2 ;  /* 0x000000ff0f0f7208 */ /* 0x000fe20005000000 */
[C---:B0-----:R-:W-:Y:S02]  /*1a40*/  IMAD R14, R16.reuse, UR7, RZ ;  /* 0x00000007100e7c24 */ /* 0x041fe4000f8e02ff */
[----:B------:R-:W-:-:S04]  /*1a50*/  IMAD.WIDE.U32 R12, R16, UR6, R12 ;  /* 0x00000006100c7c25 */ /* 0x000fc8000f8e000c */
[----:B------:R-:W-:Y:S01]  /*1a60*/  IMAD R11, R17, UR6, R14 ;  /* 0x00000006110b7c24 */ /* 0x000fe2000f8e020e */
[----:B------:R-:W-:-:S03]  /*1a70*/  FSEL R17, R18, RZ, !P1 ;  /* 0x000000ff12117208 */ /* 0x000fc60004800000 */
[----:B------:R-:W-:Y:S02]  /*1a80*/  IMAD.IADD R13, R13, 0x1, R11 ;  /* 0x000000010d0d7824 */ /* 0x000fe400078e020b */
[----:B------:R-:W-:Y:S02]  /*1a90*/  IMAD R11, R49, UR8, RZ ;  /* 0x00000008310b7c24 */ /* 0x000fe4000f8e02ff */
[----:B------:R-:W-:-:S04]  /*1aa0*/  IMAD.WIDE.U32 R12, R6, UR8, R12 ;  /* 0x00000008060c7c25 */ /* 0x000fc8000f8e000c */
[----:B------:R-:W-:Y:S01]  /*1ab0*/  IMAD R14, R6, UR9, R11 ;  /* 0x00000009060e7c24 */ /* 0x000fe2000f8e020b */
[----:B------:R-:W-:Y:S01]  /*1ac0*/  IADD3 R11, P3, R50, R12, RZ ;  /* 0x0000000c320b7210 */ /* 0x000fe20007f7e0ff */
[----:B------:R-:W-:-:S03]  /*1ad0*/  ULDC.64 UR8, c[0x0][0x260] ;  /* 0x0000980000087ab9 */ /* 0x000fc60000000a00 */
[----:B------:R-:W-:Y:S02]  /*1ae0*/  IADD3.X R14, R51, R13, R14, P3, !PT ;  /* 0x0000000d330e7210 */ /* 0x000fe40001ffe40e */
[C---:B------:R-:W-:Y:S02]  /*1af0*/  LEA R12, P6, R11.reuse, UR8, 0x2 ;  /* 0x000000080b0c7c11 */ /* 0x040fe4000f8c10ff */
[----:B------:R-:W-:Y:S02]  /*1b00*/  ISETP.GE.AND P3, PT, R58, R7, PT ;  /* 0x000000073a00720c */ /* 0x000fe40003f66270 */
[----:B------:R-:W-:Y:S02]  /*1b10*/  LEA.HI.X R13, R11, UR9, R14, 0x2, P6 ;  /* 0x000000090b0d7c11 */ /* 0x000fe4000b0f140e */
[----:B------:R-:W-:Y:S02]  /*1b20*/  FSEL R7, R21, RZ, !P5 ;  /* 0x000000ff15077208 */ /* 0x000fe40006800000 */
[----:B------:R-:W-:Y:S01]  /*1b30*/  FSEL R11, R22, RZ, !P4 ;  /* 0x000000ff160b7208 */ /* 0x000fe20006000000 */
[----:B------:R0:W-:Y:S01]  /*1b40*/  STG.E desc[UR4][R12.64+0x80], R15 ;  /* 0x0000800f0c007986 */ /* 0x0001e2000c101904 */
[----:B------:R-:W-:-:S03]  /*1b50*/  FSEL R19, R19, RZ, !P3 ;  /* 0x000000ff13137208 */ /* 0x000fc60005800000 */
[----:B------:R0:W-:Y:S04]  /*1b60*/  STG.E desc[UR4][R12.64], R7 ;  /* 0x000000070c007986 */ /* 0x0001e8000c101904 */
[----:B------:R0:W-:Y:S04]  /*1b70*/  STG.E desc[UR4][R12.64+0x40], R11 ;  /* 0x0000400b0c007986 */ /* 0x0001e8000c101904 */
[----:B------:R0:W-:Y:S04]  /*1b80*/  STG.E desc[UR4][R12.64+0xc0], R17 ;  /* 0x0000c0110c007986 */ /* 0x0001e8000c101904 */
[----:B------:R0:W-:Y:S02]  /*1b90*/  STG.E desc[UR4][R12.64+0x100], R19 ;  /* 0x000100130c007986 */ /* 0x0001e4000c101904 */
.L_x_4735:
[----:B------:R-:W-:Y:S05]  /*1ba0*/  BSYNC B0 ;  /* 0x0000000000007941 */ /* 0x000fea0003800000 */
.L_x_4734:
[----:B------:R-:W-:Y:S01]  /*1bb0*/  IADD3 R2, R2, 0x4f, RZ ;  /* 0x0000004f02027810 */ /* 0x000fe20007ffe0ff */
[----:B0-----:R-:W-:Y:S01]  /*1bc0*/  IMAD.SHL.U32 R13, R10, 0x80, RZ ;  /* 0x000000800a0d7824 */ /* 0x001fe200078e00ff */
[----:B------:R-:W-:Y:S01]  /*1bd0*/  SHF.L.U32 R11, R4, 0x2, RZ ;  /* 0x00000002040b7819 */ /* 0x000fe200000006ff */
[----:B------:R-:W-:Y:S01]  /*1be0*/  IMAD R14, R3, 0x2800, RZ ;  /* 0x00002800030e7824 */ /* 0x000fe200078e02ff */
[----:B------:R-:W-:Y:S01]  /*1bf0*/  BSSY B0, `(.L_x_4736) ;  /* 0x0000028000007945 */ /* 0x000fe20003800000 */
[----:B------:R-:W-:Y:S01]  /*1c00*/  IMAD.HI R7, R2, 0x66666667, RZ ;  /* 0x6666666702077827 */ /* 0x000fe200078e02ff */
[----:B------:R-:W-:-:S04]  /*1c10*/  SHF.R.S32.HI R15, RZ, 0x1f, R13 ;  /* 0x0000001fff0f7819 */ /* 0x000fc8000001140d */
[----:B------:R-:W-:-:S04]  /*1c20*/  SHF.R.U32.HI R12, RZ, 0x1f, R7 ;  /* 0x0000001fff0c7819 */ /* 0x000fc80000011607 */
[----:B------:R-:W-:Y:S02]  /*1c30*/  LEA.HI.SX32 R7, R7, R12, 0x1b ;  /* 0x0000000c07077211 */ /* 0x000fe400078fdaff */
[--C-:B------:R-:W-:Y:S02]  /*1c40*/  IADD3 R12, P1, P2, R13, R11, R14.reuse ;  /* 0x0000000b0d0c7210 */ /* 0x100fe40007a3e00e */
[----:B------:R-:W-:Y:S01]  /*1c50*/  SHF.R.S32.HI R14, RZ, 0x1f, R14 ;  /* 0x0000001fff0e7819 */ /* 0x000fe2000001140e */
[--C-:B------:R-:W-:Y:S01]  /*1c60*/  IMAD R7, R7, 0x50, -R2.reuse ;  /* 0x0000005007077824 */ /* 0x100fe200078e0a02 */
[----:B------:R-:W-:Y:S01]  /*1c70*/  SHF.R.S32.HI R11, RZ, 0x1f, R11 ;  /* 0x0000001fff0b7819 */ /* 0x000fe2000001140b */
[----:B------:R-:W-:-:S03]  /*1c80*/  IMAD R2, R3, -0x50, R2 ;  /* 0xffffffb003027824 */ /* 0x000fc600078e0202 */
[----:B------:R-:W-:Y:S01]  /*1c90*/  IADD3.X R13, R15, R11, R14, P1, P2 ;  /* 0x0000000b0f0d7210 */ /* 0x000fe20000fe440e */
[----:B------:R-:W-:Y:S02]  /*1ca0*/  IMAD.IADD R7, R2, 0x1, R7 ;  /* 0x0000000102077824 */ /* 0x000fe400078e0207 */
[C---:B-1----:R-:W-:Y:S02]  /*1cb0*/  IMAD R14, R8.reuse, UR7, RZ ;  /* 0x00000007080e7c24 */ /* 0x042fe4000f8e02ff */
[----:B------:R-:W-:Y:S01]  /*1cc0*/  IMAD.WIDE.U32 R12, R8, UR6, R12 ;  /* 0x00000006080c7c25 */ /* 0x000fe2000f8e000c */
[----:B------:R-:W-:-:S03]  /*1cd0*/  ISETP.GE.OR P0, PT, R4, R7, P0 ;  /* 0x000000070400720c */ /* 0x000fc60000706670 */
[----:B------:R-:W-:-:S05]  /*1ce0*/  IMAD R9, R9, UR6, R14 ;  /* 0x0000000609097c24 */ /* 0x000fca000f8e020e */
[----:B------:R-:W-:-:S05]  /*1cf0*/  IADD3 R15, R13, R9, RZ ;  /* 0x000000090d0f7210 */ /* 0x000fca0007ffe0ff */
[----:B------:R-:W-:Y:S05]  /*1d00*/  @P0 BRA `(.L_x_4737) ;  /* 0x0000000000580947 */ /* 0x000fea0003800000 */
[----:B------:R-:W0:Y:S01]  /*1d10*/  LDC.64 R16, c[0x0][0x2a8] ;  /* 0x0000aa00ff107b82 */ /* 0x000e220000000a00 */
[----:B------:R-:W-:Y:S01]  /*1d20*/  SHF.R.S32.HI R2, RZ, 0x1f, R5 ;  /* 0x0000001fff027819 */ /* 0x000fe20000011405 */
[----:B------:R-:W-:Y:S01]  /*1d30*/  ULDC.64 UR8, c[0x0][0x2b0] ;  /* 0x0000ac0000087ab9 */ /* 0x000fe20000000a00 */
[----:B------:R-:W-:Y:S01]  /*1d40*/  IADD3 R8, P0, P1, R10, R5, R4 ;  /* 0x000000050a087210 */ /* 0x000fe2000791e004 */
[----:B------:R-:W-:Y:S01]  /*1d50*/  IMAD R7, R49, UR8, RZ ;  /* 0x0000000831077c24 */ /* 0x000fe2000f8e02ff */
[----:B------:R-:W-:Y:S02]  /*1d60*/  SHF.R.S32.HI R10, RZ, 0x1f, R10 ;  /* 0x0000001fff0a7819 */ /* 0x000fe4000001140a */
[----:B------:R-:W-:-:S04]  /*1d70*/  SHF.R.S32.HI R5, RZ, 0x1f, R4 ;  /* 0x0000001fff057819 */ /* 0x000fc80000011404 */
[----:B------:R-:W-:Y:S02]  /*1d80*/  IADD3.X R9, R10, R2, R5, P0, P1 ;  /* 0x000000020a097210 */ /* 0x000fe400007e2405 */
[----:B-----5:R-:W-:Y:S01]  /*1d90*/  FSETP.NEU.FTZ.AND P0, PT, R48, -INF , PT ;  /* 0xff8000003000780b */ /* 0x020fe20003f1d000 */
[C---:B0-----:R-:W-:Y:S02]  /*1da0*/  IMAD R2, R16.reuse, UR7, RZ ;  /* 0x0000000710027c24 */ /* 0x041fe4000f8e02ff */
[----:B------:R-:W-:-:S04]  /*1db0*/  IMAD.WIDE.U32 R8, R16, UR6, R8 ;  /* 0x0000000610087c25 */ /* 0x000fc8000f8e0008 */
[----:B------:R-:W-:Y:S02]  /*1dc0*/  IMAD R5, R17, UR6, R2 ;  /* 0x0000000611057c24 */ /* 0x000fe4000f8e0202 */
[----:B------:R-:W-:Y:S02]  /*1dd0*/  FMUL.FTZ R2, R48, 1.4426950216293334961 ;  /* 0x3fb8aa3b30027820 */ /* 0x000fe40000410000 */
[----:B------:R-:W-:Y:S02]  /*1de0*/  IMAD.IADD R9, R9, 0x1, R5 ;  /* 0x0000000109097824 */ /* 0x000fe400078e0205 */
[C---:B------:R-:W-:Y:S02]  /*1df0*/  IMAD R5, R6.reuse, UR9, R7 ;  /* 0x0000000906057c24 */ /* 0x040fe4000f8e0207 */
[----:B------:R-:W-:Y:S01]  /*1e00*/  IMAD.WIDE.U32 R8, R6, UR8, R8 ;  /* 0x0000000806087c25 */ /* 0x000fe2000f8e0008 */
[----:B------:R-:W-:-:S04]  /*1e10*/  ULDC.64 UR8, c[0x0][0x2a0] ;  /* 0x0000a80000087ab9 */ /* 0x000fc80000000a00 */
[----:B------:R-:W-:Y:S02]  /*1e20*/  IADD3 R5, R9, R5, RZ ;  /* 0x0000000509057210 */ /* 0x000fe40007ffe0ff */
[----:B------:R-:W-:-:S04]  /*1e30*/  LEA R10, P1, R8, UR8, 0x2 ;  /* 0x00000008080a7c11 */ /* 0x000fc8000f8210ff */
[----:B------:R-:W-:Y:S02]  /*1e40*/  LEA.HI.X R11, R8, UR9, R5, 0x2, P1 ;  /* 0x00000009080b7c11 */ /* 0x000fe400088f1405 */
[----:B------:R-:W-:-:S05]  /*1e50*/  FSEL R5, R2, RZ, P0 ;  /* 0x000000ff02057208 */ /* 0x000fca0000000000 */
[----:B------:R0:W-:Y:S02]  /*1e60*/  STG.E desc[UR4][R10.64], R5 ;  /* 0x000000050a007986 */ /* 0x0001e4000c101904 */
.L_x_4737:
[----:B------:R-:W-:Y:S05]  /*1e70*/  BSYNC B0 ;  /* 0x0000000000007941 */ /* 0x000fea0003800000 */
.L_x_4736:
[----:B------:R-:W-:Y:S01]  /*1e80*/  ULDC.64 UR10, c[0x0][0x2e8] ;  /* 0x0000ba00000a7ab9 */ /* 0x000fe20000000a00 */
[----:B------:R-:W-:Y:S01]  /*1e90*/  ULDC.64 UR8, c[0x0][0x2d8] ;  /* 0x0000b60000087ab9 */ /* 0x000fe20000000a00 */
[----:B------:R-:W-:Y:S01]  /*1ea0*/  ISETP.NE.U32.AND P0, PT, RZ, UR10, PT ;  /* 0x0000000aff007c0c */ /* 0x000fe2000bf05070 */
[----:B------:R-:W-:Y:S02]  /*1eb0*/  IMAD R49, R49, UR8, RZ ;  /* 0x0000000831317c24 */ /* 0x000fe4000f8e02ff */
[----:B------:R-:W-:Y:S01]  /*1ec0*/  IMAD.MOV.U32 R14, RZ, RZ, R12 ;  /* 0x000000ffff0e7224 */ /* 0x000fe200078e000c */
[----:B------:R-:W-:Y:S01]  /*1ed0*/  ISETP.NE.AND.EX P0, PT, RZ, UR11, PT, P0 ;  /* 0x0000000bff007c0c */ /* 0x000fe2000bf05300 */
[C---:B0-----:R-:W-:Y:S02]  /*1ee0*/  IMAD R5, R6.reuse, UR9, R49 ;  /* 0x0000000906057c24 */ /* 0x041fe4000f8e0231 */
[----:B------:R-:W-:Y:S01]  /*1ef0*/  IMAD.WIDE.U32 R8, R6, UR8, R14 ;  /* 0x0000000806087c25 */ /* 0x000fe2000f8e000e */
[----:B------:R-:W-:Y:S01]  /*1f00*/  ISETP.NE.OR P0, PT, R4, RZ, !P0 ;  /* 0x000000ff0400720c */ /* 0x000fe20004705670 */
[----:B------:R-:W-:-:S02]  /*1f10*/  ULDC.64 UR8, c[0x0][0x2b8] ;  /* 0x0000ae0000087ab9 */ /* 0x000fc40000000a00 */
[----:B------:R-:W-:Y:S02]  /*1f20*/  LEA R6, P1, R8, UR8, 0x2 ;  /* 0x0000000808067c11 */ /* 0x000fe4000f8210ff */
[----:B------:R-:W-:-:S04]  /*1f30*/  IADD3 R5, R9, R5, RZ ;  /* 0x0000000509057210 */ /* 0x000fc80007ffe0ff */
[----:B------:R-:W-:-:S05]  /*1f40*/  LEA.HI.X R7, R8, UR9, R5, 0x2, P1 ;  /* 0x0000000908077c11 */ /* 0x000fca00088f1405 */
        /* <DEDUP_REMOVED lines=11> */
[----:B------:R-:W1:Y:S08]  /*2000*/  LDC R2, c[0x0][0x2e0] ;  /* 0x0000b800ff027b82 */ /* 0x000e700000000800 */
[----:B0-----:R-:W0:Y:S08]  /*2010*/  LDC R7, c[0x0][0x220] ;  /* 0x00008800ff077b82 */ /* 0x001e300000000800 */
[----:B------:R-:W2:Y:S01]  /*2020*/  LDC.64 R4, c[0x0][0x2e8] ;  /* 0x0000ba00ff047b82 */ /* 0x000ea20000000a00 */
[----:B-1----:R-:W-:-:S04]  /*2030*/  IMAD R0, R3, R2, R0 ;  /* 0x0000000203007224 */ /* 0x002fc800078e0200 */
[----:B0-----:R-:W-:-:S04]  /*2040*/  IMAD R3, R0, R7, UR6 ;  /* 0x0000000600037e24 */ /* 0x001fc8000f8e0207 */
[----:B--2---:R-:W-:-:S05]  /*2050*/  IMAD.WIDE R2, R3, 0x4, R4 ;  /* 0x0000000403027825 */ /* 0x004fca00078e0204 */
[----:B------:R-:W-:Y:S01]  /*2060*/  STG.E desc[UR4][R2.64], RZ ;  /* 0x000000ff02007986 */ /* 0x000fe2000c101904 */
[----:B------:R-:W-:Y:S05]  /*2070*/  EXIT ;  /* 0x000000000000794d */ /* 0x000fea0003800000 */
.L_x_4738:
        /* <DEDUP_REMOVED lines=16> */
.L_x_7324:


//--------------------- .text._ZN7cutlass13device_kernelIN5flash11enable_sm90INS1_16FlashAttnBwdSm90INS1_25CollectiveMainloopBwdSm90ILi2ELi2ELi2EN4cute5tupleIJNS5_1CILi1EEES8_S8_EEENS6_IJNS7_ILi64EEENS7_ILi128EEESB_EEENS_10bfloat16_tEfNS_4arch4Sm90ELb0ELb1ELb0ELb0ELb0ELb1ELb0ELb0ELi2ELi1ELi2ELi1ELb0EEENS1_21CollectiveEpilogueBwdISC_SD_SF_Li256ELb0ELb0ELi1EEENS1_19SingleTileSchedulerILb0ELb0ELb0ELi128EEEEEEEEEvNT_6ParamsE --------------------------
	.section	.text._ZN7cutlass13device_kernelIN5flash11enable_sm90INS1_16FlashAttnBwdSm90INS1_25CollectiveMainloopBwdSm90ILi2ELi2ELi2EN4cute5tupleIJNS5_1CILi1EEES8_S8_EEENS6_IJNS7_ILi64EEENS7_ILi128EEESB_EEENS_10bfloat16_tEfNS_4arch4Sm90ELb0ELb1ELb0ELb0ELb0ELb1ELb0ELb0ELi2ELi1ELi2ELi1ELb0EEENS1_21CollectiveEpilogueBwdISC_SD_SF_Li256ELb0ELb0ELi1EEENS1_19SingleTileSchedulerILb0ELb0ELb0ELi128EEEEEEEEEvNT_6ParamsE,"ax",@progbits
	.align	128
.text._ZN7cutlass13device_kernelIN5flash11enable_sm90INS1_16FlashAttnBwdSm90INS1_25CollectiveMainloopBwdSm90ILi2ELi2ELi2EN4cute5tupleIJNS5_1CILi1EEES8_S8_EEENS6_IJNS7_ILi64EEENS7_ILi128EEESB_EEENS_10bfloat16_tEfNS_4arch4Sm90ELb0ELb1ELb0ELb0ELb0ELb1ELb0ELb0ELi2ELi1ELi2ELi1ELb0EEENS1_21CollectiveEpilogueBwdISC_SD_SF_Li256ELb0ELb0ELi1EEENS1_19SingleTileSchedulerILb0ELb0ELb0ELi128EEEEEEEEEvNT_6ParamsE:
        .type           _ZN7cutlass13device_kernelIN5flash11enable_sm90INS1_16FlashAttnBwdSm90INS1_25CollectiveMainloopBwdSm90ILi2ELi2ELi2EN4cute5tupleIJNS5_1CILi1EEES8_S8_EEENS6_IJNS7_ILi64EEENS7_ILi128EEESB_EEENS_10bfloat16_tEfNS_4arch4Sm90ELb0ELb1ELb0ELb0ELb0ELb1ELb0ELb0ELi2ELi1ELi2ELi1ELb0EEENS1_21CollectiveEpilogueBwdISC_SD_SF_Li256ELb0ELb0ELi1EEENS1_19SingleTileSchedulerILb0ELb0ELb0ELi128EEEEEEEEEvNT_6ParamsE,@function
        .size           _ZN7cutlass13device_kernelIN5flash11enable_sm90INS1_16FlashAttnBwdSm90INS1_25CollectiveMainloopBwdSm90ILi2ELi2ELi2EN4cute5tupleIJNS5_1CILi1EEES8_S8_EEENS6_IJNS7_ILi64EEENS7_ILi128EEESB_EEENS_10bfloat16_tEfNS_4arch4Sm90ELb0ELb1ELb0ELb0ELb0ELb1ELb0ELb0ELi2ELi1ELi2ELi1ELb0EEENS1_21CollectiveEpilogueBwdISC_SD_SF_Li256ELb0ELb0ELi1EEENS1_19SingleTileSchedulerILb0ELb0ELb0ELi128EEEEEEEEEvNT_6ParamsE,(.L_x_7325 - _ZN7cutlass13device_kernelIN5flash11enable_sm90INS1_16FlashAttnBwdSm90INS1_25CollectiveMainloopBwdSm90ILi2ELi2ELi2EN4cute5tupleIJNS5_1CILi1EEES8_S8_EEENS6_IJNS7_ILi64EEENS7_ILi128EEESB_EEENS_10bfloat16_tEfNS_4arch4Sm90ELb0ELb1ELb0ELb0ELb0ELb1ELb0ELb0ELi2ELi1ELi2ELi1ELb0EEENS1_21CollectiveEpilogueBwdISC_SD_SF_Li256ELb0ELb0ELi1EEENS1_19SingleTileSchedulerILb0ELb0ELb0ELi128EEEEEEEEEvNT_6ParamsE)
        .other          _ZN7cutlass13device_kernelIN5flash11enable_sm90INS1_16FlashAttnBwdSm90INS1_25CollectiveMainloopBwdSm90ILi2ELi2ELi2EN4cute5tupleIJNS5_1CILi1EEES8_S8_EEENS6_IJNS7_ILi64EEENS7_ILi128EEESB_EEENS_10bfloat16_tEfNS_4arch4Sm90ELb0ELb1ELb0ELb0ELb0ELb1ELb0ELb0ELi2ELi1ELi2ELi1ELb0EEENS1_21CollectiveEpilogueBwdISC_SD_SF_Li256ELb0ELb0ELi1EEENS1_19SingleTileSchedulerILb0ELb0ELb0ELi128EEEEEEEEEvNT_6ParamsE,@"STO_CUDA_ENTRY STV_DEFAULT"
_ZN7cutlass13device_kernelIN5flash11enable_sm90INS1_16FlashAttnBwdSm90INS1_25CollectiveMainloopBwdSm90ILi2ELi2ELi2EN4cute5tupleIJNS5_1CILi1EEES8_S8_EEENS6_IJNS7_ILi64EEENS7_ILi128EEESB_EEENS_10bfloat16_tEfNS_4arch4Sm90ELb0ELb1ELb0ELb0ELb0ELb1ELb0ELb0ELi2ELi1ELi2ELi1ELb0EEENS1_21CollectiveEpilogueBwdISC_SD_SF_Li256ELb0ELb0ELi1EEENS1_19SingleTileSchedulerILb0ELb0ELb0ELi128EEEEEEEEEvNT_6ParamsE:
        /* <DEDUP_REMOVED lines=30> */
.L_x_4740:
[----:B------:R-:W-:Y:S05]  /*01e0*/  BSYNC B0 ;  /* 0x0000000000007941 */ /* 0x000fea0003800000 */
.L_x_4739:
        /* <DEDUP_REMOVED lines=37> */
.L_x_4741:
        /* <DEDUP_REMOVED lines=22> */
.L_x_4742:
[----:B------:R-:W-:Y:S01]  /*05a0*/  PLOP3.LUT P0, PT, PT, PT, UP0, 0x80, 0x0 ;  /* 0x000000000000781c */ /* 0x000fe20003f0f008 */
[----:B------:R-:W-:Y:S01]  /*05b0*/  NOP ;  /* 0x0000000000007918 */ /* 0x000fe20000000000 */
[----:B------:R-:W-:Y:S01]  /*05c0*/  BSSY B6, `(.L_x_4743) ;  /* 0x00008f3000067945 */ /* 0x000fe20003800000 */
[----:B-12-4-:R-:W-:Y:S10]  /*05d0*/  BAR.SYNC.DEFER_BLOCKING 0x0 ;  /* 0x0000000000007b1d */ /* 0x016ff40000010000 */
[----:B------:R-:W-:Y:S05]  /*05e0*/  @!P0 BRA `(.L_x_4744) ;  /* 0x00000060002c8947 */ /* 0x000fea0003800000 */
.L_x_4745:
        /* <DEDUP_REMOVED lines=101> */
.L_x_4747:
        /* <DEDUP_REMOVED lines=30> */
.L_x_4750:
        /* <DEDUP_REMOVED lines=15> */
.L_x_4749:
        /* <DEDUP_REMOVED lines=22> */
.L_x_4752:
        /* <DEDUP_REMOVED lines=15> */
.L_x_4751:
        /* <DEDUP_REMOVED lines=8> */
.L_x_4857:
        /* <DEDUP_REMOVED lines=23> */
.L_x_4754:
[----:B------:R-:W-:Y:S01]  /*1350*/  LEA.HI R5, R5, R4, RZ, 0x3 ;  /* 0x0000000405057211 */ /* 0x000fe200078f18ff */
[----:B------:R-:W-:Y:S01]  /*1360*/  ULDC UR4, c[0x0][0x290] ;  /* 0x0000a40000047ab9 */ /* 0x000fe20000000800 */
[----:B--2---:R-:W-:Y:S01]  /*1370*/  LOP3.LUT R8, R3, 0x30, R6, 0xf8, !PT ;  /* 0x0000003003087812 */ /* 0x004fe200078ef806 */
[----:B------:R-:W-:Y:S01]  /*1380*/  UIMAD UR4, UR39, -0x80, UR4 ;  /* 0xffffff80270478a4 */ /* 0x000fe2000f8e0204 */
[----:B------:R-:W-:Y:S01]  /*1390*/  LOP3.LUT R5, R5, 0xfffffff8, RZ, 0xc0, !PT ;  /* 0xfffffff805057812 */ /* 0x000fe200078ec0ff */
[----:B------:R-:W-:Y:S01]  /*13a0*/  IMAD.U32 R233, RZ, RZ, UR38 ;  /* 0x00000026ffe97e24 */ /* 0x000fe2000f8e00ff */
[----:B------:R-:W-:Y:S01]  /*13b0*/  LEA.HI R6, R13, R13, RZ, 0x1 ;  /* 0x0000000d0d067211 */ /* 0x000fe200078f08ff */
[----:B------:R-:W-:Y:S01]  /*13c0*/  IMAD.MOV.U32 R223, RZ, RZ, RZ ;  /* 0x000000ffffdf7224 */ /* 0x000fe200078e00ff */
[----:B------:R-:W-:Y:S01]  /*13d0*/  LOP3.LUT R11, R11, 0x7ffffe, RZ, 0xc0, !PT ;  /* 0x007ffffe0b0b7812 */ /* 0x000fe200078ec0ff */
[----:B------:R-:W-:Y:S01]  /*13e0*/  IMAD.IADD R5, R4, 0x1, -R5 ;  /* 0x0000000104057824 */ /* 0x000fe200078e0a05 */
[----:B------:R-:W-:Y:S01]  /*13f0*/  LEA.HI R4, R2, R7, RZ, 0x5 ;  /* 0x0000000702047211 */ /* 0x000fe200078f28ff */
[----:B------:R-:W-:Y:S01]  /*1400*/  IMAD.SHL.U32 R2, R13, 0x1000, RZ ;  /* 0x000010000d027824 */ /* 0x000fe200078e00ff */
[----:B------:R-:W-:Y:S01]  /*1410*/  LOP3.LUT R6, R6, 0x3fffffe, RZ, 0xc0, !PT ;  /* 0x03fffffe06067812 */ /* 0x000fe200078ec0ff */
[----:B------:R-:W-:Y:S01]  /*1420*/  IMAD.IADD R11, R10, 0x1, -R11 ;  /* 0x000000010a0b7824 */ /* 0x000fe200078e0a0b */
[----:B------:R-:W-:-:S02]  /*1430*/  SHF.R.S32.HI R4, RZ, 0x5, R4 ;  /* 0x00000005ff047819 */ /* 0x000fc40000011404 */
[----:B------:R-:W-:Y:S02]  /*1440*/  CS2R R86, SRZ ;  /* 0x0000000000567805 */ /* 0x000fe4000001ff00 */
[----:B------:R-:W-:Y:S01]  /*1450*/  LOP3.LUT R9, R8, 0x8, R9, 0xf8, !PT ;  /* 0x0000000808097812 */ /* 0x000fe200078ef809 */
[----:B------:R-:W-:Y:S01]  /*1460*/  IMAD R11, R11, 0x200, R2 ;  /* 0x000002000b0b7824 */ /* 0x000fe200078e0202 */
[----:B------:R-:W-:Y:S01]  /*1470*/  SHF.R.U32.HI R8, RZ, 0x3, R3 ;  /* 0x00000003ff087819 */ /* 0x000fe20000011603 */
[----:B------:R-:W-:Y:S01]  /*1480*/  IMAD R4, R4, 0x10, R5 ;  /* 0x0000001004047824 */ /* 0x000fe200078e0205 */
[----:B------:R-:W-:Y:S01]  /*1490*/  LOP3.LUT R0, R0, 0x7ffffffc, RZ, 0xc0, !PT ;  /* 0x7ffffffc00007812 */ /* 0x000fe200078ec0ff */
[----:B------:R-:W2:Y:S01]  /*14a0*/  S2R R5, SR_CTAID.X ;  /* 0x0000000000057919 */ /* 0x000ea20000002500 */
[----:B------:R-:W-:Y:S01]  /*14b0*/  IMAD.IADD R3, R13, 0x1, -R6 ;  /* 0x000000010d037824 */ /* 0x000fe200078e0a06 */
[----:B------:R-:W-:Y:S01]  /*14c0*/  LOP3.LUT R8, R9, R8, RZ, 0x3c, !PT ;  /* 0x0000000809087212 */ /* 0x000fe200078e3cff */
[----:B------:R-:W-:Y:S01]  /*14d0*/  IMAD R6, R7, 0x4, R2 ;  /* 0x0000000407067824 */ /* 0x000fe200078e0202 */
[----:B------:R-:W-:Y:S01]  /*14e0*/  CS2R R84, SRZ ;  /* 0x0000000000547805 */ /* 0x000fe2000001ff00 */
[----:B------:R-:W-:Y:S01]  /*14f0*/  IMAD R2, R3, 0x40, R4 ;  /* 0x0000004003027824 */ /* 0x000fe200078e0204 */
[----:B------:R-:W-:Y:S01]  /*1500*/  CS2R R82, SRZ ;  /* 0x0000000000527805 */ /* 0x000fe2000001ff00 */
[----:B------:R-:W-:Y:S01]  /*1510*/  IMAD.IADD R0, R7, 0x1, -R0 ;  /* 0x0000000107007824 */ /* 0x000fe200078e0a00 */
[----:B------:R-:W-:Y:S01]  /*1520*/  CS2R R80, SRZ ;  /* 0x0000000000507805 */ /* 0x000fe2000001ff00 */
[----:B------:R-:W-:Y:S01]  /*1530*/  IMAD.IADD R231, R8, 0x1, R11 ;  /* 0x0000000108e77824 */ /* 0x000fe200078e020b */
        /* <DEDUP_REMOVED lines=22> */
[----:B--2---:R-:W-:Y:S01]  /*16a0*/  IMAD R226, R5, -0x80, -R2 ;  /* 0xffffff8005e27824 */ /* 0x004fe200078e0a02 */
        /* <DEDUP_REMOVED lines=39> */
[----:B------:R-:W-:Y:S01]  /*1920*/  LOP3.LUT R233, R233, 0x1, RZ, 0xfc, !PT ;  /* 0x00000001e9e97812 */ /* 0x000fe200078efcff */
[----:B------:R-:W-:Y:S01]  /*1930*/  IMAD R3, R6, 0x4, R229 ;  /* 0x0000000406037824 */ /* 0x000fe200078e02e5 */
[----:B------:R-:W-:Y:S01]  /*1940*/  IADD3 R2, -R2, UR4, RZ ;  /* 0x0000000402027c10 */ /* 0x000fe2000fffe1ff */
[----:B------:R-:W-:-:S07]  /*1950*/  IMAD.SHL.U32 R227, R0, 0x2, RZ ;  /* 0x0000000200e37824 */ /* 0x000fce00078e00ff */
.L_x_4766:
[----:B------:R-:W-:Y:S01]  /*1960*/  ISETP.NE.AND P6, PT, R233, 0x3, PT ;  /* 0x00000003e900780c */ /* 0x000fe20003fc5270 */
[----:B------:R-:W-:-:S12]  /*1970*/  YIELD ;  /* 0x0000000000007946 */ /* 0x000fd80003800000 */
[----:B-1----:R-:W-:Y:S05]  /*1980*/  @!P6 BRA `(.L_x_4756) ;  /* 0x000000000004e947 */ /* 0x002fea0003800000 */
[----:B------:R-:W-:Y:S01]  /*1990*/  BPT.TRAP 0x1 ;  /* 0x000000040000795c */ /* 0x000fe20000300000 */
.L_x_4756:
[----:B------:R-:W-:Y:S01]  /*19a0*/  IMAD R0, R4, 0x8, R229 ;  /* 0x0000000804007824 */ /* 0x000fe200078e02e5 */
[----:B------:R-:W-:-:S04]  /*19b0*/  SHF.L.U32 R9, R223, 0x1f, RZ ;  /* 0x0000001fdf097819 */ /* 0x000fc800000006ff */
[----:B------:R2:W3:Y:S01]  /*19c0*/  SYNCS.PHASECHK.TRANS64.TRYWAIT P0, [R0+URZ+0x30810], R9 ;  /* 0x03081009000075a7 */ /* 0x0004e2000800017f */
[----:B------:R-:W-:Y:S05]  /*19d0*/  @!P6 BRA `(.L_x_4757) ;  /* 0x000000000004e947 */ /* 0x000fea0003800000 */
[----:B------:R-:W-:Y:S01]  /*19e0*/  BPT.TRAP 0x1 ;  /* 0x000000040000795c */ /* 0x000fe20000300000 */
.L_x_4757:
[----:B---3--:R-:W-:Y:S05]  /*19f0*/  @P0 BRA `(.L_x_4758) ;  /* 0x0000000000080947 */ /* 0x008fea0003800000 */
[----:B------:R-:W3:Y:S02]  /*1a00*/  SYNCS.PHASECHK.TRANS64.TRYWAIT P0, [R0+URZ+0x30810], R9 ;  /* 0x03081009000075a7 */ /* 0x000ee4000800017f */
[----:B---3--:R-:W-:Y:S05]  /*1a10*/  @!P0 BRA `(.L_x_4759) ;  /* 0x0000007800ec8947 */ /* 0x008fea0003800000 */
.L_x_4758:
[----:B------:R-:W-:Y:S05]  /*1a20*/  WARPSYNC.ALL ;  /* 0x0000000000007948 */ /* 0x000fea0003800000 */
[----:B------:R-:W-:Y:S01]  /*1a30*/  R2UR UR4, R229 ;  /* 0x00000000e50472ca */ /* 0x000fe200000e0000 */
[----:B------:R-:W-:Y:S01]  /*1a40*/  IMAD R5, R224, 0x2000, R229 ;  /* 0x00002000e0057824 */ /* 0x000fe200078e02e5 */
[C---:B------:R-:W-:Y:S01]  /*1a50*/  R2UR UR9, R4.reuse ;  /* 0x00000000040972ca */ /* 0x040fe200000e0000 */
[----:B------:R-:W-:Y:S01]  /*1a60*/  WARPGROUP.ARRIVE ;  /* 0x00000000000079c5 */ /* 0x000fe20000000000 */
[----:B------:R-:W-:Y:S01]  /*1a70*/  UMOV UR11, 0x40000040 ;  /* 0x40000040000b7882 */ /* 0x000fe20000000000 */
[----:B------:R-:W-:Y:S01]  /*1a80*/  IMAD R6, R4, 0x40, R227 ;  /* 0x0000004004067824 */ /* 0x000fe200078e02e3 */
[----:B------:R-:W-:-:S03]  /*1a90*/  R2UR UR5, R5 ;  /* 0x00000000050572ca */ /* 0x000fc600000e0000 */
[----:B------:R-:W-:-:S04]  /*1aa0*/  IMAD R17, R6, 0x4, R229 ;  /* 0x0000000406117824 */ /* 0x000fc800078e02e5 */
        /* <DEDUP_REMOVED lines=72> */
.L_x_4760:
[----:B------:R1:W1:Y:S01]  /*1f30*/  SYNCS.PHASECHK.TRANS64.TRYWAIT P0, [R0+URZ+0x30830], R9 ;  /* 0x03083009000075a7 */ /* 0x000262000800017f */
[----:B------:R-:W-:Y:S05]  /*1f40*/  @!P6 BRA `(.L_x_4761) ;  /* 0x000000000004e947 */ /* 0x000fea0003800000 */
[----:B------:R-:W-:Y:S01]  /*1f50*/  BPT.TRAP 0x1 ;  /* 0x000000040000795c */ /* 0x000fe20000300000 */
.L_x_4761:
[----:B------:R-:W-:-:S05]  /*1f60*/  VIADD R5, R229, 0x20000 ;  /* 0x00020000e5057836 */ /* 0x000fca0000000000 */
[----:B------:R-:W-:-:S04]  /*1f70*/  SHF.R.U32.HI R5, RZ, 0x4, R5 ;  /* 0x00000004ff057819 */ /* 0x000fc80000011605 */
[----:B------:R-:W-:-:S04]  /*1f80*/  LOP3.LUT R230, R5, 0x3fff, RZ, 0xc0, !PT ;  /* 0x00003fff05e67812 */ /* 0x000fc800078ec0ff */
[----:B------:R-:W-:Y:S01]  /*1f90*/  LOP3.LUT R5, R230, 0x10000, RZ, 0xfc, !PT ;  /* 0x00010000e6057812 */ /* 0x000fe200078efcff */
[----:B-1----:R-:W-:Y:S06]  /*1fa0*/  @P0 BRA `(.L_x_4762) ;  /* 0x0000000000080947 */ /* 0x002fec0003800000 */
[----:B------:R-:W1:Y:S02]  /*1fb0*/  SYNCS.PHASECHK.TRANS64.TRYWAIT P0, [R0+URZ+0x30830], R9 ;  /* 0x03083009000075a7 */ /* 0x000e64000800017f */
[----:B-1----:R-:W-:Y:S05]  /*1fc0*/  @!P0 BRA `(.L_x_4763) ;  /* 0x0000007400948947 */ /* 0x002fea0003800000 */
.L_x_4762:
[----:B------:R-:W-:Y:S01]  /*1fd0*/  UIADD3 UR5, UR5, 0x8000, URZ ;  /* 0x0000800005057890 */ /* 0x000fe2000fffe03f */
[----:B------:R-:W-:Y:S01]  /*1fe0*/  IMAD R5, R4, 0x400, R5 ;  /* 0x0000040004057824 */ /* 0x000fe200078e0205 */
[----:B------:R-:W-:Y:S01]  /*1ff0*/  WARPGROUP.ARRIVE ;  /* 0x00000000000079c5 */ /* 0x000fe20000000000 */
[----:B------:R-:W-:Y:S01]  /*2000*/  UMOV UR11, 0x40000040 ;  /* 0x40000040000b7882 */ /* 0x000fe20000000000 */
[----:B------:R-:W-:Y:S01]  /*2010*/  USHF.R.U32.HI UR6, URZ, 0x4, UR5 ;  /* 0x000000043f067899 */ /* 0x000fe20008011605 */
[----:B--23--:R-:W1:Y:S01]  /*2020*/  LDC.64 R8, c[0x0][0x748] ;  /* 0x0001d200ff087b82 */ /* 0x00ce620000000a00 */
[----:B------:R-:W-:Y:S01]  /*2030*/  UMOV UR9, 0x40000040 ;  /* 0x4000004000097882 */ /* 0x000fe20000000000 */
[----:B------:R-:W-:Y:S01]  /*2040*/  R2UR UR5, R5 ;  /* 0x00000000050572ca */ /* 0x000fe200000e0000 */
[----:B------:R-:W-:Y:S01]  /*2050*/  ULOP3.LUT UR6, UR6, 0x3fff, URZ, 0xc0, !UPT ;  /* 0x00003fff06067892 */ /* 0x000fe2000f8ec03f */
[C---:B------:R-:W-:Y:S02]  /*2060*/  ISETP.GT.AND P2, PT, R226.reuse, RZ, PT ;  /* 0x000000ffe200720c */ /* 0x040fe40003f44270 */
[----:B------:R-:W-:Y:S01]  /*2070*/  ISETP.GT.AND P0, PT, R226, 0x8, PT ;  /* 0x00000008e200780c */ /* 0x000fe20003f04270 */
[----:B------:R-:W-:Y:S01]  /*2080*/  ULOP3.LUT UR7, UR6, 0x10000, URZ, 0xfc, !UPT ;  /* 0x0001000006077892 */ /* 0x000fe2000f8efc3f */
[C---:B------:R-:W-:Y:S01]  /*2090*/  ISETP.GT.AND P1, PT, R2.reuse, RZ, PT ;  /* 0x000000ff0200720c */ /* 0x040fe20003f24270 */
[----:B------:R-:W-:Y:S01]  /*20a0*/  ULEA UR6, UR37, -UR40, 0x6 ;  /* 0x8000002825067291 */ /* 0x000fe2000f8e303f */
[----:B------:R-:W-:-:S04]  /*20b0*/  ISETP.GT.AND P3, PT, R2, 0x8, PT ;  /* 0x000000080200780c */ /* 0x000fc80003f64270 */
[----:B------:R-:W-:Y:S01]  /*20c0*/  UMOV UR8, UR7 ;  /* 0x0000000700087c82 */ /* 0x000fe20008000000 */
[----:B------:R-:W-:Y:S01]  /*20d0*/  UMOV UR10, UR5 ;  /* 0x00000005000a7c82 */ /* 0x000fe20008000000 */
[----:B------:R-:W-:Y:S01]  /*20e0*/  IADD3 R5, R2, UR6, R227 ;  /* 0x0000000602057c10 */ /* 0x000fe2000fffe0e3 */
[----:B------:R-:W-:Y:S01]  /*20f0*/  HGMMA.64x64x16.F32.BF16 R152, gdesc[UR8], RZ, !UPT, gsb0 ;  /* 0x00e00000089879f0 */ /* 0x000fe2000c0018ff */
[----:B------:R-:W-:Y:S02]  /*2100*/  UIADD3 UR10, UR5, 0x2, URZ ;  /* 0x00000002050a7890 */ /* 0x000fe4000fffe03f */
[----:B------:R-:W-:Y:S01]  /*2110*/  UIADD3 UR8, UR7, 0x2, URZ ;  /* 0x0000000207087890 */ /* 0x000fe2000fffe03f */
[----:B------:R-:W-:Y:S01]  /*2120*/  UMOV UR11, 0x40000040 ;  /* 0x40000040000b7882 */ /* 0x000fe20000000000 */
[----:B------:R-:W-:Y:S01]  /*2130*/  UMOV UR9, 0x40000040 ;  /* 0x4000004000097882 */ /* 0x000fe20000000000 */
[C-C-:B-1----:R-:W-:Y:S01]  /*2140*/  IMAD.IADD R228, R8.reuse, 0x1, -R5.reuse ;  /* 0x0000000108e47824 */ /* 0x142fe200078e0a05 */
[----:B------:R-:W-:-:S02]  /*2150*/  IADD3 R225, R8, 0x8, -R5 ;  /* 0x0000000808e17810 */ /* 0x000fc40007ffe805 */
[--C-:B------:R-:W-:Y:S02]  /*2160*/  IADD3 R222, RZ, -R5, -R9.reuse ;  /* 0x80000005ffde7210 */ /* 0x100fe40007ffe809 */
[----:B------:R-:W-:Y:S02]  /*2170*/  SEL R228, R228, 0x40, !P2 ;  /* 0x00000040e4e47807 */ /* 0x000fe40005000000 */
[----:B------:R-:W-:Y:S02]  /*2180*/  IADD3 R16, -R5, 0x8, -R9 ;  /* 0x0000000805107810 */ /* 0x000fe40007ffe909 */
[----:B------:R-:W-:Y:S02]  /*2190*/  SEL R225, R225, 0x40, !P0 ;  /* 0x00000040e1e17807 */ /* 0x000fe40004000000 */
[----:B------:R-:W-:Y:S02]  /*21a0*/  SEL R222, R222, 0x40, P1 ;  /* 0x00000040dede7807 */ /* 0x000fe40000800000 */
[----:B------:R-:W-:-:S02]  /*21b0*/  ISETP.GE.AND P1, PT, R228, RZ, PT ;  /* 0x000000ffe400720c */ /* 0x000fc40003f26270 */
[----:B------:R-:W-:Y:S02]  /*21c0*/  SEL R16, R16, 0x40, P3 ;  /* 0x0000004010107807 */ /* 0x000fe40001800000 */
[C---:B------:R-:W-:Y:S02]  /*21d0*/  ISETP.GE.AND P0, PT, R225.reuse, 0x1, PT ;  /* 0x00000001e100780c */ /* 0x040fe40003f06270 */
[----:B------:R-:W-:Y:S02]  /*21e0*/  ISETP.GE.AND P3, PT, R225, RZ, PT ;  /* 0x000000ffe100720c */ /* 0x000fe40003f66270 */
[----:B------:R-:W-:Y:S02]  /*21f0*/  ISETP.GE.AND P2, PT, R228, 0x1, PT ;  /* 0x00000001e400780c */ /* 0x000fe40003f46270 */
[----:B------:R-:W-:Y:S02]  /*2200*/  ISETP.GT.OR P1, PT, R222, RZ, !P1 ;  /* 0x000000ffde00720c */ /* 0x000fe40004f24670 */
[----:B------:R-:W-:-:S02]  /*2210*/  ISETP.GT.OR P0, PT, R16, 0x1, !P0 ;  /* 0x000000011000780c */ /* 0x000fc40004704670 */
[----:B------:R-:W-:Y:S02]  /*2220*/  ISETP.GT.OR P3, PT, R16, RZ, !P3 ;  /* 0x000000ff1000720c */ /* 0x000fe40005f64670 */
[----:B------:R-:W-:Y:S02]  /*2230*/  ISETP.GT.OR P2, PT, R222, 0x1, !P2 ;  /* 0x00000001de00780c */ /* 0x000fe40005744670 */
[----:B------:R-:W-:Y:S02]  /*2240*/  FSEL R5, R184, -INF , !P1 ;  /* 0xff800000b8057808 */ /* 0x000fe40004800000 */
[----:B------:R-:W-:Y:S02]  /*2250*/  FSEL R184, R187, -INF , !P0 ;  /* 0xff800000bbb87808 */ /* 0x000fe40004000000 */
[----:B------:R-:W-:Y:S01]  /*2260*/  ISETP.GE.AND P0, PT, R228, 0x8, PT ;  /* 0x00000008e400780c */ /* 0x000fe20003f06270 */
[----:B------:R-:W-:Y:S01]  /*2270*/  FFMA.FTZ R5, R5, UR41, -R6 ;  /* 0x0000002905057c23 */ /* 0x000fe20008010806 */
[----:B------:R-:W-:Y:S01]  /*2280*/  FSEL R13, R186, -INF , !P3 ;  /* 0xff800000ba0d7808 */ /* 0x000fe20005800000 */
[----:B------:R-:W-:Y:S01]  /*2290*/  FFMA.FTZ R184, R184, UR41, -R7 ;  /* 0x00000029b8b87c23 */ /* 0x000fe20008010807 */
[----:B------:R-:W-:-:S02]  /*22a0*/  FSEL R8, R185, -INF , !P2 ;  /* 0xff800000b9087808 */ /* 0x000fc40005000000 */
[----:B------:R-:W-:Y:S01]  /*22b0*/  ISETP.GT.OR P0, PT, R222, 0x8, !P0 ;  /* 0x00000008de00780c */ /* 0x000fe20004704670 */
[----:B------:R-:W-:Y:S01]  /*22c0*/  FFMA.FTZ R13, R13, UR41, -R6 ;  /* 0x000000290d0d7c23 */ /* 0x000fe20008010806 */
[----:B------:R-:W-:Y:S01]  /*22d0*/  ISETP.GE.AND P1, PT, R228, 0x9, PT ;  /* 0x00000009e400780c */ /* 0x000fe20003f26270 */
[----:B------:R-:W-:Y:S01]  /*22e0*/  FFMA.FTZ R6, R8, UR41, -R7 ;  /* 0x0000002908067c23 */ /* 0x000fe20008010807 */
[----:B------:R-:W-:Y:S01]  /*22f0*/  FSEL R7, R188, -INF , !P0 ;  /* 0xff800000bc077808 */ /* 0x000fe20004000000 */
[----:B------:R-:W-:Y:S01]  /*2300*/  MUFU.EX2 R5, R5 ;  /* 0x0000000500057308 */ /* 0x000fe20000000800 */
[----:B------:R-:W-:Y:S02]  /*2310*/  ISETP.GT.OR P0, PT, R222, 0x9, !P1 ;  /* 0x00000009de00780c */ /* 0x000fe40004f04670 */
[----:B------:R-:W-:Y:S01]  /*2320*/  ISETP.GE.AND P1, PT, R228, 0x10, PT ;  /* 0x00000010e400780c */ /* 0x000fe20003f26270 */
[----:B------:R-:W-:Y:S01]  /*2330*/  FFMA.FTZ R7, R7, UR41, -R14 ;  /* 0x0000002907077c23 */ /* 0x000fe2000801080e */
[----:B------:R-:W-:-:S02]  /*2340*/  FSEL R8, R189, -INF , !P0 ;  /* 0xff800000bd087808 */ /* 0x000fc40004000000 */
[----:B------:R-:W-:Y:S01]  /*2350*/  ISETP.GT.OR P0, PT, R222, 0x10, !P1 ;  /* 0x00000010de00780c */ /* 0x000fe20004f04670 */
[----:B------:R-:W1:Y:S01]  /*2360*/  MUFU.EX2 R13, R13 ;  /* 0x0000000d000d7308 */ /* 0x000e620000000800 */
[----:B------:R-:W-:Y:S01]  /*2370*/  ISETP.GE.AND P1, PT, R228, 0x11, PT ;  /* 0x00000011e400780c */ /* 0x000fe20003f26270 */
[----:B------:R-:W-:Y:S01]  /*2380*/  FFMA.FTZ R8, R8, UR41, -R15 ;  /* 0x0000002908087c23 */ /* 0x000fe2000801080f */
[----:B------:R-:W-:Y:S02]  /*2390*/  FSEL R9, R192, -INF , !P0 ;  /* 0xff800000c0097808 */ /* 0x000fe40004000000 */
[----:B------:R-:W-:Y:S02]  /*23a0*/  ISETP.GT.OR P0, PT, R222, 0x11, !P1 ;  /* 0x00000011de00780c */ /* 0x000fe40004f04670 */
[----:B------:R-:W-:Y:S01]  /*23b0*/  ISETP.GE.AND P1, PT, R228, 0x18, PT ;  /* 0x00000018e400780c */ /* 0x000fe20003f26270 */
[----:B------:R-:W-:Y:S01]  /*23c0*/  FFMA.FTZ R9, R9, UR41, -R18 ;  /* 0x0000002909097c23 */ /* 0x000fe20008010812 */
[----:B------:R-:W-:Y:S01]  /*23d0*/  FSEL R10, R193, -INF , !P0 ;  /* 0xff800000c10a7808 */ /* 0x000fe20004000000 */
[----:B------:R-:W-:Y:S01]  /*23e0*/  MUFU.EX2 R6, R6 ;  /* 0x0000000600067308 */ /* 0x000fe20000000800 */
[----:B------:R-:W-:-:S02]  /*23f0*/  ISETP.GT.OR P0, PT, R222, 0x18, !P1 ;  /* 0x00000018de00780c */ /* 0x000fc40004f04670 */
[----:B------:R-:W-:Y:S01]  /*2400*/  ISETP.GE.AND P1, PT, R228, 0x19, PT ;  /* 0x00000019e400780c */ /* 0x000fe20003f26270 */
[----:B------:R-:W-:Y:S01]  /*2410*/  FFMA.FTZ R10, R10, UR41, -R19 ;  /* 0x000000290a0a7c23 */ /* 0x000fe20008010813 */
[----:B------:R-:W-:Y:S02]  /*2420*/  WARPGROUP.DEPBAR.LE gsb0, 0x0 ;  /* 0x00008000000079c5 */ /* 0x000fe40000010000 */
[----:B------:R-:W-:Y:S01]  /*2430*/  WARPGROUP.ARRIVE ;  /* 0x00000000000079c5 */ /* 0x000fe20000000000 */
[----:B------:R-:W-:Y:S01]  /*2440*/  FSEL R11, R196, -INF , !P0 ;  /* 0xff800000c40b7808 */ /* 0x000fe20004000000 */
[----:B------:R-:W-:Y:S01]  /*2450*/  MUFU.EX2 R7, R7 ;  /* 0x0000000700077308 */ /* 0x000fe20000000800 */
[----:B------:R-:W-:Y:S02]  /*2460*/  ISETP.GT.OR P0, PT, R222, 0x19, !P1 ;  /* 0x00000019de00780c */ /* 0x000fe40004f04670 */
[----:B------:R-:W-:Y:S01]  /*2470*/  ISETP.GE.AND P1, PT, R225, 0x9, PT ;  /* 0x00000009e100780c */ /* 0x000fe20003f26270 */
[----:B------:R-:W-:Y:S01]  /*2480*/  HGMMA.64x64x16.F32.BF16 R152, gdesc[UR8], R152, gsb0 ;  /* 0x00e00000089879f0 */ /* 0x000fe20008001898 */
[----:B------:R-:W-:Y:S01]  /*2490*/  UIADD3 UR10, UR5, 0x4, URZ ;  /* 0x00000004050a7890 */ /* 0x000fe2000fffe03f */
[----:B------:R-:W-:Y:S01]  /*24a0*/  FSEL R186, R197, -INF , !P0 ;  /* 0xff800000c5ba7808 */ /* 0x000fe20004000000 */
[----:B------:R-:W-:Y:S01]  /*24b0*/  UIADD3 UR8, UR7, 0x4, URZ ;  /* 0x0000000407087890 */ /* 0x000fe2000fffe03f */
[----:B------:R-:W-:Y:S01]  /*24c0*/  ISETP.GE.AND P0, PT, R225, 0x8, PT ;  /* 0x00000008e100780c */ /* 0x000fe20003f06270 */
[----:B------:R-:W-:Y:S01]  /*24d0*/  UMOV UR11, 0x40000040 ;  /* 0x40000040000b7882 */ /* 0x000fe20000000000 */
[----:B------:R-:W-:Y:S01]  /*24e0*/  UMOV UR9, 0x40000040 ;  /* 0x4000004000097882 */ /* 0x000fe20000000000 */
[C---:B------:R-:W-:Y:S01]  /*24f0*/  ISETP.GT.OR P1, PT, R16.reuse, 0x9, !P1 ;  /* 0x000000091000780c */ /* 0x040fe20004f24670 */
[----:B------:R-:W-:Y:S01]  /*2500*/  FFMA.FTZ R12, R11, UR41, -R20 ;  /* 0x000000290b0c7c23 */ /* 0x000fe20008010814 */
[----:B------:R-:W-:Y:S01]  /*2510*/  ISETP.GT.OR P0, PT, R16, 0x8, !P0 ;  /* 0x000000081000780c */ /* 0x000fe20004704670 */
[----:B------:R-:W-:Y:S01]  /*2520*/  FFMA.FTZ R11, R186, UR41, -R21 ;  /* 0x00000029ba0b7c23 */ /* 0x000fe20008010815 */
[----:B------:R-:W-:Y:S01]  /*2530*/  FSEL R186, R191, -INF , !P1 ;  /* 0xff800000bfba7808 */ /* 0x000fe20004800000 */
[----:B------:R-:W-:Y:S01]  /*2540*/  MUFU.EX2 R8, R8 ;  /* 0x0000000800087308 */ /* 0x000fe20000000800 */
[----:B------:R-:W-:-:S02]  /*2550*/  FSEL R185, R190, -INF , !P0 ;  /* 0xff800000beb97808 */ /* 0x000fc40004000000 */
[C---:B------:R-:W-:Y:S01]  /*2560*/  ISETP.GE.AND P0, PT, R225.reuse, 0x10, PT ;  /* 0x00000010e100780c */ /* 0x040fe20003f06270 */
[----:B------:R-:W-:Y:S01]  /*2570*/  FFMA.FTZ R187, R186, UR41, -R15 ;  /* 0x00000029babb7c23 */ /* 0x000fe2000801080f */
[----:B------:R-:W-:Y:S01]  /*2580*/  ISETP.GE.AND P1, PT, R225, 0x11, PT ;  /* 0x00000011e100780c */ /* 0x000fe20003f26270 */
[----:B------:R-:W-:Y:S01]  /*2590*/  FFMA.FTZ R14, R185, UR41, -R14 ;  /* 0x00000029b90e7c23 */ /* 0x000fe2000801080e */
[C---:B------:R-:W-:Y:S01]  /*25a0*/  ISETP.GT.OR P0, PT, R16.reuse, 0x10, !P0 ;  /* 0x000000101000780c */ /* 0x040fe20004704670 */
[----:B------:R2:W-:Y:S01]  /*25b0*/  MUFU.EX2 R15, R184 ;  /* 0x000000b8000f7308 */ /* 0x0005e20000000800 */
[----:B------:R-:W-:Y:S02]  /*25c0*/  ISETP.GT.OR P1, PT, R16, 0x11, !P1 ;  /* 0x000000111000780c */ /* 0x000fe40004f24670 */
[----:B------:R-:W-:Y:S02]  /*25d0*/  FSEL R185, R194, -INF , !P0 ;  /* 0xff800000c2b97808 */ /* 0x000fe40004000000 */
[----:B------:R-:W-:-:S02]  /*25e0*/  ISETP.GE.AND P0, PT, R225, 0x18, PT ;  /* 0x00000018e100780c */ /* 0x000fc40003f06270 */
[----:B------:R-:W-:Y:S01]  /*25f0*/  FSEL R186, R195, -INF , !P1 ;  /* 0xff800000c3ba7808 */ /* 0x000fe20004800000 */
[----:B------:R-:W-:Y:S01]  /*2600*/  FFMA.FTZ R18, R185, UR41, -R18 ;  /* 0x00000029b9127c23 */ /* 0x000fe20008010812 */
[----:B------:R-:W-:Y:S01]  /*2610*/  ISETP.GT.OR P0, PT, R16, 0x18, !P0 ;  /* 0x000000181000780c */ /* 0x000fe20004704670 */
[----:B------:R-:W3:Y:S01]  /*2620*/  MUFU.EX2 R14, R14 ;  /* 0x0000000e000e7308 */ /* 0x000ee20000000800 */
[----:B------:R-:W-:Y:S01]  /*2630*/  ISETP.GE.AND P1, PT, R225, 0x19, PT ;  /* 0x00000019e100780c */ /* 0x000fe20003f26270 */
[----:B------:R-:W-:Y:S01]  /*2640*/  FFMA.FTZ R186, R186, UR41, -R19 ;  /* 0x00000029baba7c23 */ /* 0x000fe20008010813 */
[----:B------:R-:W-:Y:S02]  /*2650*/  FSEL R185, R198, -INF , !P0 ;  /* 0xff800000c6b97808 */ /* 0x000fe40004000000 */
[----:B------:R-:W-:Y:S02]  /*2660*/  ISETP.GT.OR P1, PT, R16, 0x19, !P1 ;  /* 0x000000191000780c */ /* 0x000fe40004f24670 */
[----:B------:R-:W-:Y:S01]  /*2670*/  ISETP.GE.AND P0, PT, R228, 0x20, PT ;  /* 0x00000020e400780c */ /* 0x000fe20003f06270 */
[----:B------:R-:W-:Y:S01]  /*2680*/  FFMA.FTZ R20, R185, UR41, -R20 ;  /* 0x00000029b9147c23 */ /* 0x000fe20008010814 */
[----:B--2---:R-:W-:Y:S01]  /*2690*/  FSEL R184, R199, -INF , !P1 ;  /* 0xff800000c7b87808 */ /* 0x004fe20004800000 */
[----:B------:R2:W5:Y:S01]  /*26a0*/  MUFU.EX2 R19, R187 ;  /* 0x000000bb00137308 */ /* 0x0005620000000800 */
[----:B------:R-:W-:-:S02]  /*26b0*/  LOP3.LUT R185, R230, 0x2000000, RZ, 0xfc, !PT ;  /* 0x02000000e6b97812 */ /* 0x000fc400078efcff */
[----:B------:R-:W-:Y:S01]  /*26c0*/  ISETP.GE.AND P1, PT, R225, 0x20, PT ;  /* 0x00000020e100780c */ /* 0x000fe20003f26270 */
[----:B------:R-:W-:Y:S01]  /*26d0*/  FFMA.FTZ R184, R184, UR41, -R21 ;  /* 0x00000029b8b87c23 */ /* 0x000fe20008010815 */
[----:B------:R-:W-:Y:S01]  /*26e0*/  ISETP.GT.OR P0, PT, R222, 0x20, !P0 ;  /* 0x00000020de00780c */ /* 0x000fe20004704670 */
[----:B------:R-:W-:Y:S01]  /*26f0*/  IMAD R188, R4, 0x400, R185 ;  /* 0x0000040004bc7824 */ /* 0x000fe200078e02b9 */
[----:B------:R-:W-:Y:S01]  /*2700*/  ISETP.GT.OR P1, PT, R16, 0x20, !P1 ;  /* 0x000000201000780c */ /* 0x000fe20004f24670 */
[----:B------:R-:W-:Y:S01]  /*2710*/  MUFU.EX2 R21, R186 ;  /* 0x000000ba00157308 */ /* 0x000fe20000000800 */
[----:B------:R-:W-:Y:S02]  /*2720*/  FSEL R185, R200, -INF , !P0 ;  /* 0xff800000c8b97808 */ /* 0x000fe40004000000 */
[----:B------:R-:W-:Y:S02]  /*2730*/  ISETP.GE.AND P5, PT, R228, 0x28, PT ;  /* 0x00000028e400780c */ /* 0x000fe40003fa6270 */
[----:B--2---:R-:W-:Y:S01]  /*2740*/  FSEL R187, R202, -INF , !P1 ;  /* 0xff800000cabb7808 */ /* 0x004fe20004800000 */
[--C-:B------:R-:W-:Y:S01]  /*2750*/  FFMA.FTZ R185, R185, UR41, -R22.reuse ;  /* 0x00000029b9b97c23 */ /* 0x100fe20008010816 */
[----:B------:R-:W-:Y:S01]  /*2760*/  ISETP.GT.OR P5, PT, R222, 0x28, !P5 ;  /* 0x00000028de00780c */ /* 0x000fe20006fa4670 */
[----:B------:R-:W-:Y:S01]  /*2770*/  MUFU.EX2 R200, R184 ;  /* 0x000000b800c87308 */ /* 0x000fe20000000800 */
[C---:B------:R-:W-:Y:S01]  /*2780*/  ISETP.GE.AND P0, PT, R228.reuse, 0x21, PT ;  /* 0x00000021e400780c */ /* 0x040fe20003f06270 */
[----:B------:R-:W-:Y:S01]  /*2790*/  FFMA.FTZ R187, R187, UR41, -R22 ;  /* 0x00000029bbbb7c23 */ /* 0x000fe20008010816 */
[----:B------:R-:W-:-:S02]  /*27a0*/  ISETP.GE.AND P3, PT, R228, 0x29, PT ;  /* 0x00000029e400780c */ /* 0x000fc40003f66270 */
[----:B------:R-:W-:Y:S02]  /*27b0*/  ISETP.GE.AND P2, PT, R225, 0x21, PT ;  /* 0x00000021e100780c */ /* 0x000fe40003f46270 */
[----:B------:R-:W-:Y:S01]  /*27c0*/  ISETP.GE.AND P4, PT, R228, 0x30, PT ;  /* 0x00000030e400780c */ /* 0x000fe20003f86270 */
[----:B------:R2:W-:Y:S01]  /*27d0*/  MUFU.EX2 R22, R185 ;  /* 0x000000b900167308 */ /* 0x0005e20000000800 */
[----:B------:R-:W-:Y:S02]  /*27e0*/  ISETP.GT.OR P0, PT, R222, 0x21, !P0 ;  /* 0x00000021de00780c */ /* 0x000fe40004704670 */
[----:B------:R-:W-:Y:S02]  /*27f0*/  ISETP.GT.OR P2, PT, R16, 0x21, !P2 ;  /* 0x000000211000780c */ /* 0x000fe40005744670 */
[C---:B------:R-:W-:Y:S02]  /*2800*/  ISETP.GT.OR P3, PT, R222.reuse, 0x29, !P3 ;  /* 0x00000029de00780c */ /* 0x040fe40005f64670 */
[----:B------:R-:W-:Y:S01]  /*2810*/  ISETP.GT.OR P4, PT, R222, 0x30, !P4 ;  /* 0x00000030de00780c */ /* 0x000fe20006784670 */
[----:B------:R-:W5:Y:S01]  /*2820*/  MUFU.EX2 R20, R20 ;  /* 0x0000001400147308 */ /* 0x000f620000000800 */
[----:B--2---:R-:W-:-:S02]  /*2830*/  FSEL R185, R204, -INF , !P5 ;  /* 0xff800000ccb97808 */ /* 0x004fc40006800000 */
[----:B------:R-:W-:Y:S01]  /*2840*/  ISETP.GE.AND P5, PT, R225, 0x28, PT ;  /* 0x00000028e100780c */ /* 0x000fe20003fa6270 */
[----:B------:R-:W-:Y:S02]  /*2850*/  WARPGROUP.DEPBAR.LE gsb0, 0x0 ;  /* 0x00008000000079c5 */ /* 0x000fe40000010000 */
[----:B------:R-:W-:Y:S01]  /*2860*/  WARPGROUP.ARRIVE ;  /* 0x00000000000079c5 */ /* 0x000fe20000000000 */
[----:B------:R-:W-:Y:S01]  /*2870*/  R2UR UR6, R188 ;  /* 0x00000000bc0672ca */ /* 0x000fe200000e0000 */
[----:B------:R-:W2:Y:S01]  /*2880*/  MUFU.EX2 R9, R9 ;  /* 0x0000000900097308 */ /* 0x000ea20000000800 */
[----:B------:R-:W-:Y:S02]  /*2890*/  FSEL R184, R201, -INF , !P0 ;  /* 0xff800000c9b87808 */ /* 0x000fe40004000000 */
[----:B------:R-:W-:Y:S01]  /*28a0*/  ISETP.GT.OR P5, PT, R16, 0x28, !P5 ;  /* 0x000000281000780c */ /* 0x000fe20006fa4670 */
[----:B------:R-:W-:Y:S01]  /*28b0*/  HGMMA.64x64x16.F32.BF16 R152, gdesc[UR8], R152, gsb0 ;  /* 0x00e00000089879f0 */ /* 0x000fe20008001898 */
[----:B------:R-:W-:Y:S01]  /*28c0*/  UIADD3 UR10, UR5, 0x6, URZ ;  /* 0x00000006050a7890 */ /* 0x000fe2000fffe03f */
[----:B------:R-:W-:Y:S01]  /*28d0*/  FSEL R186, R203, -INF , !P2 ;  /* 0xff800000cbba7808 */ /* 0x000fe20005000000 */
[----:B------:R-:W-:Y:S01]  /*28e0*/  UIADD3 UR8, UR7, 0x6, URZ ;  /* 0x0000000607087890 */ /* 0x000fe2000fffe03f */
[----:B------:R-:W-:Y:S01]  /*28f0*/  FSEL R188, R205, -INF , !P3 ;  /* 0xff800000cdbc7808 */ /* 0x000fe20005800000 */
[----:B------:R-:W-:Y:S01]  /*2900*/  UMOV UR11, 0x40000040 ;  /* 0x40000040000b7882 */ /* 0x000fe20000000000 */
[----:B------:R-:W-:Y:S01]  /*2910*/  UMOV UR9, 0x40000040 ;  /* 0x4000004000097882 */ /* 0x000fe20000000000 */
[C---:B------:R-:W-:Y:S01]  /*2920*/  ISETP.GE.AND P3, PT, R225.reuse, 0x29, PT ;  /* 0x00000029e100780c */ /* 0x040fe20003f66270 */
[----:B------:R4:W-:Y:S01]  /*2930*/  MUFU.EX2 R201, R187 ;  /* 0x000000bb00c97308 */ /* 0x0009e20000000800 */
[----:B------:R-:W-:Y:S01]  /*2940*/  FSEL R191, R208, -INF , !P4 ;  /* 0xff800000d0bf7808 */ /* 0x000fe20006000000 */
[--C-:B------:R-:W-:Y:S01]  /*2950*/  FFMA.FTZ R184, R184, UR41, -R23.reuse ;  /* 0x00000029b8b87c23 */ /* 0x100fe20008010817 */
[----:B------:R-:W-:Y:S01]  /*2960*/  ISETP.GE.AND P1, PT, R228, 0x31, PT ;  /* 0x00000031e400780c */ /* 0x000fe20003f26270 */
[----:B------:R-:W-:Y:S01]  /*2970*/  FFMA.FTZ R186, R186, UR41, -R23 ;  /* 0x00000029baba7c23 */ /* 0x000fe20008010817 */
[----:B------:R-:W-:Y:S01]  /*2980*/  ISETP.GE.AND P4, PT, R225, 0x30, PT ;  /* 0x00000030e100780c */ /* 0x000fe20003f86270 */
[----:B------:R-:W-:Y:S01]  /*2990*/  FFMA.FTZ R203, R185, UR41, -R216 ;  /* 0x00000029b9cb7c23 */ /* 0x000fe200080108d8 */
[----:B------:R-:W-:Y:S01]  /*29a0*/  ISETP.GE.AND P0, PT, R228, 0x38, PT ;  /* 0x00000038e400780c */ /* 0x000fe20003f06270 */
[----:B------:R1:W-:Y:S01]  /*29b0*/  MUFU.EX2 R23, R184 ;  /* 0x000000b800177308 */ /* 0x0003e20000000800 */
[----:B----4-:R-:W-:Y:S01]  /*29c0*/  FSEL R187, R206, -INF , !P5 ;  /* 0xff800000cebb7808 */ /* 0x010fe20006800000 */
[----:B------:R-:W-:Y:S01]  /*29d0*/  FFMA.FTZ R195, R188, UR41, -R217 ;  /* 0x00000029bcc37c23 */ /* 0x000fe200080108d9 */
[----:B------:R-:W-:Y:S01]  /*29e0*/  ISETP.GE.AND P5, PT, R225, 0x31, PT ;  /* 0x00000031e100780c */ /* 0x000fe20003fa6270 */
[----:B------:R-:W-:Y:S01]  /*29f0*/  FFMA.FTZ R206, R191, UR41, -R218 ;  /* 0x00000029bfce7c23 */ /* 0x000fe200080108da */
[C---:B------:R-:W-:Y:S01]  /*2a00*/  ISETP.GT.OR P3, PT, R16.reuse, 0x29, !P3 ;  /* 0x000000291000780c */ /* 0x040fe20005f64670 */
[----:B------:R-:W-:Y:S01]  /*2a10*/  FFMA.FTZ R204, R187, UR41, -R216 ;  /* 0x00000029bbcc7c23 */ /* 0x000fe200080108d8 */
[----:B------:R-:W-:Y:S01]  /*2a20*/  ISETP.GT.OR P4, PT, R16, 0x30, !P4 ;  /* 0x000000301000780c */ /* 0x000fe20006784670 */
[----:B------:R4:W-:Y:S01]  /*2a30*/  MUFU.EX2 R202, R186 ;  /* 0x000000ba00ca7308 */ /* 0x0009e20000000800 */
[----:B------:R-:W-:-:S02]  /*2a40*/  ISETP.GT.OR P1, PT, R222, 0x31, !P1 ;  /* 0x00000031de00780c */ /* 0x000fc40004f24670 */
[----:B------:R-:W-:Y:S02]  /*2a50*/  ISETP.GT.OR P0, PT, R222, 0x38, !P0 ;  /* 0x00000038de00780c */ /* 0x000fe40004704670 */
[----:B------:R-:W-:Y:S02]  /*2a60*/  ISETP.GT.OR P5, PT, R16, 0x31, !P5 ;  /* 0x000000311000780c */ /* 0x000fe40006fa4670 */
[----:B------:R-:W-:Y:S01]  /*2a70*/  FSEL R190, R207, -INF , !P3 ;  /* 0xff800000cfbe7808 */ /* 0x000fe20005800000 */
[----:B------:R-:W-:Y:S01]  /*2a80*/  MUFU.EX2 R10, R10 ;  /* 0x0000000a000a7308 */ /* 0x000fe20000000800 */
[----:B------:R-:W-:Y:S02]  /*2a90*/  FSEL R193, R210, -INF , !P4 ;  /* 0xff800000d2c17808 */ /* 0x000fe40006000000 */
[----:B------:R-:W-:Y:S01]  /*2aa0*/  FSEL R194, R209, -INF , !P1 ;  /* 0xff800000d1c27808 */ /* 0x000fe20004800000 */
[----:B------:R-:W-:Y:S01]  /*2ab0*/  FFMA.FTZ R205, R190, UR41, -R217 ;  /* 0x00000029becd7c23 */ /* 0x000fe200080108d9 */
[----:B------:R-:W-:Y:S01]  /*2ac0*/  FSEL R196, R211, -INF , !P5 ;  /* 0xff800000d3c47808 */ /* 0x000fe20006800000 */
[----:B------:R-:W-:Y:S01]  /*2ad0*/  FFMA.FTZ R218, R193, UR41, -R218 ;  /* 0x00000029c1da7c23 */ /* 0x000fe200080108da */
[----:B------:R-:W-:Y:S01]  /*2ae0*/  FSEL R197, R212, -INF , !P0 ;  /* 0xff800000d4c57808 */ /* 0x000fe20004000000 */
[--C-:B------:R-:W-:Y:S01]  /*2af0*/  FFMA.FTZ R207, R194, UR41, -R219.reuse ;  /* 0x00000029c2cf7c23 */ /* 0x100fe200080108db */
[C---:B------:R-:W-:Y:S01]  /*2b00*/  ISETP.GE.AND P3, PT, R225.reuse, 0x38, PT ;  /* 0x00000038e100780c */ /* 0x040fe20003f66270 */
[----:B------:R-:W-:Y:S01]  /*2b10*/  FFMA.FTZ R219, R196, UR41, -R219 ;  /* 0x00000029c4db7c23 */ /* 0x000fe200080108db */
[----:B------:R-:W-:Y:S01]  /*2b20*/  ISETP.GE.AND P4, PT, R225, 0x39, PT ;  /* 0x00000039e100780c */ /* 0x000fe20003f86270 */
[----:B------:R-:W-:Y:S01]  /*2b30*/  FFMA.FTZ R208, R197, UR41, -R220 ;  /* 0x00000029c5d07c23 */ /* 0x000fe200080108dc */
[C---:B------:R-:W-:Y:S01]  /*2b40*/  ISETP.GT.OR P3, PT, R16.reuse, 0x38, !P3 ;  /* 0x000000381000780c */ /* 0x040fe20005f64670 */
[----:B------:R-:W-:Y:S01]  /*2b50*/  MUFU.EX2 R12, R12 ;  /* 0x0000000c000c7308 */ /* 0x000fe20000000800 */
[----:B------:R-:W-:-:S02]  /*2b60*/  ISETP.GT.OR P4, PT, R16, 0x39, !P4 ;  /* 0x000000391000780c */ /* 0x000fc40006784670 */
[----:B------:R-:W-:Y:S02]  /*2b70*/  FSEL R199, R214, -INF , !P3 ;  /* 0xff800000d6c77808 */ /* 0x000fe40005800000 */
[----:B------:R-:W-:Y:S02]  /*2b80*/  ISETP.GE.AND P2, PT, R228, 0x39, PT ;  /* 0x00000039e400780c */ /* 0x000fe40003f46270 */
[----:B------:R-:W-:Y:S01]  /*2b90*/  FSEL R212, R215, -INF , !P4 ;  /* 0xff800000d7d47808 */ /* 0x000fe20006000000 */
[----:B------:R3:W-:Y:S01]  /*2ba0*/  MUFU.EX2 R16, R195 ;  /* 0x000000c300107308 */ /* 0x0007e20000000800 */
[----:B------:R-:W-:Y:S01]  /*2bb0*/  FFMA.FTZ R220, R199, UR41, -R220 ;  /* 0x00000029c7dc7c23 */ /* 0x000fe200080108dc */
[----:B------:R-:W-:-:S04]  /*2bc0*/  ISETP.GT.OR P2, PT, R222, 0x39, !P2 ;  /* 0x00000039de00780c */ /* 0x000fc80005744670 */
[----:B------:R-:W-:Y:S02]  /*2bd0*/  FSEL R210, R213, -INF , !P2 ;  /* 0xff800000d5d27808 */ /* 0x000fe40005000000 */
[----:B------:R-:W-:Y:S03]  /*2be0*/  MUFU.EX2 R11, R11 ;  /* 0x0000000b000b7308 */ /* 0x000fe60000000800 */
[--C-:B------:R-:W-:Y:S01]  /*2bf0*/  FFMA.FTZ R209, R210, UR41, -R221.reuse ;  /* 0x00000029d2d17c23 */ /* 0x100fe200080108dd */
[----:B------:R-:W-:-:S04]  /*2c00*/  FFMA.FTZ R221, R212, UR41, -R221 ;  /* 0x00000029d4dd7c23 */ /* 0x000fc800080108dd */
[----:B------:R-:W2:Y:S01]  /*2c10*/  MUFU.EX2 R18, R18 ;  /* 0x0000001200127308 */ /* 0x000ea20000000800 */
[----:B------:R-:W-:Y:S02]  /*2c20*/  WARPGROUP.DEPBAR.LE gsb0, 0x0 ;  /* 0x00008000000079c5 */ /* 0x000fe40000010000 */
[----:B------:R-:W-:-:S05]  /*2c30*/  WARPGROUP.ARRIVE ;  /* 0x00000000000079c5 */ /* 0x000fca0000000000 */
[----:B------:R-:W2:Y:S01]  /*2c40*/  MUFU.EX2 R203, R203 ;  /* 0x000000cb00cb7308 */ /* 0x000ea20000000800 */
[----:B------:R-:W-:Y:S01]  /*2c50*/  HGMMA.64x64x16.F32.BF16 R152, gdesc[UR8], R152, gsb0 ;  /* 0x00e00000089879f0 */ /* 0x000fe20008001898 */
[----:B------:R-:W-:Y:S02]  /*2c60*/  UIADD3 UR10, UR5, 0x200, URZ ;  /* 0x00000200050a7890 */ /* 0x000fe4000fffe03f */
[----:B------:R-:W-:-:S04]  /*2c70*/  UIADD3 UR8, UR7, 0x400, URZ ;  /* 0x0000040007087890 */ /* 0x000fc8000fffe03f */
[----:B------:R-:W2:Y:S01]  /*2c80*/  MUFU.EX2 R204, R204 ;  /* 0x000000cc00cc7308 */ /* 0x000ea20000000800 */
[----:B------:R-:W-:Y:S01]  /*2c90*/  UMOV UR11, 0x40000040 ;  /* 0x40000040000b7882 */ /* 0x000fe20000000000 */
[----:B------:R-:W-:-:S06]  /*2ca0*/  UMOV UR9, 0x40000040 ;  /* 0x4000004000097882 */ /* 0x000fcc0000000000 */
[----:B------:R-:W2:Y:S08]  /*2cb0*/  MUFU.EX2 R205, R205 ;  /* 0x000000cd00cd7308 */ /* 0x000eb00000000800 */
[----:B------:R-:W2:Y:S08]  /*2cc0*/  MUFU.EX2 R206, R206 ;  /* 0x000000ce00ce7308 */ /* 0x000eb00000000800 */
        /* <DEDUP_REMOVED lines=26> */
[----:B------:R-:W-:Y:S01]  /*2e70*/  UMOV UR7, 0x40000040 ;  /* 0x4000004000077882 */ /* 0x000fe20000000000 */
[----:B------:R-:W-:Y:S02]  /*2e80*/  WARPGROUP.DEPBAR.LE gsb0, 0x0 ;  /* 0x00008000000079c5 */ /* 0x000fe40000010000 */
[----:B------:R-:W-:-:S06]  /*2e90*/  WARPGROUP.ARRIVE ;  /* 0x00000000000079c5 */ /* 0x000fcc0000000000 */
[----:B------:R-:W-:Y:S01]  /*2ea0*/  HGMMA.64x64x16.F32.BF16 R152, gdesc[UR8], R152, gsb0 ;  /* 0x00e00000089879f0 */ /* 0x000fe20008001898 */
[----:B------:R-:W-:Y:S01]  /*2eb0*/  UIADD3 UR8, UR6, 0x80, URZ ;  /* 0x0000008006087890 */ /* 0x000fe2000fffe03f */
[----:B------:R-:W-:Y:S01]  /*2ec0*/  UMOV UR11, 0x40000040 ;  /* 0x40000040000b7882 */ /* 0x000fe20000000000 */
[----:B------:R-:W-:-:S05]  /*2ed0*/  UMOV UR9, 0x40000040 ;  /* 0x4000004000097882 */ /* 0x000fca0000000000 */
[----:B------:R-:W-:Y:S01]  /*2ee0*/  UMOV UR10, UR8 ;  /* 0x00000008000a7c82 */ /* 0x000fe20008000000 */
[----:B------:R-:W-:Y:S01]  /*2ef0*/  UIADD3 UR8, UR6, 0x100, URZ ;  /* 0x0000010006087890 */ /* 0x000fe2000fffe03f */
[----:B------:R-:W-:Y:S02]  /*2f00*/  WARPGROUP.DEPBAR.LE gsb0, 0x0 ;  /* 0x00008000000079c5 */ /* 0x000fe40000010000 */
[----:B-1----:R-:W1:Y:S04]  /*2f10*/  LDS.64 R184, [R17+0x28200] ;  /* 0x0282000011b87984 */ /* 0x002e680000000a00 */
[----:B----4-:R-:W4:Y:S04]  /*2f20*/  LDS.64 R186, [R17+0x28220] ;  /* 0x0282200011ba7984 */ /* 0x010f280000000a00 */
[----:B------:R-:W5:Y:S04]  /*2f30*/  LDS.64 R188, [R17+0x28240] ;  /* 0x0282400011bc7984 */ /* 0x000f680000000a00 */
[----:B------:R-:W2:Y:S04]  /*2f40*/  LDS.64 R190, [R17+0x28260] ;  /* 0x0282600011be7984 */ /* 0x000ea80000000a00 */
[----:B------:R-:W2:Y:S04]  /*2f50*/  LDS.64 R192, [R17+0x28280] ;  /* 0x0282800011c07984 */ /* 0x000ea80000000a00 */
[----:B------:R-:W2:Y:S04]  /*2f60*/  LDS.64 R196, [R17+0x282c0] ;  /* 0x0282c00011c47984 */ /* 0x000ea80000000a00 */
[----:B---3--:R-:W3:Y:S04]  /*2f70*/  LDS.64 R194, [R17+0x282a0] ;  /* 0x0282a00011c27984 */ /* 0x008ee80000000a00 */
[----:B------:R1:W3:Y:S02]  /*2f80*/  LDS.64 R198, [R17+0x282e0] ;  /* 0x0282e00011c67984 */ /* 0x0002e40000000a00 */
[----:B-1----:R-:W1:Y:S01]  /*2f90*/  MUFU.EX2 R17, R218 ;  /* 0x000000da00117308 */ /* 0x002e620000000800 */
[--C-:B------:R-:W-:Y:S01]  /*2fa0*/  FADD.FTZ R210, R155, -R185.reuse ;  /* 0x800000b99bd27221 */ /* 0x100fe20000010000 */
[--C-:B------:R-:W-:Y:S01]  /*2fb0*/  FADD.FTZ R152, R152, -R184.reuse ;  /* 0x800000b898987221 */ /* 0x100fe20000010000 */
[----:B------:R-:W-:Y:S01]  /*2fc0*/  FADD.FTZ R154, R154, -R184 ;  /* 0x800000b89a9a7221 */ /* 0x000fe20000010000 */
[----:B------:R-:W-:Y:S01]  /*2fd0*/  FADD.FTZ R153, R153, -R185 ;  /* 0x800000b999997221 */ /* 0x000fe20000010000 */
[--C-:B----4-:R-:W-:Y:S01]  /*2fe0*/  FADD.FTZ R155, R158, -R186.reuse ;  /* 0x800000ba9e9b7221 */ /* 0x110fe20000010000 */
[----:B------:R-:W-:Y:S01]  /*2ff0*/  FADD.FTZ R158, R159, -R187 ;  /* 0x800000bb9f9e7221 */ /* 0x000fe20000010000 */
[----:B------:R-:W-:Y:S01]  /*3000*/  FADD.FTZ R184, R156, -R186 ;  /* 0x800000ba9cb87221 */ /* 0x000fe20000010000 */
[----:B------:R-:W-:Y:S01]  /*3010*/  FMUL.FTZ R154, R13, R154 ;  /* 0x0000009a0d9a7220 */ /* 0x000fe20000410000 */
[----:B-----5:R-:W-:Y:S01]  /*3020*/  FADD.FTZ R159, R162, -R188 ;  /* 0x800000bca29f7221 */ /* 0x020fe20000010000 */
[----:B------:R-:W-:Y:S01]  /*3030*/  FADD.FTZ R162, R163, -R189 ;  /* 0x800000bda3a27221 */ /* 0x000fe20000010000 */
[----:B------:R-:W4:Y:S01]  /*3040*/  MUFU.EX2 R156, R219 ;  /* 0x000000db009c7308 */ /* 0x000f220000000800 */
[----:B------:R-:W-:Y:S01]  /*3050*/  FMUL.FTZ R155, R14, R155 ;  /* 0x0000009b0e9b7220 */ /* 0x000fe20000410000 */
[--C-:B--2---:R-:W-:Y:S01]  /*3060*/  FADD.FTZ R163, R166, -R190.reuse ;  /* 0x800000bea6a37221 */ /* 0x104fe20000010000 */
[--C-:B------:R-:W-:Y:S01]  /*3070*/  FADD.FTZ R166, R165, -R191.reuse ;  /* 0x800000bfa5a67221 */ /* 0x100fe20000010000 */
[----:B------:R-:W-:Y:S01]  /*3080*/  FADD.FTZ R167, R167, -R191 ;  /* 0x800000bfa7a77221 */ /* 0x000fe20000010000 */
[----:B------:R-:W-:Y:S01]  /*3090*/  FADD.FTZ R185, R164, -R190 ;  /* 0x800000bea4b97221 */ /* 0x000fe20000010000 */
[----:B------:R-:W-:Y:S01]  /*30a0*/  FADD.FTZ R165, R168, -R192 ;  /* 0x800000c0a8a57221 */ /* 0x000fe20000010000 */
[----:B------:R-:W-:Y:S01]  /*30b0*/  FMUL.FTZ R158, R19, R158 ;  /* 0x0000009e139e7220 */ /* 0x000fe20000410000 */
[----:B------:R-:W-:Y:S01]  /*30c0*/  FADD.FTZ R157, R157, -R187 ;  /* 0x800000bb9d9d7221 */ /* 0x000fe20000010000 */
[----:B------:R-:W-:Y:S01]  /*30d0*/  FADD.FTZ R164, R169, -R193 ;  /* 0x800000c1a9a47221 */ /* 0x000fe20000010000 */
[--C-:B------:R-:W-:Y:S01]  /*30e0*/  FADD.FTZ R168, R177, -R197.reuse ;  /* 0x800000c5b1a87221 */ /* 0x100fe20000010000 */
[----:B------:R-:W-:Y:S01]  /*30f0*/  FADD.FTZ R179, R179, -R197 ;  /* 0x800000c5b3b37221 */ /* 0x000fe20000010000 */
[----:B------:R-:W-:Y:S01]  /*3100*/  FMUL.FTZ R197, R15, R210 ;  /* 0x000000d20fc57220 */ /* 0x000fe20000410000 */
[----:B------:R-:W-:Y:S01]  /*3110*/  FADD.FTZ R160, R160, -R188 ;  /* 0x800000bca0a07221 */ /* 0x000fe20000010000 */
[----:B------:R-:W-:Y:S01]  /*3120*/  FADD.FTZ R161, R161, -R189 ;  /* 0x800000bda1a17221 */ /* 0x000fe20000010000 */
[----:B---3--:R-:W-:Y:S01]  /*3130*/  FADD.FTZ R187, R174, -R194 ;  /* 0x800000c2aebb7221 */ /* 0x008fe20000010000 */
[--C-:B------:R-:W-:Y:S01]  /*3140*/  FADD.FTZ R169, R176, -R196.reuse ;  /* 0x800000c4b0a97221 */ /* 0x100fe20000010000 */
[----:B------:R-:W-:Y:S01]  /*3150*/  F2FP.BF16.F32.PACK_AB R197, R197, R154 ;  /* 0x0000009ac5c5723e */ /* 0x000fe200000010ff */
[----:B------:R-:W-:Y:S01]  /*3160*/  FADD.FTZ R178, R178, -R196 ;  /* 0x800000c4b2b27221 */ /* 0x000fe20000010000 */
[----:B------:R-:W-:Y:S01]  /*3170*/  FMUL.FTZ R163, R20, R163 ;  /* 0x000000a314a37220 */ /* 0x000fe20000410000 */
[----:B------:R-:W-:Y:S01]  /*3180*/  FMUL.FTZ R154, R200, R167 ;  /* 0x000000a7c89a7220 */ /* 0x000fe20000410000 */
[----:B------:R-:W-:Y:S01]  /*3190*/  FADD.FTZ R170, R170, -R192 ;  /* 0x800000c0aaaa7221 */ /* 0x000fe20000010000 */
[----:B------:R-:W-:Y:S01]  /*31a0*/  FADD.FTZ R171, R171, -R193 ;  /* 0x800000c1abab7221 */ /* 0x000fe20000010000 */
        /* <DEDUP_REMOVED lines=29> */
[----:B-1----:R-:W-:Y:S01]  /*3380*/  FMUL.FTZ R178, R17, R178 ;  /* 0x000000b211b27220 */ /* 0x002fe20000410000 */
[----:B------:R-:W-:Y:S01]  /*3390*/  FMUL.FTZ R168, R207, R168 ;  /* 0x000000a8cfa87220 */ /* 0x000fe20000410000 */
[----:B----4-:R-:W-:Y:S01]  /*33a0*/  FMUL.FTZ R179, R156, R179 ;  /* 0x000000b39cb37220 */ /* 0x010fe20000410000 */
        /* <DEDUP_REMOVED lines=8> */
[----:B------:R-:W-:Y:S01]  /*3430*/  F2FP.BF16.F32.PACK_AB R193, R162, R159 ;  /* 0x0000009fa2c1723e */ /* 0x000fe200000010ff */
[----:B------:R-:W-:Y:S01]  /*3440*/  STSM.16.MT88.4 [R158+0x28800], R196 ;  /* 0x028800c49e007844 */ /* 0x000fe20000004200 */
        /* <DEDUP_REMOVED lines=10> */
[----:B------:R-:W-:Y:S02]  /*34f0*/  F2FP.BF16.F32.PACK_AB R187, R154, R153 ;  /* 0x000000999abb723e */ /* 0x000fe400000010ff */
[----:B------:R-:W-:Y:S01]  /*3500*/  F2FP.BF16.F32.PACK_AB R152, R6, R5 ;  /* 0x000000050698723e */ /* 0x000fe200000010ff */
[----:B------:R-:W-:Y:S01]  /*3510*/  IMAD R6, R224, 0x4000, R229 ;  /* 0x00004000e0067824 */ /* 0x000fe200078e02e5 */
[----:B------:R-:W-:Y:S01]  /*3520*/  F2FP.BF16.F32.PACK_AB R153, R15, R13 ;  /* 0x0000000d0f99723e */ /* 0x000fe200000010ff */
[----:B------:R1:W-:Y:S01]  /*3530*/  STSM.16.MT88.4 [R158+0x2a000], R184 ;  /* 0x02a000b89e007844 */ /* 0x0003e20000004200 */
[----:B------:R-:W-:-:S02]  /*3540*/  F2FP.BF16.F32.PACK_AB R154, R8, R7 ;  /* 0x00000007089a723e */ /* 0x000fc400000010ff */
[----:B------:R-:W-:Y:S02]  /*3550*/  F2FP.BF16.F32.PACK_AB R155, R19, R14 ;  /* 0x0000000e139b723e */ /* 0x000fe400000010ff */
[----:B------:R-:W-:Y:S02]  /*3560*/  F2FP.BF16.F32.PACK_AB R201, R202, R201 ;  /* 0x000000c9cac9723e */ /* 0x000fe400000010ff */
[----:B------:R-:W-:Y:S01]  /*3570*/  WARPGROUP.ARRIVE ;  /* 0x00000000000079c5 */ /* 0x000fe20000000000 */
[----:B------:R-:W-:Y:S02]  /*3580*/  F2FP.BF16.F32.PACK_AB R202, R16, R203 ;  /* 0x000000cb10ca723e */ /* 0x000fe400000010ff */
[----:B------:R-:W-:Y:S02]  /*3590*/  F2FP.BF16.F32.PACK_AB R203, R205, R204 ;  /* 0x000000cccdcb723e */ /* 0x000fe400000010ff */
[----:B------:R-:W-:Y:S01]  /*35a0*/  SHF.R.U32.HI R5, RZ, 0x4, R232 ;  /* 0x00000004ff057819 */ /* 0x000fe200000116e8 */
[----:B------:R-:W-:Y:S01]  /*35b0*/  HGMMA.64x128x16.F32.BF16 R88, R152, gdesc[UR4].tnspB, R88, gsb0 ;  /* 0x41e0000498587df0 */ /* 0x000fe20008001858 */
[----:B------:R-:W-:Y:S01]  /*35c0*/  UIADD3 UR6, UR6, 0x180, URZ ;  /* 0x0000018006067890 */ /* 0x000fe2000fffe03f */
[----:B------:R-:W-:-:S02]  /*35d0*/  R2UR UR7, R6 ;  /* 0x00000000060772ca */ /* 0x000fc400000e0000 */
[----:B------:R-:W-:-:S04]  /*35e0*/  LOP3.LUT R5, R5, 0x3fff, RZ, 0xc0, !PT ;  /* 0x00003fff05057812 */ /* 0x000fc800078ec0ff */
[----:B------:R-:W-:-:S05]  /*35f0*/  LOP3.LUT R5, R5, 0x10000, RZ, 0xfc, !PT ;  /* 0x0001000005057812 */ /* 0x000fca00078efcff */
[----:B------:R-:W-:Y:S02]  /*3600*/  IMAD R5, R4, 0x400, R5 ;  /* 0x0000040004057824 */ /* 0x000fe400078e0205 */
[----:B------:R-:W-:-:S03]  /*3610*/  USHF.R.U32.HI UR7, URZ, 0x4, UR7 ;  /* 0x000000043f077899 */ /* 0x000fc60008011607 */
[----:B------:R-:W-:Y:S01]  /*3620*/  R2UR UR5, R5 ;  /* 0x00000000050572ca */ /* 0x000fe200000e0000 */
[----:B------:R-:W-:Y:S01]  /*3630*/  ULOP3.LUT UR7, UR7, 0x3fff, URZ, 0xc0, !UPT ;  /* 0x00003fff07077892 */ /* 0x000fe2000f8ec03f */
[----:B------:R-:W-:Y:S02]  /*3640*/  WARPGROUP.DEPBAR.LE gsb0, 0x0 ;  /* 0x00008000000079c5 */ /* 0x000fe40000010000 */
[----:B------:R-:W-:Y:S02]  /*3650*/  F2FP.BF16.F32.PACK_AB R152, R10, R9 ;  /* 0x000000090a98723e */ /* 0x000fe400000010ff */
[----:B------:R-:W-:Y:S02]  /*3660*/  F2FP.BF16.F32.PACK_AB R153, R21, R18 ;  /* 0x000000121599723e */ /* 0x000fe400000010ff */
[----:B------:R-:W-:Y:S02]  /*3670*/  F2FP.BF16.F32.PACK_AB R154, R11, R12 ;  /* 0x0000000c0b9a723e */ /* 0x000fe400000010ff */
[----:B------:R-:W-:-:S02]  /*3680*/  F2FP.BF16.F32.PACK_AB R155, R200, R20 ;  /* 0x00000014c89b723e */ /* 0x000fc400000010ff */
[----:B------:R-:W-:Y:S02]  /*3690*/  F2FP.BF16.F32.PACK_AB R200, R23, R22 ;  /* 0x0000001617c8723e */ /* 0x000fe400000010ff */
[----:B------:R-:W-:-:S06]  /*36a0*/  WARPGROUP.ARRIVE ;  /* 0x00000000000079c5 */ /* 0x000fcc0000000000 */
[----:B------:R-:W-:Y:S01]  /*36b0*/  HGMMA.64x128x16.F32.BF16 R88, R152, gdesc[UR8].tnspB, R88, gsb0 ;  /* 0x41e0000898587df0 */ /* 0x000fe20008001858 */
[----:B------:R-:W-:Y:S01]  /*36c0*/  UMOV UR10, UR8 ;  /* 0x00000008000a7c82 */ /* 0x000fe20008000000 */
[----:B------:R-:W-:Y:S01]  /*36d0*/  UMOV UR11, 0x40000040 ;  /* 0x40000040000b7882 */ /* 0x000fe20000000000 */
[----:B------:R-:W-:Y:S01]  /*36e0*/  UMOV UR8, UR5 ;  /* 0x0000000500087c82 */ /* 0x000fe20008000000 */
[----:B------:R-:W-:Y:S02]  /*36f0*/  WARPGROUP.DEPBAR.LE gsb0, 0x0 ;  /* 0x00008000000079c5 */ /* 0x000fe40000010000 */
[----:B------:R-:W-:Y:S01]  /*3700*/  WARPGROUP.ARRIVE ;  /* 0x00000000000079c5 */ /* 0x000fe20000000000 */
[----:B------:R-:W-:Y:S02]  /*3710*/  F2FP.BF16.F32.PACK_AB R152, R207, R206 ;  /* 0x000000cecf98723e */ /* 0x000fe400000010ff */
[----:B------:R-:W-:Y:S02]  /*3720*/  F2FP.BF16.F32.PACK_AB R153, R156, R17 ;  /* 0x000000119c99723e */ /* 0x000fe400000010ff */
[----:B------:R-:W-:Y:S01]  /*3730*/  F2FP.BF16.F32.PACK_AB R154, R209, R208 ;  /* 0x000000d0d19a723e */ /* 0x000fe200000010ff */
[----:B------:R-:W-:Y:S01]  /*3740*/  HGMMA.64x128x16.F32.BF16 R88, R200, gdesc[UR8].tnspB, R88, gsb0 ;  /* 0x41e00008c8587df0 */ /* 0x000fe20008001858 */
[----:B------:R-:W-:Y:S01]  /*3750*/  F2FP.BF16.F32.PACK_AB R155, R221, R220 ;  /* 0x000000dcdd9b723e */ /* 0x000fe200000010ff */
[----:B------:R-:W-:Y:S01]  /*3760*/  UMOV UR10, UR6 ;  /* 0x00000006000a7c82 */ /* 0x000fe20008000000 */
[----:B------:R-:W-:Y:S01]  /*3770*/  UMOV UR11, 0x40000040 ;  /* 0x40000040000b7882 */ /* 0x000fe20000000000 */
[----:B------:R-:W-:-:S02]  /*3780*/  WARPGROUP.DEPBAR.LE gsb0, 0x0 ;  /* 0x00008000000079c5 */ /* 0x000fc40000010000 */
        /* <DEDUP_REMOVED lines=12> */
[----:B-1----:R-:W-:-:S06]  /*3850*/  WARPGROUP.ARRIVE ;  /* 0x00000000000079c5 */ /* 0x002fcc0000000000 */
        /* <DEDUP_REMOVED lines=53> */
.L_x_4764:
        /* <DEDUP_REMOVED lines=49> */
.L_x_4765:
        /* <DEDUP_REMOVED lines=78> */
.L_x_4748:
        /* <DEDUP_REMOVED lines=23> */
.L_x_4768:
        /* <DEDUP_REMOVED lines=20> */
.L_x_4769:
        /* <DEDUP_REMOVED lines=18> */
.L_x_4770:
        /* <DEDUP_REMOVED lines=18> */
.L_x_4771:
[----:B------:R-:W2:Y:S01]  /*4890*/  S2R R0, SR_TID.X ;  /* 0x0000000000007919 */ /* 0x000ea20000002100 */
        /* <DEDUP_REMOVED lines=26> */
[----:B-1----:R-:W-:Y:S01]  /*4a40*/  SHF.R.S32.HI R6, RZ, 0x5, R2 ;  /* 0x00000005ff067819 */ /* 0x002fe20000011402 */
        /* <DEDUP_REMOVED lines=125> */
.L_x_4773:
[----:B------:R-:W-:Y:S05]  /*5220*/  BSYNC B0 ;  /* 0x0000000000007941 */ /* 0x000fea0003800000 */
.L_x_4772:
[----:B------:R-:W-:-:S04]  /*5230*/  DEPBAR.LE SB0, 0x0 ;  /* 0x000080000000791a */ /* 0x000fc80000000000 */
[----:B------:R-:W-:Y:S05]  /*5240*/  BRA `(.L_x_4746) ;  /* 0x0000004000a87947 */ /* 0x000fea0003800000 */
.L_x_4767:
[----:B------:R-:W2:Y:S01]  /*5250*/  S2R R0, SR_TID.X ;  /* 0x0000000000007919 */ /* 0x000ea20000002100 */
[----:B------:R-:W3:Y:S01]  /*5260*/  S2UR UR11, SR_CTAID.Y ;  /* 0x00000000000b79c3 */ /* 0x000ee20000002600 */
[----:B------:R-:W-:Y:S01]  /*5270*/  ULDC.64 UR4, c[0x0][0x208] ;  /* 0x0000820000047ab9 */ /* 0x000fe20000000a00 */
[----:B------:R-:W-:Y:S01]  /*5280*/  BSSY B0, `(.L_x_4774) ;  /* 0x0000033000007945 */ /* 0x000fe20003800000 */
[----:B------:R-:W4:Y:S05]  /*5290*/  S2R R11, SR_CTAID.X ;  /* 0x00000000000b7919 */ /* 0x000f2a0000002500 */
[----:B-1----:R-:W1:Y:S08]  /*52a0*/  LDC.64 R4, c[0x0][0x820] ;  /* 0x00020800ff047b82 */ /* 0x002e700000000a00 */
[----:B------:R-:W4:Y:S08]  /*52b0*/  LDC.64 R20, c[0x0][0x808] ;  /* 0x00020200ff147b82 */ /* 0x000f300000000a00 */
[----:B------:R-:W5:Y:S01]  /*52c0*/  S2UR UR10, SR_CTAID.Z ;  /* 0x00000000000a79c3 */ /* 0x000f620000002700 */
[----:B---3--:R-:W-:Y:S01]  /*52d0*/  USHF.R.S32.HI UR7, URZ, 0x1f, UR11 ;  /* 0x0000001f3f077899 */ /* 0x008fe2000801140b */
[----:B--2---:R-:W-:-:S06]  /*52e0*/  VIADD R3, R0, 0xffffff80 ;  /* 0xffffff8000037836 */ /* 0x004fcc0000000000 */
[----:B------:R-:W2:Y:S01]  /*52f0*/  LDC.64 R12, c[0x0][0x828] ;  /* 0x00020a00ff0c7b82 */ /* 0x000ea20000000a00 */
[----:B------:R-:W-:-:S04]  /*5300*/  SHF.R.S32.HI R0, RZ, 0x1f, R3 ;  /* 0x0000001fff007819 */ /* 0x000fc80000011403 */
[----:B------:R-:W-:Y:S01]  /*5310*/  LEA.HI R8, R0, R3, RZ, 0x4 ;  /* 0x0000000300087211 */ /* 0x000fe200078f20ff */
[----:B----4-:R-:W-:Y:S02]  /*5320*/  IMAD R17, R11, -0x80, R20 ;  /* 0xffffff800b117824 */ /* 0x010fe400078e0214 */
[----:B------:R-:W3:Y:S01]  /*5330*/  LDC.64 R18, c[0x0][0x850] ;  /* 0x00021400ff127b82 */ /* 0x000ee20000000a00 */
[----:B------:R-:W-:Y:S01]  /*5340*/  LOP3.LUT R0, R8, 0x1ffffff0, RZ, 0xc0, !PT ;  /* 0x1ffffff008007812 */ /* 0x000fe200078ec0ff */
[----:B-----5:R-:W-:-:S04]  /*5350*/  USHF.R.S32.HI UR6, URZ, 0x1f, UR10 ;  /* 0x0000001f3f067899 */ /* 0x020fc8000801140a */
[----:B------:R-:W-:Y:S02]  /*5360*/  IMAD.IADD R0, R3, 0x1, -R0 ;  /* 0x0000000103007824 */ /* 0x000fe400078e0a00 */
[----:B------:R-:W4:Y:S02]  /*5370*/  LDC.64 R22, c[0x0][0x858] ;  /* 0x00021600ff167b82 */ /* 0x000f240000000a00 */
[----:B------:R-:W-:Y:S02]  /*5380*/  IMAD.SHL.U32 R6, R0, 0x8, RZ ;  /* 0x0000000800067824 */ /* 0x000fe400078e00ff */
[----:B-1----:R-:W-:-:S03]  /*5390*/  IMAD R0, R4, UR7, RZ ;  /* 0x0000000704007c24 */ /* 0x002fc6000f8e02ff */
        /* <DEDUP_REMOVED lines=14> */
[----:B--2---:R-:W-:Y:S01]  /*5480*/  IMAD.WIDE.U32 R8, R12, UR10, R2 ;  /* 0x0000000a0c087c25 */ /* 0x004fe2000f8e0002 */
        /* <DEDUP_REMOVED lines=18> */
.L_x_4775:
[----:B------:R-:W-:Y:S05]  /*55b0*/  BSYNC B0 ;  /* 0x0000000000007941 */ /* 0x000fea0003800000 */
.L_x_4774:
        /* <DEDUP_REMOVED lines=16> */
.L_x_4777:
[----:B------:R-:W-:Y:S05]  /*56c0*/  BSYNC B0 ;  /* 0x0000000000007941 */ /* 0x000fea0003800000 */
.L_x_4776:
[----:B------:R-:W-:Y:S01]  /*56d0*/  BSSY B0, `(.L_x_4778) ;  /* 0x0000010000007945 */ /* 0x000fe20003800000 */
[----:B------:R-:W-:-:S03]  /*56e0*/  ISETP.GE.OR P3, PT, R6, R21, P1 ;  /* 0x000000150600720c */ /* 0x000fc60000f66670 */
        /* <DEDUP_REMOVED lines=14> */
.L_x_4779:
[----:B------:R-:W-:Y:S05]  /*57d0*/  BSYNC B0 ;  /* 0x0000000000007941 */ /* 0x000fea0003800000 */
.L_x_4778:
[----:B------:R-:W-:Y:S01]  /*57e0*/  BSSY B0, `(.L_x_4780) ;  /* 0x0000011000007945 */ /* 0x000fe20003800000 */
[----:B------:R-:W-:Y:S01]  /*57f0*/  ISETP.GE.OR P4, PT, R6, R21, P2 ;  /* 0x000000150600720c */ /* 0x000fe20001786670 */
[----:B------:R-:W-:Y:S02]  /*5800*/  VIADD R0, R4, 0x50 ;  /* 0x0000005004007836 */ /* 0x000fe40000000000 */
[----:B------:R-:W-:Y:S10]  /*5810*/  @P3 BRA `(.L_x_4781) ;  /* 0x0000000000343947 */ /* 0x000ff40003800000 */
[----:B-12---:R-:W-:Y:S01]  /*5820*/  IADD3 R15, P3, R2, 0x30, RZ ;  /* 0x00000030020f7810 */ /* 0x006fe20007f7e0ff */
        /* <DEDUP_REMOVED lines=12> */
.L_x_4781:
[----:B------:R-:W-:Y:S05]  /*58f0*/  BSYNC B0 ;  /* 0x0000000000007941 */ /* 0x000fea0003800000 */
.L_x_4780:
[----:B------:R-:W-:Y:S01]  /*5900*/  BSSY B0, `(.L_x_4782) ;  /* 0x0000010000007945 */ /* 0x000fe20003800000 */
[----:B------:R-:W-:-:S03]  /*5910*/  ISETP.GE.AND P3, PT, R0, R17, PT ;  /* 0x000000110000720c */ /* 0x000fc60003f66270 */
        /* <DEDUP_REMOVED lines=14> */
.L_x_4783:
[----:B------:R-:W-:Y:S05]  /*5a00*/  BSYNC B0 ;  /* 0x0000000000007941 */ /* 0x000fea0003800000 */
.L_x_4782:
[----:B------:R-:W-:Y:S01]  /*5a10*/  ISETP.GE.OR P4, PT, R6, R21, P3 ;  /* 0x000000150600720c */ /* 0x000fe20001f86670 */
[----:B------:R-:W-:Y:S01]  /*5a20*/  BSSY B0, `(.L_x_4784) ;  /* 0x0000011000007945 */ /* 0x000fe20003800000 */
[----:B---3--:R-:W-:Y:S02]  /*5a30*/  IMAD R16, R18, UR7, RZ ;  /* 0x0000000712107c24 */ /* 0x008fe4000f8e02ff */
[----:B------:R-:W-:-:S09]  /*5a40*/  VIADD R0, R4, 0x60 ;  /* 0x0000006004007836 */ /* 0x000fd20000000000 */
[----:B------:R-:W-:Y:S05]  /*5a50*/  @P4 BRA `(.L_x_4785) ;  /* 0x0000000000344947 */ /* 0x000fea0003800000 */
        /* <DEDUP_REMOVED lines=13> */
.L_x_4785:
[----:B------:R-:W-:Y:S05]  /*5b30*/  BSYNC B0 ;  /* 0x0000000000007941 */ /* 0x000fea0003800000 */
.L_x_4784:
[----:B------:R-:W-:Y:S01]  /*5b40*/  ULDC UR8, c[0x0][0x83c] ;  /* 0x00020f0000087ab9 */ /* 0x000fe20000000800 */
[----:B------:R-:W-:Y:S01]  /*5b50*/  ISETP.GE.AND P4, PT, R0, R17, PT ;  /* 0x000000110000720c */ /* 0x000fe20003f86270 */
[----:B-123--:R-:W-:Y:S01]  /*5b60*/  IMAD R15, R19, UR11, R16 ;  /* 0x0000000b130f7c24 */ /* 0x00efe2000f8e0210 */
        /* <DEDUP_REMOVED lines=28> */
.L_x_4787:
[----:B------:R-:W-:Y:S05]  /*5d30*/  BSYNC B0 ;  /* 0x0000000000007941 */ /* 0x000fea0003800000 */
.L_x_4786:
[----:B------:R-:W-:Y:S01]  /*5d40*/  ISETP.GE.AND P6, PT, R0, R17, PT ;  /* 0x000000110000720c */ /* 0x000fe20003fc6270 */
[----:B----4-:R-:W-:Y:S01]  /*5d50*/  IMAD R0, R22, UR6, RZ ;  /* 0x0000000616007c24 */ /* 0x010fe2000f8e02ff */
        /* <DEDUP_REMOVED lines=20> */
.L_x_4789:
[----:B------:R-:W-:Y:S05]  /*5ea0*/  BSYNC B0 ;  /* 0x0000000000007941 */ /* 0x000fea0003800000 */
.L_x_4788:
        /* <DEDUP_REMOVED lines=14> */
.L_x_4791:
[----:B------:R-:W-:Y:S05]  /*5f90*/  BSYNC B0 ;  /* 0x0000000000007941 */ /* 0x000fea0003800000 */
.L_x_4790:
        /* <DEDUP_REMOVED lines=16> */
.L_x_4793:
[----:B------:R-:W-:Y:S05]  /*60a0*/  BSYNC B0 ;  /* 0x0000000000007941 */ /* 0x000fea0003800000 */
.L_x_4792:
        /* <DEDUP_REMOVED lines=15> */
.L_x_4795:
[----:B------:R-:W-:Y:S05]  /*61a0*/  BSYNC B0 ;  /* 0x0000000000007941 */ /* 0x000fea0003800000 */
.L_x_4794:
        /* <DEDUP_REMOVED lines=15> */
.L_x_4797:
[----:B------:R-:W-:Y:S05]  /*62a0*/  BSYNC B0 ;  /* 0x0000000000007941 */ /* 0x000fea0003800000 */
.L_x_4796:
        /* <DEDUP_REMOVED lines=15> */
.L_x_4799:
[----:B------:R-:W-:Y:S05]  /*63a0*/  BSYNC B0 ;  /* 0x0000000000007941 */ /* 0x000fea0003800000 */
.L_x_4798:
        /* <DEDUP_REMOVED lines=15> */
.L_x_4801:
[----:B------:R-:W-:Y:S05]  /*64a0*/  BSYNC B0 ;  /* 0x0000000000007941 */ /* 0x000fea0003800000 */
.L_x_4800:
        /* <DEDUP_REMOVED lines=15> */
.L_x_4803:
[----:B------:R-:W-:Y:S05]  /*65a0*/  BSYNC B0 ;  /* 0x0000000000007941 */ /* 0x000fea0003800000 */
.L_x_4802:
        /* <DEDUP_REMOVED lines=15> */
.L_x_4744:
        /* <DEDUP_REMOVED lines=40> */
.L_x_4805:
        /* <DEDUP_REMOVED lines=39> */
.L_x_4808:
[----:B------:R-:W-:Y:S05]  /*6b90*/  BSYNC B0 ;  /* 0x0000000000007941 */ /* 0x000fea0003800000 */
.L_x_4807:
        /* <DEDUP_REMOVED lines=19> */
.L_x_4810:
[----:B------:R-:W-:Y:S05]  /*6cd0*/  BSYNC B0 ;  /* 0x0000000000007941 */ /* 0x000fea0003800000 */
.L_x_4809:
[----:B------:R-:W-:Y:S06]  /*6ce0*/  BAR.ARV 0xa, 0xa0 ;  /* 0x0282800000007b1d */ /* 0x000fec0000002000 */
[----:B------:R-:W-:Y:S04]  /*6cf0*/  BSSY B0, `(.L_x_4811) ;  /* 0x0000003000007945 */ /* 0x000fe80003800000 */
[----:B------:R-:W-:Y:S05]  /*6d00*/  @!P0 BRA `(.L_x_4812) ;  /* 0x0000000000048947 */ /* 0x000fea0003800000 */
[----:B------:R-:W-:-:S04]  /*6d10*/  DEPBAR.LE SB0, 0x0 ;  /* 0x000080000000791a */ /* 0x000fc80000000000 */
.L_x_4812:
[----:B------:R-:W-:Y:S05]  /*6d20*/  BSYNC B0 ;  /* 0x0000000000007941 */ /* 0x000fea0003800000 */
.L_x_4811:
[----:B------:R-:W-:Y:S06]  /*6d30*/  BAR.ARV 0xb, 0xa0 ;  /* 0x02c2800000007b1d */ /* 0x000fec0000002000 */
[----:B------:R-:W-:Y:S01]  /*6d40*/  UIADD3 UR12, UR5, 0x1, URZ ;  /* 0x00000001050c7890 */ /* 0x000fe2000fffe03f */
[----:B------:R-:W-:Y:S11]  /*6d50*/  BRA `(.L_x_4813) ;  /* 0x0000000000047947 */ /* 0x000ff60003800000 */
.L_x_4806:
[----:B------:R-:W-:-:S05]  /*6d60*/  UMOV UR12, UR5 ;  /* 0x00000005000c7c82 */ /* 0x000fca0008000000 */
.L_x_4813:
        /* <DEDUP_REMOVED lines=17> */
.L_x_4826:
        /* <DEDUP_REMOVED lines=20> */
.L_x_4815:
[----:B------:R-:W-:Y:S05]  /*6fc0*/  BSYNC B0 ;  /* 0x0000000000007941 */ /* 0x000fea0003800000 */
.L_x_4814:
        /* <DEDUP_REMOVED lines=13> */
.L_x_4817:
[----:B------:R-:W-:Y:S05]  /*70a0*/  BSYNC B0 ;  /* 0x0000000000007941 */ /* 0x000fea0003800000 */
.L_x_4816:
[----:B------:R-:W-:Y:S06]  /*70b0*/  BAR.ARV 0xa, 0xa0 ;  /* 0x0282800000007b1d */ /* 0x000fec0000002000 */
[----:B------:R-:W-:Y:S04]  /*70c0*/  BSSY B0, `(.L_x_4818) ;  /* 0x0000003000007945 */ /* 0x000fe80003800000 */
[----:B------:R-:W-:Y:S05]  /*70d0*/  @!P0 BRA `(.L_x_4819) ;  /* 0x0000000000048947 */ /* 0x000fea0003800000 */
[----:B------:R-:W-:-:S04]  /*70e0*/  DEPBAR.LE SB0, 0x0 ;  /* 0x000080000000791a */ /* 0x000fc80000000000 */
.L_x_4819:
[----:B------:R-:W-:Y:S05]  /*70f0*/  BSYNC B0 ;  /* 0x0000000000007941 */ /* 0x000fea0003800000 */
.L_x_4818:
        /* <DEDUP_REMOVED lines=13> */
.L_x_4821:
[----:B------:R-:W-:Y:S05]  /*71d0*/  BSYNC B0 ;  /* 0x0000000000007941 */ /* 0x000fea0003800000 */
.L_x_4820:
        /* <DEDUP_REMOVED lines=13> */
.L_x_4823:
[----:B------:R-:W-:Y:S05]  /*72b0*/  BSYNC B0 ;  /* 0x0000000000007941 */ /* 0x000fea0003800000 */
.L_x_4822:
[----:B------:R-:W-:Y:S01]  /*72c0*/  UIADD3 UR12, UR12, 0x2, URZ ;  /* 0x000000020c0c7890 */ /* 0x000fe2000fffe03f */
[----:B------:R-:W-:Y:S06]  /*72d0*/  BAR.ARV 0xa, 0xa0 ;  /* 0x0282800000007b1d */ /* 0x000fec0000002000 */
[----:B------:R-:W-:Y:S01]  /*72e0*/  UISETP.GE.AND UP0, UPT, UR12, UR8, UPT ;  /* 0x000000080c00728c */ /* 0x000fe2000bf06270 */
[----:B------:R-:W-:Y:S04]  /*72f0*/  BSSY B0, `(.L_x_4824) ;  /* 0x0000003000007945 */ /* 0x000fe80003800000 */
[----:B------:R-:W-:Y:S06]  /*7300*/  @!P0 BRA `(.L_x_4825) ;  /* 0x0000000000048947 */ /* 0x000fec0003800000 */
[----:B------:R-:W-:-:S04]  /*7310*/  DEPBAR.LE SB0, 0x0 ;  /* 0x000080000000791a */ /* 0x000fc80000000000 */
.L_x_4825:
[----:B------:R-:W-:Y:S05]  /*7320*/  BSYNC B0 ;  /* 0x0000000000007941 */ /* 0x000fea0003800000 */
.L_x_4824:
[----:B------:R-:W-:Y:S06]  /*7330*/  BAR.ARV 0xb, 0xa0 ;  /* 0x02c2800000007b1d */ /* 0x000fec0000002000 */
[----:B------:R-:W-:Y:S01]  /*7340*/  PLOP3.LUT P1, PT, PT, PT, UP0, 0x80, 0x0 ;  /* 0x000000000000781c */ /* 0x000fe20003f2f008 */
[----:B------:R-:W-:Y:S02]  /*7350*/  UIADD3 UR20, UR20, 0x4000, URZ ;  /* 0x0000400014147890 */ /* 0x000fe4000fffe03f */
[----:B------:R-:W-:-:S10]  /*7360*/  UIADD3 UR4, UR4, 0x4000, URZ ;  /* 0x0000400004047890 */ /* 0x000fd4000fffe03f */
[----:B------:R-:W-:Y:S05]  /*7370*/  @!P1 BRA `(.L_x_4826) ;  /* 0xfffffff800c09947 */ /* 0x000fea000383ffff */
[----:B------:R-:W-:Y:S05]  /*7380*/  BRA `(.L_x_4746) ;  /* 0x0000002000587947 */ /* 0x000fea0003800000 */
.L_x_4804:
        /* <DEDUP_REMOVED lines=33> */
.L_x_4828:
        /* <DEDUP_REMOVED lines=43> */
.L_x_4858:
        /* <DEDUP_REMOVED lines=15> */
.L_x_4831:
        /* <DEDUP_REMOVED lines=98> */
.L_x_4842:
[----:B--234-:R-:W-:-:S04]  /*7f60*/  SHF.L.U32 R21, R11, 0x1f, RZ ;  /* 0x0000001f0b157819 */ /* 0x01cfc800000006ff */
[----:B------:R-:W1:Y:S02]  /*7f70*/  SYNCS.PHASECHK.TRANS64.TRYWAIT P1, [R16+URZ+0x30840], R21 ;  /* 0x03084015100075a7 */ /* 0x000e64000802017f */
[----:B-1----:R-:W-:Y:S05]  /*7f80*/  @!P1 BRA `(.L_x_4834) ;  /* 0x0000001400cc9947 */ /* 0x002fea0003800000 */
.L_x_4859:
[----:B------:R-:W-:Y:S05]  /*7f90*/  @P0 BRA `(.L_x_4835) ;  /* 0x0000000000140947 */ /* 0x000fea0003800000 */
[----:B------:R-:W-:Y:S01]  /*7fa0*/  ISETP.NE.AND P1, PT, R6, RZ, PT ;  /* 0x000000ff0600720c */ /* 0x000fe20003f25270 */
[----:B------:R-:W-:-:S04]  /*7fb0*/  IMAD.MOV.U32 R3, RZ, RZ, 0x4100 ;  /* 0x00004100ff037424 */ /* 0x000fc800078e00ff */
[----:B------:R3:W-:Y:S08]  /*7fc0*/  SYNCS.ARRIVE.TRANS64 RZ, [R16+URZ+0x30830], R3 ;  /* 0x0308300310ff79a7 */ /* 0x0007f0000800003f */
[----:B------:R-:W-:Y:S05]  /*7fd0*/  @!P1 BRA `(.L_x_4835) ;  /* 0x0000000000049947 */ /* 0x000fea0003800000 */
[----:B------:R-:W-:Y:S01]  /*7fe0*/  BPT.TRAP 0x1 ;  /* 0x000000040000795c */ /* 0x000fe20000300000 */
.L_x_4835:
        /* <DEDUP_REMOVED lines=36> */
.L_x_4860:
[----:B------:R-:W-:Y:S05]  /*8230*/  @P0 BRA `(.L_x_4837) ;  /* 0x0000000000140947 */ /* 0x000fea0003800000 */
[----:B------:R-:W-:Y:S01]  /*8240*/  ISETP.NE.AND P1, PT, R6, RZ, PT ;  /* 0x000000ff0600720c */ /* 0x000fe20003f25270 */
[----:B------:R-:W-:-:S04]  /*8250*/  IMAD.MOV.U32 R2, RZ, RZ, 0x4100 ;  /* 0x00004100ff027424 */ /* 0x000fc800078e00ff */
[----:B------:R3:W-:Y:S08]  /*8260*/  SYNCS.ARRIVE.TRANS64 RZ, [R16+URZ+0x30818], R2 ;  /* 0x0308180210ff79a7 */ /* 0x0007f0000800003f */
[----:B------:R-:W-:Y:S05]  /*8270*/  @!P1 BRA `(.L_x_4837) ;  /* 0x0000000000049947 */ /* 0x000fea0003800000 */
[----:B------:R-:W-:Y:S01]  /*8280*/  BPT.TRAP 0x1 ;  /* 0x000000040000795c */ /* 0x000fe20000300000 */
.L_x_4837:
        /* <DEDUP_REMOVED lines=36> */
.L_x_4861:
[----:B------:R-:W-:Y:S05]  /*84d0*/  @P0 BRA `(.L_x_4839) ;  /* 0x0000000000140947 */ /* 0x000fea0003800000 */
[----:B------:R-:W-:Y:S01]  /*84e0*/  ISETP.NE.AND P1, PT, R6, RZ, PT ;  /* 0x000000ff0600720c */ /* 0x000fe20003f25270 */
[----:B-123--:R-:W-:-:S04]  /*84f0*/  IMAD.MOV.U32 R21, RZ, RZ, 0x4100 ;  /* 0x00004100ff157424 */ /* 0x00efc800078e00ff */
[----:B------:R4:W-:Y:S08]  /*8500*/  SYNCS.ARRIVE.TRANS64 RZ, [R16+URZ+0x30838], R21 ;  /* 0x0308381510ff79a7 */ /* 0x0009f0000800003f */
[----:B------:R-:W-:Y:S05]  /*8510*/  @!P1 BRA `(.L_x_4839) ;  /* 0x0000000000049947 */ /* 0x000fea0003800000 */
[----:B------:R-:W-:Y:S01]  /*8520*/  BPT.TRAP 0x1 ;  /* 0x000000040000795c */ /* 0x000fe20000300000 */
.L_x_4839:
        /* <DEDUP_REMOVED lines=31> */
.L_x_4863:
[----:B------:R-:W-:Y:S05]  /*8720*/  @P0 BRA `(.L_x_4841) ;  /* 0x0000000000140947 */ /* 0x000fea0003800000 */
[----:B------:R-:W-:Y:S01]  /*8730*/  ISETP.NE.AND P1, PT, R6, RZ, PT ;  /* 0x000000ff0600720c */ /* 0x000fe20003f25270 */
[----:B------:R-:W-:-:S04]  /*8740*/  IMAD.MOV.U32 R5, RZ, RZ, 0x4100 ;  /* 0x00004100ff057424 */ /* 0x000fc800078e00ff */
[----:B------:R1:W-:Y:S08]  /*8750*/  SYNCS.ARRIVE.TRANS64 RZ, [R16+URZ+0x30810], R5 ;  /* 0x0308100510ff79a7 */ /* 0x0003f0000800003f */
[----:B------:R-:W-:Y:S05]  /*8760*/  @!P1 BRA `(.L_x_4841) ;  /* 0x0000000000049947 */ /* 0x000fea0003800000 */
[----:B------:R-:W-:Y:S01]  /*8770*/  BPT.TRAP 0x1 ;  /* 0x000000040000795c */ /* 0x000fe20000300000 */
.L_x_4841:
        /* <DEDUP_REMOVED lines=37> */
.L_x_4833:
[----:B------:R-:W3:Y:S02]  /*89d0*/  LDL.LU R4, [R1+0x4] ;  /* 0x0000040001047983 */ /* 0x000ee40000300800 */
[----:B---3--:R-:W-:Y:S02]  /*89e0*/  ISETP.NE.AND P1, PT, R4, RZ, PT ;  /* 0x000000ff0400720c */ /* 0x008fe40003f25270 */
[----:B------:R1:W5:Y:S11]  /*89f0*/  LDL R4, [R1] ;  /* 0x0000000001047983 */ /* 0x0003760000100800 */
[----:B-1----:R-:W-:Y:S05]  /*8a00*/  @!P1 BRA `(.L_x_4832) ;  /* 0x0000000400489947 */ /* 0x002fea0003800000 */
[----:B------:R-:W-:-:S04]  /*8a10*/  SHF.L.U32 R13, R11, 0x1f, RZ ;  /* 0x0000001f0b0d7819 */ /* 0x000fc800000006ff */
[----:B------:R-:W1:Y:S02]  /*8a20*/  SYNCS.PHASECHK.TRANS64.TRYWAIT P1, [R16+URZ+0x30840], R13 ;  /* 0x0308400d100075a7 */ /* 0x000e64000802017f */
[----:B-1----:R-:W-:Y:S05]  /*8a30*/  @!P1 BRA `(.L_x_4843) ;  /* 0x0000000c00749947 */ /* 0x002fea0003800000 */
.L_x_4864:
[----:B------:R-:W-:Y:S05]  /*8a40*/  @P0 BRA `(.L_x_4844) ;  /* 0x0000000000140947 */ /* 0x000fea0003800000 */
[----:B------:R-:W-:Y:S01]  /*8a50*/  ISETP.NE.AND P1, PT, R6, RZ, PT ;  /* 0x000000ff0600720c */ /* 0x000fe20003f25270 */
[----:B--2---:R-:W-:-:S04]  /*8a60*/  IMAD.MOV.U32 R5, RZ, RZ, 0x4100 ;  /* 0x00004100ff057424 */ /* 0x004fc800078e00ff */
[----:B------:R3:W-:Y:S08]  /*8a70*/  SYNCS.ARRIVE.TRANS64 RZ, [R16+URZ+0x30830], R5 ;  /* 0x0308300510ff79a7 */ /* 0x0007f0000800003f */
[----:B------:R-:W-:Y:S05]  /*8a80*/  @!P1 BRA `(.L_x_4844) ;  /* 0x0000000000049947 */ /* 0x000fea0003800000 */
[----:B------:R-:W-:Y:S01]  /*8a90*/  BPT.TRAP 0x1 ;  /* 0x000000040000795c */ /* 0x000fe20000300000 */
.L_x_4844:
        /* <DEDUP_REMOVED lines=33> */
.L_x_4865:
[----:B------:R-:W-:Y:S05]  /*8cb0*/  @P0 BRA `(.L_x_4846) ;  /* 0x0000000000140947 */ /* 0x000fea0003800000 */
[----:B------:R-:W-:Y:S01]  /*8cc0*/  ISETP.NE.AND P0, PT, R6, RZ, PT ;  /* 0x000000ff0600720c */ /* 0x000fe20003f05270 */
[----:B------:R-:W-:-:S04]  /*8cd0*/  IMAD.MOV.U32 R5, RZ, RZ, 0x4100 ;  /* 0x00004100ff057424 */ /* 0x000fc800078e00ff */
[----:B------:R3:W-:Y:S08]  /*8ce0*/  SYNCS.ARRIVE.TRANS64 RZ, [R16+URZ+0x30818], R5 ;  /* 0x0308180510ff79a7 */ /* 0x0007f0000800003f */
[----:B------:R-:W-:Y:S05]  /*8cf0*/  @!P0 BRA `(.L_x_4846) ;  /* 0x0000000000048947 */ /* 0x000fea0003800000 */
[----:B------:R-:W-:Y:S01]  /*8d00*/  BPT.TRAP 0x1 ;  /* 0x000000040000795c */ /* 0x000fe20000300000 */
.L_x_4846:
        /* <DEDUP_REMOVED lines=34> */
.L_x_4832:
[----:B------:R-:W3:Y:S01]  /*8f30*/  S2R R0, SR_TID.X ;  /* 0x0000000000007919 */ /* 0x000ee20000002100 */
[----:B------:R-:W-:Y:S01]  /*8f40*/  IMAD R3, R19, 0x8, R16 ;  /* 0x0000000813037824 */ /* 0x000fe200078e0210 */
[----:B---3--:R-:W-:Y:S02]  /*8f50*/  LOP3.LUT R2, R0, 0x7f, RZ, 0xc0, !PT ;  /* 0x0000007f00027812 */ /* 0x008fe400078ec0ff */
[----:B------:R-:W-:Y:S02]  /*8f60*/  SHF.L.U32 R0, R11, 0x1f, RZ ;  /* 0x0000001f0b007819 */ /* 0x000fe400000006ff */
[----:B------:R-:W-:Y:S02]  /*8f70*/  ISETP.NE.AND P1, PT, R2, RZ, PT ;  /* 0x000000ff0200720c */ /* 0x000fe40003f25270 */
[----:B------:R-:W3:Y:S02]  /*8f80*/  SYNCS.PHASECHK.TRANS64.TRYWAIT P0, [R3+URZ+0x30840], R0 ;  /* 0x03084000030075a7 */ /* 0x000ee4000800017f */
[----:B---3--:R-:W-:Y:S09]  /*8f90*/  @!P0 BRA `(.L_x_4847) ;  /* 0x0000000800448947 */ /* 0x008ff20003800000 */
.L_x_4866:
[----:B------:R-:W-:Y:S05]  /*8fa0*/  @P1 BRA `(.L_x_4848) ;  /* 0x0000000000181947 */ /* 0x000fea0003800000 */
[----:B------:R-:W1:Y:S01]  /*8fb0*/  S2R R2, SR_TID.X ;  /* 0x0000000000027919 */ /* 0x000e620000002100 */
[----:B---3--:R-:W-:-:S04]  /*8fc0*/  IMAD.MOV.U32 R0, RZ, RZ, 0x4100 ;  /* 0x00004100ff007424 */ /* 0x008fc800078e00ff */
[----:B------:R3:W-:Y:S01]  /*8fd0*/  SYNCS.ARRIVE.TRANS64 RZ, [R3+URZ+0x30830], R0 ;  /* 0x0308300003ff79a7 */ /* 0x0007e2000800003f */
[----:B-1----:R-:W-:-:S13]  /*8fe0*/  LOP3.LUT P0, RZ, R2, 0x1f, RZ, 0xc0, !PT ;  /* 0x0000001f02ff7812 */ /* 0x002fda000780c0ff */
[----:B---3--:R-:W-:Y:S05]  /*8ff0*/  @!P0 BRA `(.L_x_4848) ;  /* 0x0000000000048947 */ /* 0x008fea0003800000 */
[----:B------:R-:W-:Y:S01]  /*9000*/  BPT.TRAP 0x1 ;  /* 0x000000040000795c */ /* 0x000fe20000300000 */
.L_x_4848:
        /* <DEDUP_REMOVED lines=40> */
.L_x_4829:
[----:B------:R-:W-:Y:S05]  /*9290*/  BSYNC B0 ;  /* 0x0000000000007941 */ /* 0x000fea0003800000 */
.L_x_4827:
[----:B------:R-:W-:-:S03]  /*92a0*/  UMOV UR7, 0xffffffff ;  /* 0xffffffff00077882 */ /* 0x000fc60000000000 */
[----:B------:R-:W-:Y:S05]  /*92b0*/  BRA.DIV UR7, `(.L_x_4849) ;  /* 0x0000000607907947 */ /* 0x000fea000b800000 */
[----:B------:R-:W-:-:S13]  /*92c0*/  ELECT P6, URZ, PT ;  /* 0x00000000003f782f */ /* 0x000fda00038c0000 */
.L_x_4869:
[----:B------:R-:W-:Y:S05]  /*92d0*/  @!P6 BRA `(.L_x_4746) ;  /* 0x000000000084e947 */ /* 0x000fea0003800000 */
[----:B------:R-:W-:-:S06]  /*92e0*/  ULOP3.LUT UR7, UR38, 0x2, URZ, 0xfc, !UPT ;  /* 0x0000000226077892 */ /* 0x000fcc000f8efc3f */
[----:B------:R-:W-:-:S05]  /*92f0*/  IMAD.U32 R2, RZ, RZ, UR7 ;  /* 0x00000007ff027e24 */ /* 0x000fca000f8e00ff */
[----:B------:R-:W-:-:S13]  /*9300*/  ISETP.NE.AND P2, PT, R2, 0x3, PT ;  /* 0x000000030200780c */ /* 0x000fda0003f45270 */
[----:B------:R-:W-:Y:S05]  /*9310*/  @!P2 BRA `(.L_x_4850) ;  /* 0x000000000004a947 */ /* 0x000fea0003800000 */
[----:B------:R-:W-:Y:S01]  /*9320*/  BPT.TRAP 0x1 ;  /* 0x000000040000795c */ /* 0x000fe20000300000 */
.L_x_4850:
        /* <DEDUP_REMOVED lines=15> */
.L_x_4870:
[----:B------:R-:W2:Y:S02]  /*9420*/  SYNCS.PHASECHK.TRANS64.TRYWAIT P0, [R3+URZ], R2 ;  /* 0x00000002030075a7 */ /* 0x000ea4000800017f */
[----:B--2---:R-:W-:Y:S05]  /*9430*/  @!P0 BRA `(.L_x_4852) ;  /* 0x0000000400648947 */ /* 0x004fea0003800000 */
.L_x_4871:
[----:B------:R-:W-:Y:S05]  /*9440*/  @!P2 BRA `(.L_x_4853) ;  /* 0x000000000004a947 */ /* 0x000fea0003800000 */
[----:B------:R-:W-:Y:S01]  /*9450*/  BPT.TRAP 0x1 ;  /* 0x000000040000795c */ /* 0x000fe20000300000 */
.L_x_4853:
[----:B--2---:R-:W-:-:S04]  /*9460*/  VIADD R3, R7, 0x30840 ;  /* 0x0003084007037836 */ /* 0x004fc80000000000 */
[----:B------:R-:W-:-:S04]  /*9470*/  IMAD R0, R0, 0x8, R3 ;  /* 0x0000000800007824 */ /* 0x000fc800078e0203 */
[----:B------:R-:W2:Y:S02]  /*9480*/  SYNCS.PHASECHK.TRANS64.TRYWAIT P0, [R0+URZ], R5 ;  /* 0x00000005000075a7 */ /* 0x000ea4000800017f */
[----:B--2---:R-:W-:Y:S05]  /*9490*/  @!P0 BRA `(.L_x_4854) ;  /* 0x0000000400608947 */ /* 0x004fea0003800000 */
.L_x_4872:
[----:B------:R-:W-:-:S07]  /*94a0*/  IMAD R3, R4, 0x8, R3 ;  /* 0x0000000804037824 */ /* 0x000fce00078e0203 */
.L_x_4855:
[----:B---3--:R3:W4:Y:S02]  /*94b0*/  SYNCS.PHASECHK.TRANS64.TRYWAIT P0, [R3+URZ], R2 ;  /* 0x00000002030075a7 */ /* 0x008724000800017f */
[----:B----4-:R-:W-:Y:S05]  /*94c0*/  @!P0 NANOSLEEP.SYNCS 0x989680 ;  /* 0x009896800000895d */ /* 0x010fea0003900000 */
[----:B------:R-:W4:Y:S02]  /*94d0*/  @!P0 SYNCS.PHASECHK.TRANS64 P0, [R3+URZ], R2 ;  /* 0x00000002030085a7 */ /* 0x000f24000800007f */
[----:B----4-:R-:W-:Y:S05]  /*94e0*/  @!P0 BRA `(.L_x_4855) ;  /* 0xfffffffc00f08947 */ /* 0x010fea000383ffff */
.L_x_4746:
[----:B------:R-:W-:Y:S05]  /*94f0*/  BSYNC B6 ;  /* 0x0000000000067941 */ /* 0x000fea0003800000 */
.L_x_4743:
[----:B------:R-:W-:Y:S05]  /*9500*/  EXIT ;  /* 0x000000000000794d */ /* 0x000fea0003800000 */
.L_x_4753:
[----:B------:R-:W-:Y:S02]  /*9510*/  IMAD.MOV.U32 R12, RZ, RZ, RZ ;  /* 0x000000ffff0c7224 */ /* 0x000fe400078e00ff */
[----:B------:R-:W-:Y:S02]  /*9520*/  IMAD.MOV.U32 R11, RZ, RZ, 0x1f ;  /* 0x0000001fff0b7424 */ /* 0x000fe400078e00ff */
[----:B------:R-:W-:-:S07]  /*9530*/  IMAD.MOV.U32 R15, RZ, RZ, -0x1 ;  /* 0xffffffffff0f7424 */ /* 0x000fce00078e00ff */
[----:B------:R-:W-:Y:S05]  /*9540*/  WARPSYNC.COLLECTIVE R15, `(.L_x_4856) ;  /* 0x000000000f087348 */ /* 0x000fea0003c00000 */
[----:B------:R1:W2:Y:S02]  /*9550*/  SHFL.IDX P6, R14, R13, R12, R11 ;  /* 0x0000000c0d0e7389 */ /* 0x0002a400000c000b */
[----:B-12---:R-:W-:Y:S01]  /*9560*/  ENDCOLLECTIVE ;  /* 0x000000000000791b */ /* 0x006fe20003800000 */
.L_x_4856:
[----:B------:R-:W-:Y:S05]  /*9570*/  BRA `(.L_x_4857) ;  /* 0xffffff7c00187947 */ /* 0x000fea000383ffff */
.L_x_4755:
[----:B--2---:R2:W3:Y:S02]  /*9580*/  SYNCS.PHASECHK.TRANS64.TRYWAIT P0, [R229+URZ+0x30800], R8 ;  /* 0x03080008e50075a7 */ /* 0x0044e4000800017f */
[----:B---3--:R-:W-:Y:S05]  /*9590*/  @!P0 NANOSLEEP.SYNCS 0x989680 ;  /* 0x009896800000895d */ /* 0x008fea0003900000 */
[----:B------:R-:W3:Y:S02]  /*95a0*/  @!P0 SYNCS.PHASECHK.TRANS64 P0, [R229+URZ+0x30800], R8 ;  /* 0x03080008e50085a7 */ /* 0x000ee4000800007f */
[----:B---3--:R-:W-:Y:S05]  /*95b0*/  @!P0 BRA `(.L_x_4755) ;  /* 0xfffffffc00f08947 */ /* 0x008fea000383ffff */
[----:B------:R-:W-:Y:S05]  /*95c0*/  BRA `(.L_x_4754) ;  /* 0xffffff7c00607947 */ /* 0x000fea000383ffff */
.L_x_4759:
[----:B---3--:R3:W4:Y:S02]  /*95d0*/  SYNCS.PHASECHK.TRANS64.TRYWAIT P0, [R0+URZ+0x30810], R9 ;  /* 0x03081009000075a7 */ /* 0x008724000800017f */
[----:B----4-:R-:W-:Y:S05]  /*95e0*/  @!P0 NANOSLEEP.SYNCS 0x989680 ;  /* 0x009896800000895d */ /* 0x010fea0003900000 */
[----:B------:R-:W4:Y:S02]  /*95f0*/  @!P0 SYNCS.PHASECHK.TRANS64 P0, [R0+URZ+0x30810], R9 ;  /* 0x03081009000085a7 */ /* 0x000f24000800007f */
[----:B----4-:R-:W-:Y:S05]  /*9600*/  @!P0 BRA `(.L_x_4759) ;  /* 0xfffffffc00f08947 */ /* 0x010fea000383ffff */
[----:B------:R-:W-:Y:S05]  /*9610*/  BRA `(.L_x_4758) ;  /* 0xffffff8400007947 */ /* 0x000fea000383ffff */
.L_x_4763:
[----:B------:R1:W1:Y:S02]  /*9620*/  SYNCS.PHASECHK.TRANS64.TRYWAIT P0, [R0+URZ+0x30830], R9 ;  /* 0x03083009000075a7 */ /* 0x000264000800017f */
[----:B-1----:R-:W-:Y:S05]  /*9630*/  @!P0 NANOSLEEP.SYNCS 0x989680 ;  /* 0x009896800000895d */ /* 0x002fea0003900000 */
[----:B------:R-:W1:Y:S02]  /*9640*/  @!P0 SYNCS.PHASECHK.TRANS64 P0, [R0+URZ+0x30830], R9 ;  /* 0x03083009000085a7 */ /* 0x000e64000800007f */
[----:B-1----:R-:W-:Y:S05]  /*9650*/  @!P0 BRA `(.L_x_4763) ;  /* 0xfffffffc00f08947 */ /* 0x002fea000383ffff */
[----:B------:R-:W-:Y:S05]  /*9660*/  BRA `(.L_x_4762) ;  /* 0xffffff8800587947 */ /* 0x000fea000383ffff */
.L_x_4830:
[----:B-1----:R1:W2:Y:S02]  /*9670*/  SYNCS.PHASECHK.TRANS64.TRYWAIT P0, [R16+URZ+0x30820], R3 ;  /* 0x03082003100075a7 */ /* 0x0022a4000800017f */
[----:B--2---:R-:W-:Y:S05]  /*9680*/  @!P0 NANOSLEEP.SYNCS 0x989680 ;  /* 0x009896800000895d */ /* 0x004fea0003900000 */
[----:B------:R-:W2:Y:S02]  /*9690*/  @!P0 SYNCS.PHASECHK.TRANS64 P0, [R16+URZ+0x30820], R3 ;  /* 0x03082003100085a7 */ /* 0x000ea4000800007f */
[----:B--2---:R-:W-:Y:S05]  /*96a0*/  @!P0 BRA `(.L_x_4830) ;  /* 0xfffffffc00f08947 */ /* 0x004fea000383ffff */
[----:B------:R-:W-:Y:S05]  /*96b0*/  BRA `(.L_x_4858) ;  /* 0xffffffe000647947 */ /* 0x000fea000383ffff */
.L_x_4834:
[----:B-1----:R1:W3:Y:S02]  /*96c0*/  SYNCS.PHASECHK.TRANS64.TRYWAIT P1, [R16+URZ+0x30840], R21 ;  /* 0x03084015100075a7 */ /* 0x0022e4000802017f */
[----:B---3--:R-:W-:Y:S05]  /*96d0*/  @!P1 NANOSLEEP.SYNCS 0x989680 ;  /* 0x009896800000995d */ /* 0x008fea0003900000 */
[----:B------:R-:W3:Y:S02]  /*96e0*/  @!P1 SYNCS.PHASECHK.TRANS64 P1, [R16+URZ+0x30840], R21 ;  /* 0x03084015100095a7 */ /* 0x000ee4000802007f */
[----:B---3--:R-:W-:Y:S05]  /*96f0*/  @!P1 BRA `(.L_x_4834) ;  /* 0xfffffffc00f09947 */ /* 0x008fea000383ffff */
[----:B------:R-:W-:Y:S05]  /*9700*/  BRA `(.L_x_4859) ;  /* 0xffffffe800207947 */ /* 0x000fea000383ffff */
.L_x_4836:
[----:B--2---:R2:W3:Y:S02]  /*9710*/  SYNCS.PHASECHK.TRANS64.TRYWAIT P1, [R16+URZ+0x30828], R21 ;  /* 0x03082815100075a7 */ /* 0x0044e4000802017f */
[----:B---3--:R-:W-:Y:S05]  /*9720*/  @!P1 NANOSLEEP.SYNCS 0x989680 ;  /* 0x009896800000995d */ /* 0x008fea0003900000 */
[----:B------:R-:W3:Y:S02]  /*9730*/  @!P1 SYNCS.PHASECHK.TRANS64 P1, [R16+URZ+0x30828], R21 ;  /* 0x03082815100095a7 */ /* 0x000ee4000802007f */
[----:B---3--:R-:W-:Y:S05]  /*9740*/  @!P1 BRA `(.L_x_4836) ;  /* 0xfffffffc00f09947 */ /* 0x008fea000383ffff */
[----:B------:R-:W-:Y:S05]  /*9750*/  BRA `(.L_x_4860) ;  /* 0xffffffe800b47947 */ /* 0x000fea000383ffff */
.L_x_4838:
[----:B---3--:R3:W4:Y:S02]  /*9760*/  SYNCS.PHASECHK.TRANS64.TRYWAIT P1, [R16+URZ+0x30848], R21 ;  /* 0x03084815100075a7 */ /* 0x008724000802017f */
[----:B----4-:R-:W-:Y:S05]  /*9770*/  @!P1 NANOSLEEP.SYNCS 0x989680 ;  /* 0x009896800000995d */ /* 0x010fea0003900000 */
[----:B------:R-:W4:Y:S02]  /*9780*/  @!P1 SYNCS.PHASECHK.TRANS64 P1, [R16+URZ+0x30848], R21 ;  /* 0x03084815100095a7 */ /* 0x000f24000802007f */
[----:B----4-:R-:W-:Y:S05]  /*9790*/  @!P1 BRA `(.L_x_4838) ;  /* 0xfffffffc00f09947 */ /* 0x010fea000383ffff */
[----:B------:R-:W-:Y:S05]  /*97a0*/  BRA `(.L_x_4861) ;  /* 0xffffffec00487947 */ /* 0x000fea000383ffff */
.L_x_4840:
[----:B------:R-:W-:-:S07]  /*97b0*/  SHF.L.U32 R5, R11, 0x1f, RZ ;  /* 0x0000001f0b057819 */ /* 0x000fce00000006ff */
.L_x_4862:
[----:B------:R1:W1:Y:S02]  /*97c0*/  SYNCS.PHASECHK.TRANS64.TRYWAIT P1, [R16+URZ+0x30820], R5 ;  /* 0x03082005100075a7 */ /* 0x000264000802017f */
[----:B-1----:R-:W-:Y:S05]  /*97d0*/  @!P1 NANOSLEEP.SYNCS 0x989680 ;  /* 0x009896800000995d */ /* 0x002fea0003900000 */
[----:B------:R-:W1:Y:S02]  /*97e0*/  @!P1 SYNCS.PHASECHK.TRANS64 P1, [R16+URZ+0x30820], R5 ;  /* 0x03082005100095a7 */ /* 0x000e64000802007f */
[----:B-1----:R-:W-:Y:S05]  /*97f0*/  @!P1 BRA `(.L_x_4862) ;  /* 0xfffffffc00f09947 */ /* 0x002fea000383ffff */
[----:B------:R-:W-:Y:S05]  /*9800*/  BRA `(.L_x_4863) ;  /* 0xffffffec00c47947 */ /* 0x000fea000383ffff */
.L_x_4843:
[----:B-1----:R1:W3:Y:S02]  /*9810*/  SYNCS.PHASECHK.TRANS64.TRYWAIT P1, [R16+URZ+0x30840], R13 ;  /* 0x0308400d100075a7 */ /* 0x0022e4000802017f */
[----:B---3--:R-:W-:Y:S05]  /*9820*/  @!P1 NANOSLEEP.SYNCS 0x989680 ;  /* 0x009896800000995d */ /* 0x008fea0003900000 */
[----:B------:R-:W3:Y:S02]  /*9830*/  @!P1 SYNCS.PHASECHK.TRANS64 P1, [R16+URZ+0x30840], R13 ;  /* 0x0308400d100095a7 */ /* 0x000ee4000802007f */
[----:B---3--:R-:W-:Y:S05]  /*9840*/  @!P1 BRA `(.L_x_4843) ;  /* 0xfffffffc00f09947 */ /* 0x008fea000383ffff */
[----:B------:R-:W-:Y:S05]  /*9850*/  BRA `(.L_x_4864) ;  /* 0xfffffff000787947 */ /* 0x000fea000383ffff */
.L_x_4845:
[----:B--2---:R2:W3:Y:S02]  /*9860*/  SYNCS.PHASECHK.TRANS64.TRYWAIT P1, [R16+URZ+0x30828], R13 ;  /* 0x0308280d100075a7 */ /* 0x0044e4000802017f */
[----:B---3--:R-:W-:Y:S05]  /*9870*/  @!P1 NANOSLEEP.SYNCS 0x989680 ;  /* 0x009896800000995d */ /* 0x008fea0003900000 */
[----:B------:R-:W3:Y:S02]  /*9880*/  @!P1 SYNCS.PHASECHK.TRANS64 P1, [R16+URZ+0x30828], R13 ;  /* 0x0308280d100095a7 */ /* 0x000ee4000802007f */
[----:B---3--:R-:W-:Y:S05]  /*9890*/  @!P1 BRA `(.L_x_4845) ;  /* 0xfffffffc00f09947 */ /* 0x008fea000383ffff */
[----:B------:R-:W-:Y:S05]  /*98a0*/  BRA `(.L_x_4865) ;  /* 0xfffffff400007947 */ /* 0x000fea000383ffff */
.L_x_4847:
[----:B---3--:R3:W1:Y:S02]  /*98b0*/  SYNCS.PHASECHK.TRANS64.TRYWAIT P0, [R3+URZ+0x30840], R0 ;  /* 0x03084000030075a7 */ /* 0x008664000800017f */
[----:B-1----:R-:W-:Y:S05]  /*98c0*/  @!P0 NANOSLEEP.SYNCS 0x989680 ;  /* 0x009896800000895d */ /* 0x002fea0003900000 */
[----:B------:R-:W1:Y:S02]  /*98d0*/  @!P0 SYNCS.PHASECHK.TRANS64 P0, [R3+URZ+0x30840], R0 ;  /* 0x03084000030085a7 */ /* 0x000e64000800007f */
[----:B-1----:R-:W-:Y:S05]  /*98e0*/  @!P0 BRA `(.L_x_4847) ;  /* 0xfffffffc00f08947 */ /* 0x002fea000383ffff */
[----:B------:R-:W-:Y:S05]  /*98f0*/  BRA `(.L_x_4866) ;  /* 0xfffffff400a87947 */ /* 0x000fea000383ffff */
.L_x_4849:
[----:B------:R-:W-:Y:S01]  /*9900*/  BSSY B0, `(.L_x_4867) ;  /* 0x0000006000007945 */ /* 0x000fe20003800000 */
[----:B------:R-:W-:-:S07]  /*9910*/  IMAD.MOV.U32 R15, RZ, RZ, -0x1 ;  /* 0xffffffffff0f7424 */ /* 0x000fce00078e00ff */
[----:B------:R-:W-:Y:S05]  /*9920*/  WARPSYNC.COLLECTIVE R15, `(.L_x_4868) ;  /* 0x000000000f0c7348 */ /* 0x000fea0003c00000 */
[----:B------:R-:W-:Y:S02]  /*9930*/  ELECT P6, UR62, PT ;  /* 0x00000000003e782f */ /* 0x000fe400038c0000 */
[----:B------:R-:W-:Y:S01]  /*9940*/  MOV R14, UR62 ;  /* 0x0000003e000e7c02 */ /* 0x000fe20008000f00 */
[----:B------:R-:W-:Y:S10]  /*9950*/  ENDCOLLECTIVE ;  /* 0x000000000000791b */ /* 0x000ff40003800000 */
.L_x_4868:
[----:B------:R-:W-:Y:S05]  /*9960*/  BSYNC B0 ;  /* 0x0000000000007941 */ /* 0x000fea0003800000 */
.L_x_4867:
[----:B------:R-:W-:Y:S05]  /*9970*/  BRA `(.L_x_4869) ;  /* 0xfffffff800547947 */ /* 0x000fea000383ffff */
.L_x_4851:
[----:B-1----:R1:W2:Y:S02]  /*9980*/  SYNCS.PHASECHK.TRANS64.TRYWAIT P0, [R6+URZ], R5 ;  /* 0x00000005060075a7 */ /* 0x0022a4000800017f */
[----:B--2---:R-:W-:Y:S05]  /*9990*/  @!P0 NANOSLEEP.SYNCS 0x989680 ;  /* 0x009896800000895d */ /* 0x004fea0003900000 */
[----:B------:R-:W2:Y:S02]  /*99a0*/  @!P0 SYNCS.PHASECHK.TRANS64 P0, [R6+URZ], R5 ;  /* 0x00000005060085a7 */ /* 0x000ea4000800007f */
[----:B--2---:R-:W-:Y:S05]  /*99b0*/  @!P0 BRA `(.L_x_4851) ;  /* 0xfffffffc00f08947 */ /* 0x004fea000383ffff */
[----:B------:R-:W-:Y:S05]  /*99c0*/  BRA `(.L_x_4870) ;  /* 0xfffffff800947947 */ /* 0x000fea000383ffff */
.L_x_4852:
[----:B--2---:R2:W3:Y:S02]  /*99d0*/  SYNCS.PHASECHK.TRANS64.TRYWAIT P0, [R3+URZ], R2 ;  /* 0x00000002030075a7 */ /* 0x0044e4000800017f */
[----:B---3--:R-:W-:Y:S05]  /*99e0*/  @!P0 NANOSLEEP.SYNCS 0x989680 ;  /* 0x009896800000895d */ /* 0x008fea0003900000 */
[----:B------:R-:W3:Y:S02]  /*99f0*/  @!P0 SYNCS.PHASECHK.TRANS64 P0, [R3+URZ], R2 ;  /* 0x00000002030085a7 */ /* 0x000ee4000800007f */
[----:B---3--:R-:W-:Y:S05]  /*9a00*/  @!P0 BRA `(.L_x_4852) ;  /* 0xfffffffc00f08947 */ /* 0x008fea000383ffff */
[----:B------:R-:W-:Y:S05]  /*9a10*/  BRA `(.L_x_4871) ;  /* 0xfffffff800887947 */ /* 0x000fea000383ffff */
.L_x_4854:
[----:B--2---:R2:W3:Y:S02]  /*9a20*/  SYNCS.PHASECHK.TRANS64.TRYWAIT P0, [R0+URZ], R5 ;  /* 0x00000005000075a7 */ /* 0x0044e4000800017f */
[----:B---3--:R-:W-:Y:S05]  /*9a30*/  @!P0 NANOSLEEP.SYNCS 0x989680 ;  /* 0x009896800000895d */ /* 0x008fea0003900000 */
[----:B------:R-:W3:Y:S02]  /*9a40*/  @!P0 SYNCS.PHASECHK.TRANS64 P0, [R0+URZ], R5 ;  /* 0x00000005000085a7 */ /* 0x000ee4000800007f */
[----:B---3--:R-:W-:Y:S05]  /*9a50*/  @!P0 BRA `(.L_x_4854) ;  /* 0xfffffffc00f08947 */ /* 0x008fea000383ffff */
[----:B------:R-:W-:Y:S05]  /*9a60*/  BRA `(.L_x_4872) ;  /* 0xfffffff8008c7947 */ /* 0x000fea000383ffff */
.L_x_4873:
        /* <DEDUP_REMOVED lines=9> */
.L_x_7325:


//--------------------- .text._ZN7cutlass13device_kernelIN5flash11enable_sm90INS1_16FlashAttnBwdSm90INS1_25CollectiveMainloopBwdSm90ILi2ELi2ELi2EN4cute5tupleIJNS5_1CILi1EEES8_S8_EEENS6_IJNS7_ILi64EEENS7_ILi128EEESB_EEENS_10bfloat16_tEfNS_4arch4Sm90ELb0ELb1ELb0ELb0ELb1ELb1ELb0ELb0ELi2ELi1ELi2ELi1ELb0EEENS1_21CollectiveEpilogueBwdISC_SD_SF_Li256ELb0ELb0ELi1EEENS1_19SingleTileSchedulerILb0ELb0ELb0ELi128EEEEEEEEEvNT_6ParamsE --------------------------
	.section	.text._ZN7cutlass13device_kernelIN5flash11enable_sm90INS1_16FlashAttnBwdSm90INS1_25CollectiveMainloopBwdSm90ILi2ELi2ELi2EN4cute5tupleIJNS5_1CILi1EEES8_S8_EEENS6_IJNS7_ILi64EEENS7_ILi128EEESB_EEENS_10bfloat16_tEfNS_4arch4Sm90ELb0ELb1ELb0ELb0ELb1ELb1ELb0ELb0ELi2ELi1ELi2ELi1ELb0EEENS1_21CollectiveEpilogueBwdISC_SD_SF_Li256ELb0ELb0ELi1EEENS1_19SingleTileSchedulerILb0ELb0ELb0ELi128EEEEEEEEEvNT_6ParamsE,"ax",@progbits
	.align	128
.text._ZN7cutlass13device_kernelIN5flash11enable_sm90INS1_16FlashAttnBwdSm90INS1_25CollectiveMainloopBwdSm90ILi2ELi2ELi2EN4cute5tupleIJNS5_1CILi1EEES8_S8_EEENS6_IJNS7_ILi64EEENS7_ILi128EEESB_EEENS_10bfloat16_tEfNS_4arch4Sm90ELb0ELb1ELb0ELb0ELb1ELb1ELb0ELb0ELi2ELi1ELi2ELi1ELb0EEENS1_21CollectiveEpilogueBwdISC_SD_SF_Li256ELb0ELb0ELi1EEENS1_19SingleTileSchedulerILb0ELb0ELb0ELi128EEEEEEEEEvNT_6ParamsE:
        .type           _ZN7cutlass13device_kernelIN5flash11enable_sm90INS1_16FlashAttnBwdSm90INS1_25CollectiveMainloopBwdSm90ILi2ELi2ELi2EN4cute5tupleIJNS5_1CILi1EEES8_S8_EEENS6_IJNS7_ILi64EEENS7_ILi128EEESB_EEENS_10bfloat16_tEfNS_4arch4Sm90ELb0ELb1ELb0ELb0ELb1ELb1ELb0ELb0ELi2ELi1ELi2ELi1ELb0EEENS1_21CollectiveEpilogueBwdISC_SD_SF_Li256ELb0ELb0ELi1EEENS1_19SingleTileSchedulerILb0ELb0ELb0ELi128EEEEEEEEEvNT_6ParamsE,@function
        .size           _ZN7cutlass13device_kernelIN5flash11enable_sm90INS1_16FlashAttnBwdSm90INS1_25CollectiveMainloopBwdSm90ILi2ELi2ELi2EN4cute5tupleIJNS5_1CILi1EEES8_S8_EEENS6_IJNS7_ILi64EEENS7_ILi128EEESB_EEENS_10bfloat16_tEfNS_4arch4Sm90ELb0ELb1ELb0ELb0ELb1ELb1ELb0ELb0ELi2ELi1ELi2ELi1ELb0EEENS1_21CollectiveEpilogueBwdISC_SD_SF_Li256ELb0ELb0ELi1EEENS1_19SingleTileSchedulerILb0ELb0ELb0ELi128EEEEEEEEEvNT_6ParamsE,(.L_x_7326 - _ZN7cutlass13device_kernelIN5flash11enable_sm90INS1_16FlashAttnBwdSm90INS1_25CollectiveMainloopBwdSm90ILi2ELi2ELi2EN4cute5tupleIJNS5_1CILi1EEES8_S8_EEENS6_IJNS7_ILi64EEENS7_ILi128EEESB_EEENS_10bfloat16_tEfNS_4arch4Sm90ELb0ELb1ELb0ELb0ELb1ELb1ELb0ELb0ELi2ELi1ELi2ELi1ELb0EEENS1_21CollectiveEpilogueBwdISC_SD_SF_Li256ELb0ELb0ELi1EEENS1_19SingleTileSchedulerILb0ELb0ELb0ELi128EEEEEEEEEvNT_6ParamsE)
        .other          _ZN7cutlass13device_kernelIN5flash11enable_sm90INS1_16FlashAttnBwdSm90INS1_25CollectiveMainloopBwdSm90ILi2ELi2ELi2EN4cute5tupleIJNS5_1CILi1EEES8_S8_EEENS6_IJNS7_ILi64EEENS7_ILi128EEESB_EEENS_10bfloat16_tEfNS_4arch4Sm90ELb0ELb1ELb0ELb0ELb1ELb1ELb0ELb0ELi2ELi1ELi2ELi1ELb0EEENS1_21CollectiveEpilogueBwdISC_SD_SF_Li256ELb0ELb0ELi1EEENS1_19SingleTileSchedulerILb0ELb0ELb0ELi128EEEEEEEEEvNT_6ParamsE,@"STO_CUDA_ENTRY STV_DEFAULT"
_ZN7cutlass13device_kernelIN5flash11enable_sm90INS1_16FlashAttnBwdSm90INS1_25CollectiveMainloopBwdSm90ILi2ELi2ELi2EN4cute5tupleIJNS5_1CILi1EEES8_S8_EEENS6_IJNS7_ILi64EEENS7_ILi128EEESB_EEENS_10bfloat16_tEfNS_4arch4Sm90ELb0ELb1ELb0ELb0ELb1ELb1ELb0ELb0ELi2ELi1ELi2ELi1ELb0EEENS1_21CollectiveEpilogueBwdISC_SD_SF_Li256ELb0ELb0ELi1EEENS1_19SingleTileSchedulerILb0ELb0ELb0ELi128EEEEEEEEEvNT_6ParamsE:
        /* <DEDUP_REMOVED lines=30> */
.L_x_4875:
[----:B------:R-:W-:Y:S05]  /*01e0*/  BSYNC B0 ;  /* 0x0000000000007941 */ /* 0x000fea0003800000 */
.L_x_4874:
        /* <DEDUP_REMOVED lines=37> */
.L_x_4876:
        /* <DEDUP_REMOVED lines=22> */
.L_x_4877:
[----:B------:R-:W-:Y:S01]  /*05a0*/  PLOP3.LUT P0, PT, PT, PT, UP0, 0x80, 0x0 ;  /* 0x000000000000781c */ /* 0x000fe20003f0f008 */
[----:B------:R-:W-:Y:S01]  /*05b0*/  NOP ;  /* 0x0000000000007918 */ /* 0x000fe20000000000 */
[----:B------:R-:W-:Y:S01]  /*05c0*/  ULDC.64 UR46, c[0x0][0x208] ;  /* 0x00008200002e7ab9 */ /* 0x000fe20000000a00 */
[----:B------:R-:W-:Y:S01]  /*05d0*/  BSSY B6, `(.L_x_4878) ;  /* 0x00009e2000067945 */ /* 0x000fe20003800000 */
[----:B-12-4-:R-:W-:Y:S09]  /*05e0*/  BAR.SYNC.DEFER_BLOCKING 0x0 ;  /* 0x0000000000007b1d */ /* 0x016ff20000010000 */
[----:B------:R-:W-:Y:S05]  /*05f0*/  @!P0 BRA `(.L_x_4879) ;  /* 0x0000006000288947 */ /* 0x000fea0003800000 */
.L_x_4880:
        /* <DEDUP_REMOVED lines=101> */
.L_x_4882:
        /* <DEDUP_REMOVED lines=30> */
.L_x_4885:
        /* <DEDUP_REMOVED lines=15> */
.L_x_4884:
        /* <DEDUP_REMOVED lines=22> */
.L_x_4887:
        /* <DEDUP_REMOVED lines=15> */
.L_x_4886:
        /* <DEDUP_REMOVED lines=8> */
.L_x_5021:
[----:B------:R-:W-:Y:S02]  /*11f0*/  SHF.L.U32 R8, RZ, 0x1f, RZ ;  /* 0x0000001fff087819 */ /* 0x000fe400000006ff */
[----:B------:R-:W-:Y:S02]  /*1200*/  LOP3.LUT R5, R2, 0xffffff80, RZ, 0xc0, !PT ;  /* 0xffffff8002057812 */ /* 0x000fe400078ec0ff */
[----:B------:R-:W3:Y:S01]  /*1210*/  SYNCS.PHASECHK.TRANS64.TRYWAIT P0, [R231+URZ+0x30800], R8 ;  /* 0x03080008e70075a7 */ /* 0x000ee2000800017f */
[----:B--2---:R-:W-:Y:S02]  /*1220*/  LEA.HI R4, R14, R14, RZ, 0x1 ;  /* 0x0000000e0e047211 */ /* 0x004fe400078f08ff */
[----:B------:R-:W-:Y:S01]  /*1230*/  IMAD.IADD R5, R0, 0x1, -R5 ;  /* 0x0000000100057824 */ /* 0x000fe200078e0a05 */
[----:B------:R-:W-:Y:S02]  /*1240*/  LEA.HI R7, R3, R0, RZ, 0x4 ;  /* 0x0000000003077211 */ /* 0x000fe400078f20ff */
[----:B------:R-:W-:-:S02]  /*1250*/  LOP3.LUT R227, R4, 0xfffffffe, RZ, 0xc0, !PT ;  /* 0xfffffffe04e37812 */ /* 0x000fc400078ec0ff */
[CC--:B------:R-:W-:Y:S02]  /*1260*/  LEA.HI R4, R3.reuse, R0.reuse, RZ, 0x5 ;  /* 0x0000000003047211 */ /* 0x0c0fe400078f28ff */
[----:B------:R-:W-:Y:S01]  /*1270*/  SHF.R.S32.HI R2, RZ, 0x1f, R5 ;  /* 0x0000001fff027819 */ /* 0x000fe20000011405 */
[----:B------:R-:W-:Y:S01]  /*1280*/  IMAD.IADD R227, R14, 0x1, -R227 ;  /* 0x000000010ee37824 */ /* 0x000fe200078e0ae3 */
[----:B------:R-:W-:Y:S01]  /*1290*/  LEA.HI R9, R3, R0, RZ, 0x3 ;  /* 0x0000000003097211 */ /* 0x000fe200078f18ff */
[----:B------:R-:W-:Y:S01]  /*12a0*/  IMAD.SHL.U32 R3, R0, 0x40, RZ ;  /* 0x0000004000037824 */ /* 0x000fe200078e00ff */
[----:B------:R-:W-:Y:S02]  /*12b0*/  SHF.R.S32.HI R4, RZ, 0x5, R4 ;  /* 0x00000005ff047819 */ /* 0x000fe40000011404 */
[----:B------:R-:W-:Y:S02]  /*12c0*/  SHF.R.S32.HI R10, RZ, 0x4, R7 ;  /* 0x00000004ff0a7819 */ /* 0x000fe40000011407 */
[----:B------:R-:W-:Y:S01]  /*12d0*/  LEA.HI R0, R2, R5, RZ, 0x2 ;  /* 0x0000000502007211 */ /* 0x000fe200078f10ff */
[----:B------:R-:W-:Y:S01]  /*12e0*/  IMAD.SHL.U32 R6, R4, 0x10, RZ ;  /* 0x0000001004067824 */ /* 0x000fe200078e00ff */
[----:B------:R-:W-:-:S02]  /*12f0*/  LEA.HI R11, R7, R10, RZ, 0x1 ;  /* 0x0000000a070b7211 */ /* 0x000fc400078f08ff */
[----:B------:R-:W-:Y:S02]  /*1300*/  LOP3.LUT R3, R3, 0x1c0, RZ, 0xc0, !PT ;  /* 0x000001c003037812 */ /* 0x000fe400078ec0ff */
[--C-:B------:R-:W-:Y:S02]  /*1310*/  SHF.R.S32.HI R4, RZ, 0x2, R0.reuse ;  /* 0x00000002ff047819 */ /* 0x100fe40000011400 */
[----:B------:R-:W-:Y:S01]  /*1320*/  SHF.R.S32.HI R7, RZ, 0x1f, R0 ;  /* 0x0000001fff077819 */ /* 0x000fe20000011400 */
[----:B---3--:R-:W-:Y:S06]  /*1330*/  @P0 BRA `(.L_x_4889) ;  /* 0x0000000000080947 */ /* 0x008fec0003800000 */
[----:B------:R-:W2:Y:S02]  /*1340*/  SYNCS.PHASECHK.TRANS64.TRYWAIT P0, [R231+URZ+0x30800], R8 ;  /* 0x03080008e70075a7 */ /* 0x000ea4000800017f */
[----:B--2---:R-:W-:Y:S05]  /*1350*/  @!P0 BRA `(.L_x_4890) ;  /* 0x0000009000488947 */ /* 0x004fea0003800000 */
.L_x_4889:
[----:B------:R-:W3:Y:S01]  /*1360*/  S2R R229, SR_CTAID.X ;  /* 0x0000000000e57919 */ /* 0x000ee20000002500 */
        /* <DEDUP_REMOVED lines=19> */
[----:B------:R-:W-:Y:S01]  /*14a0*/  IMAD.IADD R3, R13, 0x1, -R6 ;  /* 0x000000010d037824 */ /* 0x000fe200078e0a06 */
[----:B------:R-:W-:Y:S01]  /*14b0*/  LOP3.LUT R0, R0, 0x7ffffffc, RZ, 0xc0, !PT ;  /* 0x7ffffffc00007812 */ /* 0x000fe200078ec0ff */
[----:B------:R-:W-:Y:S01]  /*14c0*/  IMAD R4, R4, 0x10, R7 ;  /* 0x0000001004047824 */ /* 0x000fe200078e0207 */
        /* <DEDUP_REMOVED lines=9> */
[----:B---3--:R-:W-:Y:S01]  /*1560*/  IMAD R229, R229, -0x80, -R2 ;  /* 0xffffff80e5e57824 */ /* 0x008fe200078e0a02 */
        /* <DEDUP_REMOVED lines=60> */
[----:B------:R-:W-:Y:S01]  /*1930*/  LOP3.LUT R235, R235, 0x1, RZ, 0xfc, !PT ;  /* 0x00000001ebeb7812 */ /* 0x000fe200078efcff */
[----:B------:R-:W-:Y:S01]  /*1940*/  IMAD R3, R6, 0x4, R231 ;  /* 0x0000000406037824 */ /* 0x000fe200078e02e7 */
[----:B------:R-:W-:Y:S01]  /*1950*/  IADD3 R2, -R2, UR4, RZ ;  /* 0x0000000402027c10 */ /* 0x000fe2000fffe1ff */
[----:B------:R-:W-:-:S07]  /*1960*/  IMAD.SHL.U32 R230, R0, 0x2, RZ ;  /* 0x0000000200e67824 */ /* 0x000fce00078e00ff */
.L_x_4901:
[----:B------:R-:W-:Y:S01]  /*1970*/  ISETP.NE.AND P6, PT, R235, 0x3, PT ;  /* 0x00000003eb00780c */ /* 0x000fe20003fc5270 */
[----:B------:R-:W-:-:S12]  /*1980*/  YIELD ;  /* 0x0000000000007946 */ /* 0x000fd80003800000 */
[----:B------:R-:W-:Y:S05]  /*1990*/  @!P6 BRA `(.L_x_4891) ;  /* 0x000000000004e947 */ /* 0x000fea0003800000 */
[----:B------:R-:W-:Y:S01]  /*19a0*/  BPT.TRAP 0x1 ;  /* 0x000000040000795c */ /* 0x000fe20000300000 */
.L_x_4891:
[----:B------:R-:W-:Y:S01]  /*19b0*/  IMAD R0, R4, 0x8, R231 ;  /* 0x0000000804007824 */ /* 0x000fe200078e02e7 */
[----:B------:R-:W-:-:S04]  /*19c0*/  SHF.L.U32 R7, R226, 0x1f, RZ ;  /* 0x0000001fe2077819 */ /* 0x000fc800000006ff */
[----:B------:R2:W3:Y:S01]  /*19d0*/  SYNCS.PHASECHK.TRANS64.TRYWAIT P0, [R0+URZ+0x30810], R7 ;  /* 0x03081007000075a7 */ /* 0x0004e2000800017f */
[----:B------:R-:W-:Y:S05]  /*19e0*/  @!P6 BRA `(.L_x_4892) ;  /* 0x000000000004e947 */ /* 0x000fea0003800000 */
[----:B------:R-:W-:Y:S01]  /*19f0*/  BPT.TRAP 0x1 ;  /* 0x000000040000795c */ /* 0x000fe20000300000 */
.L_x_4892:
[----:B---3--:R-:W-:Y:S05]  /*1a00*/  @P0 BRA `(.L_x_4893) ;  /* 0x0000000000080947 */ /* 0x008fea0003800000 */
[----:B------:R-:W3:Y:S02]  /*1a10*/  SYNCS.PHASECHK.TRANS64.TRYWAIT P0, [R0+URZ+0x30810], R7 ;  /* 0x03081007000075a7 */ /* 0x000ee4000800017f */
[----:B---3--:R-:W-:Y:S05]  /*1a20*/  @!P0 BRA `(.L_x_4894) ;  /* 0x0000008800a88947 */ /* 0x008fea0003800000 */
.L_x_4893:
        /* <DEDUP_REMOVED lines=81> */
.L_x_4895:
[----:B------:R1:W1:Y:S01]  /*1f40*/  SYNCS.PHASECHK.TRANS64.TRYWAIT P0, [R0+URZ+0x30830], R7 ;  /* 0x03083007000075a7 */ /* 0x000262000800017f */
[----:B------:R-:W-:Y:S05]  /*1f50*/  @!P6 BRA `(.L_x_4896) ;  /* 0x000000000004e947 */ /* 0x000fea0003800000 */
[----:B------:R-:W-:Y:S01]  /*1f60*/  BPT.TRAP 0x1 ;  /* 0x000000040000795c */ /* 0x000fe20000300000 */
.L_x_4896:
[----:B------:R-:W-:-:S05]  /*1f70*/  VIADD R5, R231, 0x20000 ;  /* 0x00020000e7057836 */ /* 0x000fca0000000000 */
[----:B------:R-:W-:-:S04]  /*1f80*/  SHF.R.U32.HI R5, RZ, 0x4, R5 ;  /* 0x00000004ff057819 */ /* 0x000fc80000011605 */
[----:B------:R-:W-:-:S04]  /*1f90*/  LOP3.LUT R234, R5, 0x3fff, RZ, 0xc0, !PT ;  /* 0x00003fff05ea7812 */ /* 0x000fc800078ec0ff */
[----:B------:R-:W-:Y:S01]  /*1fa0*/  LOP3.LUT R5, R234, 0x10000, RZ, 0xfc, !PT ;  /* 0x00010000ea057812 */ /* 0x000fe200078efcff */
[----:B-1----:R-:W-:Y:S06]  /*1fb0*/  @P0 BRA `(.L_x_4897) ;  /* 0x0000000000080947 */ /* 0x002fec0003800000 */
[----:B------:R-:W1:Y:S02]  /*1fc0*/  SYNCS.PHASECHK.TRANS64.TRYWAIT P0, [R0+URZ+0x30830], R7 ;  /* 0x03083007000075a7 */ /* 0x000e64000800017f */
[----:B-1----:R-:W-:Y:S05]  /*1fd0*/  @!P0 BRA `(.L_x_4898) ;  /* 0x0000008400508947 */ /* 0x002fea0003800000 */
.L_x_4897:
        /* <DEDUP_REMOVED lines=27> */
[----:B------:R-:W-:Y:S02]  /*2190*/  SEL R225, R225, 0x40, !P0 ;  /* 0x00000040e1e17807 */ /* 0x000fe40004000000 */
[----:B------:R-:W-:Y:S02]  /*21a0*/  SEL R224, R224, 0x40, P1 ;  /* 0x00000040e0e07807 */ /* 0x000fe40000800000 */
[----:B------:R-:W-:Y:S02]  /*21b0*/  ISETP.GE.AND P0, PT, R228, RZ, PT ;  /* 0x000000ffe400720c */ /* 0x000fe40003f06270 */
[----:B------:R-:W-:-:S02]  /*21c0*/  IADD3 R222, -R5, 0x8, -R7 ;  /* 0x0000000805de7810 */ /* 0x000fc40007ffe907 */
[----:B------:R-:W-:Y:S02]  /*21d0*/  ISETP.GT.OR P0, PT, R224, RZ, !P0 ;  /* 0x000000ffe000720c */ /* 0x000fe40004704670 */
[----:B------:R-:W-:Y:S02]  /*21e0*/  SEL R222, R222, 0x40, P3 ;  /* 0x00000040dede7807 */ /* 0x000fe40001800000 */
[----:B------:R-:W-:Y:S02]  /*21f0*/  ISETP.GE.AND P1, PT, R225, RZ, PT ;  /* 0x000000ffe100720c */ /* 0x000fe40003f26270 */
[----:B------:R-:W-:Y:S02]  /*2200*/  FSEL R5, R184, -INF , !P0 ;  /* 0xff800000b8057808 */ /* 0x000fe40004000000 */
[----:B------:R-:W-:Y:S02]  /*2210*/  ISETP.GT.OR P1, PT, R222, RZ, !P1 ;  /* 0x000000ffde00720c */ /* 0x000fe40004f24670 */
[----:B------:R-:W-:Y:S01]  /*2220*/  ISETP.GE.AND P0, PT, R228, 0x1, PT ;  /* 0x00000001e400780c */ /* 0x000fe20003f06270 */
[----:B------:R-:W-:Y:S01]  /*2230*/  FFMA.FTZ R5, R5, UR41, -R14 ;  /* 0x0000002905057c23 */ /* 0x000fe2000801080e */
[----:B------:R-:W-:-:S02]  /*2240*/  FSEL R7, R186, -INF , !P1 ;  /* 0xff800000ba077808 */ /* 0x000fc40004800000 */
[----:B------:R-:W-:Y:S02]  /*2250*/  ISETP.GT.OR P0, PT, R224, 0x1, !P0 ;  /* 0x00000001e000780c */ /* 0x000fe40004704670 */
[----:B------:R-:W-:Y:S01]  /*2260*/  ISETP.GE.AND P1, PT, R228, 0x8, PT ;  /* 0x00000008e400780c */ /* 0x000fe20003f26270 */
[----:B------:R-:W-:Y:S01]  /*2270*/  FFMA.FTZ R184, R7, UR41, -R14 ;  /* 0x0000002907b87c23 */ /* 0x000fe2000801080e */
[----:B------:R-:W-:Y:S01]  /*2280*/  FSEL R6, R185, -INF , !P0 ;  /* 0xff800000b9067808 */ /* 0x000fe20004000000 */
[----:B------:R-:W1:Y:S01]  /*2290*/  MUFU.EX2 R5, R5 ;  /* 0x0000000500057308 */ /* 0x000e620000000800 */
[----:B------:R-:W-:Y:S02]  /*22a0*/  ISETP.GT.OR P0, PT, R224, 0x8, !P1 ;  /* 0x00000008e000780c */ /* 0x000fe40004f04670 */
[----:B------:R-:W-:Y:S01]  /*22b0*/  ISETP.GE.AND P1, PT, R228, 0x9, PT ;  /* 0x00000009e400780c */ /* 0x000fe20003f26270 */
[----:B------:R-:W-:Y:S01]  /*22c0*/  FFMA.FTZ R6, R6, UR41, -R15 ;  /* 0x0000002906067c23 */ /* 0x000fe2000801080f */
[----:B------:R-:W-:-:S02]  /*22d0*/  FSEL R7, R188, -INF , !P0 ;  /* 0xff800000bc077808 */ /* 0x000fc40004000000 */
[----:B------:R-:W-:Y:S02]  /*22e0*/  ISETP.GT.OR P0, PT, R224, 0x9, !P1 ;  /* 0x00000009e000780c */ /* 0x000fe40004f04670 */
[----:B------:R-:W-:Y:S01]  /*22f0*/  ISETP.GE.AND P1, PT, R228, 0x10, PT ;  /* 0x00000010e400780c */ /* 0x000fe20003f26270 */
[----:B------:R-:W2:Y:S01]  /*2300*/  MUFU.EX2 R6, R6 ;  /* 0x0000000600067308 */ /* 0x000ea20000000800 */
[----:B------:R-:W-:Y:S01]  /*2310*/  FSEL R8, R189, -INF , !P0 ;  /* 0xff800000bd087808 */ /* 0x000fe20004000000 */
[----:B------:R-:W-:Y:S01]  /*2320*/  FFMA.FTZ R7, R7, UR41, -R220 ;  /* 0x0000002907077c23 */ /* 0x000fe200080108dc */
        /* <DEDUP_REMOVED lines=8> */
[----:B------:R-:W-:Y:S02]  /*23b0*/  FSEL R10, R193, -INF , !P0 ;  /* 0xff800000c10a7808 */ /* 0x000fe40004000000 */
[----:B------:R-:W-:Y:S01]  /*23c0*/  ISETP.GT.OR P0, PT, R224, 0x18, !P1 ;  /* 0x00000018e000780c */ /* 0x000fe20004f04670 */
[----:B------:R-:W-:Y:S01]  /*23d0*/  MUFU.EX2 R8, R8 ;  /* 0x0000000800087308 */ /* 0x000fe20000000800 */
[----:B------:R-:W-:Y:S01]  /*23e0*/  ISETP.GE.AND P1, PT, R228, 0x19, PT ;  /* 0x00000019e400780c */ /* 0x000fe20003f26270 */
[----:B------:R-:W-:Y:S01]  /*23f0*/  FFMA.FTZ R10, R10, UR41, -R219 ;  /* 0x000000290a0a7c23 */ /* 0x000fe200080108db */
[----:B------:R-:W-:Y:S02]  /*2400*/  FSEL R11, R196, -INF , !P0 ;  /* 0xff800000c40b7808 */ /* 0x000fe40004000000 */
        /* <DEDUP_REMOVED lines=13> */
[----:B------:R-:W-:Y:S01]  /*24e0*/  ISETP.GT.OR P0, PT, R224, 0x21, !P1 ;  /* 0x00000021e000780c */ /* 0x000fe20004f04670 */
[----:B------:R-:W-:Y:S01]  /*24f0*/  UMOV UR11, 0x40000040 ;  /* 0x40000040000b7882 */ /* 0x000fe20000000000 */
[----:B------:R-:W-:Y:S01]  /*2500*/  UMOV UR9, 0x40000040 ;  /* 0x4000004000097882 */ /* 0x000fe20000000000 */
[----:B------:R-:W-:Y:S01]  /*2510*/  ISETP.GE.AND P2, PT, R225, 0x1, PT ;  /* 0x00000001e100780c */ /* 0x000fe20003f46270 */
[----:B------:R-:W-:Y:S01]  /*2520*/  FFMA.FTZ R13, R13, UR41, -R18 ;  /* 0x000000290d0d7c23 */ /* 0x000fe20008010812 */
[----:B------:R-:W-:Y:S01]  /*2530*/  FSEL R14, R201, -INF , !P0 ;  /* 0xff800000c90e7808 */ /* 0x000fe20004000000 */
[----:B------:R-:W-:Y:S01]  /*2540*/  FFMA.FTZ R12, R12, UR41, -R23 ;  /* 0x000000290c0c7c23 */ /* 0x000fe20008010817 */
[----:B------:R-:W-:Y:S01]  /*2550*/  ISETP.GE.AND P0, PT, R225, 0x8, PT ;  /* 0x00000008e100780c */ /* 0x000fe20003f06270 */
[----:B------:R-:W-:Y:S01]  /*2560*/  MUFU.EX2 R10, R10 ;  /* 0x0000000a000a7308 */ /* 0x000fe20000000800 */
[----:B------:R-:W-:Y:S01]  /*2570*/  ISETP.GT.OR P1, PT, R222, 0x1, !P2 ;  /* 0x00000001de00780c */ /* 0x000fe20005724670 */
[----:B------:R-:W-:Y:S01]  /*2580*/  FFMA.FTZ R14, R14, UR41, -R19 ;  /* 0x000000290e0e7c23 */ /* 0x000fe20008010813 */
[----:B------:R-:W-:-:S02]  /*2590*/  ISETP.GT.OR P0, PT, R222, 0x8, !P0 ;  /* 0x00000008de00780c */ /* 0x000fc40004704670 */
[----:B------:R-:W-:Y:S02]  /*25a0*/  FSEL R186, R187, -INF , !P1 ;  /* 0xff800000bbba7808 */ /* 0x000fe40004800000 */
[----:B------:R-:W-:Y:S01]  /*25b0*/  FSEL R185, R190, -INF , !P0 ;  /* 0xff800000beb97808 */ /* 0x000fe20004000000 */
[----:B------:R-:W-:Y:S01]  /*25c0*/  MUFU.EX2 R11, R11 ;  /* 0x0000000b000b7308 */ /* 0x000fe20000000800 */
[C---:B------:R-:W-:Y:S01]  /*25d0*/  ISETP.GE.AND P0, PT, R225.reuse, 0x10, PT ;  /* 0x00000010e100780c */ /* 0x040fe20003f06270 */
[----:B------:R-:W-:Y:S01]  /*25e0*/  FFMA.FTZ R201, R186, UR41, -R15 ;  /* 0x00000029bac97c23 */ /* 0x000fe2000801080f */
[----:B------:R-:W-:Y:S01]  /*25f0*/  ISETP.GE.AND P1, PT, R225, 0x9, PT ;  /* 0x00000009e100780c */ /* 0x000fe20003f26270 */
[----:B------:R-:W-:Y:S01]  /*2600*/  FFMA.FTZ R200, R185, UR41, -R220 ;  /* 0x00000029b9c87c23 */ /* 0x000fe200080108dc */
[----:B------:R-:W-:Y:S02]  /*2610*/  LOP3.LUT R185, R234, 0x2000000, RZ, 0xfc, !PT ;  /* 0x02000000eab97812 */ /* 0x000fe400078efcff */
[C---:B------:R-:W-:Y:S01]  /*2620*/  ISETP.GT.OR P0, PT, R222.reuse, 0x10, !P0 ;  /* 0x00000010de00780c */ /* 0x040fe20004704670 */
[----:B------:R3:W5:Y:S01]  /*2630*/  MUFU.EX2 R15, R184 ;  /* 0x000000b8000f7308 */ /* 0x0007620000000800 */
[----:B------:R-:W-:Y:S01]  /*2640*/  ISETP.GT.OR P1, PT, R222, 0x9, !P1 ;  /* 0x00000009de00780c */ /* 0x000fe20004f24670 */
[----:B------:R-:W-:Y:S01]  /*2650*/  IMAD R187, R4, 0x400, R185 ;  /* 0x0000040004bb7824 */ /* 0x000fe200078e02b9 */
[----:B------:R-:W-:-:S02]  /*2660*/  FSEL R185, R194, -INF , !P0 ;  /* 0xff800000c2b97808 */ /* 0x000fc40004000000 */
[----:B------:R-:W-:Y:S02]  /*2670*/  ISETP.GE.AND P0, PT, R225, 0x18, PT ;  /* 0x00000018e100780c */ /* 0x000fe40003f06270 */
[----:B------:R-:W-:Y:S01]  /*2680*/  FSEL R186, R191, -INF , !P1 ;  /* 0xff800000bfba7808 */ /* 0x000fe20004800000 */
[----:B------:R-:W-:Y:S01]  /*2690*/  FFMA.FTZ R218, R185, UR41, -R218 ;  /* 0x00000029b9da7c23 */ /* 0x000fe200080108da */
[----:B------:R-:W-:Y:S01]  /*26a0*/  ISETP.GT.OR P0, PT, R222, 0x18, !P0 ;  /* 0x00000018de00780c */ /* 0x000fe20004704670 */
[----:B------:R-:W5:Y:S01]  /*26b0*/  MUFU.EX2 R201, R201 ;  /* 0x000000c900c97308 */ /* 0x000f620000000800 */
[C---:B------:R-:W-:Y:S01]  /*26c0*/  ISETP.GE.AND P1, PT, R225.reuse, 0x11, PT ;  /* 0x00000011e100780c */ /* 0x040fe20003f26270 */
[----:B------:R-:W-:Y:S01]  /*26d0*/  FFMA.FTZ R186, R186, UR41, -R221 ;  /* 0x00000029baba7c23 */ /* 0x000fe200080108dd */
[----:B------:R-:W-:Y:S02]  /*26e0*/  FSEL R185, R198, -INF , !P0 ;  /* 0xff800000c6b97808 */ /* 0x000fe40004000000 */
[----:B------:R-:W-:-:S02]  /*26f0*/  ISETP.GE.AND P0, PT, R225, 0x20, PT ;  /* 0x00000020e100780c */ /* 0x000fc40003f06270 */
[C---:B------:R-:W-:Y:S01]  /*2700*/  ISETP.GT.OR P1, PT, R222.reuse, 0x11, !P1 ;  /* 0x00000011de00780c */ /* 0x040fe20004f24670 */
[----:B------:R-:W-:Y:S01]  /*2710*/  FFMA.FTZ R188, R185, UR41, -R22 ;  /* 0x00000029b9bc7c23 */ /* 0x000fe20008010816 */
[----:B------:R-:W-:Y:S01]  /*2720*/  ISETP.GT.OR P0, PT, R222, 0x20, !P0 ;  /* 0x00000020de00780c */ /* 0x000fe20004704670 */
[----:B------:R-:W5:Y:S01]  /*2730*/  MUFU.EX2 R218, R218 ;  /* 0x000000da00da7308 */ /* 0x000f620000000800 */
[----:B---3--:R-:W-:Y:S02]  /*2740*/  FSEL R184, R195, -INF , !P1 ;  /* 0xff800000c3b87808 */ /* 0x008fe40004800000 */
[----:B------:R-:W-:Y:S02]  /*2750*/  ISETP.GE.AND P1, PT, R225, 0x19, PT ;  /* 0x00000019e100780c */ /* 0x000fe40003f26270 */
[----:B------:R-:W-:Y:S02]  /*2760*/  ISETP.GE.AND P5, PT, R228, 0x28, PT ;  /* 0x00000028e400780c */ /* 0x000fe40003fa6270 */
[----:B------:R-:W-:Y:S01]  /*2770*/  FSEL R185, R202, -INF , !P0 ;  /* 0xff800000cab97808 */ /* 0x000fe20004000000 */
[----:B------:R-:W-:Y:S01]  /*2780*/  MUFU.EX2 R200, R200 ;  /* 0x000000c800c87308 */ /* 0x000fe20000000800 */
[----:B------:R-:W-:-:S02]  /*2790*/  ISETP.GT.OR P1, PT, R222, 0x19, !P1 ;  /* 0x00000019de00780c */ /* 0x000fc40004f24670 */
[----:B------:R-:W-:Y:S01]  /*27a0*/  ISETP.GT.OR P5, PT, R224, 0x28, !P5 ;  /* 0x00000028e000780c */ /* 0x000fe20006fa4670 */
[----:B------:R-:W-:Y:S01]  /*27b0*/  FFMA.FTZ R18, R185, UR41, -R18 ;  /* 0x00000029b9127c23 */ /* 0x000fe20008010812 */
[----:B------:R-:W-:Y:S01]  /*27c0*/  R2UR UR6, R187 ;  /* 0x00000000bb0672ca */ /* 0x000fe200000e0000 */
[----:B------:R-:W-:Y:S01]  /*27d0*/  FFMA.FTZ R187, R184, UR41, -R219 ;  /* 0x00000029b8bb7c23 */ /* 0x000fe200080108db */
[C---:B------:R-:W-:Y:S01]  /*27e0*/  ISETP.GE.AND P3, PT, R228.reuse, 0x29, PT ;  /* 0x00000029e400780c */ /* 0x040fe20003f66270 */
[----:B------:R3:W-:Y:S01]  /*27f0*/  MUFU.EX2 R219, R186 ;  /* 0x000000ba00db7308 */ /* 0x0007e20000000800 */
[----:B------:R-:W-:Y:S02]  /*2800*/  FSEL R184, R199, -INF , !P1 ;  /* 0xff800000c7b87808 */ /* 0x000fe40004800000 */
[----:B------:R-:W-:Y:S02]  /*2810*/  ISETP.GE.AND P2, PT, R225, 0x21, PT ;  /* 0x00000021e100780c */ /* 0x000fe40003f46270 */
[----:B------:R-:W-:-:S02]  /*2820*/  ISETP.GE.AND P4, PT, R228, 0x30, PT ;  /* 0x00000030e400780c */ /* 0x000fc40003f86270 */
[----:B------:R-:W-:Y:S01]  /*2830*/  FSEL R185, R204, -INF , !P5 ;  /* 0xff800000ccb97808 */ /* 0x000fe20006800000 */
[----:B------:R-:W5:Y:S01]  /*2840*/  MUFU.EX2 R22, R187 ;  /* 0x000000bb00167308 */ /* 0x000f620000000800 */
[----:B------:R-:W-:Y:S01]  /*2850*/  ISETP.GE.AND P5, PT, R225, 0x28, PT ;  /* 0x00000028e100780c */ /* 0x000fe20003fa6270 */
[----:B---3--:R-:W-:Y:S01]  /*2860*/  FFMA.FTZ R186, R184, UR41, -R23 ;  /* 0x00000029b8ba7c23 */ /* 0x008fe20008010817 */
[----:B------:R-:W-:Y:S01]  /*2870*/  ISETP.GE.AND P1, PT, R228, 0x31, PT ;  /* 0x00000031e400780c */ /* 0x000fe20003f26270 */
[----:B------:R-:W-:Y:S02]  /*2880*/  WARPGROUP.DEPBAR.LE gsb0, 0x0 ;  /* 0x00008000000079c5 */ /* 0x000fe40000010000 */
[----:B------:R-:W-:Y:S01]  /*2890*/  WARPGROUP.ARRIVE ;  /* 0x00000000000079c5 */ /* 0x000fe20000000000 */
[----:B------:R-:W-:Y:S01]  /*28a0*/  ISETP.GT.OR P3, PT, R224, 0x29, !P3 ;  /* 0x00000029e000780c */ /* 0x000fe20005f64670 */
[----:B------:R3:W-:Y:S01]  /*28b0*/  MUFU.EX2 R23, R188 ;  /* 0x000000bc00177308 */ /* 0x0007e20000000800 */
[----:B------:R-:W-:-:S02]  /*28c0*/  ISETP.GT.OR P2, PT, R222, 0x21, !P2 ;  /* 0x00000021de00780c */ /* 0x000fc40005744670 */
[----:B------:R-:W-:Y:S01]  /*28d0*/  ISETP.GT.OR P4, PT, R224, 0x30, !P4 ;  /* 0x00000030e000780c */ /* 0x000fe20006784670 */
[----:B------:R-:W-:Y:S01]  /*28e0*/  HGMMA.64x64x16.F32.BF16 R152, gdesc[UR8], R152, gsb0 ;  /* 0x00e00000089879f0 */ /* 0x000fe20008001898 */
[----:B------:R-:W-:Y:S01]  /*28f0*/  UIADD3 UR10, UR5, 0x6, URZ ;  /* 0x00000006050a7890 */ /* 0x000fe2000fffe03f */
[----:B------:R-:W-:Y:S01]  /*2900*/  ISETP.GT.OR P5, PT, R222, 0x28, !P5 ;  /* 0x00000028de00780c */ /* 0x000fe20006fa4670 */
[----:B------:R-:W-:Y:S01]  /*2910*/  UIADD3 UR8, UR7, 0x6, URZ ;  /* 0x0000000607087890 */ /* 0x000fe2000fffe03f */
[----:B------:R-:W-:Y:S01]  /*2920*/  ISETP.GT.OR P1, PT, R224, 0x31, !P1 ;  /* 0x00000031e000780c */ /* 0x000fe20004f24670 */
[----:B------:R-:W-:Y:S01]  /*2930*/  UMOV UR11, 0x40000040 ;  /* 0x40000040000b7882 */ /* 0x000fe20000000000 */
[----:B------:R-:W-:Y:S01]  /*2940*/  UMOV UR9, 0x40000040 ;  /* 0x4000004000097882 */ /* 0x000fe20000000000 */
[----:B---3--:R-:W-:Y:S01]  /*2950*/  FSEL R188, R205, -INF , !P3 ;  /* 0xff800000cdbc7808 */ /* 0x008fe20005800000 */
[----:B------:R3:W-:Y:S01]  /*2960*/  MUFU.EX2 R202, R186 ;  /* 0x000000ba00ca7308 */ /* 0x0007e20000000800 */
[----:B------:R-:W-:Y:S01]  /*2970*/  FSEL R184, R203, -INF , !P2 ;  /* 0xff800000cbb87808 */ /* 0x000fe20005000000 */
[----:B------:R-:W-:Y:S01]  /*2980*/  FFMA.FTZ R203, R185, UR41, -R20 ;  /* 0x00000029b9cb7c23 */ /* 0x000fe20008010814 */
[C---:B------:R-:W-:Y:S01]  /*2990*/  ISETP.GE.AND P3, PT, R225.reuse, 0x29, PT ;  /* 0x00000029e100780c */ /* 0x040fe20003f66270 */
[----:B------:R-:W-:Y:S01]  /*29a0*/  FFMA.FTZ R204, R188, UR41, -R21 ;  /* 0x00000029bccc7c23 */ /* 0x000fe20008010815 */
[----:B------:R-:W-:Y:S01]  /*29b0*/  FSEL R191, R208, -INF , !P4 ;  /* 0xff800000d0bf7808 */ /* 0x000fe20006000000 */
[----:B------:R-:W-:Y:S01]  /*29c0*/  FFMA.FTZ R19, R184, UR41, -R19 ;  /* 0x00000029b8137c23 */ /* 0x000fe20008010813 */
[----:B------:R-:W-:Y:S01]  /*29d0*/  ISETP.GE.AND P4, PT, R225, 0x30, PT ;  /* 0x00000030e100780c */ /* 0x000fe20003f86270 */
[----:B------:R-:W5:Y:S01]  /*29e0*/  MUFU.EX2 R12, R12 ;  /* 0x0000000c000c7308 */ /* 0x000f620000000800 */
[----:B------:R-:W-:-:S02]  /*29f0*/  FSEL R187, R206, -INF , !P5 ;  /* 0xff800000cebb7808 */ /* 0x000fc40006800000 */
[----:B------:R-:W-:Y:S02]  /*2a00*/  FSEL R194, R209, -INF , !P1 ;  /* 0xff800000d1c27808 */ /* 0x000fe40004800000 */
[----:B------:R-:W-:Y:S01]  /*2a10*/  ISETP.GE.AND P0, PT, R228, 0x38, PT ;  /* 0x00000038e400780c */ /* 0x000fe20003f06270 */
[----:B------:R-:W-:Y:S01]  /*2a20*/  FFMA.FTZ R20, R187, UR41, -R20 ;  /* 0x00000029bb147c23 */ /* 0x000fe20008010814 */
[----:B------:R-:W-:Y:S01]  /*2a30*/  ISETP.GE.AND P5, PT, R225, 0x31, PT ;  /* 0x00000031e100780c */ /* 0x000fe20003fa6270 */
[----:B------:R-:W-:Y:S01]  /*2a40*/  FFMA.FTZ R209, R194, UR41, -R217 ;  /* 0x00000029c2d17c23 */ /* 0x000fe200080108d9 */
[C---:B------:R-:W-:Y:S01]  /*2a50*/  ISETP.GT.OR P3, PT, R222.reuse, 0x29, !P3 ;  /* 0x00000029de00780c */ /* 0x040fe20005f64670 */
[----:B------:R-:W5:Y:S01]  /*2a60*/  MUFU.EX2 R13, R13 ;  /* 0x0000000d000d7308 */ /* 0x000f620000000800 */
[----:B------:R-:W-:Y:S02]  /*2a70*/  ISETP.GT.OR P4, PT, R222, 0x30, !P4 ;  /* 0x00000030de00780c */ /* 0x000fe40006784670 */
[----:B------:R-:W-:-:S02]  /*2a80*/  ISETP.GT.OR P0, PT, R224, 0x38, !P0 ;  /* 0x00000038e000780c */ /* 0x000fc40004704670 */
[----:B------:R-:W-:Y:S02]  /*2a90*/  ISETP.GT.OR P5, PT, R222, 0x31, !P5 ;  /* 0x00000031de00780c */ /* 0x000fe40006fa4670 */
[----:B------:R-:W-:Y:S01]  /*2aa0*/  FSEL R190, R207, -INF , !P3 ;  /* 0xff800000cfbe7808 */ /* 0x000fe20005800000 */
[----:B------:R-:W-:Y:S01]  /*2ab0*/  MUFU.EX2 R14, R14 ;  /* 0x0000000e000e7308 */ /* 0x000fe20000000800 */
[----:B------:R-:W-:Y:S01]  /*2ac0*/  FSEL R193, R210, -INF , !P4 ;  /* 0xff800000d2c17808 */ /* 0x000fe20006000000 */
[--C-:B------:R-:W-:Y:S01]  /*2ad0*/  FFMA.FTZ R210, R191, UR41, -R216.reuse ;  /* 0x00000029bfd27c23 */ /* 0x100fe200080108d8 */
[----:B------:R-:W-:Y:S01]  /*2ae0*/  FSEL R196, R211, -INF , !P5 ;  /* 0xff800000d3c47808 */ /* 0x000fe20006800000 */
[----:B------:R-:W-:Y:S01]  /*2af0*/  FFMA.FTZ R21, R190, UR41, -R21 ;  /* 0x00000029be157c23 */ /* 0x000fe20008010815 */
[----:B------:R-:W-:Y:S01]  /*2b00*/  FSEL R197, R212, -INF , !P0 ;  /* 0xff800000d4c57808 */ /* 0x000fe20004000000 */
[----:B------:R-:W-:Y:S01]  /*2b10*/  FFMA.FTZ R205, R193, UR41, -R216 ;  /* 0x00000029c1cd7c23 */ /* 0x000fe200080108d8 */
[C---:B------:R-:W-:Y:S01]  /*2b20*/  ISETP.GE.AND P3, PT, R225.reuse, 0x38, PT ;  /* 0x00000038e100780c */ /* 0x040fe20003f66270 */
[----:B------:R-:W-:Y:S01]  /*2b30*/  FFMA.FTZ R217, R196, UR41, -R217 ;  /* 0x00000029c4d97c23 */ /* 0x000fe200080108d9 */
[----:B------:R-:W-:Y:S01]  /*2b40*/  ISETP.GE.AND P4, PT, R225, 0x39, PT ;  /* 0x00000039e100780c */ /* 0x000fe20003f86270 */
[----:B------:R-:W-:Y:S01]  /*2b50*/  FFMA.FTZ R198, R197, UR41, -R16 ;  /* 0x00000029c5c67c23 */ /* 0x000fe20008010810 */
[C---:B------:R-:W-:Y:S01]  /*2b60*/  ISETP.GT.OR P3, PT, R222.reuse, 0x38, !P3 ;  /* 0x00000038de00780c */ /* 0x040fe20005f64670 */
[----:B------:R-:W5:Y:S01]  /*2b70*/  MUFU.EX2 R18, R18 ;  /* 0x0000001200127308 */ /* 0x000f620000000800 */
[----:B------:R-:W-:-:S02]  /*2b80*/  ISETP.GT.OR P4, PT, R222, 0x39, !P4 ;  /* 0x00000039de00780c */ /* 0x000fc40006784670 */
[----:B------:R-:W-:Y:S02]  /*2b90*/  ISETP.GE.AND P2, PT, R228, 0x39, PT ;  /* 0x00000039e400780c */ /* 0x000fe40003f46270 */
[----:B------:R-:W-:Y:S02]  /*2ba0*/  FSEL R208, R215, -INF , !P4 ;  /* 0xff800000d7d07808 */ /* 0x000fe40006000000 */
[----:B------:R-:W-:Y:S01]  /*2bb0*/  ISETP.GT.OR P2, PT, R224, 0x39, !P2 ;  /* 0x00000039e000780c */ /* 0x000fe20005744670 */
[----:B------:R-:W5:Y:S01]  /*2bc0*/  MUFU.EX2 R19, R19 ;  /* 0x0000001300137308 */ /* 0x000f620000000800 */
[----:B------:R-:W-:Y:S02]  /*2bd0*/  FSEL R199, R214, -INF , !P3 ;  /* 0xff800000d6c77808 */ /* 0x000fe40005800000 */
[----:B------:R-:W-:-:S03]  /*2be0*/  FSEL R206, R213, -INF , !P2 ;  /* 0xff800000d5ce7808 */ /* 0x000fc60005000000 */
[----:B------:R-:W-:Y:S02]  /*2bf0*/  FFMA.FTZ R199, R199, UR41, -R16 ;  /* 0x00000029c7c77c23 */ /* 0x000fe40008010810 */
[--C-:B------:R-:W-:Y:S01]  /*2c00*/  FFMA.FTZ R207, R206, UR41, -R17.reuse ;  /* 0x00000029cecf7c23 */ /* 0x100fe20008010811 */
[----:B------:R-:W-:Y:S01]  /*2c10*/  FFMA.FTZ R206, R208, UR41, -R17 ;  /* 0x00000029d0ce7c23 */ /* 0x000fe20008010811 */
[----:B------:R-:W5:Y:S08]  /*2c20*/  MUFU.EX2 R203, R203 ;  /* 0x000000cb00cb7308 */ /* 0x000f700000000800 */
[----:B------:R-:W5:Y:S01]  /*2c30*/  MUFU.EX2 R20, R20 ;  /* 0x0000001400147308 */ /* 0x000f620000000800 */
[----:B------:R-:W-:-:S02]  /*2c40*/  WARPGROUP.DEPBAR.LE gsb0, 0x0 ;  /* 0x00008000000079c5 */ /* 0x000fc40000010000 */
[----:B------:R-:W-:-:S05]  /*2c50*/  WARPGROUP.ARRIVE ;  /* 0x00000000000079c5 */ /* 0x000fca0000000000 */
[----:B------:R-:W5:Y:S01]  /*2c60*/  MUFU.EX2 R204, R204 ;  /* 0x000000cc00cc7308 */ /* 0x000f620000000800 */
[----:B------:R-:W-:Y:S01]  /*2c70*/  HGMMA.64x64x16.F32.BF16 R152, gdesc[UR8], R152, gsb0 ;  /* 0x00e00000089879f0 */ /* 0x000fe20008001898 */
[----:B------:R-:W-:Y:S02]  /*2c80*/  UIADD3 UR10, UR5, 0x200, URZ ;  /* 0x00000200050a7890 */ /* 0x000fe4000fffe03f */
[----:B------:R-:W-:-:S04]  /*2c90*/  UIADD3 UR8, UR7, 0x400, URZ ;  /* 0x0000040007087890 */ /* 0x000fc8000fffe03f */
[----:B------:R-:W5:Y:S01]  /*2ca0*/  MUFU.EX2 R21, R21 ;  /* 0x0000001500157308 */ /* 0x000f620000000800 */
[----:B------:R-:W-:Y:S01]  /*2cb0*/  UMOV UR11, 0x40000040 ;  /* 0x40000040000b7882 */ /* 0x000fe20000000000 */
[----:B------:R-:W-:-:S06]  /*2cc0*/  UMOV UR9, 0x40000040 ;  /* 0x4000004000097882 */ /* 0x000fcc0000000000 */
[----:B------:R-:W5:Y:S08]  /*2cd0*/  MUFU.EX2 R16, R210 ;  /* 0x000000d200107308 */ /* 0x000f700000000800 */
[----:B------:R-:W5:Y:S08]  /*2ce0*/  MUFU.EX2 R205, R205 ;  /* 0x000000cd00cd7308 */ /* 0x000f700000000800 */
[----:B------:R-:W5:Y:S01]  /*2cf0*/  MUFU.EX2 R17, R209 ;  /* 0x000000d100117308 */ /* 0x000f620000000800 */
        /* <DEDUP_REMOVED lines=31> */
[----:B------:R-:W1:Y:S04]  /*2ef0*/  LDS.64 R184, [R223+0x28200] ;  /* 0x02820000dfb87984 */ /* 0x000e680000000a00 */
[----:B---3--:R-:W3:Y:S04]  /*2f00*/  LDS.64 R186, [R223+0x28220] ;  /* 0x02822000dfba7984 */ /* 0x008ee80000000a00 */
[----:B------:R-:W2:Y:S04]  /*2f10*/  LDS.64 R188, [R223+0x28240] ;  /* 0x02824000dfbc7984 */ /* 0x000ea80000000a00 */
[----:B------:R-:W5:Y:S04]  /*2f20*/  LDS.64 R194, [R223+0x282a0] ;  /* 0x0282a000dfc27984 */ /* 0x000f680000000a00 */
[----:B------:R-:W5:Y:S04]  /*2f30*/  LDS.64 R190, [R223+0x28260] ;  /* 0x02826000dfbe7984 */ /* 0x000f680000000a00 */
[----:B------:R-:W5:Y:S04]  /*2f40*/  LDS.64 R192, [R223+0x28280] ;  /* 0x02828000dfc07984 */ /* 0x000f680000000a00 */
[----:B------:R-:W5:Y:S04]  /*2f50*/  LDS.64 R196, [R223+0x282c0] ;  /* 0x0282c000dfc47984 */ /* 0x000f680000000a00 */
[----:B----4-:R-:W4:Y:S01]  /*2f60*/  LDS.64 R222, [R223+0x282e0] ;  /* 0x0282e000dfde7984 */ /* 0x010f220000000a00 */
[--C-:B-1----:R-:W-:Y:S01]  /*2f70*/  FADD.FTZ R208, R155, -R185.reuse ;  /* 0x800000b99bd07221 */ /* 0x102fe20000010000 */
[--C-:B------:R-:W-:Y:S01]  /*2f80*/  FADD.FTZ R152, R152, -R184.reuse ;  /* 0x800000b898987221 */ /* 0x100fe20000010000 */
[----:B------:R-:W-:Y:S01]  /*2f90*/  FADD.FTZ R154, R154, -R184 ;  /* 0x800000b89a9a7221 */ /* 0x000fe20000010000 */
[----:B------:R-:W-:Y:S01]  /*2fa0*/  FADD.FTZ R153, R153, -R185 ;  /* 0x800000b999997221 */ /* 0x000fe20000010000 */
[--C-:B---3--:R-:W-:Y:S01]  /*2fb0*/  FADD.FTZ R155, R158, -R186.reuse ;  /* 0x800000ba9e9b7221 */ /* 0x108fe20000010000 */
[--C-:B------:R-:W-:Y:S01]  /*2fc0*/  FADD.FTZ R158, R159, -R187.reuse ;  /* 0x800000bb9f9e7221 */ /* 0x100fe20000010000 */
[----:B------:R-:W-:Y:S01]  /*2fd0*/  FADD.FTZ R184, R156, -R186 ;  /* 0x800000ba9cb87221 */ /* 0x000fe20000010000 */
[----:B------:R-:W-:Y:S01]  /*2fe0*/  FADD.FTZ R185, R157, -R187 ;  /* 0x800000bb9db97221 */ /* 0x000fe20000010000 */
[--C-:B--2---:R-:W-:Y:S01]  /*2ff0*/  FADD.FTZ R161, R161, -R189.reuse ;  /* 0x800000bda1a17221 */ /* 0x104fe20000010000 */
[----:B------:R-:W-:Y:S01]  /*3000*/  FADD.FTZ R163, R163, -R189 ;  /* 0x800000bda3a37221 */ /* 0x000fe20000010000 */
[----:B------:R-:W-:Y:S01]  /*3010*/  FADD.FTZ R159, R162, -R188 ;  /* 0x800000bca29f7221 */ /* 0x000fe20000010000 */
[----:B------:R-:W1:Y:S01]  /*3020*/  MUFU.EX2 R156, R217 ;  /* 0x000000d9009c7308 */ /* 0x000e620000000800 */
[----:B-----5:R-:W-:Y:S01]  /*3030*/  FADD.FTZ R189, R174, -R194 ;  /* 0x800000c2aebd7221 */ /* 0x020fe20000010000 */
[----:B------:R-:W-:Y:S01]  /*3040*/  FADD.FTZ R186, R175, -R195 ;  /* 0x800000c3afba7221 */ /* 0x000fe20000010000 */
[----:B------:R-:W-:Y:S01]  /*3050*/  FMUL.FTZ R152, R5, R152 ;  /* 0x0000009805987220 */ /* 0x000fe20000410000 */
[----:B------:R-:W-:Y:S01]  /*3060*/  FMUL.FTZ R175, R6, R153 ;  /* 0x0000009906af7220 */ /* 0x000fe20000410000 */
[----:B------:R-:W-:Y:S01]  /*3070*/  FADD.FTZ R187, R165, -R191 ;  /* 0x800000bfa5bb7221 */ /* 0x000fe20000010000 */
[----:B------:R-:W-:Y:S01]  /*3080*/  FMUL.FTZ R154, R15, R154 ;  /* 0x0000009a0f9a7220 */ /* 0x000fe20000410000 */
[----:B------:R-:W-:Y:S01]  /*3090*/  FADD.FTZ R160, R160, -R188 ;  /* 0x800000bca0a07221 */ /* 0x000fe20000010000 */
[----:B------:R-:W-:Y:S01]  /*30a0*/  MUFU.EX2 R174, R207 ;  /* 0x000000cf00ae7308 */ /* 0x000fe20000000800 */
[----:B------:R-:W-:Y:S01]  /*30b0*/  FADD.FTZ R165, R170, -R192 ;  /* 0x800000c0aaa57221 */ /* 0x000fe20000010000 */
[----:B------:R-:W-:Y:S01]  /*30c0*/  FADD.FTZ R170, R171, -R193 ;  /* 0x800000c1abaa7221 */ /* 0x000fe20000010000 */
[--C-:B------:R-:W-:Y:S01]  /*30d0*/  FADD.FTZ R164, R164, -R190.reuse ;  /* 0x800000bea4a47221 */ /* 0x100fe20000010000 */
[----:B------:R-:W-:Y:S01]  /*30e0*/  FADD.FTZ R166, R166, -R190 ;  /* 0x800000bea6a67221 */ /* 0x000fe20000010000 */
[--C-:B------:R-:W-:Y:S01]  /*30f0*/  FADD.FTZ R171, R176, -R196.reuse ;  /* 0x800000c4b0ab7221 */ /* 0x100fe20000010000 */
[--C-:B------:R-:W-:Y:S01]  /*3100*/  FADD.FTZ R176, R177, -R197.reuse ;  /* 0x800000c5b1b07221 */ /* 0x100fe20000010000 */
[----:B------:R-:W-:Y:S01]  /*3110*/  FADD.FTZ R179, R179, -R197 ;  /* 0x800000c5b3b37221 */ /* 0x000fe20000010000 */
[----:B------:R-:W2:Y:S01]  /*3120*/  MUFU.EX2 R157, R198 ;  /* 0x000000c6009d7308 */ /* 0x000ea20000000800 */
[----:B------:R-:W-:Y:S01]  /*3130*/  FADD.FTZ R178, R178, -R196 ;  /* 0x800000c4b2b27221 */ /* 0x000fe20000010000 */
[----:B------:R-:W-:Y:S01]  /*3140*/  FMUL.FTZ R197, R201, R208 ;  /* 0x000000d0c9c57220 */ /* 0x000fe20000410000 */
[----:B------:R-:W-:Y:S01]  /*3150*/  F2FP.BF16.F32.PACK_AB R196, R175, R152 ;  /* 0x00000098afc4723e */ /* 0x000fe200000010ff */
[----:B------:R-:W-:Y:S01]  /*3160*/  FADD.FTZ R167, R167, -R191 ;  /* 0x800000bfa7a77221 */ /* 0x000fe20000010000 */
[----:B------:R-:W-:Y:S01]  /*3170*/  FMUL.FTZ R159, R218, R159 ;  /* 0x0000009fda9f7220 */ /* 0x000fe20000410000 */
[----:B------:R-:W-:Y:S01]  /*3180*/  FMUL.FTZ R152, R22, R163 ;  /* 0x000000a316987220 */ /* 0x000fe20000410000 */
[----:B------:R-:W-:Y:S01]  /*3190*/  FADD.FTZ R168, R168, -R192 ;  /* 0x800000c0a8a87221 */ /* 0x000fe20000010000 */
[----:B------:R-:W3:Y:S01]  /*31a0*/  MUFU.EX2 R162, R199 ;  /* 0x000000c700a27308 */ /* 0x000ee20000000800 */
[----:B------:R-:W-:Y:S01]  /*31b0*/  FADD.FTZ R169, R169, -R193 ;  /* 0x800000c1a9a97221 */ /* 0x000fe20000010000 */
[----:B------:R-:W-:Y:S01]  /*31c0*/  FADD.FTZ R172, R172, -R194 ;  /* 0x800000c2acac7221 */ /* 0x000fe20000010000 */
[----:B------:R-:W-:Y:S01]  /*31d0*/  FADD.FTZ R173, R173, -R195 ;  /* 0x800000c3adad7221 */ /* 0x000fe20000010000 */
[--C-:B----4-:R-:W-:Y:S01]  /*31e0*/  FADD.FTZ R180, R180, -R222.reuse ;  /* 0x800000deb4b47221 */ /* 0x110fe20000010000 */
[----:B------:R-:W-:Y:S01]  /*31f0*/  FADD.FTZ R153, R182, -R222 ;  /* 0x800000deb6997221 */ /* 0x000fe20000010000 */
[--C-:B------:R-:W-:Y:S01]  /*3200*/  FADD.FTZ R181, R181, -R223.reuse ;  /* 0x800000dfb5b57221 */ /* 0x100fe20000010000 */
[----:B------:R-:W-:Y:S01]  /*3210*/  FADD.FTZ R183, R183, -R223 ;  /* 0x800000dfb7b77221 */ /* 0x000fe20000010000 */
[----:B------:R-:W4:Y:S01]  /*3220*/  MUFU.EX2 R207, R206 ;  /* 0x000000ce00cf7308 */ /* 0x000f220000000800 */
        /* <DEDUP_REMOVED lines=24> */
[----:B-1----:R-:W-:Y:S01]  /*33b0*/  FMUL.FTZ R179, R156, R179 ;  /* 0x000000b39cb37220 */ /* 0x002fe20000410000 */
[----:B--2---:R-:W-:Y:S01]  /*33c0*/  FMUL.FTZ R180, R157, R180 ;  /* 0x000000b49db47220 */ /* 0x004fe20000410000 */
[----:B---3--:R-:W-:Y:S01]  /*33d0*/  FMUL.FTZ R153, R162, R153 ;  /* 0x00000099a2997220 */ /* 0x008fe20000410000 */
[----:B------:R-:W-:Y:S01]  /*33e0*/  FMUL.FTZ R181, R174, R181 ;  /* 0x000000b5aeb57220 */ /* 0x000fe20000410000 */
[----:B----4-:R-:W-:Y:S01]  /*33f0*/  FMUL.FTZ R152, R207, R183 ;  /* 0x000000b7cf987220 */ /* 0x010fe20000410000 */
        /* <DEDUP_REMOVED lines=46> */
[----:B------:R-:W-:Y:S01]  /*36e0*/  UMOV UR8, UR5 ;  /* 0x0000000500087c82 */ /* 0x000fe20008000000 */
[----:B------:R-:W-:Y:S02]  /*36f0*/  WARPGROUP.DEPBAR.LE gsb0, 0x0 ;  /* 0x00008000000079c5 */ /* 0x000fe40000010000 */
[----:B------:R-:W-:Y:S02]  /*3700*/  F2FP.BF16.F32.PACK_AB R152, R14, R13 ;  /* 0x0000000d0e98723e */ /* 0x000fe400000010ff */
[----:B------:R-:W-:Y:S02]  /*3710*/  F2FP.BF16.F32.PACK_AB R153, R19, R18 ;  /* 0x000000121399723e */ /* 0x000fe400000010ff */
[----:B------:R-:W-:-:S02]  /*3720*/  F2FP.BF16.F32.PACK_AB R154, R204, R203 ;  /* 0x000000cbcc9a723e */ /* 0x000fc400000010ff */
[----:B------:R-:W-:Y:S02]  /*3730*/  F2FP.BF16.F32.PACK_AB R155, R21, R20 ;  /* 0x00000014159b723e */ /* 0x000fe400000010ff */
[----:B------:R-:W-:Y:S02]  /*3740*/  F2FP.BF16.F32.PACK_AB R204, R17, R16 ;  /* 0x0000001011cc723e */ /* 0x000fe400000010ff */
[----:B------:R-:W-:-:S06]  /*3750*/  WARPGROUP.ARRIVE ;  /* 0x00000000000079c5 */ /* 0x000fcc0000000000 */
[----:B------:R-:W-:Y:S01]  /*3760*/  HGMMA.64x128x16.F32.BF16 R88, R152, gdesc[UR8].tnspB, R88, gsb0 ;  /* 0x41e0000898587df0 */ /* 0x000fe20008001858 */
[----:B------:R-:W-:Y:S01]  /*3770*/  UMOV UR10, UR6 ;  /* 0x00000006000a7c82 */ /* 0x000fe20008000000 */
[----:B------:R-:W-:Y:S01]  /*3780*/  UMOV UR11, 0x40000040 ;  /* 0x40000040000b7882 */ /* 0x000fe20000000000 */
[----:B------:R-:W-:Y:S02]  /*3790*/  WARPGROUP.DEPBAR.LE gsb0, 0x0 ;  /* 0x00008000000079c5 */ /* 0x000fe40000010000 */
[----:B------:R-:W-:-:S07]  /*37a0*/  WARPGROUP.ARRIVE ;  /* 0x00000000000079c5 */ /* 0x000fce0000000000 */
        /* <DEDUP_REMOVED lines=65> */
.L_x_4899:
        /* <DEDUP_REMOVED lines=49> */
.L_x_4900:
        /* <DEDUP_REMOVED lines=78> */
.L_x_4883:
        /* <DEDUP_REMOVED lines=23> */
.L_x_4903:
        /* <DEDUP_REMOVED lines=20> */
.L_x_4904:
        /* <DEDUP_REMOVED lines=18> */
.L_x_4905:
        /* <DEDUP_REMOVED lines=18> */
.L_x_4906:
        /* <DEDUP_REMOVED lines=153> */
.L_x_4908:
[----:B------:R-:W-:Y:S05]  /*5230*/  BSYNC B0 ;  /* 0x0000000000007941 */ /* 0x000fea0003800000 */
.L_x_4907:
[----:B------:R-:W-:-:S04]  /*5240*/  DEPBAR.LE SB0, 0x0 ;  /* 0x000080000000791a */ /* 0x000fc80000000000 */
[----:B------:R-:W-:Y:S05]  /*5250*/  BRA `(.L_x_4881) ;  /* 0x0000005000647947 */ /* 0x000fea0003800000 */
.L_x_4902:
        /* <DEDUP_REMOVED lines=53> */
.L_x_4910:
[----:B------:R-:W-:Y:S05]  /*55b0*/  BSYNC B0 ;  /* 0x0000000000007941 */ /* 0x000fea0003800000 */
.L_x_4909:
        /* <DEDUP_REMOVED lines=16> */
.L_x_4912:
[----:B------:R-:W-:Y:S05]  /*56c0*/  BSYNC B0 ;  /* 0x0000000000007941 */ /* 0x000fea0003800000 */
.L_x_4911:
        /* <DEDUP_REMOVED lines=16> */
.L_x_4914:
[----:B------:R-:W-:Y:S05]  /*57d0*/  BSYNC B0 ;  /* 0x0000000000007941 */ /* 0x000fea0003800000 */
.L_x_4913:
        /* <DEDUP_REMOVED lines=17> */
.L_x_4916:
[----:B------:R-:W-:Y:S05]  /*58f0*/  BSYNC B0 ;  /* 0x0000000000007941 */ /* 0x000fea0003800000 */
.L_x_4915:
        /* <DEDUP_REMOVED lines=16> */
.L_x_4918:
[----:B------:R-:W-:Y:S05]  /*5a00*/  BSYNC B0 ;  /* 0x0000000000007941 */ /* 0x000fea0003800000 */
.L_x_4917:
        /* <DEDUP_REMOVED lines=18> */
.L_x_4920:
[----:B------:R-:W-:Y:S05]  /*5b30*/  BSYNC B0 ;  /* 0x0000000000007941 */ /* 0x000fea0003800000 */
.L_x_4919:
        /* <DEDUP_REMOVED lines=31> */
.L_x_4922:
[----:B------:R-:W-:Y:S05]  /*5d30*/  BSYNC B0 ;  /* 0x0000000000007941 */ /* 0x000fea0003800000 */
.L_x_4921:
        /* <DEDUP_REMOVED lines=22> */
.L_x_4924:
[----:B------:R-:W-:Y:S05]  /*5ea0*/  BSYNC B0 ;  /* 0x0000000000007941 */ /* 0x000fea0003800000 */
.L_x_4923:
        /* <DEDUP_REMOVED lines=14> */
.L_x_4926:
[----:B------:R-:W-:Y:S05]  /*5f90*/  BSYNC B0 ;  /* 0x0000000000007941 */ /* 0x000fea0003800000 */
.L_x_4925:
        /* <DEDUP_REMOVED lines=16> */
.L_x_4928:
[----:B------:R-:W-:Y:S05]  /*60a0*/  BSYNC B0 ;  /* 0x0000000000007941 */ /* 0x000fea0003800000 */
.L_x_4927:
        /* <DEDUP_REMOVED lines=15> */
.L_x_4930:
[----:B------:R-:W-:Y:S05]  /*61a0*/  BSYNC B0 ;  /* 0x0000000000007941 */ /* 0x000fea0003800000 */
.L_x_4929:
        /* <DEDUP_REMOVED lines=15> */
.L_x_4932:
[----:B------:R-:W-:Y:S05]  /*62a0*/  BSYNC B0 ;  /* 0x0000000000007941 */ /* 0x000fea0003800000 */
.L_x_4931:
        /* <DEDUP_REMOVED lines=15> */
.L_x_4934:
[----:B------:R-:W-:Y:S05]  /*63a0*/  BSYNC B0 ;  /* 0x0000000000007941 */ /* 0x000fea0003800000 */
.L_x_4933:
        /* <DEDUP_REMOVED lines=15> */
.L_x_4936:
[----:B------:R-:W-:Y:S05]  /*64a0*/  BSYNC B0 ;  /* 0x0000000000007941 */ /* 0x000fea0003800000 */
.L_x_4935:
        /* <DEDUP_REMOVED lines=15> */
.L_x_4938:
[----:B------:R-:W-:Y:S05]  /*65a0*/  BSYNC B0 ;  /* 0x0000000000007941 */ /* 0x000fea0003800000 */
.L_x_4937:
        /* <DEDUP_REMOVED lines=15> */
.L_x_4879:
        /* <DEDUP_REMOVED lines=33> */
.L_x_4940:
[----:B------:R-:W-:-:S05]  /*68b0*/  UMOV UR11, UR5 ;  /* 0x00000005000b7c82 */ /* 0x000fca0008000000 */
.L_x_4941:
        /* <DEDUP_REMOVED lines=48> */
.L_x_4946:
[----:B------:R-:W2:Y:S04]  /*6bc0*/  LDG.E.STRONG.GPU R0, desc[UR46][R2.64] ;  /* 0x0000002e02007981 */ /* 0x000ea8000c1ef900 */
[----:B--2---:R-:W-:Y:S01]  /*6bd0*/  CCTL.IVALL ;  /* 0x00000000ff00798f */ /* 0x004fe20002000000 */
[----:B------:R-:W-:Y:S05]  /*6be0*/  YIELD ;  /* 0x0000000000007946 */ /* 0x000fea0003800000 */
[----:B------:R-:W-:-:S13]  /*6bf0*/  ISETP.NE.AND P1, PT, R0, UR23, PT ;  /* 0x0000001700007c0c */ /* 0x000fda000bf25270 */
[----:B------:R-:W-:Y:S05]  /*6c00*/  @P1 BRA `(.L_x_4946) ;  /* 0xfffffffc00ec1947 */ /* 0x000fea000383ffff */
.L_x_4945:
[----:B------:R-:W-:Y:S05]  /*6c10*/  BSYNC B0 ;  /* 0x0000000000007941 */ /* 0x000fea0003800000 */
.L_x_4944:
[----:B------:R-:W-:-:S03]  /*6c20*/  UMOV UR4, 0xffffffff ;  /* 0xffffffff00047882 */ /* 0x000fc60000000000 */
[----:B------:R-:W-:Y:S05]  /*6c30*/  BRA.DIV UR4, `(.L_x_4947) ;  /* 0x0000003a044c7947 */ /* 0x000fea000b800000 */
[----:B------:R-:W-:Y:S01]  /*6c40*/  NOP ;  /* 0x0000000000007918 */ /* 0x000fe20000000000 */
.L_x_5024:
        /* <DEDUP_REMOVED lines=22> */
.L_x_4949:
[----:B------:R-:W-:Y:S05]  /*6db0*/  BSYNC B0 ;  /* 0x0000000000007941 */ /* 0x000fea0003800000 */
.L_x_4948:
        /* <DEDUP_REMOVED lines=20> */
.L_x_4951:
[----:B------:R-:W-:Y:S05]  /*6f00*/  BSYNC B0 ;  /* 0x0000000000007941 */ /* 0x000fea0003800000 */
.L_x_4950:
[----:B------:R-:W-:Y:S06]  /*6f10*/  BAR.ARV 0xa, 0xa0 ;  /* 0x0282800000007b1d */ /* 0x000fec0000002000 */
[----:B------:R-:W-:Y:S04]  /*6f20*/  BSSY B0, `(.L_x_4952) ;  /* 0x0000003000007945 */ /* 0x000fe80003800000 */
[----:B------:R-:W-:Y:S05]  /*6f30*/  @!P0 BRA `(.L_x_4953) ;  /* 0x0000000000048947 */ /* 0x000fea0003800000 */
[----:B------:R-:W-:-:S04]  /*6f40*/  DEPBAR.LE SB0, 0x0 ;  /* 0x000080000000791a */ /* 0x000fc80000000000 */
.L_x_4953:
[----:B------:R-:W-:Y:S05]  /*6f50*/  BSYNC B0 ;  /* 0x0000000000007941 */ /* 0x000fea0003800000 */
.L_x_4952:
        /* <DEDUP_REMOVED lines=19> */
.L_x_4955:
[----:B------:R-:W-:Y:S05]  /*7090*/  BSYNC B0 ;  /* 0x0000000000007941 */ /* 0x000fea0003800000 */
.L_x_4954:
[----:B------:R-:W-:Y:S01]  /*70a0*/  UIADD3 UR18, UR6, 0x1, URZ ;  /* 0x0000000106127890 */ /* 0x000fe2000fffe03f */
[----:B------:R-:W-:Y:S11]  /*70b0*/  BRA `(.L_x_4956) ;  /* 0x0000000000047947 */ /* 0x000ff60003800000 */
.L_x_4943:
[----:B------:R-:W-:-:S05]  /*70c0*/  UMOV UR18, UR6 ;  /* 0x0000000600127c82 */ /* 0x000fca0008000000 */
.L_x_4956:
        /* <DEDUP_REMOVED lines=12> */
.L_x_4981:
        /* <DEDUP_REMOVED lines=11> */
.L_x_4959:
[----:B------:R-:W2:Y:S04]  /*7240*/  LDG.E.STRONG.GPU R0, desc[UR46][R2.64] ;  /* 0x0000002e02007981 */ /* 0x000ea8000c1ef900 */
[----:B--2---:R-:W-:Y:S01]  /*7250*/  CCTL.IVALL ;  /* 0x00000000ff00798f */ /* 0x004fe20002000000 */
[----:B------:R-:W-:Y:S05]  /*7260*/  YIELD ;  /* 0x0000000000007946 */ /* 0x000fea0003800000 */
[----:B------:R-:W-:-:S13]  /*7270*/  ISETP.NE.AND P1, PT, R0, UR23, PT ;  /* 0x0000001700007c0c */ /* 0x000fda000bf25270 */
[----:B------:R-:W-:Y:S05]  /*7280*/  @P1 BRA `(.L_x_4959) ;  /* 0xfffffffc00ec1947 */ /* 0x000fea000383ffff */
.L_x_4958:
[----:B------:R-:W-:Y:S05]  /*7290*/  BSYNC B0 ;  /* 0x0000000000007941 */ /* 0x000fea0003800000 */
.L_x_4957:
[----:B------:R-:W-:-:S03]  /*72a0*/  UMOV UR16, 0xffffffff ;  /* 0xffffffff00107882 */ /* 0x000fc60000000000 */
[----:B------:R-:W-:Y:S05]  /*72b0*/  BRA.DIV UR16, `(.L_x_4960) ;  /* 0x0000003210c87947 */ /* 0x000fea000b800000 */
[----:B------:R-:W-:Y:S01]  /*72c0*/  NOP ;  /* 0x0000000000007918 */ /* 0x000fe20000000000 */
.L_x_5027:
        /* <DEDUP_REMOVED lines=19> */
.L_x_4962:
[----:B------:R-:W-:Y:S05]  /*7400*/  BSYNC B0 ;  /* 0x0000000000007941 */ /* 0x000fea0003800000 */
.L_x_4961:
        /* <DEDUP_REMOVED lines=15> */
.L_x_4964:
[----:B------:R-:W-:Y:S05]  /*7500*/  BSYNC B0 ;  /* 0x0000000000007941 */ /* 0x000fea0003800000 */
.L_x_4963:
[----:B------:R-:W-:Y:S06]  /*7510*/  BAR.ARV 0xa, 0xa0 ;  /* 0x0282800000007b1d */ /* 0x000fec0000002000 */
[----:B------:R-:W-:Y:S04]  /*7520*/  BSSY B0, `(.L_x_4965) ;  /* 0x0000003000007945 */ /* 0x000fe80003800000 */
[----:B------:R-:W-:Y:S05]  /*7530*/  @!P0 BRA `(.L_x_4966) ;  /* 0x0000000000048947 */ /* 0x000fea0003800000 */
[----:B------:R-:W-:-:S04]  /*7540*/  DEPBAR.LE SB0, 0x0 ;  /* 0x000080000000791a */ /* 0x000fc80000000000 */
.L_x_4966:
[----:B------:R-:W-:Y:S05]  /*7550*/  BSYNC B0 ;  /* 0x0000000000007941 */ /* 0x000fea0003800000 */
.L_x_4965:
        /* <DEDUP_REMOVED lines=19> */
.L_x_4968:
[----:B------:R-:W-:Y:S05]  /*7690*/  BSYNC B0 ;  /* 0x0000000000007941 */ /* 0x000fea0003800000 */
.L_x_4967:
        /* <DEDUP_REMOVED lines=9> */
.L_x_4971:
[----:B------:R-:W2:Y:S04]  /*7730*/  LDG.E.STRONG.GPU R0, desc[UR46][R2.64] ;  /* 0x0000002e02007981 */ /* 0x000ea8000c1ef900 */
[----:B--2---:R-:W-:Y:S01]  /*7740*/  CCTL.IVALL ;  /* 0x00000000ff00798f */ /* 0x004fe20002000000 */
[----:B------:R-:W-:Y:S05]  /*7750*/  YIELD ;  /* 0x0000000000007946 */ /* 0x000fea0003800000 */
[----:B------:R-:W-:-:S13]  /*7760*/  ISETP.NE.AND P1, PT, R0, UR23, PT ;  /* 0x0000001700007c0c */ /* 0x000fda000bf25270 */
[----:B------:R-:W-:Y:S05]  /*7770*/  @P1 BRA `(.L_x_4971) ;  /* 0xfffffffc00ec1947 */ /* 0x000fea000383ffff */
.L_x_4970:
[----:B------:R-:W-:Y:S05]  /*7780*/  BSYNC B0 ;  /* 0x0000000000007941 */ /* 0x000fea0003800000 */
.L_x_4969:
[----:B------:R-:W-:-:S03]  /*7790*/  UMOV UR12, 0xffffffff ;  /* 0xffffffff000c7882 */ /* 0x000fc60000000000 */
[----:B------:R-:W-:Y:S05]  /*77a0*/  BRA.DIV UR12, `(.L_x_4972) ;  /* 0x0000002e0ca87947 */ /* 0x000fea000b800000 */
[----:B------:R-:W-:Y:S01]  /*77b0*/  NOP ;  /* 0x0000000000007918 */ /* 0x000fe20000000000 */
.L_x_5030:
        /* <DEDUP_REMOVED lines=15> */
.L_x_4974:
[----:B------:R-:W-:Y:S05]  /*78b0*/  BSYNC B0 ;  /* 0x0000000000007941 */ /* 0x000fea0003800000 */
.L_x_4973:
        /* <DEDUP_REMOVED lines=15> */
.L_x_4976:
[----:B------:R-:W-:Y:S05]  /*79b0*/  BSYNC B0 ;  /* 0x0000000000007941 */ /* 0x000fea0003800000 */
.L_x_4975:
[----:B------:R-:W-:Y:S06]  /*79c0*/  BAR.ARV 0xa, 0xa0 ;  /* 0x0282800000007b1d */ /* 0x000fec0000002000 */
[----:B------:R-:W-:Y:S04]  /*79d0*/  BSSY B0, `(.L_x_4977) ;  /* 0x0000003000007945 */ /* 0x000fe80003800000 */
[----:B------:R-:W-:Y:S05]  /*79e0*/  @!P0 BRA `(.L_x_4978) ;  /* 0x0000000000048947 */ /* 0x000fea0003800000 */
[----:B------:R-:W-:-:S04]  /*79f0*/  DEPBAR.LE SB0, 0x0 ;  /* 0x000080000000791a */ /* 0x000fc80000000000 */
.L_x_4978:
[----:B------:R-:W-:Y:S05]  /*7a00*/  BSYNC B0 ;  /* 0x0000000000007941 */ /* 0x000fea0003800000 */
.L_x_4977:
        /* <DEDUP_REMOVED lines=19> */
.L_x_4980:
[----:B------:R-:W-:Y:S05]  /*7b40*/  BSYNC B0 ;  /* 0x0000000000007941 */ /* 0x000fea0003800000 */
.L_x_4979:
[----:B------:R-:W-:Y:S02]  /*7b50*/  UIADD3 UR6, UR6, 0x2, URZ ;  /* 0x0000000206067890 */ /* 0x000fe4000fffe03f */
[----:B------:R-:W-:Y:S02]  /*7b60*/  UIADD3 UR4, UR4, 0x4000, URZ ;  /* 0x0000400004047890 */ /* 0x000fe4000fffe03f */
[----:B------:R-:W-:-:S06]  /*7b70*/  UISETP.GE.AND UP0, UPT, UR6, UR11, UPT ;  /* 0x0000000b0600728c */ /* 0x000fcc000bf06270 */
[----:B------:R-:W-:-:S13]  /*7b80*/  PLOP3.LUT P1, PT, PT, PT, UP0, 0x80, 0x0 ;  /* 0x000000000000781c */ /* 0x000fda0003f2f008 */
[----:B------:R-:W-:Y:S05]  /*7b90*/  @!P1 BRA `(.L_x_4981) ;  /* 0xfffffff4007c9947 */ /* 0x000fea000383ffff */
.L_x_4942:
        /* <DEDUP_REMOVED lines=41> */
.L_x_4984:
[----:B------:R-:W-:Y:S05]  /*7e30*/  BSYNC B0 ;  /* 0x0000000000007941 */ /* 0x000fea0003800000 */
.L_x_4983:
[----:B------:R-:W-:Y:S05]  /*7e40*/  BRA `(.L_x_4985) ;  /* 0x0000000000047947 */ /* 0x000fea0003800000 */
.L_x_4982:
[----:B------:R-:W-:-:S05]  /*7e50*/  UMOV UR4, UR6 ;  /* 0x0000000600047c82 */ /* 0x000fca0008000000 */
.L_x_4985:
        /* <DEDUP_REMOVED lines=11> */
.L_x_4990:
        /* <DEDUP_REMOVED lines=24> */
.L_x_4987:
[----:B------:R-:W-:Y:S05]  /*8090*/  BSYNC B0 ;  /* 0x0000000000007941 */ /* 0x000fea0003800000 */
.L_x_4986:
        /* <DEDUP_REMOVED lines=24> */
.L_x_4989:
[----:B------:R-:W-:Y:S05]  /*8220*/  BSYNC B0 ;  /* 0x0000000000007941 */ /* 0x000fea0003800000 */
.L_x_4988:
[----:B------:R-:W-:Y:S02]  /*8230*/  UIADD3 UR11, UR11, 0x2, URZ ;  /* 0x000000020b0b7890 */ /* 0x000fe4000fffe03f */
[----:B------:R-:W-:Y:S02]  /*8240*/  ULEA UR8, UR18, UR8, 0x1 ;  /* 0x0000000812087291 */ /* 0x000fe4000f8e083f */
[----:B------:R-:W-:Y:S02]  /*8250*/  ULEA UR9, UR18, UR9, 0x1 ;  /* 0x0000000912097291 */ /* 0x000fe4000f8e083f */
[----:B------:R-:W-:-:S13]  /*8260*/  ISETP.NE.AND P0, PT, RZ, UR11, PT ;  /* 0x0000000bff007c0c */ /* 0x000fda000bf05270 */
[----:B------:R-:W-:Y:S05]  /*8270*/  @!P0 BRA `(.L_x_4881) ;  /* 0x00000020005c8947 */ /* 0x000fea0003800000 */
[----:B------:R-:W-:Y:S05]  /*8280*/  BRA `(.L_x_4990) ;  /* 0xfffffffc00207947 */ /* 0x000fea000383ffff */
.L_x_4939:
        /* <DEDUP_REMOVED lines=33> */
.L_x_4992:
        /* <DEDUP_REMOVED lines=43> */
.L_x_5031:
        /* <DEDUP_REMOVED lines=15> */
.L_x_4995:
        /* <DEDUP_REMOVED lines=98> */
.L_x_5006:
[----:B--234-:R-:W-:-:S04]  /*8e60*/  SHF.L.U32 R21, R11, 0x1f, RZ ;  /* 0x0000001f0b157819 */ /* 0x01cfc800000006ff */
[----:B------:R-:W1:Y:S02]  /*8e70*/  SYNCS.PHASECHK.TRANS64.TRYWAIT P1, [R16+URZ+0x30840], R21 ;  /* 0x03084015100075a7 */ /* 0x000e64000802017f */
[----:B-1----:R-:W-:Y:S05]  /*8e80*/  @!P1 BRA `(.L_x_4998) ;  /* 0x0000001800209947 */ /* 0x002fea0003800000 */
.L_x_5032:
[----:B------:R-:W-:Y:S05]  /*8e90*/  @P0 BRA `(.L_x_4999) ;  /* 0x0000000000140947 */ /* 0x000fea0003800000 */
[----:B------:R-:W-:Y:S01]  /*8ea0*/  ISETP.NE.AND P1, PT, R6, RZ, PT ;  /* 0x000000ff0600720c */ /* 0x000fe20003f25270 */
[----:B------:R-:W-:-:S04]  /*8eb0*/  IMAD.MOV.U32 R3, RZ, RZ, 0x4100 ;  /* 0x00004100ff037424 */ /* 0x000fc800078e00ff */
[----:B------:R3:W-:Y:S08]  /*8ec0*/  SYNCS.ARRIVE.TRANS64 RZ, [R16+URZ+0x30830], R3 ;  /* 0x0308300310ff79a7 */ /* 0x0007f0000800003f */
[----:B------:R-:W-:Y:S05]  /*8ed0*/  @!P1 BRA `(.L_x_4999) ;  /* 0x0000000000049947 */ /* 0x000fea0003800000 */
[----:B------:R-:W-:Y:S01]  /*8ee0*/  BPT.TRAP 0x1 ;  /* 0x000000040000795c */ /* 0x000fe20000300000 */
.L_x_4999:
        /* <DEDUP_REMOVED lines=36> */
.L_x_5033:
[----:B------:R-:W-:Y:S05]  /*9130*/  @P0 BRA `(.L_x_5001) ;  /* 0x0000000000140947 */ /* 0x000fea0003800000 */
[----:B------:R-:W-:Y:S01]  /*9140*/  ISETP.NE.AND P1, PT, R6, RZ, PT ;  /* 0x000000ff0600720c */ /* 0x000fe20003f25270 */
[----:B------:R-:W-:-:S04]  /*9150*/  IMAD.MOV.U32 R2, RZ, RZ, 0x4100 ;  /* 0x00004100ff027424 */ /* 0x000fc800078e00ff */
[----:B------:R3:W-:Y:S08]  /*9160*/  SYNCS.ARRIVE.TRANS64 RZ, [R16+URZ+0x30818], R2 ;  /* 0x0308180210ff79a7 */ /* 0x0007f0000800003f */
[----:B------:R-:W-:Y:S05]  /*9170*/  @!P1 BRA `(.L_x_5001) ;  /* 0x0000000000049947 */ /* 0x000fea0003800000 */
[----:B------:R-:W-:Y:S01]  /*9180*/  BPT.TRAP 0x1 ;  /* 0x000000040000795c */ /* 0x000fe20000300000 */
.L_x_5001:
        /* <DEDUP_REMOVED lines=36> */
.L_x_5034:
[----:B------:R-:W-:Y:S05]  /*93d0*/  @P0 BRA `(.L_x_5003) ;  /* 0x0000000000140947 */ /* 0x000fea0003800000 */
[----:B------:R-:W-:Y:S01]  /*93e0*/  ISETP.NE.AND P1, PT, R6, RZ, PT ;  /* 0x000000ff0600720c */ /* 0x000fe20003f25270 */
[----:B-123--:R-:W-:-:S04]  /*93f0*/  IMAD.MOV.U32 R21, RZ, RZ, 0x4100 ;  /* 0x00004100ff157424 */ /* 0x00efc800078e00ff */
[----:B------:R4:W-:Y:S08]  /*9400*/  SYNCS.ARRIVE.TRANS64 RZ, [R16+URZ+0x30838], R21 ;  /* 0x0308381510ff79a7 */ /* 0x0009f0000800003f */
[----:B------:R-:W-:Y:S05]  /*9410*/  @!P1 BRA `(.L_x_5003) ;  /* 0x0000000000049947 */ /* 0x000fea0003800000 */
[----:B------:R-:W-:Y:S01]  /*9420*/  BPT.TRAP 0x1 ;  /* 0x000000040000795c */ /* 0x000fe20000300000 */
.L_x_5003:
        /* <DEDUP_REMOVED lines=31> */
.L_x_5036:
[----:B------:R-:W-:Y:S05]  /*9620*/  @P0 BRA `(.L_x_5005) ;  /* 0x0000000000140947 */ /* 0x000fea0003800000 */
[----:B------:R-:W-:Y:S01]  /*9630*/  ISETP.NE.AND P1, PT, R6, RZ, PT ;  /* 0x000000ff0600720c */ /* 0x000fe20003f25270 */
[----:B------:R-:W-:-:S04]  /*9640*/  IMAD.MOV.U32 R5, RZ, RZ, 0x4100 ;  /* 0x00004100ff057424 */ /* 0x000fc800078e00ff */
[----:B------:R1:W-:Y:S08]  /*9650*/  SYNCS.ARRIVE.TRANS64 RZ, [R16+URZ+0x30810], R5 ;  /* 0x0308100510ff79a7 */ /* 0x0003f0000800003f */
[----:B------:R-:W-:Y:S05]  /*9660*/  @!P1 BRA `(.L_x_5005) ;  /* 0x0000000000049947 */ /* 0x000fea0003800000 */
[----:B------:R-:W-:Y:S01]  /*9670*/  BPT.TRAP 0x1 ;  /* 0x000000040000795c */ /* 0x000fe20000300000 */
.L_x_5005:
        /* <DEDUP_REMOVED lines=37> */
.L_x_4997:
[----:B------:R-:W3:Y:S02]  /*98d0*/  LDL.LU R4, [R1+0x4] ;  /* 0x0000040001047983 */ /* 0x000ee40000300800 */
[----:B---3--:R-:W-:Y:S02]  /*98e0*/  ISETP.NE.AND P1, PT, R4, RZ, PT ;  /* 0x000000ff0400720c */ /* 0x008fe40003f25270 */
[----:B------:R1:W5:Y:S11]  /*98f0*/  LDL R4, [R1] ;  /* 0x0000000001047983 */ /* 0x0003760000100800 */
[----:B-1----:R-:W-:Y:S05]  /*9900*/  @!P1 BRA `(.L_x_4996) ;  /* 0x0000000400489947 */ /* 0x002fea0003800000 */
[----:B------:R-:W-:-:S04]  /*9910*/  SHF.L.U32 R13, R11, 0x1f, RZ ;  /* 0x0000001f0b0d7819 */ /* 0x000fc800000006ff */
[----:B------:R-:W1:Y:S02]  /*9920*/  SYNCS.PHASECHK.TRANS64.TRYWAIT P1, [R16+URZ+0x30840], R13 ;  /* 0x0308400d100075a7 */ /* 0x000e64000802017f */
[----:B-1----:R-:W-:Y:S05]  /*9930*/  @!P1 BRA `(.L_x_5007) ;  /* 0x0000000c00c89947 */ /* 0x002fea0003800000 */
.L_x_5037:
[----:B------:R-:W-:Y:S05]  /*9940*/  @P0 BRA `(.L_x_5008) ;  /* 0x0000000000140947 */ /* 0x000fea0003800000 */
[----:B------:R-:W-:Y:S01]  /*9950*/  ISETP.NE.AND P1, PT, R6, RZ, PT ;  /* 0x000000ff0600720c */ /* 0x000fe20003f25270 */
[----:B--2---:R-:W-:-:S04]  /*9960*/  IMAD.MOV.U32 R5, RZ, RZ, 0x4100 ;  /* 0x00004100ff057424 */ /* 0x004fc800078e00ff */
[----:B------:R3:W-:Y:S08]  /*9970*/  SYNCS.ARRIVE.TRANS64 RZ, [R16+URZ+0x30830], R5 ;  /* 0x0308300510ff79a7 */ /* 0x0007f0000800003f */
[----:B------:R-:W-:Y:S05]  /*9980*/  @!P1 BRA `(.L_x_5008) ;  /* 0x0000000000049947 */ /* 0x000fea0003800000 */
[----:B------:R-:W-:Y:S01]  /*9990*/  BPT.TRAP 0x1 ;  /* 0x000000040000795c */ /* 0x000fe20000300000 */
.L_x_5008:
        /* <DEDUP_REMOVED lines=33> */
.L_x_5038:
[----:B------:R-:W-:Y:S05]  /*9bb0*/  @P0 BRA `(.L_x_5010) ;  /* 0x0000000000140947 */ /* 0x000fea0003800000 */
[----:B------:R-:W-:Y:S01]  /*9bc0*/  ISETP.NE.AND P0, PT, R6, RZ, PT ;  /* 0x000000ff0600720c */ /* 0x000fe20003f05270 */
[----:B------:R-:W-:-:S04]  /*9bd0*/  IMAD.MOV.U32 R5, RZ, RZ, 0x4100 ;  /* 0x00004100ff057424 */ /* 0x000fc800078e00ff */
[----:B------:R3:W-:Y:S08]  /*9be0*/  SYNCS.ARRIVE.TRANS64 RZ, [R16+URZ+0x30818], R5 ;  /* 0x0308180510ff79a7 */ /* 0x0007f0000800003f */
[----:B------:R-:W-:Y:S05]  /*9bf0*/  @!P0 BRA `(.L_x_5010) ;  /* 0x0000000000048947 */ /* 0x000fea0003800000 */
[----:B------:R-:W-:Y:S01]  /*9c00*/  BPT.TRAP 0x1 ;  /* 0x000000040000795c */ /* 0x000fe20000300000 */
.L_x_5010:
        /* <DEDUP_REMOVED lines=34> */
.L_x_4996:
[----:B------:R-:W3:Y:S01]  /*9e30*/  S2R R0, SR_TID.X ;  /* 0x0000000000007919 */ /* 0x000ee20000002100 */
[----:B------:R-:W-:Y:S01]  /*9e40*/  IMAD R3, R19, 0x8, R16 ;  /* 0x0000000813037824 */ /* 0x000fe200078e0210 */
[----:B---3--:R-:W-:Y:S02]  /*9e50*/  LOP3.LUT R2, R0, 0x7f, RZ, 0xc0, !PT ;  /* 0x0000007f00027812 */ /* 0x008fe400078ec0ff */
[----:B------:R-:W-:Y:S02]  /*9e60*/  SHF.L.U32 R0, R11, 0x1f, RZ ;  /* 0x0000001f0b007819 */ /* 0x000fe400000006ff */
[----:B------:R-:W-:Y:S02]  /*9e70*/  ISETP.NE.AND P1, PT, R2, RZ, PT ;  /* 0x000000ff0200720c */ /* 0x000fe40003f25270 */
[----:B------:R-:W3:Y:S02]  /*9e80*/  SYNCS.PHASECHK.TRANS64.TRYWAIT P0, [R3+URZ+0x30840], R0 ;  /* 0x03084000030075a7 */ /* 0x000ee4000800017f */
[----:B---3--:R-:W-:Y:S09]  /*9e90*/  @!P0 BRA `(.L_x_5011) ;  /* 0x0000000800988947 */ /* 0x008ff20003800000 */
.L_x_5039:
[----:B------:R-:W-:Y:S05]  /*9ea0*/  @P1 BRA `(.L_x_5012) ;  /* 0x0000000000181947 */ /* 0x000fea0003800000 */
[----:B------:R-:W1:Y:S01]  /*9eb0*/  S2R R2, SR_TID.X ;  /* 0x0000000000027919 */ /* 0x000e620000002100 */
[----:B---3--:R-:W-:-:S04]  /*9ec0*/  IMAD.MOV.U32 R0, RZ, RZ, 0x4100 ;  /* 0x00004100ff007424 */ /* 0x008fc800078e00ff */
[----:B------:R3:W-:Y:S01]  /*9ed0*/  SYNCS.ARRIVE.TRANS64 RZ, [R3+URZ+0x30830], R0 ;  /* 0x0308300003ff79a7 */ /* 0x0007e2000800003f */
[----:B-1----:R-:W-:-:S13]  /*9ee0*/  LOP3.LUT P0, RZ, R2, 0x1f, RZ, 0xc0, !PT ;  /* 0x0000001f02ff7812 */ /* 0x002fda000780c0ff */
[----:B---3--:R-:W-:Y:S05]  /*9ef0*/  @!P0 BRA `(.L_x_5012) ;  /* 0x0000000000048947 */ /* 0x008fea0003800000 */
[----:B------:R-:W-:Y:S01]  /*9f00*/  BPT.TRAP 0x1 ;  /* 0x000000040000795c */ /* 0x000fe20000300000 */
.L_x_5012:
        /* <DEDUP_REMOVED lines=40> */
.L_x_4993:
[----:B------:R-:W-:Y:S05]  /*a190*/  BSYNC B0 ;  /* 0x0000000000007941 */ /* 0x000fea0003800000 */
.L_x_4991:
[----:B------:R-:W-:-:S03]  /*a1a0*/  UMOV UR7, 0xffffffff ;  /* 0xffffffff00077882 */ /* 0x000fc60000000000 */
[----:B------:R-:W-:Y:S05]  /*a1b0*/  BRA.DIV UR7, `(.L_x_5013) ;  /* 0x0000000607e47947 */ /* 0x000fea000b800000 */
[----:B------:R-:W-:-:S13]  /*a1c0*/  ELECT P6, URZ, PT ;  /* 0x00000000003f782f */ /* 0x000fda00038c0000 */
.L_x_5042:
[----:B------:R-:W-:Y:S05]  /*a1d0*/  @!P6 BRA `(.L_x_4881) ;  /* 0x000000000084e947 */ /* 0x000fea0003800000 */
[----:B------:R-:W-:-:S06]  /*a1e0*/  ULOP3.LUT UR7, UR38, 0x2, URZ, 0xfc, !UPT ;  /* 0x0000000226077892 */ /* 0x000fcc000f8efc3f */
[----:B------:R-:W-:-:S05]  /*a1f0*/  IMAD.U32 R2, RZ, RZ, UR7 ;  /* 0x00000007ff027e24 */ /* 0x000fca000f8e00ff */
[----:B------:R-:W-:-:S13]  /*a200*/  ISETP.NE.AND P2, PT, R2, 0x3, PT ;  /* 0x000000030200780c */ /* 0x000fda0003f45270 */
[----:B------:R-:W-:Y:S05]  /*a210*/  @!P2 BRA `(.L_x_5014) ;  /* 0x000000000004a947 */ /* 0x000fea0003800000 */
[----:B------:R-:W-:Y:S01]  /*a220*/  BPT.TRAP 0x1 ;  /* 0x000000040000795c */ /* 0x000fe20000300000 */
.L_x_5014:
        /* <DEDUP_REMOVED lines=15> */
.L_x_5043:
[----:B------:R-:W2:Y:S02]  /*a320*/  SYNCS.PHASECHK.TRANS64.TRYWAIT P0, [R3+URZ], R2 ;  /* 0x00000002030075a7 */ /* 0x000ea4000800017f */
[----:B--2---:R-:W-:Y:S05]  /*a330*/  @!P0 BRA `(.L_x_5016) ;  /* 0x0000000400b88947 */ /* 0x004fea0003800000 */
.L_x_5044:
[----:B------:R-:W-:Y:S05]  /*a340*/  @!P2 BRA `(.L_x_5017) ;  /* 0x000000000004a947 */ /* 0x000fea0003800000 */
[----:B------:R-:W-:Y:S01]  /*a350*/  BPT.TRAP 0x1 ;  /* 0x000000040000795c */ /* 0x000fe20000300000 */
.L_x_5017:
[----:B--2---:R-:W-:-:S04]  /*a360*/  VIADD R3, R7, 0x30840 ;  /* 0x0003084007037836 */ /* 0x004fc80000000000 */
[----:B------:R-:W-:-:S04]  /*a370*/  IMAD R0, R0, 0x8, R3 ;  /* 0x0000000800007824 */ /* 0x000fc800078e0203 */
[----:B------:R-:W2:Y:S02]  /*a380*/  SYNCS.PHASECHK.TRANS64.TRYWAIT P0, [R0+URZ], R5 ;  /* 0x00000005000075a7 */ /* 0x000ea4000800017f */
[----:B--2---:R-:W-:Y:S05]  /*a390*/  @!P0 BRA `(.L_x_5018) ;  /* 0x0000000400b48947 */ /* 0x004fea0003800000 */
.L_x_5045:
[----:B------:R-:W-:-:S07]  /*a3a0*/  IMAD R3, R4, 0x8, R3 ;  /* 0x0000000804037824 */ /* 0x000fce00078e0203 */
.L_x_5019:
[----:B---3--:R3:W4:Y:S02]  /*a3b0*/  SYNCS.PHASECHK.TRANS64.TRYWAIT P0, [R3+URZ], R2 ;  /* 0x00000002030075a7 */ /* 0x008724000800017f */
[----:B----4-:R-:W-:Y:S05]  /*a3c0*/  @!P0 NANOSLEEP.SYNCS 0x989680 ;  /* 0x009896800000895d */ /* 0x010fea0003900000 */
[----:B------:R-:W4:Y:S02]  /*a3d0*/  @!P0 SYNCS.PHASECHK.TRANS64 P0, [R3+URZ], R2 ;  /* 0x00000002030085a7 */ /* 0x000f24000800007f */
[----:B----4-:R-:W-:Y:S05]  /*a3e0*/  @!P0 BRA `(.L_x_5019) ;  /* 0xfffffffc00f08947 */ /* 0x010fea000383ffff */
.L_x_4881:
[----:B------:R-:W-:Y:S05]  /*a3f0*/  BSYNC B6 ;  /* 0x0000000000067941 */ /* 0x000fea0003800000 */
.L_x_4878:
[----:B------:R-:W-:Y:S05]  /*a400*/  EXIT ;  /* 0x000000000000794d */ /* 0x000fea0003800000 */
.L_x_4888:
[----:B------:R-:W-:Y:S02]  /*a410*/  IMAD.MOV.U32 R12, RZ, RZ, RZ ;  /* 0x000000ffff0c7224 */ /* 0x000fe400078e00ff */
[----:B------:R-:W-:Y:S02]  /*a420*/  IMAD.MOV.U32 R11, RZ, RZ, 0x1f ;  /* 0x0000001fff0b7424 */ /* 0x000fe400078e00ff */
[----:B------:R-:W-:-:S07]  /*a430*/  IMAD.MOV.U32 R15, RZ, RZ, -0x1 ;  /* 0xffffffffff0f7424 */ /* 0x000fce00078e00ff */
[----:B------:R-:W-:Y:S05]  /*a440*/  WARPSYNC.COLLECTIVE R15, `(.L_x_5020) ;  /* 0x000000000f087348 */ /* 0x000fea0003c00000 */
[----:B------:R1:W2:Y:S02]  /*a450*/  SHFL.IDX P6, R14, R13, R12, R11 ;  /* 0x0000000c0d0e7389 */ /* 0x0002a400000c000b */
[----:B-12---:R-:W-:Y:S01]  /*a460*/  ENDCOLLECTIVE ;  /* 0x000000000000791b */ /* 0x006fe20003800000 */
.L_x_5020:
[----:B------:R-:W-:Y:S05]  /*a470*/  BRA `(.L_x_5021) ;  /* 0xffffff6c005c7947 */ /* 0x000fea000383ffff */
.L_x_4890:
[----:B--2---:R2:W3:Y:S02]  /*a480*/  SYNCS.PHASECHK.TRANS64.TRYWAIT P0, [R231+URZ+0x30800], R8 ;  /* 0x03080008e70075a7 */ /* 0x0044e4000800017f */
[----:B---3--:R-:W-:Y:S05]  /*a490*/  @!P0 NANOSLEEP.SYNCS 0x989680 ;  /* 0x009896800000895d */ /* 0x008fea0003900000 */
[----:B------:R-:W3:Y:S02]  /*a4a0*/  @!P0 SYNCS.PHASECHK.TRANS64 P0, [R231+URZ+0x30800], R8 ;  /* 0x03080008e70085a7 */ /* 0x000ee4000800007f */
[----:B---3--:R-:W-:Y:S05]  /*a4b0*/  @!P0 BRA `(.L_x_4890) ;  /* 0xfffffffc00f08947 */ /* 0x008fea000383ffff */
[----:B------:R-:W-:Y:S05]  /*a4c0*/  BRA `(.L_x_4889) ;  /* 0xffffff6c00a47947 */ /* 0x000fea000383ffff */
.L_x_4894:
[----:B---3--:R3:W4:Y:S02]  /*a4d0*/  SYNCS.PHASECHK.TRANS64.TRYWAIT P0, [R0+URZ+0x30810], R7 ;  /* 0x03081007000075a7 */ /* 0x008724000800017f */
[----:B----4-:R-:W-:Y:S05]  /*a4e0*/  @!P0 NANOSLEEP.SYNCS 0x989680 ;  /* 0x009896800000895d */ /* 0x010fea0003900000 */
[----:B------:R-:W4:Y:S02]  /*a4f0*/  @!P0 SYNCS.PHASECHK.TRANS64 P0, [R0+URZ+0x30810], R7 ;  /* 0x03081007000085a7 */ /* 0x000f24000800007f */
[----:B----4-:R-:W-:Y:S05]  /*a500*/  @!P0 BRA `(.L_x_4894) ;  /* 0xfffffffc00f08947 */ /* 0x010fea000383ffff */
[----:B------:R-:W-:Y:S05]  /*a510*/  BRA `(.L_x_4893) ;  /* 0xffffff7400447947 */ /* 0x000fea000383ffff */
.L_x_4898:
[----:B------:R1:W1:Y:S02]  /*a520*/  SYNCS.PHASECHK.TRANS64.TRYWAIT P0, [R0+URZ+0x30830], R7 ;  /* 0x03083007000075a7 */ /* 0x000264000800017f */
[----:B-1----:R-:W-:Y:S05]  /*a530*/  @!P0 NANOSLEEP.SYNCS 0x989680 ;  /* 0x009896800000895d */ /* 0x002fea0003900000 */
[----:B------:R-:W1:Y:S02]  /*a540*/  @!P0 SYNCS.PHASECHK.TRANS64 P0, [R0+URZ+0x30830], R7 ;  /* 0x03083007000085a7 */ /* 0x000e64000800007f */
[----:B-1----:R-:W-:Y:S05]  /*a550*/  @!P0 BRA `(.L_x_4898) ;  /* 0xfffffffc00f08947 */ /* 0x002fea000383ffff */
[----:B------:R-:W-:Y:S05]  /*a560*/  BRA `(.L_x_4897) ;  /* 0xffffff78009c7947 */ /* 0x000fea000383ffff */
.L_x_4947:
[----:B------:R-:W-:Y:S01]  /*a570*/  BSSY B0, `(.L_x_5022) ;  /* 0x0000005000007945 */ /* 0x000fe20003800000 */
[----:B------:R-:W-:-:S07]  /*a580*/  IMAD.MOV.U32 R15, RZ, RZ, -0x1 ;  /* 0xffffffffff0f7424 */ /* 0x000fce00078e00ff */
[----:B------:R-:W-:Y:S05]  /*a590*/  WARPSYNC.COLLECTIVE R15, `(.L_x_5023) ;  /* 0x000000000f087348 */ /* 0x000fea0003c00000 */
[----:B------:R-:W-:Y:S01]  /*a5a0*/  NOP ;  /* 0x0000000000007918 */ /* 0x000fe20000000000 */
[----:B------:R-:W-:Y:S01]  /*a5b0*/  ENDCOLLECTIVE ;  /* 0x000000000000791b */ /* 0x000fe20003800000 */
.L_x_5023:
[----:B------:R-:W-:Y:S05]  /*a5c0*/  BSYNC B0 ;  /* 0x0000000000007941 */ /* 0x000fea0003800000 */
.L_x_5022:
[----:B------:R-:W-:Y:S05]  /*a5d0*/  BRA `(.L_x_5024) ;  /* 0xffffffc4009c7947 */ /* 0x000fea000383ffff */
.L_x_4960:
[----:B------:R-:W-:Y:S01]  /*a5e0*/  BSSY B0, `(.L_x_5025) ;  /* 0x0000005000007945 */ /* 0x000fe20003800000 */
[----:B------:R-:W-:-:S07]  /*a5f0*/  IMAD.MOV.U32 R15, RZ, RZ, -0x1 ;  /* 0xffffffffff0f7424 */ /* 0x000fce00078e00ff */
[----:B------:R-:W-:Y:S05]  /*a600*/  WARPSYNC.COLLECTIVE R15, `(.L_x_5026) ;  /* 0x000000000f087348 */ /* 0x000fea0003c00000 */
[----:B------:R-:W-:Y:S01]  /*a610*/  NOP ;  /* 0x0000000000007918 */ /* 0x000fe20000000000 */
[----:B------:R-:W-:Y:S01]  /*a620*/  ENDCOLLECTIVE ;  /* 0x000000000000791b */ /* 0x000fe20003800000 */
.L_x_5026:
[----:B------:R-:W-:Y:S05]  /*a630*/  BSYNC B0 ;  /* 0x0000000000007941 */ /* 0x000fea0003800000 */
.L_x_5025:
[----:B------:R-:W-:Y:S05]  /*a640*/  BRA `(.L_x_5027) ;  /* 0xffffffcc00207947 */ /* 0x000fea000383ffff */
.L_x_4972:
[----:B------:R-:W-:Y:S01]  /*a650*/  BSSY B0, `(.L_x_5028) ;  /* 0x0000005000007945 */ /* 0x000fe20003800000 */
[----:B------:R-:W-:-:S07]  /*a660*/  IMAD.MOV.U32 R15, RZ, RZ, -0x1 ;  /* 0xffffffffff0f7424 */ /* 0x000fce00078e00ff */
[----:B------:R-:W-:Y:S05]  /*a670*/  WARPSYNC.COLLECTIVE R15, `(.L_x_5029) ;  /* 0x000000000f087348 */ /* 0x000fea0003c00000 */
[----:B------:R-:W-:Y:S01]  /*a680*/  NOP ;  /* 0x0000000000007918 */ /* 0x000fe20000000000 */
[----:B------:R-:W-:Y:S01]  /*a690*/  ENDCOLLECTIVE ;  /* 0x000000000000791b */ /* 0x000fe20003800000 */
.L_x_5029:
[----:B------:R-:W-:Y:S05]  /*a6a0*/  BSYNC B0 ;  /* 0x0000000000007941 */ /* 0x000fea0003800000 */
.L_x_5028:
[----:B------:R-:W-:Y:S05]  /*a6b0*/  BRA `(.L_x_5030) ;  /* 0xffffffd000407947 */ /* 0x000fea000383ffff */
.L_x_4994:
[----:B-1----:R1:W2:Y:S02]  /*a6c0*/  SYNCS.PHASECHK.TRANS64.TRYWAIT P0, [R16+URZ+0x30820], R3 ;  /* 0x03082003100075a7 */ /* 0x0022a4000800017f */
[----:B--2---:R-:W-:Y:S05]  /*a6d0*/  @!P0 NANOSLEEP.SYNCS 0x989680 ;  /* 0x009896800000895d */ /* 0x004fea0003900000 */
[----:B------:R-:W2:Y:S02]  /*a6e0*/  @!P0 SYNCS.PHASECHK.TRANS64 P0, [R16+URZ+0x30820], R3 ;  /* 0x03082003100085a7 */ /* 0x000ea4000800007f */
[----:B--2---:R-:W-:Y:S05]  /*a6f0*/  @!P0 BRA `(.L_x_4994) ;  /* 0xfffffffc00f08947 */ /* 0x004fea000383ffff */
[----:B------:R-:W-:Y:S05]  /*a700*/  BRA `(.L_x_5031) ;  /* 0xffffffe000107947 */ /* 0x000fea000383ffff */
.L_x_4998:
[----:B-1----:R1:W3:Y:S02]  /*a710*/  SYNCS.PHASECHK.TRANS64.TRYWAIT P1, [R16+URZ+0x30840], R21 ;  /* 0x03084015100075a7 */ /* 0x0022e4000802017f */
[----:B---3--:R-:W-:Y:S05]  /*a720*/  @!P1 NANOSLEEP.SYNCS 0x989680 ;  /* 0x009896800000995d */ /* 0x008fea0003900000 */
[----:B------:R-:W3:Y:S02]  /*a730*/  @!P1 SYNCS.PHASECHK.TRANS64 P1, [R16+URZ+0x30840], R21 ;  /* 0x03084015100095a7 */ /* 0x000ee4000802007f */
[----:B---3--:R-:W-:Y:S05]  /*a740*/  @!P1 BRA `(.L_x_4998) ;  /* 0xfffffffc00f09947 */ /* 0x008fea000383ffff */
[----:B------:R-:W-:Y:S05]  /*a750*/  BRA `(.L_x_5032) ;  /* 0xffffffe400cc7947 */ /* 0x000fea000383ffff */
.L_x_5000:
[----:B--2---:R2:W3:Y:S02]  /*a760*/  SYNCS.PHASECHK.TRANS64.TRYWAIT P1, [R16+URZ+0x30828], R21 ;  /* 0x03082815100075a7 */ /* 0x0044e4000802017f */
[----:B---3--:R-:W-:Y:S05]  /*a770*/  @!P1 NANOSLEEP.SYNCS 0x989680 ;  /* 0x009896800000995d */ /* 0x008fea0003900000 */
[----:B------:R-:W3:Y:S02]  /*a780*/  @!P1 SYNCS.PHASECHK.TRANS64 P1, [R16+URZ+0x30828], R21 ;  /* 0x03082815100095a7 */ /* 0x000ee4000802007f */
[----:B---3--:R-:W-:Y:S05]  /*a790*/  @!P1 BRA `(.L_x_5000) ;  /* 0xfffffffc00f09947 */ /* 0x008fea000383ffff */
[----:B------:R-:W-:Y:S05]  /*a7a0*/  BRA `(.L_x_5033) ;  /* 0xffffffe800607947 */ /* 0x000fea000383ffff */
.L_x_5002:
[----:B---3--:R3:W4:Y:S02]  /*a7b0*/  SYNCS.PHASECHK.TRANS64.TRYWAIT P1, [R16+URZ+0x30848], R21 ;  /* 0x03084815100075a7 */ /* 0x008724000802017f */
[----:B----4-:R-:W-:Y:S05]  /*a7c0*/  @!P1 NANOSLEEP.SYNCS 0x989680 ;  /* 0x009896800000995d */ /* 0x010fea0003900000 */
[----:B------:R-:W4:Y:S02]  /*a7d0*/  @!P1 SYNCS.PHASECHK.TRANS64 P1, [R16+URZ+0x30848], R21 ;  /* 0x03084815100095a7 */ /* 0x000f24000802007f */
[----:B----4-:R-:W-:Y:S05]  /*a7e0*/  @!P1 BRA `(.L_x_5002) ;  /* 0xfffffffc00f09947 */ /* 0x010fea000383ffff */
[----:B------:R-:W-:Y:S05]  /*a7f0*/  BRA `(.L_x_5034) ;  /* 0xffffffe800f47947 */ /* 0x000fea000383ffff */
.L_x_5004:
[----:B------:R-:W-:-:S07]  /*a800*/  SHF.L.U32 R5, R11, 0x1f, RZ ;  /* 0x0000001f0b057819 */ /* 0x000fce00000006ff */
.L_x_5035:
[----:B------:R1:W1:Y:S02]  /*a810*/  SYNCS.PHASECHK.TRANS64.TRYWAIT P1, [R16+URZ+0x30820], R5 ;  /* 0x03082005100075a7 */ /* 0x000264000802017f */
[----:B-1----:R-:W-:Y:S05]  /*a820*/  @!P1 NANOSLEEP.SYNCS 0x989680 ;  /* 0x009896800000995d */ /* 0x002fea0003900000 */
[----:B------:R-:W1:Y:S02]  /*a830*/  @!P1 SYNCS.PHASECHK.TRANS64 P1, [R16+URZ+0x30820], R5 ;  /* 0x03082005100095a7 */ /* 0x000e64000802007f */
[----:B-1----:R-:W-:Y:S05]  /*a840*/  @!P1 BRA `(.L_x_5035) ;  /* 0xfffffffc00f09947 */ /* 0x002fea000383ffff */
[----:B------:R-:W-:Y:S05]  /*a850*/  BRA `(.L_x_5036) ;  /* 0xffffffec00707947 */ /* 0x000fea000383ffff */
.L_x_5007:
[----:B-1----:R1:W3:Y:S02]  /*a860*/  SYNCS.PHASECHK.TRANS64.TRYWAIT P1, [R16+URZ+0x30840], R13 ;  /* 0x0308400d100075a7 */ /* 0x0022e4000802017f */
[----:B---3--:R-:W-:Y:S05]  /*a870*/  @!P1 NANOSLEEP.SYNCS 0x989680 ;  /* 0x009896800000995d */ /* 0x008fea0003900000 */
[----:B------:R-:W3:Y:S02]  /*a880*/  @!P1 SYNCS.PHASECHK.TRANS64 P1, [R16+URZ+0x30840], R13 ;  /* 0x0308400d100095a7 */ /* 0x000ee4000802007f */
[----:B---3--:R-:W-:Y:S05]  /*a890*/  @!P1 BRA `(.L_x_5007) ;  /* 0xfffffffc00f09947 */ /* 0x008fea000383ffff */
[----:B------:R-:W-:Y:S05]  /*a8a0*/  BRA `(.L_x_5037) ;  /* 0xfffffff000247947 */ /* 0x000fea000383ffff */
.L_x_5009:
[----:B--2---:R2:W3:Y:S02]  /*a8b0*/  SYNCS.PHASECHK.TRANS64.TRYWAIT P1, [R16+URZ+0x30828], R13 ;  /* 0x0308280d100075a7 */ /* 0x0044e4000802017f */
[----:B---3--:R-:W-:Y:S05]  /*a8c0*/  @!P1 NANOSLEEP.SYNCS 0x989680 ;  /* 0x009896800000995d */ /* 0x008fea0003900000 */
[----:B------:R-:W3:Y:S02]  /*a8d0*/  @!P1 SYNCS.PHASECHK.TRANS64 P1, [R16+URZ+0x30828], R13 ;  /* 0x0308280d100095a7 */ /* 0x000ee4000802007f */
[----:B---3--:R-:W-:Y:S05]  /*a8e0*/  @!P1 BRA `(.L_x_5009) ;  /* 0xfffffffc00f09947 */ /* 0x008fea000383ffff */
[----:B------:R-:W-:Y:S05]  /*a8f0*/  BRA `(.L_x_5038) ;  /* 0xfffffff000ac7947 */ /* 0x000fea000383ffff */
.L_x_5011:
[----:B---3--:R3:W1:Y:S02]  /*a900*/  SYNCS.PHASECHK.TRANS64.TRYWAIT P0, [R3+URZ+0x30840], R0 ;  /* 0x03084000030075a7 */ /* 0x008664000800017f */
[----:B-1----:R-:W-:Y:S05]  /*a910*/  @!P0 NANOSLEEP.SYNCS 0x989680 ;  /* 0x009896800000895d */ /* 0x002fea0003900000 */
[----:B------:R-:W1:Y:S02]  /*a920*/  @!P0 SYNCS.PHASECHK.TRANS64 P0, [R3+URZ+0x30840], R0 ;  /* 0x03084000030085a7 */ /* 0x000e64000800007f */
[----:B-1----:R-:W-:Y:S05]  /*a930*/  @!P0 BRA `(.L_x_5011) ;  /* 0xfffffffc00f08947 */ /* 0x002fea000383ffff */
[----:B------:R-:W-:Y:S05]  /*a940*/  BRA `(.L_x_5039) ;  /* 0xfffffff400547947 */ /* 0x000fea000383ffff */
.L_x_5013:
[----:B------:R-:W-:Y:S01]  /*a950*/  BSSY B0, `(.L_x_5040) ;  /* 0x0000006000007945 */ /* 0x000fe20003800000 */
[----:B------:R-:W-:-:S07]  /*a960*/  IMAD.MOV.U32 R15, RZ, RZ, -0x1 ;  /* 0xffffffffff0f7424 */ /* 0x000fce00078e00ff */
[----:B------:R-:W-:Y:S05]  /*a970*/  WARPSYNC.COLLECTIVE R15, `(.L_x_5041) ;  /* 0x000000000f0c7348 */ /* 0x000fea0003c00000 */
[----:B------:R-:W-:Y:S02]  /*a980*/  ELECT P6, UR62, PT ;  /* 0x00000000003e782f */ /* 0x000fe400038c0000 */
[----:B------:R-:W-:Y:S01]  /*a990*/  MOV R14, UR62 ;  /* 0x0000003e000e7c02 */ /* 0x000fe20008000f00 */
[----:B------:R-:W-:Y:S10]  /*a9a0*/  ENDCOLLECTIVE ;  /* 0x000000000000791b */ /* 0x000ff40003800000 */
.L_x_5041:
[----:B------:R-:W-:Y:S05]  /*a9b0*/  BSYNC B0 ;  /* 0x0000000000007941 */ /* 0x000fea0003800000 */
.L_x_5040:
[----:B------:R-:W-:Y:S05]  /*a9c0*/  BRA `(.L_x_5042) ;  /* 0xfffffff800007947 */ /* 0x000fea000383ffff */
.L_x_5015:
[----:B-1----:R1:W2:Y:S02]  /*a9d0*/  SYNCS.PHASECHK.TRANS64.TRYWAIT P0, [R6+URZ], R5 ;  /* 0x00000005060075a7 */ /* 0x0022a4000800017f */
[----:B--2---:R-:W-:Y:S05]  /*a9e0*/  @!P0 NANOSLEEP.SYNCS 0x989680 ;  /* 0x009896800000895d */ /* 0x004fea0003900000 */
[----:B------:R-:W2:Y:S02]  /*a9f0*/  @!P0 SYNCS.PHASECHK.TRANS64 P0, [R6+URZ], R5 ;  /* 0x00000005060085a7 */ /* 0x000ea4000800007f */
[----:B--2---:R-:W-:Y:S05]  /*aa00*/  @!P0 BRA `(.L_x_5015) ;  /* 0xfffffffc00f08947 */ /* 0x004fea000383ffff */
[----:B------:R-:W-:Y:S05]  /*aa10*/  BRA `(.L_x_5043) ;  /* 0xfffffff800407947 */ /* 0x000fea000383ffff */
.L_x_5016:
[----:B--2---:R2:W3:Y:S02]  /*aa20*/  SYNCS.PHASECHK.TRANS64.TRYWAIT P0, [R3+URZ], R2 ;  /* 0x00000002030075a7 */ /* 0x0044e4000800017f */
[----:B---3--:R-:W-:Y:S05]  /*aa30*/  @!P0 NANOSLEEP.SYNCS 0x989680 ;  /* 0x009896800000895d */ /* 0x008fea0003900000 */
[----:B------:R-:W3:Y:S02]  /*aa40*/  @!P0 SYNCS.PHASECHK.TRANS64 P0, [R3+URZ], R2 ;  /* 0x00000002030085a7 */ /* 0x000ee4000800007f */
[----:B---3--:R-:W-:Y:S05]  /*aa50*/  @!P0 BRA `(.L_x_5016) ;  /* 0xfffffffc00f08947 */ /* 0x008fea000383ffff */
[----:B------:R-:W-:Y:S05]  /*aa60*/  BRA `(.L_x_5044) ;  /* 0xfffffff800347947 */ /* 0x000fea000383ffff */
.L_x_5018:
[----:B--2---:R2:W3:Y:S02]  /*aa70*/  SYNCS.PHASECHK.TRANS64.TRYWAIT P0, [R0+URZ], R5 ;  /* 0x00000005000075a7 */ /* 0x0044e4000800017f */
[----:B---3--:R-:W-:Y:S05]  /*aa80*/  @!P0 NANOSLEEP.SYNCS 0x989680 ;  /* 0x009896800000895d */ /* 0x008fea0003900000 */
[----:B------:R-:W3:Y:S02]  /*aa90*/  @!P0 SYNCS.PHASECHK.TRANS64 P0, [R0+URZ], R5 ;  /* 0x00000005000085a7 */ /* 0x000ee4000800007f */
[----:B---3--:R-:W-:Y:S05]  /*aaa0*/  @!P0 BRA `(.L_x_5018) ;  /* 0xfffffffc00f08947 */ /* 0x008fea000383ffff */
[----:B------:R-:W-:Y:S05]  /*aab0*/  BRA `(.L_x_5045) ;  /* 0xfffffff800387947 */ /* 0x000fea000383ffff */
.L_x_5046:
        /* <DEDUP_REMOVED lines=12> */
.L_x_7326:


//--------------------- .text._ZN7cutlass13device_kernelIN5flash11enable_sm90INS1_16FlashAttnBwdSm90INS1_25CollectiveMainloopBwdSm90ILi2ELi2ELi2EN4cute5tupleIJNS5_1CILi1EEES8_S8_EEENS6_IJNS7_ILi64EEENS7_ILi128EEESB_EEENS_10bfloat16_tEfNS_4arch4Sm90ELb0ELb1ELb0ELb0ELb0ELb1ELb0ELb0ELi2ELi1ELi2ELi1ELb0EEENS1_24CollectiveEpilogueBwdGQAISC_fSF_Li256ELb0ELb0EEENS1_19SingleTileSchedulerILb0ELb0ELb0ELi128EEEEEEEEEvNT_6ParamsE --------------------------
	.section	.text._ZN7cutlass13device_kernelIN5flash11enable_sm90INS1_16FlashAttnBwdSm90INS1_25CollectiveMainloopBwdSm90ILi2ELi2ELi2EN4cute5tupleIJNS5_1CILi1EEES8_S8_EEENS6_IJNS7_ILi64EEENS7_ILi128EEESB_EEENS_10bfloat16_tEfNS_4arch4Sm90ELb0ELb1ELb0ELb0ELb0ELb1ELb0ELb0ELi2ELi1ELi2ELi1ELb0EEENS1_24CollectiveEpilogueBwdGQAISC_fSF_Li256ELb0ELb0EEENS1_19SingleTileSchedulerILb0ELb0ELb0ELi128EEEEEEEEEvNT_6ParamsE,"ax",@progbits
	.align	128
.text._ZN7cutlass13device_kernelIN5flash11enable_sm90INS1_16FlashAttnBwdSm90INS1_25CollectiveMainloopBwdSm90ILi2ELi2ELi2EN4cute5tupleIJNS5_1CILi1EEES8_S8_EEENS6_IJNS7_ILi64EEENS7_ILi128EEESB_EEENS_10bfloat16_tEfNS_4arch4Sm90ELb0ELb1ELb0ELb0ELb0ELb1ELb0ELb0ELi2ELi1ELi2ELi1ELb0EEENS1_24CollectiveEpilogueBwdGQAISC_fSF_Li256ELb0ELb0EEENS1_19SingleTileSchedulerILb0ELb0ELb0ELi128EEEEEEEEEvNT_6ParamsE:
        .type           _ZN7cutlass13device_kernelIN5flash11enable_sm90INS1_16FlashAttnBwdSm90INS1_25CollectiveMainloopBwdSm90ILi2ELi2ELi2EN4cute5tupleIJNS5_1CILi1EEES8_S8_EEENS6_IJNS7_ILi64EEENS7_ILi128EEESB_EEENS_10bfloat16_tEfNS_4arch4Sm90ELb0ELb1ELb0ELb0ELb0ELb1ELb0ELb0ELi2ELi1ELi2ELi1ELb0EEENS1_24CollectiveEpilogueBwdGQAISC_fSF_Li256ELb0ELb0EEENS1_19SingleTileSchedulerILb0ELb0ELb0ELi128EEEEEEEEEvNT_6ParamsE,@function
        .size           _ZN7cutlass13device_kernelIN5flash11enable_sm90INS1_16FlashAttnBwdSm90INS1_25CollectiveMainloopBwdSm90ILi2ELi2ELi2EN4cute5tupleIJNS5_1CILi1EEES8_S8_EEENS6_IJNS7_ILi64EEENS7_ILi128EEESB_EEENS_10bfloat16_tEfNS_4arch4Sm90ELb0ELb1ELb0ELb0ELb0ELb1ELb0ELb0ELi2ELi1ELi2ELi1ELb0EEENS1_24CollectiveEpilogueBwdGQAISC_fSF_Li256ELb0ELb0EEENS1_19SingleTileSchedulerILb0ELb0ELb0ELi128EEEEEEEEEvNT_6ParamsE,(.L_x_7327 - _ZN7cutlass13device_kernelIN5flash11enable_sm90INS1_16FlashAttnBwdSm90INS1_25CollectiveMainloopBwdSm90ILi2ELi2ELi2EN4cute5tupleIJNS5_1CILi1EEES8_S8_EEENS6_IJNS7_ILi64EEENS7_ILi128EEESB_EEENS_10bfloat16_tEfNS_4arch4Sm90ELb0ELb1ELb0ELb0ELb0ELb1ELb0ELb0ELi2ELi1ELi2ELi1ELb0EEENS1_24CollectiveEpilogueBwdGQAISC_fSF_Li256ELb0ELb0EEENS1_19SingleTileSchedulerILb0ELb0ELb0ELi128EEEEEEEEEvNT_6ParamsE)
        .other          _ZN7cutlass13device_kernelIN5flash11enable_sm90INS1_16FlashAttnBwdSm90INS1_25CollectiveMainloopBwdSm90ILi2ELi2ELi2EN4cute5tupleIJNS5_1CILi1EEES8_S8_EEENS6_IJNS7_ILi64EEENS7_ILi128EEESB_EEENS_10bfloat16_tEfNS_4arch4Sm90ELb0ELb1ELb0ELb0ELb0ELb1ELb0ELb0ELi2ELi1ELi2ELi1ELb0EEENS1_24CollectiveEpilogueBwdGQAISC_fSF_Li256ELb0ELb0EEENS1_19SingleTileSchedulerILb0ELb0ELb0ELi128EEEEEEEEEvNT_6ParamsE,@"STO_CUDA_ENTRY STV_DEFAULT"
_ZN7cutlass13device_kernelIN5flash11enable_sm90INS1_16FlashAttnBwdSm90INS1_25CollectiveMainloopBwdSm90ILi2ELi2ELi2EN4cute5tupleIJNS5_1CILi1EEES8_S8_EEENS6_IJNS7_ILi64EEENS7_ILi128EEESB_EEENS_10bfloat16_tEfNS_4arch4Sm90ELb0ELb1ELb0ELb0ELb0ELb1ELb0ELb0ELi2ELi1ELi2ELi1ELb0EEENS1_24CollectiveEpilogueBwdGQAISC_fSF_Li256ELb0ELb0EEENS1_19SingleTileSchedulerILb0ELb0ELb0ELi128EEEEEEEEEvNT_6ParamsE:
        /* <DEDUP_REMOVED lines=24> */
.L_x_5048:
[----:B------:R-:W-:Y:S05]  /*0180*/  BSYNC B0 ;  /* 0x0000000000007941 */ /* 0x000fea0003800000 */
.L_x_5047:
        /* <DEDUP_REMOVED lines=37> */
.L_x_5049:
        /* <DEDUP_REMOVED lines=22> */
.L_x_5050:
[----:B------:R-:W-:Y:S01]  /*0540*/  PLOP3.LUT P0, PT, PT, PT, UP0, 0x80, 0x0 ;  /* 0x000000000000781c */ /* 0x000fe20003f0f008 */
[----:B------:R-:W-:Y:S01]  /*0550*/  NOP ;  /* 0x0000000000007918 */ /* 0x000fe20000000000 */
[----:B------:R-:W-:Y:S01]  /*0560*/  BSSY B6, `(.L_x_5051) ;  /* 0x0000747000067945 */ /* 0x000fe20003800000 */
[----:B-12-4-:R-:W-:Y:S10]  /*0570*/  BAR.SYNC.DEFER_BLOCKING 0x0 ;  /* 0x0000000000007b1d */ /* 0x016ff40000010000 */
[----:B------:R-:W-:Y:S05]  /*0580*/  @!P0 BRA `(.L_x_5052) ;  /* 0x00000044007c8947 */ /* 0x000fea0003800000 */
.L_x_5053:
        /* <DEDUP_REMOVED lines=101> */
.L_x_5055:
        /* <DEDUP_REMOVED lines=30> */
.L_x_5058:
        /* <DEDUP_REMOVED lines=15> */
.L_x_5057:
        /* <DEDUP_REMOVED lines=22> */
.L_x_5060:
        /* <DEDUP_REMOVED lines=15> */
.L_x_5059:
        /* <DEDUP_REMOVED lines=8> */
.L_x_5132:
        /* <DEDUP_REMOVED lines=23> */
.L_x_5062:
        /* <DEDUP_REMOVED lines=97> */
.L_x_5074:
[----:B------:R-:W-:-:S13]  /*1900*/  ISETP.NE.AND P6, PT, R233, 0x3, PT ;  /* 0x00000003e900780c */ /* 0x000fda0003fc5270 */
[----:B-1----:R-:W-:Y:S05]  /*1910*/  @!P6 BRA `(.L_x_5064) ;  /* 0x000000000004e947 */ /* 0x002fea0003800000 */
[----:B------:R-:W-:Y:S01]  /*1920*/  BPT.TRAP 0x1 ;  /* 0x000000040000795c */ /* 0x000fe20000300000 */
.L_x_5064:
[----:B------:R-:W-:Y:S01]  /*1930*/  IMAD R0, R4, 0x8, R229 ;  /* 0x0000000804007824 */ /* 0x000fe200078e02e5 */
[----:B------:R-:W-:-:S04]  /*1940*/  SHF.L.U32 R9, R223, 0x1f, RZ ;  /* 0x0000001fdf097819 */ /* 0x000fc800000006ff */
[----:B------:R2:W3:Y:S01]  /*1950*/  SYNCS.PHASECHK.TRANS64.TRYWAIT P0, [R0+URZ+0x30810], R9 ;  /* 0x03081009000075a7 */ /* 0x0004e2000800017f */
[----:B------:R-:W-:Y:S05]  /*1960*/  @!P6 BRA `(.L_x_5065) ;  /* 0x000000000004e947 */ /* 0x000fea0003800000 */
[----:B------:R-:W-:Y:S01]  /*1970*/  BPT.TRAP 0x1 ;  /* 0x000000040000795c */ /* 0x000fe20000300000 */
.L_x_5065:
[----:B---3--:R-:W-:Y:S05]  /*1980*/  @P0 BRA `(.L_x_5066) ;  /* 0x0000000000080947 */ /* 0x008fea0003800000 */
[----:B------:R-:W3:Y:S02]  /*1990*/  SYNCS.PHASECHK.TRANS64.TRYWAIT P0, [R0+URZ+0x30810], R9 ;  /* 0x03081009000075a7 */ /* 0x000ee4000800017f */
[----:B---3--:R-:W-:Y:S05]  /*19a0*/  @!P0 BRA `(.L_x_5067) ;  /* 0x0000006000408947 */ /* 0x008fea0003800000 */
.L_x_5066:
        /* <DEDUP_REMOVED lines=81> */
.L_x_5068:
[----:B------:R1:W1:Y:S01]  /*1ec0*/  SYNCS.PHASECHK.TRANS64.TRYWAIT P0, [R0+URZ+0x30830], R9 ;  /* 0x03083009000075a7 */ /* 0x000262000800017f */
[----:B------:R-:W-:Y:S05]  /*1ed0*/  @!P6 BRA `(.L_x_5069) ;  /* 0x000000000004e947 */ /* 0x000fea0003800000 */
[----:B------:R-:W-:Y:S01]  /*1ee0*/  BPT.TRAP 0x1 ;  /* 0x000000040000795c */ /* 0x000fe20000300000 */
.L_x_5069:
[----:B------:R-:W-:-:S05]  /*1ef0*/  VIADD R5, R229, 0x20000 ;  /* 0x00020000e5057836 */ /* 0x000fca0000000000 */
[----:B------:R-:W-:-:S04]  /*1f00*/  SHF.R.U32.HI R5, RZ, 0x4, R5 ;  /* 0x00000004ff057819 */ /* 0x000fc80000011605 */
[----:B------:R-:W-:-:S04]  /*1f10*/  LOP3.LUT R230, R5, 0x3fff, RZ, 0xc0, !PT ;  /* 0x00003fff05e67812 */ /* 0x000fc800078ec0ff */
[----:B------:R-:W-:Y:S01]  /*1f20*/  LOP3.LUT R5, R230, 0x10000, RZ, 0xfc, !PT ;  /* 0x00010000e6057812 */ /* 0x000fe200078efcff */
[----:B-1----:R-:W-:Y:S06]  /*1f30*/  @P0 BRA `(.L_x_5070) ;  /* 0x0000000000080947 */ /* 0x002fec0003800000 */
[----:B------:R-:W1:Y:S02]  /*1f40*/  SYNCS.PHASECHK.TRANS64.TRYWAIT P0, [R0+URZ+0x30830], R9 ;  /* 0x03083009000075a7 */ /* 0x000e64000800017f */
[----:B-1----:R-:W-:Y:S05]  /*1f50*/  @!P0 BRA `(.L_x_5071) ;  /* 0x0000005800e88947 */ /* 0x002fea0003800000 */
.L_x_5070:
        /* <DEDUP_REMOVED lines=446> */
.L_x_5072:
        /* <DEDUP_REMOVED lines=49> */
.L_x_5073:
        /* <DEDUP_REMOVED lines=78> */
.L_x_5056:
[----:B------:R-:W-:Y:S05]  /*4330*/  @P0 BRA `(.L_x_5054) ;  /* 0x0000003400a40947 */ /* 0x000fea0003800000 */
[----:B------:R-:W1:Y:S01]  /*4340*/  S2R R4, SR_TID.X ;  /* 0x0000000000047919 */ /* 0x000e620000002100 */
[----:B------:R-:W2:Y:S01]  /*4350*/  S2UR UR6, SR_CgaCtaId ;  /* 0x00000000000679c3 */ /* 0x000ea20000008800 */
[----:B------:R-:W-:Y:S01]  /*4360*/  ULDC UR7, c[0x0][0x850] ;  /* 0x0002140000077ab9 */ /* 0x000fe20000000800 */
[----:B------:R-:W-:Y:S01]  /*4370*/  UMOV UR4, 0x400 ;  /* 0x0000040000047882 */ /* 0x000fe20000000000 */
[----:B------:R-:W-:Y:S01]  /*4380*/  UISETP.NE.AND UP0, UPT, UR7, 0x1, UPT ;  /* 0x000000010700788c */ /* 0x000fe2000bf05270 */
[----:B------:R-:W-:Y:S01]  /*4390*/  BSSY B0, `(.L_x_5075) ;  /* 0x0000056000007945 */ /* 0x000fe20003800000 */
[----:B------:R-:W-:Y:S01]  /*43a0*/  ULDC.64 UR12, c[0x0][0x818] ;  /* 0x00020600000c7ab9 */ /* 0x000fe20000000a00 */
[----:B------:R-:W-:Y:S01]  /*43b0*/  ULDC.64 UR14, c[0x0][0x820] ;  /* 0x00020800000e7ab9 */ /* 0x000fe20000000a00 */
[----:B------:R-:W-:Y:S01]  /*43c0*/  ULDC.64 UR16, c[0x0][0x848] ;  /* 0x0002120000107ab9 */ /* 0x000fe20000000a00 */
[----:B------:R-:W3:Y:S06]  /*43d0*/  S2UR UR5, SR_CTAID.Y ;  /* 0x00000000000579c3 */ /* 0x000eec0000002600 */
[----:B------:R-:W-:-:S02]  /*43e0*/  @UP0 ULDC UR9, c[0x0][0x858] ;  /* 0x0002160000090ab9 */ /* 0x000fc40000000800 */
[----:B------:R-:W4:Y:S01]  /*43f0*/  S2UR UR8, SR_CTAID.X ;  /* 0x00000000000879c3 */ /* 0x000f220000002500 */
[----:B--2---:R-:W-:-:S07]  /*4400*/  ULEA UR4, UR6, UR4, 0x18 ;  /* 0x0000000406047291 */ /* 0x004fce000f8ec03f */
[----:B------:R-:W2:Y:S01]  /*4410*/  S2UR UR18, SR_CTAID.Z ;  /* 0x00000000001279c3 */ /* 0x000ea20000002700 */
[----:B------:R-:W-:Y:S01]  /*4420*/  @UP0 ULDC UR6, c[0x0][0x854] ;  /* 0x0002150000060ab9 */ /* 0x000fe20000000800 */
[----:B-1----:R-:W-:Y:S01]  /*4430*/  VIADD R5, R4, 0xffffff80 ;  /* 0xffffff8004057836 */ /* 0x002fe20000000000 */
[----:B---3--:R-:W-:-:S04]  /*4440*/  UIMAD.WIDE.U32 UR6, UR5, UR6, URZ ;  /* 0x00000006050672a5 */ /* 0x008fc8000f8e003f */
[----:B------:R-:W-:Y:S01]  /*4450*/  SHF.R.S32.HI R0, RZ, 0x1f, R5 ;  /* 0x0000001fff007819 */ /* 0x000fe20000011405 */
[----:B------:R-:W-:Y:S01]  /*4460*/  @UP0 USHF.R.U32.HI UR5, URZ, UR9, UR7 ;  /* 0x000000093f050299 */ /* 0x000fe20008011607 */
[----:B------:R-:W-:Y:S01]  /*4470*/  BAR.SYNC.DEFER_BLOCKING 0x1, 0x100 ;  /* 0x0044000000007b1d */ /* 0x000fe20000010000 */
[----:B------:R-:W-:Y:S01]  /*4480*/  ISETP.NE.AND P0, PT, R5, RZ, PT ;  /* 0x000000ff0500720c */ /* 0x000fe20003f05270 */
[----:B----4-:R-:W-:Y:S01]  /*4490*/  USHF.L.U32 UR8, UR8, 0xe, URZ ;  /* 0x0000000e08087899 */ /* 0x010fe2000800063f */
        /* <DEDUP_REMOVED lines=8> */
[----:B------:R-:W-:Y:S01]  /*4520*/  LOP3.LUT R3, R2, 0x3fffe000, RZ, 0xc0, !PT ;  /* 0x3fffe00002037812 */ /* 0x000fe200078ec0ff */
[----:B------:R-:W-:-:S03]  /*4530*/  UIMAD UR11, UR5, UR13, UR11 ;  /* 0x0000000d050b72a4 */ /* 0x000fc6000f8e020b */
[----:B------:R-:W-:Y:S01]  /*4540*/  ULDC.64 UR12, c[0x0][0x840] ;  /* 0x00021000000c7ab9 */ /* 0x000fe20000000a00 */
[----:B------:R-:W-:Y:S01]  /*4550*/  IMAD R0, R0, 0x4, R3 ;  /* 0x0000000400007824 */ /* 0x000fe200078e0203 */
[----:B------:R-:W-:Y:S02]  /*4560*/  UIMAD UR10, UR10, UR12, URZ ;  /* 0x0000000c0a0a72a4 */ /* 0x000fe4000f8e023f */
[----:B------:R-:W-:Y:S02]  /*4570*/  UIMAD.WIDE.U32 UR8, UR5, UR12, UR8 ;  /* 0x0000000c050872a5 */ /* 0x000fe4000f8e0008 */
[----:B------:R-:W-:Y:S01]  /*4580*/  LEA R0, R0, UR4, 0x2 ;  /* 0x0000000400007c11 */ /* 0x000fe2000f8e10ff */
[----:B------:R-:W-:Y:S02]  /*4590*/  UIMAD UR12, UR5, UR13, UR10 ;  /* 0x0000000d050c72a4 */ /* 0x000fe4000f8e020a */
[----:B--2---:R-:W-:Y:S02]  /*45a0*/  USHF.R.S32.HI UR5, URZ, 0x1f, UR18 ;  /* 0x0000001f3f057899 */ /* 0x004fe40008011412 */
        /* <DEDUP_REMOVED lines=45> */
.L_x_5077:
[----:B------:R-:W-:Y:S01]  /*4880*/  @P0 ELECT P1, URZ, PT ;  /* 0x00000000003f082f */ /* 0x000fe20003820000 */
[----:B------:R2:W-:-:S12]  /*4890*/  UBLKRED.G.S.ADD.F32.RN [UR6], [UR4], UR5, desc[UR8] ;  /* 0x00000806040073bb */ /* 0x0005d800080a1405 */
[----:B------:R-:W-:Y:S02]  /*48a0*/  @P1 PLOP3.LUT P0, PT, P1, PT, PT, 0x8, 0x0 ;  /* 0x000000000000181c */ /* 0x000fe40000f0e170 */
[----:B------:R-:W-:-:S11]  /*48b0*/  PLOP3.LUT P1, PT, PT, PT, PT, 0x8, 0x0 ;  /* 0x000000000000781c */ /* 0x000fd60003f2e170 */
[----:B--2---:R-:W-:Y:S05]  /*48c0*/  @P0 BRA.U.ANY `(.L_x_5077) ;  /* 0xfffffffd00ec0947 */ /* 0x004fea000393ffff */
[----:B------:R0:W-:Y:S01]  /*48d0*/  UTMACMDFLUSH ;  /* 0x00000000000079b7 */ /* 0x0001e20000000000 */
[----:B------:R-:W-:-:S04]  /*48e0*/  DEPBAR.LE SB0, 0x0 ;  /* 0x000080000000791a */ /* 0x000fc80000000000 */
.L_x_5076:
[----:B------:R-:W-:Y:S05]  /*48f0*/  BSYNC B0 ;  /* 0x0000000000007941 */ /* 0x000fea0003800000 */
.L_x_5075:
        /* <DEDUP_REMOVED lines=32> */
.L_x_5078:
        /* <DEDUP_REMOVED lines=8> */
.L_x_5052:
        /* <DEDUP_REMOVED lines=40> */
.L_x_5080:
        /* <DEDUP_REMOVED lines=39> */
.L_x_5083:
[----:B------:R-:W-:Y:S05]  /*5070*/  BSYNC B0 ;  /* 0x0000000000007941 */ /* 0x000fea0003800000 */
.L_x_5082:
        /* <DEDUP_REMOVED lines=19> */
.L_x_5085:
[----:B------:R-:W-:Y:S05]  /*51b0*/  BSYNC B0 ;  /* 0x0000000000007941 */ /* 0x000fea0003800000 */
.L_x_5084:
[----:B------:R-:W-:Y:S06]  /*51c0*/  BAR.ARV 0xa, 0xa0 ;  /* 0x0282800000007b1d */ /* 0x000fec0000002000 */
[----:B------:R-:W-:Y:S04]  /*51d0*/  BSSY B0, `(.L_x_5086) ;  /* 0x0000003000007945 */ /* 0x000fe80003800000 */
[----:B------:R-:W-:Y:S05]  /*51e0*/  @!P0 BRA `(.L_x_5087) ;  /* 0x0000000000048947 */ /* 0x000fea0003800000 */
[----:B------:R-:W-:-:S04]  /*51f0*/  DEPBAR.LE SB0, 0x0 ;  /* 0x000080000000791a */ /* 0x000fc80000000000 */
.L_x_5087:
[----:B------:R-:W-:Y:S05]  /*5200*/  BSYNC B0 ;  /* 0x0000000000007941 */ /* 0x000fea0003800000 */
.L_x_5086:
[----:B------:R-:W-:Y:S06]  /*5210*/  BAR.ARV 0xb, 0xa0 ;  /* 0x02c2800000007b1d */ /* 0x000fec0000002000 */
[----:B------:R-:W-:Y:S01]  /*5220*/  UIADD3 UR12, UR5, 0x1, URZ ;  /* 0x00000001050c7890 */ /* 0x000fe2000fffe03f */
[----:B------:R-:W-:Y:S11]  /*5230*/  BRA `(.L_x_5088) ;  /* 0x0000000000047947 */ /* 0x000ff60003800000 */
.L_x_5081:
[----:B------:R-:W-:-:S05]  /*5240*/  UMOV UR12, UR5 ;  /* 0x00000005000c7c82 */ /* 0x000fca0008000000 */
.L_x_5088:
        /* <DEDUP_REMOVED lines=17> */
.L_x_5101:
        /* <DEDUP_REMOVED lines=20> */
.L_x_5090:
[----:B------:R-:W-:Y:S05]  /*54a0*/  BSYNC B0 ;  /* 0x0000000000007941 */ /* 0x000fea0003800000 */
.L_x_5089:
        /* <DEDUP_REMOVED lines=13> */
.L_x_5092:
[----:B------:R-:W-:Y:S05]  /*5580*/  BSYNC B0 ;  /* 0x0000000000007941 */ /* 0x000fea0003800000 */
.L_x_5091:
[----:B------:R-:W-:Y:S06]  /*5590*/  BAR.ARV 0xa, 0xa0 ;  /* 0x0282800000007b1d */ /* 0x000fec0000002000 */
[----:B------:R-:W-:Y:S04]  /*55a0*/  BSSY B0, `(.L_x_5093) ;  /* 0x0000003000007945 */ /* 0x000fe80003800000 */
[----:B------:R-:W-:Y:S05]  /*55b0*/  @!P0 BRA `(.L_x_5094) ;  /* 0x0000000000048947 */ /* 0x000fea0003800000 */
[----:B------:R-:W-:-:S04]  /*55c0*/  DEPBAR.LE SB0, 0x0 ;  /* 0x000080000000791a */ /* 0x000fc80000000000 */
.L_x_5094:
[----:B------:R-:W-:Y:S05]  /*55d0*/  BSYNC B0 ;  /* 0x0000000000007941 */ /* 0x000fea0003800000 */
.L_x_5093:
        /* <DEDUP_REMOVED lines=13> */
.L_x_5096:
[----:B------:R-:W-:Y:S05]  /*56b0*/  BSYNC B0 ;  /* 0x0000000000007941 */ /* 0x000fea0003800000 */
.L_x_5095:
        /* <DEDUP_REMOVED lines=13> */
.L_x_5098:
[----:B------:R-:W-:Y:S05]  /*5790*/  BSYNC B0 ;  /* 0x0000000000007941 */ /* 0x000fea0003800000 */
.L_x_5097:
[----:B------:R-:W-:Y:S01]  /*57a0*/  UIADD3 UR12, UR12, 0x2, URZ ;  /* 0x000000020c0c7890 */ /* 0x000fe2000fffe03f */
[----:B------:R-:W-:Y:S06]  /*57b0*/  BAR.ARV 0xa, 0xa0 ;  /* 0x0282800000007b1d */ /* 0x000fec0000002000 */
[----:B------:R-:W-:Y:S01]  /*57c0*/  UISETP.GE.AND UP0, UPT, UR12, UR8, UPT ;  /* 0x000000080c00728c */ /* 0x000fe2000bf06270 */
[----:B------:R-:W-:Y:S04]  /*57d0*/  BSSY B0, `(.L_x_5099) ;  /* 0x0000003000007945 */ /* 0x000fe80003800000 */
[----:B------:R-:W-:Y:S06]  /*57e0*/  @!P0 BRA `(.L_x_5100) ;  /* 0x0000000000048947 */ /* 0x000fec0003800000 */
[----:B------:R-:W-:-:S04]  /*57f0*/  DEPBAR.LE SB0, 0x0 ;  /* 0x000080000000791a */ /* 0x000fc80000000000 */
.L_x_5100:
[----:B------:R-:W-:Y:S05]  /*5800*/  BSYNC B0 ;  /* 0x0000000000007941 */ /* 0x000fea0003800000 */
.L_x_5099:
[----:B------:R-:W-:Y:S06]  /*5810*/  BAR.ARV 0xb, 0xa0 ;  /* 0x02c2800000007b1d */ /* 0x000fec0000002000 */
[----:B------:R-:W-:Y:S01]  /*5820*/  PLOP3.LUT P1, PT, PT, PT, UP0, 0x80, 0x0 ;  /* 0x000000000000781c */ /* 0x000fe20003f2f008 */
[----:B------:R-:W-:Y:S02]  /*5830*/  UIADD3 UR20, UR20, 0x4000, URZ ;  /* 0x0000400014147890 */ /* 0x000fe4000fffe03f */
[----:B------:R-:W-:-:S10]  /*5840*/  UIADD3 UR4, UR4, 0x4000, URZ ;  /* 0x0000400004047890 */ /* 0x000fd4000fffe03f */
[----:B------:R-:W-:Y:S05]  /*5850*/  @!P1 BRA `(.L_x_5101) ;  /* 0xfffffff800c09947 */ /* 0x000fea000383ffff */
[----:B------:R-:W-:Y:S05]  /*5860*/  BRA `(.L_x_5054) ;  /* 0x0000002000587947 */ /* 0x000fea0003800000 */
.L_x_5079:
        /* <DEDUP_REMOVED lines=33> */
.L_x_5103:
        /* <DEDUP_REMOVED lines=43> */
.L_x_5133:
        /* <DEDUP_REMOVED lines=15> */
.L_x_5106:
        /* <DEDUP_REMOVED lines=98> */
.L_x_5117:
[----:B--234-:R-:W-:-:S04]  /*6440*/  SHF.L.U32 R21, R11, 0x1f, RZ ;  /* 0x0000001f0b157819 */ /* 0x01cfc800000006ff */
[----:B------:R-:W1:Y:S02]  /*6450*/  SYNCS.PHASECHK.TRANS64.TRYWAIT P1, [R16+URZ+0x30840], R21 ;  /* 0x03084015100075a7 */ /* 0x000e64000802017f */
[----:B-1----:R-:W-:Y:S05]  /*6460*/  @!P1 BRA `(.L_x_5109) ;  /* 0x0000001400cc9947 */ /* 0x002fea0003800000 */
.L_x_5134:
[----:B------:R-:W-:Y:S05]  /*6470*/  @P0 BRA `(.L_x_5110) ;  /* 0x0000000000140947 */ /* 0x000fea0003800000 */
[----:B------:R-:W-:Y:S01]  /*6480*/  ISETP.NE.AND P1, PT, R6, RZ, PT ;  /* 0x000000ff0600720c */ /* 0x000fe20003f25270 */
[----:B------:R-:W-:-:S04]  /*6490*/  IMAD.MOV.U32 R3, RZ, RZ, 0x4100 ;  /* 0x00004100ff037424 */ /* 0x000fc800078e00ff */
[----:B------:R3:W-:Y:S08]  /*64a0*/  SYNCS.ARRIVE.TRANS64 RZ, [R16+URZ+0x30830], R3 ;  /* 0x0308300310ff79a7 */ /* 0x0007f0000800003f */
[----:B------:R-:W-:Y:S05]  /*64b0*/  @!P1 BRA `(.L_x_5110) ;  /* 0x0000000000049947 */ /* 0x000fea0003800000 */
[----:B------:R-:W-:Y:S01]  /*64c0*/  BPT.TRAP 0x1 ;  /* 0x000000040000795c */ /* 0x000fe20000300000 */
.L_x_5110:
        /* <DEDUP_REMOVED lines=36> */
.L_x_5135:
[----:B------:R-:W-:Y:S05]  /*6710*/  @P0 BRA `(.L_x_5112) ;  /* 0x0000000000140947 */ /* 0x000fea0003800000 */
[----:B------:R-:W-:Y:S01]  /*6720*/  ISETP.NE.AND P1, PT, R6, RZ, PT ;  /* 0x000000ff0600720c */ /* 0x000fe20003f25270 */
[----:B------:R-:W-:-:S04]  /*6730*/  IMAD.MOV.U32 R2, RZ, RZ, 0x4100 ;  /* 0x00004100ff027424 */ /* 0x000fc800078e00ff */
[----:B------:R3:W-:Y:S08]  /*6740*/  SYNCS.ARRIVE.TRANS64 RZ, [R16+URZ+0x30818], R2 ;  /* 0x0308180210ff79a7 */ /* 0x0007f0000800003f */
[----:B------:R-:W-:Y:S05]  /*6750*/  @!P1 BRA `(.L_x_5112) ;  /* 0x0000000000049947 */ /* 0x000fea0003800000 */
[----:B------:R-:W-:Y:S01]  /*6760*/  BPT.TRAP 0x1 ;  /* 0x000000040000795c */ /* 0x000fe20000300000 */
.L_x_5112:
        /* <DEDUP_REMOVED lines=36> */
.L_x_5136:
[----:B------:R-:W-:Y:S05]  /*69b0*/  @P0 BRA `(.L_x_5114) ;  /* 0x0000000000140947 */ /* 0x000fea0003800000 */
[----:B------:R-:W-:Y:S01]  /*69c0*/  ISETP.NE.AND P1, PT, R6, RZ, PT ;  /* 0x000000ff0600720c */ /* 0x000fe20003f25270 */
[----:B-123--:R-:W-:-:S04]  /*69d0*/  IMAD.MOV.U32 R21, RZ, RZ, 0x4100 ;  /* 0x00004100ff157424 */ /* 0x00efc800078e00ff */
[----:B------:R4:W-:Y:S08]  /*69e0*/  SYNCS.ARRIVE.TRANS64 RZ, [R16+URZ+0x30838], R21 ;  /* 0x0308381510ff79a7 */ /* 0x0009f0000800003f */
[----:B------:R-:W-:Y:S05]  /*69f0*/  @!P1 BRA `(.L_x_5114) ;  /* 0x0000000000049947 */ /* 0x000fea0003800000 */
[----:B------:R-:W-:Y:S01]  /*6a00*/  BPT.TRAP 0x1 ;  /* 0x000000040000795c */ /* 0x000fe20000300000 */
.L_x_5114:
        /* <DEDUP_REMOVED lines=31> */
.L_x_5138:
[----:B------:R-:W-:Y:S05]  /*6c00*/  @P0 BRA `(.L_x_5116) ;  /* 0x0000000000140947 */ /* 0x000fea0003800000 */
[----:B------:R-:W-:Y:S01]  /*6c10*/  ISETP.NE.AND P1, PT, R6, RZ, PT ;  /* 0x000000ff0600720c */ /* 0x000fe20003f25270 */
[----:B------:R-:W-:-:S04]  /*6c20*/  IMAD.MOV.U32 R5, RZ, RZ, 0x4100 ;  /* 0x00004100ff057424 */ /* 0x000fc800078e00ff */
[----:B------:R1:W-:Y:S08]  /*6c30*/  SYNCS.ARRIVE.TRANS64 RZ, [R16+URZ+0x30810], R5 ;  /* 0x0308100510ff79a7 */ /* 0x0003f0000800003f */
[----:B------:R-:W-:Y:S05]  /*6c40*/  @!P1 BRA `(.L_x_5116) ;  /* 0x0000000000049947 */ /* 0x000fea0003800000 */
[----:B------:R-:W-:Y:S01]  /*6c50*/  BPT.TRAP 0x1 ;  /* 0x000000040000795c */ /* 0x000fe20000300000 */
.L_x_5116:
        /* <DEDUP_REMOVED lines=37> */
.L_x_5108:
[----:B------:R-:W3:Y:S02]  /*6eb0*/  LDL.LU R4, [R1+0x4] ;  /* 0x0000040001047983 */ /* 0x000ee40000300800 */
[----:B---3--:R-:W-:Y:S02]  /*6ec0*/  ISETP.NE.AND P1, PT, R4, RZ, PT ;  /* 0x000000ff0400720c */ /* 0x008fe40003f25270 */
[----:B------:R1:W5:Y:S11]  /*6ed0*/  LDL R4, [R1] ;  /* 0x0000000001047983 */ /* 0x0003760000100800 */
[----:B-1----:R-:W-:Y:S05]  /*6ee0*/  @!P1 BRA `(.L_x_5107) ;  /* 0x0000000400489947 */ /* 0x002fea0003800000 */
[----:B------:R-:W-:-:S04]  /*6ef0*/  SHF.L.U32 R13, R11, 0x1f, RZ ;  /* 0x0000001f0b0d7819 */ /* 0x000fc800000006ff */
[----:B------:R-:W1:Y:S02]  /*6f00*/  SYNCS.PHASECHK.TRANS64.TRYWAIT P1, [R16+URZ+0x30840], R13 ;  /* 0x0308400d100075a7 */ /* 0x000e64000802017f */
[----:B-1----:R-:W-:Y:S05]  /*6f10*/  @!P1 BRA `(.L_x_5118) ;  /* 0x0000000c00749947 */ /* 0x002fea0003800000 */
.L_x_5139:
[----:B------:R-:W-:Y:S05]  /*6f20*/  @P0 BRA `(.L_x_5119) ;  /* 0x0000000000140947 */ /* 0x000fea0003800000 */
[----:B------:R-:W-:Y:S01]  /*6f30*/  ISETP.NE.AND P1, PT, R6, RZ, PT ;  /* 0x000000ff0600720c */ /* 0x000fe20003f25270 */
[----:B--2---:R-:W-:-:S04]  /*6f40*/  IMAD.MOV.U32 R5, RZ, RZ, 0x4100 ;  /* 0x00004100ff057424 */ /* 0x004fc800078e00ff */
[----:B------:R3:W-:Y:S08]  /*6f50*/  SYNCS.ARRIVE.TRANS64 RZ, [R16+URZ+0x30830], R5 ;  /* 0x0308300510ff79a7 */ /* 0x0007f0000800003f */
[----:B------:R-:W-:Y:S05]  /*6f60*/  @!P1 BRA `(.L_x_5119) ;  /* 0x0000000000049947 */ /* 0x000fea0003800000 */
[----:B------:R-:W-:Y:S01]  /*6f70*/  BPT.TRAP 0x1 ;  /* 0x000000040000795c */ /* 0x000fe20000300000 */
.L_x_5119:
        /* <DEDUP_REMOVED lines=33> */
.L_x_5140:
[----:B------:R-:W-:Y:S05]  /*7190*/  @P0 BRA `(.L_x_5121) ;  /* 0x0000000000140947 */ /* 0x000fea0003800000 */
[----:B------:R-:W-:Y:S01]  /*71a0*/  ISETP.NE.AND P0, PT, R6, RZ, PT ;  /* 0x000000ff0600720c */ /* 0x000fe20003f05270 */
[----:B------:R-:W-:-:S04]  /*71b0*/  IMAD.MOV.U32 R5, RZ, RZ, 0x4100 ;  /* 0x00004100ff057424 */ /* 0x000fc800078e00ff */
[----:B------:R3:W-:Y:S08]  /*71c0*/  SYNCS.ARRIVE.TRANS64 RZ, [R16+URZ+0x30818], R5 ;  /* 0x0308180510ff79a7 */ /* 0x0007f0000800003f */
[----:B------:R-:W-:Y:S05]  /*71d0*/  @!P0 BRA `(.L_x_5121) ;  /* 0x0000000000048947 */ /* 0x000fea0003800000 */
[----:B------:R-:W-:Y:S01]  /*71e0*/  BPT.TRAP 0x1 ;  /* 0x000000040000795c */ /* 0x000fe20000300000 */
.L_x_5121:
        /* <DEDUP_REMOVED lines=34> */
.L_x_5107:
[----:B------:R-:W3:Y:S01]  /*7410*/  S2R R0, SR_TID.X ;  /* 0x0000000000007919 */ /* 0x000ee20000002100 */
[----:B------:R-:W-:Y:S01]  /*7420*/  IMAD R3, R19, 0x8, R16 ;  /* 0x0000000813037824 */ /* 0x000fe200078e0210 */
[----:B---3--:R-:W-:Y:S02]  /*7430*/  LOP3.LUT R2, R0, 0x7f, RZ, 0xc0, !PT ;  /* 0x0000007f00027812 */ /* 0x008fe400078ec0ff */
[----:B------:R-:W-:Y:S02]  /*7440*/  SHF.L.U32 R0, R11, 0x1f, RZ ;  /* 0x0000001f0b007819 */ /* 0x000fe400000006ff */
[----:B------:R-:W-:Y:S02]  /*7450*/  ISETP.NE.AND P1, PT, R2, RZ, PT ;  /* 0x000000ff0200720c */ /* 0x000fe40003f25270 */
[----:B------:R-:W3:Y:S02]  /*7460*/  SYNCS.PHASECHK.TRANS64.TRYWAIT P0, [R3+URZ+0x30840], R0 ;  /* 0x03084000030075a7 */ /* 0x000ee4000800017f */
[----:B---3--:R-:W-:Y:S09]  /*7470*/  @!P0 BRA `(.L_x_5122) ;  /* 0x0000000800448947 */ /* 0x008ff20003800000 */
.L_x_5141:
[----:B------:R-:W-:Y:S05]  /*7480*/  @P1 BRA `(.L_x_5123) ;  /* 0x0000000000181947 */ /* 0x000fea0003800000 */
[----:B------:R-:W1:Y:S01]  /*7490*/  S2R R2, SR_TID.X ;  /* 0x0000000000027919 */ /* 0x000e620000002100 */
[----:B---3--:R-:W-:-:S04]  /*74a0*/  IMAD.MOV.U32 R0, RZ, RZ, 0x4100 ;  /* 0x00004100ff007424 */ /* 0x008fc800078e00ff */
[----:B------:R3:W-:Y:S01]  /*74b0*/  SYNCS.ARRIVE.TRANS64 RZ, [R3+URZ+0x30830], R0 ;  /* 0x0308300003ff79a7 */ /* 0x0007e2000800003f */
[----:B-1----:R-:W-:-:S13]  /*74c0*/  LOP3.LUT P0, RZ, R2, 0x1f, RZ, 0xc0, !PT ;  /* 0x0000001f02ff7812 */ /* 0x002fda000780c0ff */
[----:B---3--:R-:W-:Y:S05]  /*74d0*/  @!P0 BRA `(.L_x_5123) ;  /* 0x0000000000048947 */ /* 0x008fea0003800000 */
[----:B------:R-:W-:Y:S01]  /*74e0*/  BPT.TRAP 0x1 ;  /* 0x000000040000795c */ /* 0x000fe20000300000 */
.L_x_5123:
        /* <DEDUP_REMOVED lines=40> */
.L_x_5104:
[----:B------:R-:W-:Y:S05]  /*7770*/  BSYNC B0 ;  /* 0x0000000000007941 */ /* 0x000fea0003800000 */
.L_x_5102:
[----:B------:R-:W-:-:S03]  /*7780*/  UMOV UR7, 0xffffffff ;  /* 0xffffffff00077882 */ /* 0x000fc60000000000 */
[----:B------:R-:W-:Y:S05]  /*7790*/  BRA.DIV UR7, `(.L_x_5124) ;  /* 0x0000000607907947 */ /* 0x000fea000b800000 */
[----:B------:R-:W-:-:S13]  /*77a0*/  ELECT P6, URZ, PT ;  /* 0x00000000003f782f */ /* 0x000fda00038c0000 */
.L_x_5144:
[----:B------:R-:W-:Y:S05]  /*77b0*/  @!P6 BRA `(.L_x_5054) ;  /* 0x000000000084e947 */ /* 0x000fea0003800000 */
[----:B------:R-:W-:-:S06]  /*77c0*/  ULOP3.LUT UR7, UR38, 0x2, URZ, 0xfc, !UPT ;  /* 0x0000000226077892 */ /* 0x000fcc000f8efc3f */
[----:B------:R-:W-:-:S05]  /*77d0*/  IMAD.U32 R2, RZ, RZ, UR7 ;  /* 0x00000007ff027e24 */ /* 0x000fca000f8e00ff */
[----:B------:R-:W-:-:S13]  /*77e0*/  ISETP.NE.AND P2, PT, R2, 0x3, PT ;  /* 0x000000030200780c */ /* 0x000fda0003f45270 */
[----:B------:R-:W-:Y:S05]  /*77f0*/  @!P2 BRA `(.L_x_5125) ;  /* 0x000000000004a947 */ /* 0x000fea0003800000 */
[----:B------:R-:W-:Y:S01]  /*7800*/  BPT.TRAP 0x1 ;  /* 0x000000040000795c */ /* 0x000fe20000300000 */
.L_x_5125:
        /* <DEDUP_REMOVED lines=15> */
.L_x_5145:
[----:B------:R-:W2:Y:S02]  /*7900*/  SYNCS.PHASECHK.TRANS64.TRYWAIT P0, [R3+URZ], R2 ;  /* 0x00000002030075a7 */ /* 0x000ea4000800017f */
[----:B--2---:R-:W-:Y:S05]  /*7910*/  @!P0 BRA `(.L_x_5127) ;  /* 0x0000000400648947 */ /* 0x004fea0003800000 */
.L_x_5146:
[----:B------:R-:W-:Y:S05]  /*7920*/  @!P2 BRA `(.L_x_5128) ;  /* 0x000000000004a947 */ /* 0x000fea0003800000 */
[----:B------:R-:W-:Y:S01]  /*7930*/  BPT.TRAP 0x1 ;  /* 0x000000040000795c */ /* 0x000fe20000300000 */
.L_x_5128:
[----:B--2---:R-:W-:-:S04]  /*7940*/  VIADD R3, R7, 0x30840 ;  /* 0x0003084007037836 */ /* 0x004fc80000000000 */
[----:B------:R-:W-:-:S04]  /*7950*/  IMAD R0, R0, 0x8, R3 ;  /* 0x0000000800007824 */ /* 0x000fc800078e0203 */
[----:B------:R-:W2:Y:S02]  /*7960*/  SYNCS.PHASECHK.TRANS64.TRYWAIT P0, [R0+URZ], R5 ;  /* 0x00000005000075a7 */ /* 0x000ea4000800017f */
[----:B--2---:R-:W-:Y:S05]  /*7970*/  @!P0 BRA `(.L_x_5129) ;  /* 0x0000000400608947 */ /* 0x004fea0003800000 */
.L_x_5147:
[----:B------:R-:W-:-:S07]  /*7980*/  IMAD R3, R4, 0x8, R3 ;  /* 0x0000000804037824 */ /* 0x000fce00078e0203 */
.L_x_5130:
[----:B---3--:R3:W4:Y:S02]  /*7990*/  SYNCS.PHASECHK.TRANS64.TRYWAIT P0, [R3+URZ], R2 ;  /* 0x00000002030075a7 */ /* 0x008724000800017f */
[----:B----4-:R-:W-:Y:S05]  /*79a0*/  @!P0 NANOSLEEP.SYNCS 0x989680 ;  /* 0x009896800000895d */ /* 0x010fea0003900000 */
[----:B------:R-:W4:Y:S02]  /*79b0*/  @!P0 SYNCS.PHASECHK.TRANS64 P0, [R3+URZ], R2 ;  /* 0x00000002030085a7 */ /* 0x000f24000800007f */
[----:B----4-:R-:W-:Y:S05]  /*79c0*/  @!P0 BRA `(.L_x_5130) ;  /* 0xfffffffc00f08947 */ /* 0x010fea000383ffff */
.L_x_5054:
[----:B------:R-:W-:Y:S05]  /*79d0*/  BSYNC B6 ;  /* 0x0000000000067941 */ /* 0x000fea0003800000 */
.L_x_5051:
[----:B------:R-:W-:Y:S05]  /*79e0*/  EXIT ;  /* 0x000000000000794d */ /* 0x000fea0003800000 */
.L_x_5061:
[----:B------:R-:W-:Y:S02]  /*79f0*/  IMAD.MOV.U32 R12, RZ, RZ, RZ ;  /* 0x000000ffff0c7224 */ /* 0x000fe400078e00ff */
[----:B------:R-:W-:Y:S02]  /*7a00*/  IMAD.MOV.U32 R11, RZ, RZ, 0x1f ;  /* 0x0000001fff0b7424 */ /* 0x000fe400078e00ff */
[----:B------:R-:W-:-:S07]  /*7a10*/  IMAD.MOV.U32 R15, RZ, RZ, -0x1 ;  /* 0xffffffffff0f7424 */ /* 0x000fce00078e00ff */
[----:B------:R-:W-:Y:S05]  /*7a20*/  WARPSYNC.COLLECTIVE R15, `(.L_x_5131) ;  /* 0x000000000f087348 */ /* 0x000fea0003c00000 */
[----:B------:R1:W2:Y:S02]  /*7a30*/  SHFL.IDX P6, R14, R13, R12, R11 ;  /* 0x0000000c0d0e7389 */ /* 0x0002a400000c000b */
[----:B-12---:R-:W-:Y:S01]  /*7a40*/  ENDCOLLECTIVE ;  /* 0x000000000000791b */ /* 0x006fe20003800000 */
.L_x_5131:
[----:B------:R-:W-:Y:S05]  /*7a50*/  BRA `(.L_x_5132) ;  /* 0xffffff9400c87947 */ /* 0x000fea000383ffff */
.L_x_5063:
[----:B--2---:R2:W3:Y:S02]  /*7a60*/  SYNCS.PHASECHK.TRANS64.TRYWAIT P0, [R229+URZ+0x30800], R8 ;  /* 0x03080008e50075a7 */ /* 0x0044e4000800017f */
[----:B---3--:R-:W-:Y:S05]  /*7a70*/  @!P0 NANOSLEEP.SYNCS 0x989680 ;  /* 0x009896800000895d */ /* 0x008fea0003900000 */
[----:B------:R-:W3:Y:S02]  /*7a80*/  @!P0 SYNCS.PHASECHK.TRANS64 P0, [R229+URZ+0x30800], R8 ;  /* 0x03080008e50085a7 */ /* 0x000ee4000800007f */
[----:B---3--:R-:W-:Y:S05]  /*7a90*/  @!P0 BRA `(.L_x_5063) ;  /* 0xfffffffc00f08947 */ /* 0x008fea000383ffff */
[----:B------:R-:W-:Y:S05]  /*7aa0*/  BRA `(.L_x_5062) ;  /* 0xffffff9800107947 */ /* 0x000fea000383ffff */
.L_x_5067:
[----:B---3--:R3:W4:Y:S02]  /*7ab0*/  SYNCS.PHASECHK.TRANS64.TRYWAIT P0, [R0+URZ+0x30810], R9 ;  /* 0x03081009000075a7 */ /* 0x008724000800017f */
[----:B----4-:R-:W-:Y:S05]  /*7ac0*/  @!P0 NANOSLEEP.SYNCS 0x989680 ;  /* 0x009896800000895d */ /* 0x010fea0003900000 */
[----:B------:R-:W4:Y:S02]  /*7ad0*/  @!P0 SYNCS.PHASECHK.TRANS64 P0, [R0+URZ+0x30810], R9 ;  /* 0x03081009000085a7 */ /* 0x000f24000800007f */
[----:B----4-:R-:W-:Y:S05]  /*7ae0*/  @!P0 BRA `(.L_x_5067) ;  /* 0xfffffffc00f08947 */ /* 0x010fea000383ffff */
[----:B------:R-:W-:Y:S05]  /*7af0*/  BRA `(.L_x_5066) ;  /* 0xffffff9c00ac7947 */ /* 0x000fea000383ffff */
.L_x_5071:
[----:B------:R1:W1:Y:S02]  /*7b00*/  SYNCS.PHASECHK.TRANS64.TRYWAIT P0, [R0+URZ+0x30830], R9 ;  /* 0x03083009000075a7 */ /* 0x000264000800017f */
[----:B-1----:R-:W-:Y:S05]  /*7b10*/  @!P0 NANOSLEEP.SYNCS 0x989680 ;  /* 0x009896800000895d */ /* 0x002fea0003900000 */
[----:B------:R-:W1:Y:S02]  /*7b20*/  @!P0 SYNCS.PHASECHK.TRANS64 P0, [R0+URZ+0x30830], R9 ;  /* 0x03083009000085a7 */ /* 0x000e64000800007f */
[----:B-1----:R-:W-:Y:S05]  /*7b30*/  @!P0 BRA `(.L_x_5071) ;  /* 0xfffffffc00f08947 */ /* 0x002fea000383ffff */
[----:B------:R-:W-:Y:S05]  /*7b40*/  BRA `(.L_x_5070) ;  /* 0xffffffa400047947 */ /* 0x000fea000383ffff */
.L_x_5105:
[----:B-1----:R1:W2:Y:S02]  /*7b50*/  SYNCS.PHASECHK.TRANS64.TRYWAIT P0, [R16+URZ+0x30820], R3 ;  /* 0x03082003100075a7 */ /* 0x0022a4000800017f */
[----:B--2---:R-:W-:Y:S05]  /*7b60*/  @!P0 NANOSLEEP.SYNCS 0x989680 ;  /* 0x009896800000895d */ /* 0x004fea0003900000 */
[----:B------:R-:W2:Y:S02]  /*7b70*/  @!P0 SYNCS.PHASECHK.TRANS64 P0, [R16+URZ+0x30820], R3 ;  /* 0x03082003100085a7 */ /* 0x000ea4000800007f */
[----:B--2---:R-:W-:Y:S05]  /*7b80*/  @!P0 BRA `(.L_x_5105) ;  /* 0xfffffffc00f08947 */ /* 0x004fea000383ffff */
[----:B------:R-:W-:Y:S05]  /*7b90*/  BRA `(.L_x_5133) ;  /* 0xffffffe000647947 */ /* 0x000fea000383ffff */
.L_x_5109:
[----:B-1----:R1:W3:Y:S02]  /*7ba0*/  SYNCS.PHASECHK.TRANS64.TRYWAIT P1, [R16+URZ+0x30840], R21 ;  /* 0x03084015100075a7 */ /* 0x0022e4000802017f */
[----:B---3--:R-:W-:Y:S05]  /*7bb0*/  @!P1 NANOSLEEP.SYNCS 0x989680 ;  /* 0x009896800000995d */ /* 0x008fea0003900000 */
[----:B------:R-:W3:Y:S02]  /*7bc0*/  @!P1 SYNCS.PHASECHK.TRANS64 P1, [R16+URZ+0x30840], R21 ;  /* 0x03084015100095a7 */ /* 0x000ee4000802007f */
[----:B---3--:R-:W-:Y:S05]  /*7bd0*/  @!P1 BRA `(.L_x_5109) ;  /* 0xfffffffc00f09947 */ /* 0x008fea000383ffff */
[----:B------:R-:W-:Y:S05]  /*7be0*/  BRA `(.L_x_5134) ;  /* 0xffffffe800207947 */ /* 0x000fea000383ffff */
.L_x_5111:
[----:B--2---:R2:W3:Y:S02]  /*7bf0*/  SYNCS.PHASECHK.TRANS64.TRYWAIT P1, [R16+URZ+0x30828], R21 ;  /* 0x03082815100075a7 */ /* 0x0044e4000802017f */
[----:B---3--:R-:W-:Y:S05]  /*7c00*/  @!P1 NANOSLEEP.SYNCS 0x989680 ;  /* 0x009896800000995d */ /* 0x008fea0003900000 */
[----:B------:R-:W3:Y:S02]  /*7c10*/  @!P1 SYNCS.PHASECHK.TRANS64 P1, [R16+URZ+0x30828], R21 ;  /* 0x03082815100095a7 */ /* 0x000ee4000802007f */
[----:B---3--:R-:W-:Y:S05]  /*7c20*/  @!P1 BRA `(.L_x_5111) ;  /* 0xfffffffc00f09947 */ /* 0x008fea000383ffff */
[----:B------:R-:W-:Y:S05]  /*7c30*/  BRA `(.L_x_5135) ;  /* 0xffffffe800b47947 */ /* 0x000fea000383ffff */
.L_x_5113:
[----:B---3--:R3:W4:Y:S02]  /*7c40*/  SYNCS.PHASECHK.TRANS64.TRYWAIT P1, [R16+URZ+0x30848], R21 ;  /* 0x03084815100075a7 */ /* 0x008724000802017f */
[----:B----4-:R-:W-:Y:S05]  /*7c50*/  @!P1 NANOSLEEP.SYNCS 0x989680 ;  /* 0x009896800000995d */ /* 0x010fea0003900000 */
[----:B------:R-:W4:Y:S02]  /*7c60*/  @!P1 SYNCS.PHASECHK.TRANS64 P1, [R16+URZ+0x30848], R21 ;  /* 0x03084815100095a7 */ /* 0x000f24000802007f */
[----:B----4-:R-:W-:Y:S05]  /*7c70*/  @!P1 BRA `(.L_x_5113) ;  /* 0xfffffffc00f09947 */ /* 0x010fea000383ffff */
[----:B------:R-:W-:Y:S05]  /*7c80*/  BRA `(.L_x_5136) ;  /* 0xffffffec00487947 */ /* 0x000fea000383ffff */
.L_x_5115:
[----:B------:R-:W-:-:S07]  /*7c90*/  SHF.L.U32 R5, R11, 0x1f, RZ ;  /* 0x0000001f0b057819 */ /* 0x000fce00000006ff */
.L_x_5137:
[----:B------:R1:W1:Y:S02]  /*7ca0*/  SYNCS.PHASECHK.TRANS64.TRYWAIT P1, [R16+URZ+0x30820], R5 ;  /* 0x03082005100075a7 */ /* 0x000264000802017f */
[----:B-1----:R-:W-:Y:S05]  /*7cb0*/  @!P1 NANOSLEEP.SYNCS 0x989680 ;  /* 0x009896800000995d */ /* 0x002fea0003900000 */
[----:B------:R-:W1:Y:S02]  /*7cc0*/  @!P1 SYNCS.PHASECHK.TRANS64 P1, [R16+URZ+0x30820], R5 ;  /* 0x03082005100095a7 */ /* 0x000e64000802007f */
[----:B-1----:R-:W-:Y:S05]  /*7cd0*/  @!P1 BRA `(.L_x_5137) ;  /* 0xfffffffc00f09947 */ /* 0x002fea000383ffff */
[----:B------:R-:W-:Y:S05]  /*7ce0*/  BRA `(.L_x_5138) ;  /* 0xffffffec00c47947 */ /* 0x000fea000383ffff */
.L_x_5118:
[----:B-1----:R1:W3:Y:S02]  /*7cf0*/  SYNCS.PHASECHK.TRANS64.TRYWAIT P1, [R16+URZ+0x30840], R13 ;  /* 0x0308400d100075a7 */ /* 0x0022e4000802017f */
[----:B---3--:R-:W-:Y:S05]  /*7d00*/  @!P1 NANOSLEEP.SYNCS 0x989680 ;  /* 0x009896800000995d */ /* 0x008fea0003900000 */
[----:B------:R-:W3:Y:S02]  /*7d10*/  @!P1 SYNCS.PHASECHK.TRANS64 P1, [R16+URZ+0x30840], R13 ;  /* 0x0308400d100095a7 */ /* 0x000ee4000802007f */
[----:B---3--:R-:W-:Y:S05]  /*7d20*/  @!P1 BRA `(.L_x_5118) ;  /* 0xfffffffc00f09947 */ /* 0x008fea000383ffff */
[----:B------:R-:W-:Y:S05]  /*7d30*/  BRA `(.L_x_5139) ;  /* 0xfffffff000787947 */ /* 0x000fea000383ffff */
.L_x_5120:
[----:B--2---:R2:W3:Y:S02]  /*7d40*/  SYNCS.PHASECHK.TRANS64.TRYWAIT P1, [R16+URZ+0x30828], R13 ;  /* 0x0308280d100075a7 */ /* 0x0044e4000802017f */
[----:B---3--:R-:W-:Y:S05]  /*7d50*/  @!P1 NANOSLEEP.SYNCS 0x989680 ;  /* 0x009896800000995d */ /* 0x008fea0003900000 */
[----:B------:R-:W3:Y:S02]  /*7d60*/  @!P1 SYNCS.PHASECHK.TRANS64 P1, [R16+URZ+0x30828], R13 ;  /* 0x0308280d100095a7 */ /* 0x000ee4000802007f */
[----:B---3--:R-:W-:Y:S05]  /*7d70*/  @!P1 BRA `(.L_x_5120) ;  /* 0xfffffffc00f09947 */ /* 0x008fea000383ffff */
[----:B------:R-:W-:Y:S05]  /*7d80*/  BRA `(.L_x_5140) ;  /* 0xfffffff400007947 */ /* 0x000fea000383ffff */
.L_x_5122:
[----:B---3--:R3:W1:Y:S02]  /*7d90*/  SYNCS.PHASECHK.TRANS64.TRYWAIT P0, [R3+URZ+0x30840], R0 ;  /* 0x03084000030075a7 */ /* 0x008664000800017f */
[----:B-1----:R-:W-:Y:S05]  /*7da0*/  @!P0 NANOSLEEP.SYNCS 0x989680 ;  /* 0x009896800000895d */ /* 0x002fea0003900000 */
[----:B------:R-:W1:Y:S02]  /*7db0*/  @!P0 SYNCS.PHASECHK.TRANS64 P0, [R3+URZ+0x30840], R0 ;  /* 0x03084000030085a7 */ /* 0x000e64000800007f */
[----:B-1----:R-:W-:Y:S05]  /*7dc0*/  @!P0 BRA `(.L_x_5122) ;  /* 0xfffffffc00f08947 */ /* 0x002fea000383ffff */
[----:B------:R-:W-:Y:S05]  /*7dd0*/  BRA `(.L_x_5141) ;  /* 0xfffffff400a87947 */ /* 0x000fea000383ffff */
.L_x_5124:
[----:B------:R-:W-:Y:S01]  /*7de0*/  BSSY B0, `(.L_x_5142) ;  /* 0x0000006000007945 */ /* 0x000fe20003800000 */
[----:B------:R-:W-:-:S07]  /*7df0*/  IMAD.MOV.U32 R15, RZ, RZ, -0x1 ;  /* 0xffffffffff0f7424 */ /* 0x000fce00078e00ff */
[----:B------:R-:W-:Y:S05]  /*7e00*/  WARPSYNC.COLLECTIVE R15, `(.L_x_5143) ;  /* 0x000000000f0c7348 */ /* 0x000fea0003c00000 */
[----:B------:R-:W-:Y:S02]  /*7e10*/  ELECT P6, UR62, PT ;  /* 0x00000000003e782f */ /* 0x000fe400038c0000 */
[----:B------:R-:W-:Y:S01]  /*7e20*/  MOV R14, UR62 ;  /* 0x0000003e000e7c02 */ /* 0x000fe20008000f00 */
[----:B------:R-:W-:Y:S10]  /*7e30*/  ENDCOLLECTIVE ;  /* 0x000000000000791b */ /* 0x000ff40003800000 */
.L_x_5143:
[----:B------:R-:W-:Y:S05]  /*7e40*/  BSYNC B0 ;  /* 0x0000000000007941 */ /* 0x000fea0003800000 */
.L_x_5142:
[----:B------:R-:W-:Y:S05]  /*7e50*/  BRA `(.L_x_5144) ;  /* 0xfffffff800547947 */ /* 0x000fea000383ffff */
.L_x_5126:
[----:B-1----:R1:W2:Y:S02]  /*7e60*/  SYNCS.PHASECHK.TRANS64.TRYWAIT P0, [R6+URZ], R5 ;  /* 0x00000005060075a7 */ /* 0x0022a4000800017f */
[----:B--2---:R-:W-:Y:S05]  /*7e70*/  @!P0 NANOSLEEP.SYNCS 0x989680 ;  /* 0x009896800000895d */ /* 0x004fea0003900000 */
[----:B------:R-:W2:Y:S02]  /*7e80*/  @!P0 SYNCS.PHASECHK.TRANS64 P0, [R6+URZ], R5 ;  /* 0x00000005060085a7 */ /* 0x000ea4000800007f */
[----:B--2---:R-:W-:Y:S05]  /*7e90*/  @!P0 BRA `(.L_x_5126) ;  /* 0xfffffffc00f08947 */ /* 0x004fea000383ffff */
[----:B------:R-:W-:Y:S05]  /*7ea0*/  BRA `(.L_x_5145) ;  /* 0xfffffff800947947 */ /* 0x000fea000383ffff */
.L_x_5127:
[----:B--2---:R2:W3:Y:S02]  /*7eb0*/  SYNCS.PHASECHK.TRANS64.TRYWAIT P0, [R3+URZ], R2 ;  /* 0x00000002030075a7 */ /* 0x0044e4000800017f */
[----:B---3--:R-:W-:Y:S05]  /*7ec0*/  @!P0 NANOSLEEP.SYNCS 0x989680 ;  /* 0x009896800000895d */ /* 0x008fea0003900000 */
[----:B------:R-:W3:Y:S02]  /*7ed0*/  @!P0 SYNCS.PHASECHK.TRANS64 P0, [R3+URZ], R2 ;  /* 0x00000002030085a7 */ /* 0x000ee4000800007f */
[----:B---3--:R-:W-:Y:S05]  /*7ee0*/  @!P0 BRA `(.L_x_5127) ;  /* 0xfffffffc00f08947 */ /* 0x008fea000383ffff */
[----:B------:R-:W-:Y:S05]  /*7ef0*/  BRA `(.L_x_5146) ;  /* 0xfffffff800887947 */ /* 0x000fea000383ffff */
.L_x_5129:
[----:B--2---:R2:W3:Y:S02]  /*7f00*/  SYNCS.PHASECHK.TRANS64.TRYWAIT P0, [R0+URZ], R5 ;  /* 0x00000005000075a7 */ /* 0x0044e4000800017f */
[----:B---3--:R-:W-:Y:S05]  /*7f10*/  @!P0 NANOSLEEP.SYNCS 0x989680 ;  /* 0x009896800000895d */ /* 0x008fea0003900000 */
[----:B------:R-:W3:Y:S02]  /*7f20*/  @!P0 SYNCS.PHASECHK.TRANS64 P0, [R0+URZ], R5 ;  /* 0x00000005000085a7 */ /* 0x000ee4000800007f */
[----:B---3--:R-:W-:Y:S05]  /*7f30*/  @!P0 BRA `(.L_x_5129) ;  /* 0xfffffffc00f08947 */ /* 0x008fea000383ffff */
[----:B------:R-:W-:Y:S05]  /*7f40*/  BRA `(.L_x_5147) ;  /* 0xfffffff8008c7947 */ /* 0x000fea000383ffff */
.L_x_5148:
        /* <DEDUP_REMOVED lines=11> */
.L_x_7327:


//--------------------- .text._ZN7cutlass13device_kernelIN5flash11enable_sm90INS1_16FlashAttnBwdSm90INS1_25CollectiveMainloopBwdSm90ILi2ELi2ELi2EN4cute5tupleIJNS5_1CILi1EEES8_S8_EEENS6_IJNS7_ILi64EEENS7_ILi128EEESB_EEENS_10bfloat16_tEfNS_4arch4Sm90ELb0ELb1ELb0ELb0ELb1ELb1ELb0ELb0ELi2ELi1ELi2ELi1ELb0EEENS1_24CollectiveEpilogueBwdGQAISC_fSF_Li256ELb0ELb1EEENS1_19SingleTileSchedulerILb0ELb0ELb0ELi128EEEEEEEEEvNT_6ParamsE --------------------------
	.section	.text._ZN7cutlass13device_kernelIN5flash11enable_sm90INS1_16FlashAttnBwdSm90INS1_25CollectiveMainloopBwdSm90ILi2ELi2ELi2EN4cute5tupleIJNS5_1CILi1EEES8_S8_EEENS6_IJNS7_ILi64EEENS7_ILi128EEESB_EEENS_10bfloat16_tEfNS_4arch4Sm90ELb0ELb1ELb0ELb0ELb1ELb1ELb0ELb0ELi2ELi1ELi2ELi1ELb0EEENS1_24CollectiveEpilogueBwdGQAISC_fSF_Li256ELb0ELb1EEENS1_19SingleTileSchedulerILb0ELb0ELb0ELi128EEEEEEEEEvNT_6ParamsE,"ax",@progbits
	.align	128
.text._ZN7cutlass13device_kernelIN5flash11enable_sm90INS1_16FlashAttnBwdSm90INS1_25CollectiveMainloopBwdSm90ILi2ELi2ELi2EN4cute5tupleIJNS5_1CILi1EEES8_S8_EEENS6_IJNS7_ILi64EEENS7_ILi128EEESB_EEENS_10bfloat16_tEfNS_4arch4Sm90ELb0ELb1ELb0ELb0ELb1ELb1ELb0ELb0ELi2ELi1ELi2ELi1ELb0EEENS1_24CollectiveEpilogueBwdGQAISC_fSF_Li256ELb0ELb1EEENS1_19SingleTileSchedulerILb0ELb0ELb0ELi128EEEEEEEEEvNT_6ParamsE:
        .type           _ZN7cutlass13device_kernelIN5flash11enable_sm90INS1_16FlashAttnBwdSm90INS1_25CollectiveMainloopBwdSm90ILi2ELi2ELi2EN4cute5tupleIJNS5_1CILi1EEES8_S8_EEENS6_IJNS7_ILi64EEENS7_ILi128EEESB_EEENS_10bfloat16_tEfNS_4arch4Sm90ELb0ELb1ELb0ELb0ELb1ELb1ELb0ELb0ELi2ELi1ELi2ELi1ELb0EEENS1_24CollectiveEpilogueBwdGQAISC_fSF_Li256ELb0ELb1EEENS1_19SingleTileSchedulerILb0ELb0ELb0ELi128EEEEEEEEEvNT_6ParamsE,@function
        .size           _ZN7cutlass13device_kernelIN5flash11enable_sm90INS1_16FlashAttnBwdSm90INS1_25CollectiveMainloopBwdSm90ILi2ELi2ELi2EN4cute5tupleIJNS5_1CILi1EEES8_S8_EEENS6_IJNS7_ILi64EEENS7_ILi128EEESB_EEENS_10bfloat16_tEfNS_4arch4Sm90ELb0ELb1ELb0ELb0ELb1ELb1ELb0ELb0ELi2ELi1ELi2ELi1ELb0EEENS1_24CollectiveEpilogueBwdGQAISC_fSF_Li256ELb0ELb1EEENS1_19SingleTileSchedulerILb0ELb0ELb0ELi128EEEEEEEEEvNT_6ParamsE,(.L_x_7328 - _ZN7cutlass13device_kernelIN5flash11enable_sm90INS1_16FlashAttnBwdSm90INS1_25CollectiveMainloopBwdSm90ILi2ELi2ELi2EN4cute5tupleIJNS5_1CILi1EEES8_S8_EEENS6_IJNS7_ILi64EEENS7_ILi128EEESB_EEENS_10bfloat16_tEfNS_4arch4Sm90ELb0ELb1ELb0ELb0ELb1ELb1ELb0ELb0ELi2ELi1ELi2ELi1ELb0EEENS1_24CollectiveEpilogueBwdGQAISC_fSF_Li256ELb0ELb1EEENS1_19SingleTileSchedulerILb0ELb0ELb0ELi128EEEEEEEEEvNT_6ParamsE)
        .other          _ZN7cutlass13device_kernelIN5flash11enable_sm90INS1_16FlashAttnBwdSm90INS1_25CollectiveMainloopBwdSm90ILi2ELi2ELi2EN4cute5tupleIJNS5_1CILi1EEES8_S8_EEENS6_IJNS7_ILi64EEENS7_ILi128EEESB_EEENS_10bfloat16_tEfNS_4arch4Sm90ELb0ELb1ELb0ELb0ELb1ELb1ELb0ELb0ELi2ELi1ELi2ELi1ELb0EEENS1_24CollectiveEpilogueBwdGQAISC_fSF_Li256ELb0ELb1EEENS1_19SingleTileSchedulerILb0ELb0ELb0ELi128EEEEEEEEEvNT_6ParamsE,@"STO_CUDA_ENTRY STV_DEFAULT"
_ZN7cutlass13device_kernelIN5flash11enable_sm90INS1_16FlashAttnBwdSm90INS1_25CollectiveMainloopBwdSm90ILi2ELi2ELi2EN4cute5tupleIJNS5_1CILi1EEES8_S8_EEENS6_IJNS7_ILi64EEENS7_ILi128EEESB_EEENS_10bfloat16_tEfNS_4arch4Sm90ELb0ELb1ELb0ELb0ELb1ELb1ELb0ELb0ELi2ELi1ELi2ELi1ELb0EEENS1_24CollectiveEpilogueBwdGQAISC_fSF_Li256ELb0ELb1EEENS1_19SingleTileSchedulerILb0ELb0ELb0ELi128EEEEEEEEEvNT_6ParamsE:
        /* <DEDUP_REMOVED lines=24> */
.L_x_5150:
[----:B------:R-:W-:Y:S05]  /*0180*/  BSYNC B0 ;  /* 0x0000000000007941 */ /* 0x000fea0003800000 */
.L_x_5149:
        /* <DEDUP_REMOVED lines=37> */
.L_x_5151:
        /* <DEDUP_REMOVED lines=22> */
.L_x_5152:
[----:B------:R-:W-:Y:S01]  /*0540*/  PLOP3.LUT P0, PT, PT, PT, UP0, 0x80, 0x0 ;  /* 0x000000000000781c */ /* 0x000fe20003f0f008 */
[----:B------:R-:W-:Y:S01]  /*0550*/  NOP ;  /* 0x0000000000007918 */ /* 0x000fe20000000000 */
[----:B------:R-:W-:Y:S01]  /*0560*/  ULDC.64 UR46, c[0x0][0x208] ;  /* 0x00008200002e7ab9 */ /* 0x000fe20000000a00 */
[----:B------:R-:W-:Y:S01]  /*0570*/  BSSY B6, `(.L_x_5153) ;  /* 0x0000885000067945 */ /* 0x000fe20003800000 */
[----:B-12-4-:R-:W-:Y:S09]  /*0580*/  BAR.SYNC.DEFER_BLOCKING 0x0 ;  /* 0x0000000000007b1d */ /* 0x016ff20000010000 */
[----:B------:R-:W-:Y:S05]  /*0590*/  @!P0 BRA `(.L_x_5154) ;  /* 0x0000004800b48947 */ /* 0x000fea0003800000 */
.L_x_5155:
        /* <DEDUP_REMOVED lines=101> */
.L_x_5157:
        /* <DEDUP_REMOVED lines=30> */
.L_x_5160:
        /* <DEDUP_REMOVED lines=15> */
.L_x_5159:
        /* <DEDUP_REMOVED lines=22> */
.L_x_5162:
        /* <DEDUP_REMOVED lines=15> */
.L_x_5161:
        /* <DEDUP_REMOVED lines=8> */
.L_x_5275:
        /* <DEDUP_REMOVED lines=23> */
.L_x_5164:
        /* <DEDUP_REMOVED lines=97> */
.L_x_5176:
[----:B------:R-:W-:-:S13]  /*1910*/  ISETP.NE.AND P6, PT, R235, 0x3, PT ;  /* 0x00000003eb00780c */ /* 0x000fda0003fc5270 */
[----:B------:R-:W-:Y:S05]  /*1920*/  @!P6 BRA `(.L_x_5166) ;  /* 0x000000000004e947 */ /* 0x000fea0003800000 */
[----:B------:R-:W-:Y:S01]  /*1930*/  BPT.TRAP 0x1 ;  /* 0x000000040000795c */ /* 0x000fe20000300000 */
.L_x_5166:
[----:B------:R-:W-:Y:S01]  /*1940*/  IMAD R0, R4, 0x8, R231 ;  /* 0x0000000804007824 */ /* 0x000fe200078e02e7 */
[----:B------:R-:W-:-:S04]  /*1950*/  SHF.L.U32 R7, R226, 0x1f, RZ ;  /* 0x0000001fe2077819 */ /* 0x000fc800000006ff */
[----:B------:R2:W3:Y:S01]  /*1960*/  SYNCS.PHASECHK.TRANS64.TRYWAIT P0, [R0+URZ+0x30810], R7 ;  /* 0x03081007000075a7 */ /* 0x0004e2000800017f */
[----:B------:R-:W-:Y:S05]  /*1970*/  @!P6 BRA `(.L_x_5167) ;  /* 0x000000000004e947 */ /* 0x000fea0003800000 */
[----:B------:R-:W-:Y:S01]  /*1980*/  BPT.TRAP 0x1 ;  /* 0x000000040000795c */ /* 0x000fe20000300000 */
.L_x_5167:
[----:B---3--:R-:W-:Y:S05]  /*1990*/  @P0 BRA `(.L_x_5168) ;  /* 0x0000000000080947 */ /* 0x008fea0003800000 */
[----:B------:R-:W3:Y:S02]  /*19a0*/  SYNCS.PHASECHK.TRANS64.TRYWAIT P0, [R0+URZ+0x30810], R7 ;  /* 0x03081007000075a7 */ /* 0x000ee4000800017f */
[----:B---3--:R-:W-:Y:S05]  /*19b0*/  @!P0 BRA `(.L_x_5169) ;  /* 0x0000007400388947 */ /* 0x008fea0003800000 */
.L_x_5168:
        /* <DEDUP_REMOVED lines=81> */
.L_x_5170:
[----:B------:R1:W1:Y:S01]  /*1ed0*/  SYNCS.PHASECHK.TRANS64.TRYWAIT P0, [R0+URZ+0x30830], R7 ;  /* 0x03083007000075a7 */ /* 0x000262000800017f */
[----:B------:R-:W-:Y:S05]  /*1ee0*/  @!P6 BRA `(.L_x_5171) ;  /* 0x000000000004e947 */ /* 0x000fea0003800000 */
[----:B------:R-:W-:Y:S01]  /*1ef0*/  BPT.TRAP 0x1 ;  /* 0x000000040000795c */ /* 0x000fe20000300000 */
.L_x_5171:
[----:B------:R-:W-:-:S05]  /*1f00*/  VIADD R5, R231, 0x20000 ;  /* 0x00020000e7057836 */ /* 0x000fca0000000000 */
[----:B------:R-:W-:-:S04]  /*1f10*/  SHF.R.U32.HI R5, RZ, 0x4, R5 ;  /* 0x00000004ff057819 */ /* 0x000fc80000011605 */
[----:B------:R-:W-:-:S04]  /*1f20*/  LOP3.LUT R234, R5, 0x3fff, RZ, 0xc0, !PT ;  /* 0x00003fff05ea7812 */ /* 0x000fc800078ec0ff */
[----:B------:R-:W-:Y:S01]  /*1f30*/  LOP3.LUT R5, R234, 0x10000, RZ, 0xfc, !PT ;  /* 0x00010000ea057812 */ /* 0x000fe200078efcff */
[----:B-1----:R-:W-:Y:S06]  /*1f40*/  @P0 BRA `(.L_x_5172) ;  /* 0x0000000000080947 */ /* 0x002fec0003800000 */
[----:B------:R-:W1:Y:S02]  /*1f50*/  SYNCS.PHASECHK.TRANS64.TRYWAIT P0, [R0+URZ+0x30830], R7 ;  /* 0x03083007000075a7 */ /* 0x000e64000800017f */
[----:B-1----:R-:W-:Y:S05]  /*1f60*/  @!P0 BRA `(.L_x_5173) ;  /* 0x0000006c00e08947 */ /* 0x002fea0003800000 */
.L_x_5172:
        /* <DEDUP_REMOVED lines=446> */
.L_x_5174:
        /* <DEDUP_REMOVED lines=49> */
.L_x_5175:
        /* <DEDUP_REMOVED lines=78> */
.L_x_5158:
[----:B------:R-:W-:Y:S05]  /*4340*/  @P0 BRA `(.L_x_5156) ;  /* 0x00000048009c0947 */ /* 0x000fea0003800000 */
[----:B------:R-:W1:Y:S01]  /*4350*/  S2R R4, SR_TID.X ;  /* 0x0000000000047919 */ /* 0x000e620000002100 */
[----:B------:R-:W2:Y:S01]  /*4360*/  S2UR UR8, SR_CTAID.Y ;  /* 0x00000000000879c3 */ /* 0x000ea20000002600 */
[----:B------:R-:W-:Y:S01]  /*4370*/  ULDC UR9, c[0x0][0x850] ;  /* 0x0002140000097ab9 */ /* 0x000fe20000000800 */
[----:B------:R-:W-:Y:S01]  /*4380*/  ULDC.64 UR12, c[0x0][0x818] ;  /* 0x00020600000c7ab9 */ /* 0x000fe20000000a00 */
[----:B------:R-:W-:Y:S01]  /*4390*/  UISETP.NE.AND UP0, UPT, UR9, 0x1, UPT ;  /* 0x000000010900788c */ /* 0x000fe2000bf05270 */
[----:B------:R-:W-:Y:S01]  /*43a0*/  BSSY B0, `(.L_x_5177) ;  /* 0x000005c000007945 */ /* 0x000fe20003800000 */
[----:B------:R-:W-:Y:S01]  /*43b0*/  ULDC UR18, c[0x0][0x870] ;  /* 0x00021c0000127ab9 */ /* 0x000fe20000000800 */
[----:B------:R-:W-:Y:S01]  /*43c0*/  ULDC UR20, c[0x0][0x80c] ;  /* 0x0002030000147ab9 */ /* 0x000fe20000000800 */
[----:B------:R-:W-:Y:S01]  /*43d0*/  ULDC.64 UR16, c[0x0][0x840] ;  /* 0x0002100000107ab9 */ /* 0x000fe20000000a00 */
[----:B------:R-:W3:Y:S01]  /*43e0*/  S2UR UR15, SR_CTAID.X ;  /* 0x00000000000f79c3 */ /* 0x000ee20000002500 */
[----:B------:R-:W-:-:S05]  /*43f0*/  ULDC.64 UR24, c[0x0][0x848] ;  /* 0x0002120000187ab9 */ /* 0x000fca0000000a00 */
[----:B------:R-:W-:Y:S01]  /*4400*/  @UP0 ULDC UR4, c[0x0][0x854] ;  /* 0x0002150000040ab9 */ /* 0x000fe20000000800 */
[----:B------:R-:W-:Y:S01]  /*4410*/  @UP0 ULDC UR7, c[0x0][0x858] ;  /* 0x0002160000070ab9 */ /* 0x000fe20000000800 */
[----:B------:R-:W4:Y:S08]  /*4420*/  S2UR UR14, SR_CTAID.Z ;  /* 0x00000000000e79c3 */ /* 0x000f300000002700 */
[----:B------:R-:W5:Y:S01]  /*4430*/  S2UR UR21, SR_CgaCtaId ;  /* 0x00000000001579c3 */ /* 0x000f620000008800 */
[----:B--2---:R-:W-:-:S02]  /*4440*/  UIMAD.WIDE.U32 UR4, UR8, UR4, URZ ;  /* 0x00000004080472a5 */ /* 0x004fc4000f8e003f */
[----:B------:R-:W-:Y:S02]  /*4450*/  UMOV UR11, UR8 ;  /* 0x00000008000b7c82 */ /* 0x000fe40008000000 */
[----:B------:R-:W-:Y:S01]  /*4460*/  @UP0 USHF.R.U32.HI UR11, URZ, UR7, UR5 ;  /* 0x000000073f0b0299 */ /* 0x000fe20008011605 */
[C---:B-1----:R-:W-:Y:S01]  /*4470*/  VIADD R5, R4.reuse, 0xffffff80 ;  /* 0xffffff8004057836 */ /* 0x042fe20000000000 */
[----:B---3--:R-:W-:Y:S01]  /*4480*/  UIMAD UR18, UR15, UR18, URZ ;  /* 0x000000120f1272a4 */ /* 0x008fe2000f8e023f */
        /* <DEDUP_REMOVED lines=10> */
[----:B----4-:R-:W-:Y:S01]  /*4530*/  UIMAD UR15, UR14, UR20, URZ ;  /* 0x000000140e0f72a4 */ /* 0x010fe2000f8e023f */
[C---:B------:R-:W-:Y:S01]  /*4540*/  LOP3.LUT R0, R2.reuse, 0xfffff80, RZ, 0xc0, !PT ;  /* 0x0fffff8002007812 */ /* 0x040fe200078ec0ff */
[----:B------:R-:W-:Y:S01]  /*4550*/  IMAD.SHL.U32 R2, R2, 0x40, RZ ;  /* 0x0000004002027824 */ /* 0x000fe200078e00ff */
[----:B------:R-:W-:Y:S01]  /*4560*/  UMOV UR10, 0x400 ;  /* 0x00000400000a7882 */ /* 0x000fe20000000000 */
[----:B------:R-:W-:Y:S02]  /*4570*/  USHF.R.S32.HI UR7, URZ, 0x1f, UR6 ;  /* 0x0000001f3f077899 */ /* 0x000fe40008011406 */
[----:B------:R-:W-:Y:S01]  /*4580*/  IMAD.IADD R0, R5, 0x1, -R0 ;  /* 0x0000000105007824 */ /* 0x000fe200078e0a00 */
[----:B------:R-:W-:Y:S01]  /*4590*/  LOP3.LUT R3, R2, 0x3fffe000, RZ, 0xc0, !PT ;  /* 0x3fffe00002037812 */ /* 0x000fe200078ec0ff */
[----:B-----5:R-:W-:Y:S02]  /*45a0*/  ULEA UR10, UR21, UR10, 0x18 ;  /* 0x0000000a150a7291 */ /* 0x020fe4000f8ec03f */
        /* <DEDUP_REMOVED lines=54> */
.L_x_5179:
[----:B------:R-:W2:Y:S04]  /*4910*/  LDG.E.STRONG.GPU R4, desc[UR46][R2.64] ;  /* 0x0000002e02047981 */ /* 0x000ea8000c1ef900 */
[----:B--2---:R-:W-:Y:S01]  /*4920*/  CCTL.IVALL ;  /* 0x00000000ff00798f */ /* 0x004fe20002000000 */
[----:B------:R-:W-:Y:S05]  /*4930*/  YIELD ;  /* 0x0000000000007946 */ /* 0x000fea0003800000 */
[----:B------:R-:W-:-:S13]  /*4940*/  ISETP.NE.AND P0, PT, R4, UR14, PT ;  /* 0x0000000e04007c0c */ /* 0x000fda000bf05270 */
[----:B------:R-:W-:Y:S05]  /*4950*/  @P0 BRA `(.L_x_5179) ;  /* 0xfffffffc00ec0947 */ /* 0x000fea000383ffff */
.L_x_5178:
[----:B------:R-:W-:Y:S05]  /*4960*/  BSYNC B0 ;  /* 0x0000000000007941 */ /* 0x000fea0003800000 */
.L_x_5177:
[----:B------:R-:W-:-:S03]  /*4970*/  UMOV UR4, 0xffffffff ;  /* 0xffffffff00047882 */ /* 0x000fc60000000000 */
[----:B------:R-:W-:Y:S05]  /*4980*/  BRA.DIV UR4, `(.L_x_5180) ;  /* 0x00000046046c7947 */ /* 0x000fea000b800000 */
[----:B------:R-:W-:Y:S01]  /*4990*/  NOP ;  /* 0x0000000000007918 */ /* 0x000fe20000000000 */
.L_x_5278:
        /* <DEDUP_REMOVED lines=15> */
.L_x_5183:
[----:B------:R-:W-:Y:S01]  /*4a90*/  @P0 ELECT P2, URZ, PT ;  /* 0x00000000003f082f */ /* 0x000fe20003840000 */
[----:B------:R2:W-:-:S12]  /*4aa0*/  UBLKRED.G.S.ADD.F32.RN [UR4], [UR10], UR6, desc[UR8] ;  /* 0x000008040a0073bb */ /* 0x0005d800080a1406 */
[----:B------:R-:W-:Y:S02]  /*4ab0*/  @P2 PLOP3.LUT P0, PT, P2, PT, PT, 0x8, 0x0 ;  /* 0x000000000000281c */ /* 0x000fe4000170e170 */
[----:B------:R-:W-:-:S11]  /*4ac0*/  PLOP3.LUT P2, PT, PT, PT, PT, 0x8, 0x0 ;  /* 0x000000000000781c */ /* 0x000fd60003f4e170 */
[----:B--2---:R-:W-:Y:S05]  /*4ad0*/  @P0 BRA.U.ANY `(.L_x_5183) ;  /* 0xfffffffd00ec0947 */ /* 0x004fea000393ffff */
[----:B------:R0:W-:Y:S01]  /*4ae0*/  UTMACMDFLUSH ;  /* 0x00000000000079b7 */ /* 0x0001e20000000000 */
[----:B------:R-:W-:-:S04]  /*4af0*/  DEPBAR.LE SB0, 0x0 ;  /* 0x000080000000791a */ /* 0x000fc80000000000 */
.L_x_5182:
[----:B------:R-:W-:Y:S05]  /*4b00*/  BSYNC B0 ;  /* 0x0000000000007941 */ /* 0x000fea0003800000 */
.L_x_5181:
        /* <DEDUP_REMOVED lines=14> */
.L_x_5185:
[----:B------:R-:W-:Y:S05]  /*4bf0*/  BSYNC B0 ;  /* 0x0000000000007941 */ /* 0x000fea0003800000 */
.L_x_5184:
        /* <DEDUP_REMOVED lines=24> */
.L_x_5188:
[----:B-12---:R-:W2:Y:S04]  /*4d80*/  LDG.E.STRONG.GPU R0, desc[UR46][R2.64] ;  /* 0x0000002e02007981 */ /* 0x006ea8000c1ef900 */
[----:B--2---:R-:W-:Y:S01]  /*4d90*/  CCTL.IVALL ;  /* 0x00000000ff00798f */ /* 0x004fe20002000000 */
[----:B------:R-:W-:Y:S05]  /*4da0*/  YIELD ;  /* 0x0000000000007946 */ /* 0x000fea0003800000 */
[----:B------:R-:W-:-:S13]  /*4db0*/  ISETP.NE.AND P0, PT, R0, UR14, PT ;  /* 0x0000000e00007c0c */ /* 0x000fda000bf05270 */
[----:B------:R-:W-:Y:S05]  /*4dc0*/  @P0 BRA `(.L_x_5188) ;  /* 0xfffffffc00ec0947 */ /* 0x000fea000383ffff */
.L_x_5187:
[----:B------:R-:W-:Y:S05]  /*4dd0*/  BSYNC B0 ;  /* 0x0000000000007941 */ /* 0x000fea0003800000 */
.L_x_5186:
[----:B------:R-:W-:-:S03]  /*4de0*/  UMOV UR4, 0xffffffff ;  /* 0xffffffff00047882 */ /* 0x000fc60000000000 */
[----:B------:R-:W-:Y:S05]  /*4df0*/  BRA.DIV UR4, `(.L_x_5189) ;  /* 0x00000042046c7947 */ /* 0x000fea000b800000 */
[----:B------:R-:W-:Y:S01]  /*4e00*/  NOP ;  /* 0x0000000000007918 */ /* 0x000fe20000000000 */
.L_x_5281:
        /* <DEDUP_REMOVED lines=16> */
.L_x_5192:
[----:B------:R-:W-:Y:S01]  /*4f10*/  @P0 ELECT P2, URZ, PT ;  /* 0x00000000003f082f */ /* 0x000fe20003840000 */
[----:B------:R3:W-:-:S12]  /*4f20*/  UBLKRED.G.S.ADD.F32.RN [UR4], [UR10], UR6, desc[UR8] ;  /* 0x000008040a0073bb */ /* 0x0007d800080a1406 */
[----:B------:R-:W-:Y:S02]  /*4f30*/  @P2 PLOP3.LUT P0, PT, P2, PT, PT, 0x8, 0x0 ;  /* 0x000000000000281c */ /* 0x000fe4000170e170 */
[----:B------:R-:W-:-:S11]  /*4f40*/  PLOP3.LUT P2, PT, PT, PT, PT, 0x8, 0x0 ;  /* 0x000000000000781c */ /* 0x000fd60003f4e170 */
[----:B---3--:R-:W-:Y:S05]  /*4f50*/  @P0 BRA.U.ANY `(.L_x_5192) ;  /* 0xfffffffd00ec0947 */ /* 0x008fea000393ffff */
[----:B------:R0:W-:Y:S01]  /*4f60*/  UTMACMDFLUSH ;  /* 0x00000000000079b7 */ /* 0x0001e20000000000 */
[----:B------:R-:W-:-:S04]  /*4f70*/  DEPBAR.LE SB0, 0x0 ;  /* 0x000080000000791a */ /* 0x000fc80000000000 */
.L_x_5191:
[----:B------:R-:W-:Y:S05]  /*4f80*/  BSYNC B0 ;  /* 0x0000000000007941 */ /* 0x000fea0003800000 */
.L_x_5190:
        /* <DEDUP_REMOVED lines=14> */
.L_x_5154:
        /* <DEDUP_REMOVED lines=33> */
.L_x_5194:
[----:B------:R-:W-:-:S05]  /*5280*/  UMOV UR11, UR5 ;  /* 0x00000005000b7c82 */ /* 0x000fca0008000000 */
.L_x_5195:
        /* <DEDUP_REMOVED lines=48> */
.L_x_5200:
[----:B------:R-:W2:Y:S04]  /*5590*/  LDG.E.STRONG.GPU R0, desc[UR46][R2.64] ;  /* 0x0000002e02007981 */ /* 0x000ea8000c1ef900 */
[----:B--2---:R-:W-:Y:S01]  /*55a0*/  CCTL.IVALL ;  /* 0x00000000ff00798f */ /* 0x004fe20002000000 */
[----:B------:R-:W-:Y:S05]  /*55b0*/  YIELD ;  /* 0x0000000000007946 */ /* 0x000fea0003800000 */
[----:B------:R-:W-:-:S13]  /*55c0*/  ISETP.NE.AND P1, PT, R0, UR23, PT ;  /* 0x0000001700007c0c */ /* 0x000fda000bf25270 */
[----:B------:R-:W-:Y:S05]  /*55d0*/  @P1 BRA `(.L_x_5200) ;  /* 0xfffffffc00ec1947 */ /* 0x000fea000383ffff */
.L_x_5199:
[----:B------:R-:W-:Y:S05]  /*55e0*/  BSYNC B0 ;  /* 0x0000000000007941 */ /* 0x000fea0003800000 */
.L_x_5198:
[----:B------:R-:W-:-:S03]  /*55f0*/  UMOV UR4, 0xffffffff ;  /* 0xffffffff00047882 */ /* 0x000fc60000000000 */
[----:B------:R-:W-:Y:S05]  /*5600*/  BRA.DIV UR4, `(.L_x_5201) ;  /* 0x0000003a04847947 */ /* 0x000fea000b800000 */
[----:B------:R-:W-:Y:S01]  /*5610*/  NOP ;  /* 0x0000000000007918 */ /* 0x000fe20000000000 */
.L_x_5284:
        /* <DEDUP_REMOVED lines=22> */
.L_x_5203:
[----:B------:R-:W-:Y:S05]  /*5780*/  BSYNC B0 ;  /* 0x0000000000007941 */ /* 0x000fea0003800000 */
.L_x_5202:
        /* <DEDUP_REMOVED lines=20> */
.L_x_5205:
[----:B------:R-:W-:Y:S05]  /*58d0*/  BSYNC B0 ;  /* 0x0000000000007941 */ /* 0x000fea0003800000 */
.L_x_5204:
[----:B------:R-:W-:Y:S06]  /*58e0*/  BAR.ARV 0xa, 0xa0 ;  /* 0x0282800000007b1d */ /* 0x000fec0000002000 */
[----:B------:R-:W-:Y:S04]  /*58f0*/  BSSY B0, `(.L_x_5206) ;  /* 0x0000003000007945 */ /* 0x000fe80003800000 */
[----:B------:R-:W-:Y:S05]  /*5900*/  @!P0 BRA `(.L_x_5207) ;  /* 0x0000000000048947 */ /* 0x000fea0003800000 */
[----:B------:R-:W-:-:S04]  /*5910*/  DEPBAR.LE SB0, 0x0 ;  /* 0x000080000000791a */ /* 0x000fc80000000000 */
.L_x_5207:
[----:B------:R-:W-:Y:S05]  /*5920*/  BSYNC B0 ;  /* 0x0000000000007941 */ /* 0x000fea0003800000 */
.L_x_5206:
        /* <DEDUP_REMOVED lines=19> */
.L_x_5209:
[----:B------:R-:W-:Y:S05]  /*5a60*/  BSYNC B0 ;  /* 0x0000000000007941 */ /* 0x000fea0003800000 */
.L_x_5208:
[----:B------:R-:W-:Y:S01]  /*5a70*/  UIADD3 UR18, UR6, 0x1, URZ ;  /* 0x0000000106127890 */ /* 0x000fe2000fffe03f */
[----:B------:R-:W-:Y:S11]  /*5a80*/  BRA `(.L_x_5210) ;  /* 0x0000000000047947 */ /* 0x000ff60003800000 */
.L_x_5197:
[----:B------:R-:W-:-:S05]  /*5a90*/  UMOV UR18, UR6 ;  /* 0x0000000600127c82 */ /* 0x000fca0008000000 */
.L_x_5210:
        /* <DEDUP_REMOVED lines=12> */
.L_x_5235:
        /* <DEDUP_REMOVED lines=11> */
.L_x_5213:
[----:B------:R-:W2:Y:S04]  /*5c10*/  LDG.E.STRONG.GPU R0, desc[UR46][R2.64] ;  /* 0x0000002e02007981 */ /* 0x000ea8000c1ef900 */
[----:B--2---:R-:W-:Y:S01]  /*5c20*/  CCTL.IVALL ;  /* 0x00000000ff00798f */ /* 0x004fe20002000000 */
[----:B------:R-:W-:Y:S05]  /*5c30*/  YIELD ;  /* 0x0000000000007946 */ /* 0x000fea0003800000 */
[----:B------:R-:W-:-:S13]  /*5c40*/  ISETP.NE.AND P1, PT, R0, UR23, PT ;  /* 0x0000001700007c0c */ /* 0x000fda000bf25270 */
[----:B------:R-:W-:Y:S05]  /*5c50*/  @P1 BRA `(.L_x_5213) ;  /* 0xfffffffc00ec1947 */ /* 0x000fea000383ffff */
.L_x_5212:
[----:B------:R-:W-:Y:S05]  /*5c60*/  BSYNC B0 ;  /* 0x0000000000007941 */ /* 0x000fea0003800000 */
.L_x_5211:
[----:B------:R-:W-:-:S03]  /*5c70*/  UMOV UR16, 0xffffffff ;  /* 0xffffffff00107882 */ /* 0x000fc60000000000 */
[----:B------:R-:W-:Y:S05]  /*5c80*/  BRA.DIV UR16, `(.L_x_5214) ;  /* 0x0000003610007947 */ /* 0x000fea000b800000 */
[----:B------:R-:W-:Y:S01]  /*5c90*/  NOP ;  /* 0x0000000000007918 */ /* 0x000fe20000000000 */
.L_x_5287:
        /* <DEDUP_REMOVED lines=19> */
.L_x_5216:
[----:B------:R-:W-:Y:S05]  /*5dd0*/  BSYNC B0 ;  /* 0x0000000000007941 */ /* 0x000fea0003800000 */
.L_x_5215:
        /* <DEDUP_REMOVED lines=15> */
.L_x_5218:
[----:B------:R-:W-:Y:S05]  /*5ed0*/  BSYNC B0 ;  /* 0x0000000000007941 */ /* 0x000fea0003800000 */
.L_x_5217:
[----:B------:R-:W-:Y:S06]  /*5ee0*/  BAR.ARV 0xa, 0xa0 ;  /* 0x0282800000007b1d */ /* 0x000fec0000002000 */
[----:B------:R-:W-:Y:S04]  /*5ef0*/  BSSY B0, `(.L_x_5219) ;  /* 0x0000003000007945 */ /* 0x000fe80003800000 */
[----:B------:R-:W-:Y:S05]  /*5f00*/  @!P0 BRA `(.L_x_5220) ;  /* 0x0000000000048947 */ /* 0x000fea0003800000 */
[----:B------:R-:W-:-:S04]  /*5f10*/  DEPBAR.LE SB0, 0x0 ;  /* 0x000080000000791a */ /* 0x000fc80000000000 */
.L_x_5220:
[----:B------:R-:W-:Y:S05]  /*5f20*/  BSYNC B0 ;  /* 0x0000000000007941 */ /* 0x000fea0003800000 */
.L_x_5219:
        /* <DEDUP_REMOVED lines=19> */
.L_x_5222:
[----:B------:R-:W-:Y:S05]  /*6060*/  BSYNC B0 ;  /* 0x0000000000007941 */ /* 0x000fea0003800000 */
.L_x_5221:
        /* <DEDUP_REMOVED lines=9> */
.L_x_5225:
[----:B------:R-:W2:Y:S04]  /*6100*/  LDG.E.STRONG.GPU R0, desc[UR46][R2.64] ;  /* 0x0000002e02007981 */ /* 0x000ea8000c1ef900 */
[----:B--2---:R-:W-:Y:S01]  /*6110*/  CCTL.IVALL ;  /* 0x00000000ff00798f */ /* 0x004fe20002000000 */
[----:B------:R-:W-:Y:S05]  /*6120*/  YIELD ;  /* 0x0000000000007946 */ /* 0x000fea0003800000 */
[----:B------:R-:W-:-:S13]  /*6130*/  ISETP.NE.AND P1, PT, R0, UR23, PT ;  /* 0x0000001700007c0c */ /* 0x000fda000bf25270 */
[----:B------:R-:W-:Y:S05]  /*6140*/  @P1 BRA `(.L_x_5225) ;  /* 0xfffffffc00ec1947 */ /* 0x000fea000383ffff */
.L_x_5224:
[----:B------:R-:W-:Y:S05]  /*6150*/  BSYNC B0 ;  /* 0x0000000000007941 */ /* 0x000fea0003800000 */
.L_x_5223:
[----:B------:R-:W-:-:S03]  /*6160*/  UMOV UR12, 0xffffffff ;  /* 0xffffffff000c7882 */ /* 0x000fc60000000000 */
[----:B------:R-:W-:Y:S05]  /*6170*/  BRA.DIV UR12, `(.L_x_5226) ;  /* 0x0000002e0ce07947 */ /* 0x000fea000b800000 */
[----:B------:R-:W-:Y:S01]  /*6180*/  NOP ;  /* 0x0000000000007918 */ /* 0x000fe20000000000 */
.L_x_5290:
        /* <DEDUP_REMOVED lines=15> */
.L_x_5228:
[----:B------:R-:W-:Y:S05]  /*6280*/  BSYNC B0 ;  /* 0x0000000000007941 */ /* 0x000fea0003800000 */
.L_x_5227:
        /* <DEDUP_REMOVED lines=15> */
.L_x_5230:
[----:B------:R-:W-:Y:S05]  /*6380*/  BSYNC B0 ;  /* 0x0000000000007941 */ /* 0x000fea0003800000 */
.L_x_5229:
[----:B------:R-:W-:Y:S06]  /*6390*/  BAR.ARV 0xa, 0xa0 ;  /* 0x0282800000007b1d */ /* 0x000fec0000002000 */
[----:B------:R-:W-:Y:S04]  /*63a0*/  BSSY B0, `(.L_x_5231) ;  /* 0x0000003000007945 */ /* 0x000fe80003800000 */
[----:B------:R-:W-:Y:S05]  /*63b0*/  @!P0 BRA `(.L_x_5232) ;  /* 0x0000000000048947 */ /* 0x000fea0003800000 */
[----:B------:R-:W-:-:S04]  /*63c0*/  DEPBAR.LE SB0, 0x0 ;  /* 0x000080000000791a */ /* 0x000fc80000000000 */
.L_x_5232:
[----:B------:R-:W-:Y:S05]  /*63d0*/  BSYNC B0 ;  /* 0x0000000000007941 */ /* 0x000fea0003800000 */
.L_x_5231:
        /* <DEDUP_REMOVED lines=19> */
.L_x_5234:
[----:B------:R-:W-:Y:S05]  /*6510*/  BSYNC B0 ;  /* 0x0000000000007941 */ /* 0x000fea0003800000 */
.L_x_5233:
[----:B------:R-:W-:Y:S02]  /*6520*/  UIADD3 UR6, UR6, 0x2, URZ ;  /* 0x0000000206067890 */ /* 0x000fe4000fffe03f */
[----:B------:R-:W-:Y:S02]  /*6530*/  UIADD3 UR4, UR4, 0x4000, URZ ;  /* 0x0000400004047890 */ /* 0x000fe4000fffe03f */
[----:B------:R-:W-:-:S06]  /*6540*/  UISETP.GE.AND UP0, UPT, UR6, UR11, UPT ;  /* 0x0000000b0600728c */ /* 0x000fcc000bf06270 */
[----:B------:R-:W-:-:S13]  /*6550*/  PLOP3.LUT P1, PT, PT, PT, UP0, 0x80, 0x0 ;  /* 0x000000000000781c */ /* 0x000fda0003f2f008 */
[----:B------:R-:W-:Y:S05]  /*6560*/  @!P1 BRA `(.L_x_5235) ;  /* 0xfffffff4007c9947 */ /* 0x000fea000383ffff */
.L_x_5196:
        /* <DEDUP_REMOVED lines=41> */
.L_x_5238:
[----:B------:R-:W-:Y:S05]  /*6800*/  BSYNC B0 ;  /* 0x0000000000007941 */ /* 0x000fea0003800000 */
.L_x_5237:
[----:B------:R-:W-:Y:S05]  /*6810*/  BRA `(.L_x_5239) ;  /* 0x0000000000047947 */ /* 0x000fea0003800000 */
.L_x_5236:
[----:B------:R-:W-:-:S05]  /*6820*/  UMOV UR4, UR6 ;  /* 0x0000000600047c82 */ /* 0x000fca0008000000 */
.L_x_5239:
        /* <DEDUP_REMOVED lines=11> */
.L_x_5244:
        /* <DEDUP_REMOVED lines=24> */
.L_x_5241:
[----:B------:R-:W-:Y:S05]  /*6a60*/  BSYNC B0 ;  /* 0x0000000000007941 */ /* 0x000fea0003800000 */
.L_x_5240:
        /* <DEDUP_REMOVED lines=24> */
.L_x_5243:
[----:B------:R-:W-:Y:S05]  /*6bf0*/  BSYNC B0 ;  /* 0x0000000000007941 */ /* 0x000fea0003800000 */
.L_x_5242:
[----:B------:R-:W-:Y:S02]  /*6c00*/  UIADD3 UR11, UR11, 0x2, URZ ;  /* 0x000000020b0b7890 */ /* 0x000fe4000fffe03f */
[----:B------:R-:W-:Y:S02]  /*6c10*/  ULEA UR8, UR18, UR8, 0x1 ;  /* 0x0000000812087291 */ /* 0x000fe4000f8e083f */
[----:B------:R-:W-:Y:S02]  /*6c20*/  ULEA UR9, UR18, UR9, 0x1 ;  /* 0x0000000912097291 */ /* 0x000fe4000f8e083f */
[----:B------:R-:W-:-:S13]  /*6c30*/  ISETP.NE.AND P0, PT, RZ, UR11, PT ;  /* 0x0000000bff007c0c */ /* 0x000fda000bf05270 */
[----:B------:R-:W-:Y:S05]  /*6c40*/  @!P0 BRA `(.L_x_5156) ;  /* 0x00000020005c8947 */ /* 0x000fea0003800000 */
[----:B------:R-:W-:Y:S05]  /*6c50*/  BRA `(.L_x_5244) ;  /* 0xfffffffc00207947 */ /* 0x000fea000383ffff */
.L_x_5193:
        /* <DEDUP_REMOVED lines=33> */
.L_x_5246:
        /* <DEDUP_REMOVED lines=43> */
.L_x_5291:
        /* <DEDUP_REMOVED lines=15> */
.L_x_5249:
        /* <DEDUP_REMOVED lines=98> */
.L_x_5260:
[----:B--234-:R-:W-:-:S04]  /*7830*/  SHF.L.U32 R21, R11, 0x1f, RZ ;  /* 0x0000001f0b157819 */ /* 0x01cfc800000006ff */
[----:B------:R-:W1:Y:S02]  /*7840*/  SYNCS.PHASECHK.TRANS64.TRYWAIT P1, [R16+URZ+0x30840], R21 ;  /* 0x03084015100075a7 */ /* 0x000e64000802017f */
[----:B-1----:R-:W-:Y:S05]  /*7850*/  @!P1 BRA `(.L_x_5252) ;  /* 0x0000001800589947 */ /* 0x002fea0003800000 */
.L_x_5292:
[----:B------:R-:W-:Y:S05]  /*7860*/  @P0 BRA `(.L_x_5253) ;  /* 0x0000000000140947 */ /* 0x000fea0003800000 */
[----:B------:R-:W-:Y:S01]  /*7870*/  ISETP.NE.AND P1, PT, R6, RZ, PT ;  /* 0x000000ff0600720c */ /* 0x000fe20003f25270 */
[----:B------:R-:W-:-:S04]  /*7880*/  IMAD.MOV.U32 R3, RZ, RZ, 0x4100 ;  /* 0x00004100ff037424 */ /* 0x000fc800078e00ff */
[----:B------:R3:W-:Y:S08]  /*7890*/  SYNCS.ARRIVE.TRANS64 RZ, [R16+URZ+0x30830], R3 ;  /* 0x0308300310ff79a7 */ /* 0x0007f0000800003f */
[----:B------:R-:W-:Y:S05]  /*78a0*/  @!P1 BRA `(.L_x_5253) ;  /* 0x0000000000049947 */ /* 0x000fea0003800000 */
[----:B------:R-:W-:Y:S01]  /*78b0*/  BPT.TRAP 0x1 ;  /* 0x000000040000795c */ /* 0x000fe20000300000 */
.L_x_5253:
        /* <DEDUP_REMOVED lines=36> */
.L_x_5293:
[----:B------:R-:W-:Y:S05]  /*7b00*/  @P0 BRA `(.L_x_5255) ;  /* 0x0000000000140947 */ /* 0x000fea0003800000 */
[----:B------:R-:W-:Y:S01]  /*7b10*/  ISETP.NE.AND P1, PT, R6, RZ, PT ;  /* 0x000000ff0600720c */ /* 0x000fe20003f25270 */
[----:B------:R-:W-:-:S04]  /*7b20*/  IMAD.MOV.U32 R2, RZ, RZ, 0x4100 ;  /* 0x00004100ff027424 */ /* 0x000fc800078e00ff */
[----:B------:R3:W-:Y:S08]  /*7b30*/  SYNCS.ARRIVE.TRANS64 RZ, [R16+URZ+0x30818], R2 ;  /* 0x0308180210ff79a7 */ /* 0x0007f0000800003f */
[----:B------:R-:W-:Y:S05]  /*7b40*/  @!P1 BRA `(.L_x_5255) ;  /* 0x0000000000049947 */ /* 0x000fea0003800000 */
[----:B------:R-:W-:Y:S01]  /*7b50*/  BPT.TRAP 0x1 ;  /* 0x000000040000795c */ /* 0x000fe20000300000 */
.L_x_5255:
        /* <DEDUP_REMOVED lines=36> */
.L_x_5294:
[----:B------:R-:W-:Y:S05]  /*7da0*/  @P0 BRA `(.L_x_5257) ;  /* 0x0000000000140947 */ /* 0x000fea0003800000 */
[----:B------:R-:W-:Y:S01]  /*7db0*/  ISETP.NE.AND P1, PT, R6, RZ, PT ;  /* 0x000000ff0600720c */ /* 0x000fe20003f25270 */
[----:B-123--:R-:W-:-:S04]  /*7dc0*/  IMAD.MOV.U32 R21, RZ, RZ, 0x4100 ;  /* 0x00004100ff157424 */ /* 0x00efc800078e00ff */
[----:B------:R4:W-:Y:S08]  /*7dd0*/  SYNCS.ARRIVE.TRANS64 RZ, [R16+URZ+0x30838], R21 ;  /* 0x0308381510ff79a7 */ /* 0x0009f0000800003f */
[----:B------:R-:W-:Y:S05]  /*7de0*/  @!P1 BRA `(.L_x_5257) ;  /* 0x0000000000049947 */ /* 0x000fea0003800000 */
[----:B------:R-:W-:Y:S01]  /*7df0*/  BPT.TRAP 0x1 ;  /* 0x000000040000795c */ /* 0x000fe20000300000 */
.L_x_5257:
        /* <DEDUP_REMOVED lines=31> */
.L_x_5296:
[----:B------:R-:W-:Y:S05]  /*7ff0*/  @P0 BRA `(.L_x_5259) ;  /* 0x0000000000140947 */ /* 0x000fea0003800000 */
[----:B------:R-:W-:Y:S01]  /*8000*/  ISETP.NE.AND P1, PT, R6, RZ, PT ;  /* 0x000000ff0600720c */ /* 0x000fe20003f25270 */
[----:B------:R-:W-:-:S04]  /*8010*/  IMAD.MOV.U32 R5, RZ, RZ, 0x4100 ;  /* 0x00004100ff057424 */ /* 0x000fc800078e00ff */
[----:B------:R1:W-:Y:S08]  /*8020*/  SYNCS.ARRIVE.TRANS64 RZ, [R16+URZ+0x30810], R5 ;  /* 0x0308100510ff79a7 */ /* 0x0003f0000800003f */
[----:B------:R-:W-:Y:S05]  /*8030*/  @!P1 BRA `(.L_x_5259) ;  /* 0x0000000000049947 */ /* 0x000fea0003800000 */
[----:B------:R-:W-:Y:S01]  /*8040*/  BPT.TRAP 0x1 ;  /* 0x000000040000795c */ /* 0x000fe20000300000 */
.L_x_5259:
        /* <DEDUP_REMOVED lines=37> */
.L_x_5251:
[----:B------:R-:W3:Y:S02]  /*82a0*/  LDL.LU R4, [R1+0x4] ;  /* 0x0000040001047983 */ /* 0x000ee40000300800 */
[----:B---3--:R-:W-:Y:S02]  /*82b0*/  ISETP.NE.AND P1, PT, R4, RZ, PT ;  /* 0x000000ff0400720c */ /* 0x008fe40003f25270 */
[----:B------:R1:W5:Y:S11]  /*82c0*/  LDL R4, [R1] ;  /* 0x0000000001047983 */ /* 0x0003760000100800 */
[----:B-1----:R-:W-:Y:S05]  /*82d0*/  @!P1 BRA `(.L_x_5250) ;  /* 0x0000000400489947 */ /* 0x002fea0003800000 */
[----:B------:R-:W-:-:S04]  /*82e0*/  SHF.L.U32 R13, R11, 0x1f, RZ ;  /* 0x0000001f0b0d7819 */ /* 0x000fc800000006ff */
[----:B------:R-:W1:Y:S02]  /*82f0*/  SYNCS.PHASECHK.TRANS64.TRYWAIT P1, [R16+URZ+0x30840], R13 ;  /* 0x0308400d100075a7 */ /* 0x000e64000802017f */
[----:B-1----:R-:W-:Y:S05]  /*8300*/  @!P1 BRA `(.L_x_5261) ;  /* 0x0000001000009947 */ /* 0x002fea0003800000 */
.L_x_5297:
[----:B------:R-:W-:Y:S05]  /*8310*/  @P0 BRA `(.L_x_5262) ;  /* 0x0000000000140947 */ /* 0x000fea0003800000 */
[----:B------:R-:W-:Y:S01]  /*8320*/  ISETP.NE.AND P1, PT, R6, RZ, PT ;  /* 0x000000ff0600720c */ /* 0x000fe20003f25270 */
[----:B--2---:R-:W-:-:S04]  /*8330*/  IMAD.MOV.U32 R5, RZ, RZ, 0x4100 ;  /* 0x00004100ff057424 */ /* 0x004fc800078e00ff */
[----:B------:R3:W-:Y:S08]  /*8340*/  SYNCS.ARRIVE.TRANS64 RZ, [R16+URZ+0x30830], R5 ;  /* 0x0308300510ff79a7 */ /* 0x0007f0000800003f */
[----:B------:R-:W-:Y:S05]  /*8350*/  @!P1 BRA `(.L_x_5262) ;  /* 0x0000000000049947 */ /* 0x000fea0003800000 */
[----:B------:R-:W-:Y:S01]  /*8360*/  BPT.TRAP 0x1 ;  /* 0x000000040000795c */ /* 0x000fe20000300000 */
.L_x_5262:
        /* <DEDUP_REMOVED lines=33> */
.L_x_5298:
[----:B------:R-:W-:Y:S05]  /*8580*/  @P0 BRA `(.L_x_5264) ;  /* 0x0000000000140947 */ /* 0x000fea0003800000 */
[----:B------:R-:W-:Y:S01]  /*8590*/  ISETP.NE.AND P0, PT, R6, RZ, PT ;  /* 0x000000ff0600720c */ /* 0x000fe20003f05270 */
[----:B------:R-:W-:-:S04]  /*85a0*/  IMAD.MOV.U32 R5, RZ, RZ, 0x4100 ;  /* 0x00004100ff057424 */ /* 0x000fc800078e00ff */
[----:B------:R3:W-:Y:S08]  /*85b0*/  SYNCS.ARRIVE.TRANS64 RZ, [R16+URZ+0x30818], R5 ;  /* 0x0308180510ff79a7 */ /* 0x0007f0000800003f */
[----:B------:R-:W-:Y:S05]  /*85c0*/  @!P0 BRA `(.L_x_5264) ;  /* 0x0000000000048947 */ /* 0x000fea0003800000 */
[----:B------:R-:W-:Y:S01]  /*85d0*/  BPT.TRAP 0x1 ;  /* 0x000000040000795c */ /* 0x000fe20000300000 */
.L_x_5264:
        /* <DEDUP_REMOVED lines=34> */
.L_x_5250:
[----:B------:R-:W3:Y:S01]  /*8800*/  S2R R0, SR_TID.X ;  /* 0x0000000000007919 */ /* 0x000ee20000002100 */
[----:B------:R-:W-:Y:S01]  /*8810*/  IMAD R3, R19, 0x8, R16 ;  /* 0x0000000813037824 */ /* 0x000fe200078e0210 */
[----:B---3--:R-:W-:Y:S02]  /*8820*/  LOP3.LUT R2, R0, 0x7f, RZ, 0xc0, !PT ;  /* 0x0000007f00027812 */ /* 0x008fe400078ec0ff */
[----:B------:R-:W-:Y:S02]  /*8830*/  SHF.L.U32 R0, R11, 0x1f, RZ ;  /* 0x0000001f0b007819 */ /* 0x000fe400000006ff */
[----:B------:R-:W-:Y:S02]  /*8840*/  ISETP.NE.AND P1, PT, R2, RZ, PT ;  /* 0x000000ff0200720c */ /* 0x000fe40003f25270 */
[----:B------:R-:W3:Y:S02]  /*8850*/  SYNCS.PHASECHK.TRANS64.TRYWAIT P0, [R3+URZ+0x30840], R0 ;  /* 0x03084000030075a7 */ /* 0x000ee4000800017f */
[----:B---3--:R-:W-:Y:S09]  /*8860*/  @!P0 BRA `(.L_x_5265) ;  /* 0x0000000800d08947 */ /* 0x008ff20003800000 */
.L_x_5299:
[----:B------:R-:W-:Y:S05]  /*8870*/  @P1 BRA `(.L_x_5266) ;  /* 0x0000000000181947 */ /* 0x000fea0003800000 */
[----:B------:R-:W1:Y:S01]  /*8880*/  S2R R2, SR_TID.X ;  /* 0x0000000000027919 */ /* 0x000e620000002100 */
[----:B---3--:R-:W-:-:S04]  /*8890*/  IMAD.MOV.U32 R0, RZ, RZ, 0x4100 ;  /* 0x00004100ff007424 */ /* 0x008fc800078e00ff */
[----:B------:R3:W-:Y:S01]  /*88a0*/  SYNCS.ARRIVE.TRANS64 RZ, [R3+URZ+0x30830], R0 ;  /* 0x0308300003ff79a7 */ /* 0x0007e2000800003f */
[----:B-1----:R-:W-:-:S13]  /*88b0*/  LOP3.LUT P0, RZ, R2, 0x1f, RZ, 0xc0, !PT ;  /* 0x0000001f02ff7812 */ /* 0x002fda000780c0ff */
[----:B---3--:R-:W-:Y:S05]  /*88c0*/  @!P0 BRA `(.L_x_5266) ;  /* 0x0000000000048947 */ /* 0x008fea0003800000 */
[----:B------:R-:W-:Y:S01]  /*88d0*/  BPT.TRAP 0x1 ;  /* 0x000000040000795c */ /* 0x000fe20000300000 */
.L_x_5266:
        /* <DEDUP_REMOVED lines=40> */
.L_x_5247:
[----:B------:R-:W-:Y:S05]  /*8b60*/  BSYNC B0 ;  /* 0x0000000000007941 */ /* 0x000fea0003800000 */
.L_x_5245:
[----:B------:R-:W-:-:S03]  /*8b70*/  UMOV UR7, 0xffffffff ;  /* 0xffffffff00077882 */ /* 0x000fc60000000000 */
[----:B------:R-:W-:Y:S05]  /*8b80*/  BRA.DIV UR7, `(.L_x_5267) ;  /* 0x0000000a071c7947 */ /* 0x000fea000b800000 */
[----:B------:R-:W-:-:S13]  /*8b90*/  ELECT P6, URZ, PT ;  /* 0x00000000003f782f */ /* 0x000fda00038c0000 */
.L_x_5302:
[----:B------:R-:W-:Y:S05]  /*8ba0*/  @!P6 BRA `(.L_x_5156) ;  /* 0x000000000084e947 */ /* 0x000fea0003800000 */
[----:B------:R-:W-:-:S06]  /*8bb0*/  ULOP3.LUT UR7, UR38, 0x2, URZ, 0xfc, !UPT ;  /* 0x0000000226077892 */ /* 0x000fcc000f8efc3f */
[----:B------:R-:W-:-:S05]  /*8bc0*/  IMAD.U32 R2, RZ, RZ, UR7 ;  /* 0x00000007ff027e24 */ /* 0x000fca000f8e00ff */
[----:B------:R-:W-:-:S13]  /*8bd0*/  ISETP.NE.AND P2, PT, R2, 0x3, PT ;  /* 0x000000030200780c */ /* 0x000fda0003f45270 */
[----:B------:R-:W-:Y:S05]  /*8be0*/  @!P2 BRA `(.L_x_5268) ;  /* 0x000000000004a947 */ /* 0x000fea0003800000 */
[----:B------:R-:W-:Y:S01]  /*8bf0*/  BPT.TRAP 0x1 ;  /* 0x000000040000795c */ /* 0x000fe20000300000 */
.L_x_5268:
        /* <DEDUP_REMOVED lines=15> */
.L_x_5303:
[----:B------:R-:W2:Y:S02]  /*8cf0*/  SYNCS.PHASECHK.TRANS64.TRYWAIT P0, [R3+URZ], R2 ;  /* 0x00000002030075a7 */ /* 0x000ea4000800017f */
[----:B--2---:R-:W-:Y:S05]  /*8d00*/  @!P0 BRA `(.L_x_5270) ;  /* 0x0000000400f08947 */ /* 0x004fea0003800000 */
.L_x_5304:
[----:B------:R-:W-:Y:S05]  /*8d10*/  @!P2 BRA `(.L_x_5271) ;  /* 0x000000000004a947 */ /* 0x000fea0003800000 */
[----:B------:R-:W-:Y:S01]  /*8d20*/  BPT.TRAP 0x1 ;  /* 0x000000040000795c */ /* 0x000fe20000300000 */
.L_x_5271:
[----:B--2---:R-:W-:-:S04]  /*8d30*/  VIADD R3, R7, 0x30840 ;  /* 0x0003084007037836 */ /* 0x004fc80000000000 */
[----:B------:R-:W-:-:S04]  /*8d40*/  IMAD R0, R0, 0x8, R3 ;  /* 0x0000000800007824 */ /* 0x000fc800078e0203 */
[----:B------:R-:W2:Y:S02]  /*8d50*/  SYNCS.PHASECHK.TRANS64.TRYWAIT P0, [R0+URZ], R5 ;  /* 0x00000005000075a7 */ /* 0x000ea4000800017f */
[----:B--2---:R-:W-:Y:S05]  /*8d60*/  @!P0 BRA `(.L_x_5272) ;  /* 0x0000000400ec8947 */ /* 0x004fea0003800000 */
.L_x_5305:
[----:B------:R-:W-:-:S07]  /*8d70*/  IMAD R3, R4, 0x8, R3 ;  /* 0x0000000804037824 */ /* 0x000fce00078e0203 */
.L_x_5273:
[----:B---3--:R3:W4:Y:S02]  /*8d80*/  SYNCS.PHASECHK.TRANS64.TRYWAIT P0, [R3+URZ], R2 ;  /* 0x00000002030075a7 */ /* 0x008724000800017f */
[----:B----4-:R-:W-:Y:S05]  /*8d90*/  @!P0 NANOSLEEP.SYNCS 0x989680 ;  /* 0x009896800000895d */ /* 0x010fea0003900000 */
[----:B------:R-:W4:Y:S02]  /*8da0*/  @!P0 SYNCS.PHASECHK.TRANS64 P0, [R3+URZ], R2 ;  /* 0x00000002030085a7 */ /* 0x000f24000800007f */
[----:B----4-:R-:W-:Y:S05]  /*8db0*/  @!P0 BRA `(.L_x_5273) ;  /* 0xfffffffc00f08947 */ /* 0x010fea000383ffff */
.L_x_5156:
[----:B------:R-:W-:Y:S05]  /*8dc0*/  BSYNC B6 ;  /* 0x0000000000067941 */ /* 0x000fea0003800000 */
.L_x_5153:
[----:B------:R-:W-:Y:S05]  /*8dd0*/  EXIT ;  /* 0x000000000000794d */ /* 0x000fea0003800000 */
.L_x_5163:
[----:B------:R-:W-:Y:S02]  /*8de0*/  IMAD.MOV.U32 R12, RZ, RZ, RZ ;  /* 0x000000ffff0c7224 */ /* 0x000fe400078e00ff */
[----:B------:R-:W-:Y:S02]  /*8df0*/  IMAD.MOV.U32 R11, RZ, RZ, 0x1f ;  /* 0x0000001fff0b7424 */ /* 0x000fe400078e00ff */
[----:B------:R-:W-:-:S07]  /*8e00*/  IMAD.MOV.U32 R15, RZ, RZ, -0x1 ;  /* 0xffffffffff0f7424 */ /* 0x000fce00078e00ff */
[----:B------:R-:W-:Y:S05]  /*8e10*/  WARPSYNC.COLLECTIVE R15, `(.L_x_5274) ;  /* 0x000000000f087348 */ /* 0x000fea0003c00000 */
[----:B------:R1:W2:Y:S02]  /*8e20*/  SHFL.IDX P6, R14, R13, R12, R11 ;  /* 0x0000000c0d0e7389 */ /* 0x0002a400000c000b */
[----:B-12---:R-:W-:Y:S01]  /*8e30*/  ENDCOLLECTIVE ;  /* 0x000000000000791b */ /* 0x006fe20003800000 */
.L_x_5274:
[----:B------:R-:W-:Y:S05]  /*8e40*/  BRA `(.L_x_5275) ;  /* 0xffffff8000d07947 */ /* 0x000fea000383ffff */
.L_x_5165:
[----:B--2---:R2:W3:Y:S02]  /*8e50*/  SYNCS.PHASECHK.TRANS64.TRYWAIT P0, [R231+URZ+0x30800], R8 ;  /* 0x03080008e70075a7 */ /* 0x0044e4000800017f */
[----:B---3--:R-:W-:Y:S05]  /*8e60*/  @!P0 NANOSLEEP.SYNCS 0x989680 ;  /* 0x009896800000895d */ /* 0x008fea0003900000 */
[----:B------:R-:W3:Y:S02]  /*8e70*/  @!P0 SYNCS.PHASECHK.TRANS64 P0, [R231+URZ+0x30800], R8 ;  /* 0x03080008e70085a7 */ /* 0x000ee4000800007f */
[----:B---3--:R-:W-:Y:S05]  /*8e80*/  @!P0 BRA `(.L_x_5165) ;  /* 0xfffffffc00f08947 */ /* 0x008fea000383ffff */
[----:B------:R-:W-:Y:S05]  /*8e90*/  BRA `(.L_x_5164) ;  /* 0xffffff8400187947 */ /* 0x000fea000383ffff */
.L_x_5169:
[----:B---3--:R3:W4:Y:S02]  /*8ea0*/  SYNCS.PHASECHK.TRANS64.TRYWAIT P0, [R0+URZ+0x30810], R7 ;  /* 0x03081007000075a7 */ /* 0x008724000800017f */
[----:B----4-:R-:W-:Y:S05]  /*8eb0*/  @!P0 NANOSLEEP.SYNCS 0x989680 ;  /* 0x009896800000895d */ /* 0x010fea0003900000 */
[----:B------:R-:W4:Y:S02]  /*8ec0*/  @!P0 SYNCS.PHASECHK.TRANS64 P0, [R0+URZ+0x30810], R7 ;  /* 0x03081007000085a7 */ /* 0x000f24000800007f */
[----:B----4-:R-:W-:Y:S05]  /*8ed0*/  @!P0 BRA `(.L_x_5169) ;  /* 0xfffffffc00f08947 */ /* 0x010fea000383ffff */
[----:B------:R-:W-:Y:S05]  /*8ee0*/  BRA `(.L_x_5168) ;  /* 0xffffff8800b47947 */ /* 0x000fea000383ffff */
.L_x_5173:
[----:B------:R1:W1:Y:S02]  /*8ef0*/  SYNCS.PHASECHK.TRANS64.TRYWAIT P0, [R0+URZ+0x30830], R7 ;  /* 0x03083007000075a7 */ /* 0x000264000800017f */
[----:B-1----:R-:W-:Y:S05]  /*8f00*/  @!P0 NANOSLEEP.SYNCS 0x989680 ;  /* 0x009896800000895d */ /* 0x002fea0003900000 */
[----:B------:R-:W1:Y:S02]  /*8f10*/  @!P0 SYNCS.PHASECHK.TRANS64 P0, [R0+URZ+0x30830], R7 ;  /* 0x03083007000085a7 */ /* 0x000e64000800007f */
[----:B-1----:R-:W-:Y:S05]  /*8f20*/  @!P0 BRA `(.L_x_5173) ;  /* 0xfffffffc00f08947 */ /* 0x002fea000383ffff */
[----:B------:R-:W-:Y:S05]  /*8f30*/  BRA `(.L_x_5172) ;  /* 0xffffff90000c7947 */ /* 0x000fea000383ffff */
.L_x_5180:
[----:B------:R-:W-:Y:S01]  /*8f40*/  BSSY B0, `(.L_x_5276) ;  /* 0x0000005000007945 */ /* 0x000fe20003800000 */
[----:B------:R-:W-:-:S07]  /*8f50*/  IMAD.MOV.U32 R15, RZ, RZ, -0x1 ;  /* 0xffffffffff0f7424 */ /* 0x000fce00078e00ff */
[----:B-1----:R-:W-:Y:S05]  /*8f60*/  WARPSYNC.COLLECTIVE R15, `(.L_x_5277) ;  /* 0x000000000f087348 */ /* 0x002fea0003c00000 */
[----:B------:R-:W-:Y:S01]  /*8f70*/  NOP ;  /* 0x0000000000007918 */ /* 0x000fe20000000000 */
[----:B-1----:R-:W-:Y:S01]  /*8f80*/  ENDCOLLECTIVE ;  /* 0x000000000000791b */ /* 0x002fe20003800000 */
.L_x_5277:
[----:B------:R-:W-:Y:S05]  /*8f90*/  BSYNC B0 ;  /* 0x0000000000007941 */ /* 0x000fea0003800000 */
.L_x_5276:
[----:B------:R-:W-:Y:S05]  /*8fa0*/  BRA `(.L_x_5278) ;  /* 0xffffffb8007c7947 */ /* 0x000fea000383ffff */
.L_x_5189:
[----:B------:R-:W-:Y:S01]  /*8fb0*/  BSSY B0, `(.L_x_5279) ;  /* 0x0000005000007945 */ /* 0x000fe20003800000 */
[----:B------:R-:W-:-:S07]  /*8fc0*/  IMAD.MOV.U32 R15, RZ, RZ, -0x1 ;  /* 0xffffffffff0f7424 */ /* 0x000fce00078e00ff */
[----:B-12---:R-:W-:Y:S05]  /*8fd0*/  WARPSYNC.COLLECTIVE R15, `(.L_x_5280) ;  /* 0x000000000f087348 */ /* 0x006fea0003c00000 */
[----:B------:R-:W-:Y:S01]  /*8fe0*/  NOP ;  /* 0x0000000000007918 */ /* 0x000fe20000000000 */
[----:B-12---:R-:W-:Y:S01]  /*8ff0*/  ENDCOLLECTIVE ;  /* 0x000000000000791b */ /* 0x006fe20003800000 */
.L_x_5280:
[----:B------:R-:W-:Y:S05]  /*9000*/  BSYNC B0 ;  /* 0x0000000000007941 */ /* 0x000fea0003800000 */
.L_x_5279:
[----:B------:R-:W-:Y:S05]  /*9010*/  BRA `(.L_x_5281) ;  /* 0xffffffbc007c7947 */ /* 0x000fea000383ffff */
.L_x_5201:
[----:B------:R-:W-:Y:S01]  /*9020*/  BSSY B0, `(.L_x_5282) ;  /* 0x0000005000007945 */ /* 0x000fe20003800000 */
[----:B------:R-:W-:-:S07]  /*9030*/  IMAD.MOV.U32 R15, RZ, RZ, -0x1 ;  /* 0xffffffffff0f7424 */ /* 0x000fce00078e00ff */
[----:B------:R-:W-:Y:S05]  /*9040*/  WARPSYNC.COLLECTIVE R15, `(.L_x_5283) ;  /* 0x000000000f087348 */ /* 0x000fea0003c00000 */
[----:B------:R-:W-:Y:S01]  /*9050*/  NOP ;  /* 0x0000000000007918 */ /* 0x000fe20000000000 */
[----:B------:R-:W-:Y:S01]  /*9060*/  ENDCOLLECTIVE ;  /* 0x000000000000791b */ /* 0x000fe20003800000 */
.L_x_5283:
[----:B------:R-:W-:Y:S05]  /*9070*/  BSYNC B0 ;  /* 0x0000000000007941 */ /* 0x000fea0003800000 */
.L_x_5282:
[----:B------:R-:W-:Y:S05]  /*9080*/  BRA `(.L_x_5284) ;  /* 0xffffffc400647947 */ /* 0x000fea000383ffff */
.L_x_5214:
[----:B------:R-:W-:Y:S01]  /*9090*/  BSSY B0, `(.L_x_5285) ;  /* 0x0000005000007945 */ /* 0x000fe20003800000 */
[----:B------:R-:W-:-:S07]  /*90a0*/  IMAD.MOV.U32 R15, RZ, RZ, -0x1 ;  /* 0xffffffffff0f7424 */ /* 0x000fce00078e00ff */
[----:B------:R-:W-:Y:S05]  /*90b0*/  WARPSYNC.COLLECTIVE R15, `(.L_x_5286) ;  /* 0x000000000f087348 */ /* 0x000fea0003c00000 */
[----:B------:R-:W-:Y:S01]  /*90c0*/  NOP ;  /* 0x0000000000007918 */ /* 0x000fe20000000000 */
[----:B------:R-:W-:Y:S01]  /*90d0*/  ENDCOLLECTIVE ;  /* 0x000000000000791b */ /* 0x000fe20003800000 */
.L_x_5286:
[----:B------:R-:W-:Y:S05]  /*90e0*/  BSYNC B0 ;  /* 0x0000000000007941 */ /* 0x000fea0003800000 */
.L_x_5285:
[----:B------:R-:W-:Y:S05]  /*90f0*/  BRA `(.L_x_5287) ;  /* 0xffffffc800e87947 */ /* 0x000fea000383ffff */
.L_x_5226:
[----:B------:R-:W-:Y:S01]  /*9100*/  BSSY B0, `(.L_x_5288) ;  /* 0x0000005000007945 */ /* 0x000fe20003800000 */
[----:B------:R-:W-:-:S07]  /*9110*/  IMAD.MOV.U32 R15, RZ, RZ, -0x1 ;  /* 0xffffffffff0f7424 */ /* 0x000fce00078e00ff */
[----:B------:R-:W-:Y:S05]  /*9120*/  WARPSYNC.COLLECTIVE R15, `(.L_x_5289) ;  /* 0x000000000f087348 */ /* 0x000fea0003c00000 */
[----:B------:R-:W-:Y:S01]  /*9130*/  NOP ;  /* 0x0000000000007918 */ /* 0x000fe20000000000 */
[----:B------:R-:W-:Y:S01]  /*9140*/  ENDCOLLECTIVE ;  /* 0x000000000000791b */ /* 0x000fe20003800000 */
.L_x_5289:
[----:B------:R-:W-:Y:S05]  /*9150*/  BSYNC B0 ;  /* 0x0000000000007941 */ /* 0x000fea0003800000 */
.L_x_5288:
[----:B------:R-:W-:Y:S05]  /*9160*/  BRA `(.L_x_5290) ;  /* 0xffffffd000087947 */ /* 0x000fea000383ffff */
.L_x_5248:
[----:B-1----:R1:W2:Y:S02]  /*9170*/  SYNCS.PHASECHK.TRANS64.TRYWAIT P0, [R16+URZ+0x30820], R3 ;  /* 0x03082003100075a7 */ /* 0x0022a4000800017f */
[----:B--2---:R-:W-:Y:S05]  /*9180*/  @!P0 NANOSLEEP.SYNCS 0x989680 ;  /* 0x009896800000895d */ /* 0x004fea0003900000 */
[----:B------:R-:W2:Y:S02]  /*9190*/  @!P0 SYNCS.PHASECHK.TRANS64 P0, [R16+URZ+0x30820], R3 ;  /* 0x03082003100085a7 */ /* 0x000ea4000800007f */
[----:B--2---:R-:W-:Y:S05]  /*91a0*/  @!P0 BRA `(.L_x_5248) ;  /* 0xfffffffc00f08947 */ /* 0x004fea000383ffff */
[----:B------:R-:W-:Y:S05]  /*91b0*/  BRA `(.L_x_5291) ;  /* 0xffffffdc00d87947 */ /* 0x000fea000383ffff */
.L_x_5252:
[----:B-1----:R1:W3:Y:S02]  /*91c0*/  SYNCS.PHASECHK.TRANS64.TRYWAIT P1, [R16+URZ+0x30840], R21 ;  /* 0x03084015100075a7 */ /* 0x0022e4000802017f */
[----:B---3--:R-:W-:Y:S05]  /*91d0*/  @!P1 NANOSLEEP.SYNCS 0x989680 ;  /* 0x009896800000995d */ /* 0x008fea0003900000 */
[----:B------:R-:W3:Y:S02]  /*91e0*/  @!P1 SYNCS.PHASECHK.TRANS64 P1, [R16+URZ+0x30840], R21 ;  /* 0x03084015100095a7 */ /* 0x000ee4000802007f */
[----:B---3--:R-:W-:Y:S05]  /*91f0*/  @!P1 BRA `(.L_x_5252) ;  /* 0xfffffffc00f09947 */ /* 0x008fea000383ffff */
[----:B------:R-:W-:Y:S05]  /*9200*/  BRA `(.L_x_5292) ;  /* 0xffffffe400947947 */ /* 0x000fea000383ffff */
.L_x_5254:
[----:B--2---:R2:W3:Y:S02]  /*9210*/  SYNCS.PHASECHK.TRANS64.TRYWAIT P1, [R16+URZ+0x30828], R21 ;  /* 0x03082815100075a7 */ /* 0x0044e4000802017f */
[----:B---3--:R-:W-:Y:S05]  /*9220*/  @!P1 NANOSLEEP.SYNCS 0x989680 ;  /* 0x009896800000995d */ /* 0x008fea0003900000 */
[----:B------:R-:W3:Y:S02]  /*9230*/  @!P1 SYNCS.PHASECHK.TRANS64 P1, [R16+URZ+0x30828], R21 ;  /* 0x03082815100095a7 */ /* 0x000ee4000802007f */
[----:B---3--:R-:W-:Y:S05]  /*9240*/  @!P1 BRA `(.L_x_5254) ;  /* 0xfffffffc00f09947 */ /* 0x008fea000383ffff */
[----:B------:R-:W-:Y:S05]  /*9250*/  BRA `(.L_x_5293) ;  /* 0xffffffe800287947 */ /* 0x000fea000383ffff */
.L_x_5256:
[----:B---3--:R3:W4:Y:S02]  /*9260*/  SYNCS.PHASECHK.TRANS64.TRYWAIT P1, [R16+URZ+0x30848], R21 ;  /* 0x03084815100075a7 */ /* 0x008724000802017f */
[----:B----4-:R-:W-:Y:S05]  /*9270*/  @!P1 NANOSLEEP.SYNCS 0x989680 ;  /* 0x009896800000995d */ /* 0x010fea0003900000 */
[----:B------:R-:W4:Y:S02]  /*9280*/  @!P1 SYNCS.PHASECHK.TRANS64 P1, [R16+URZ+0x30848], R21 ;  /* 0x03084815100095a7 */ /* 0x000f24000802007f */
[----:B----4-:R-:W-:Y:S05]  /*9290*/  @!P1 BRA `(.L_x_5256) ;  /* 0xfffffffc00f09947 */ /* 0x010fea000383ffff */
[----:B------:R-:W-:Y:S05]  /*92a0*/  BRA `(.L_x_5294) ;  /* 0xffffffe800bc7947 */ /* 0x000fea000383ffff */
.L_x_5258:
[----:B------:R-:W-:-:S07]  /*92b0*/  SHF.L.U32 R5, R11, 0x1f, RZ ;  /* 0x0000001f0b057819 */ /* 0x000fce00000006ff */
.L_x_5295:
[----:B------:R1:W1:Y:S02]  /*92c0*/  SYNCS.PHASECHK.TRANS64.TRYWAIT P1, [R16+URZ+0x30820], R5 ;  /* 0x03082005100075a7 */ /* 0x000264000802017f */
[----:B-1----:R-:W-:Y:S05]  /*92d0*/  @!P1 NANOSLEEP.SYNCS 0x989680 ;  /* 0x009896800000995d */ /* 0x002fea0003900000 */
[----:B------:R-:W1:Y:S02]  /*92e0*/  @!P1 SYNCS.PHASECHK.TRANS64 P1, [R16+URZ+0x30820], R5 ;  /* 0x03082005100095a7 */ /* 0x000e64000802007f */
[----:B-1----:R-:W-:Y:S05]  /*92f0*/  @!P1 BRA `(.L_x_5295) ;  /* 0xfffffffc00f09947 */ /* 0x002fea000383ffff */
[----:B------:R-:W-:Y:S05]  /*9300*/  BRA `(.L_x_5296) ;  /* 0xffffffec00387947 */ /* 0x000fea000383ffff */
.L_x_5261:
[----:B-1----:R1:W3:Y:S02]  /*9310*/  SYNCS.PHASECHK.TRANS64.TRYWAIT P1, [R16+URZ+0x30840], R13 ;  /* 0x0308400d100075a7 */ /* 0x0022e4000802017f */
[----:B---3--:R-:W-:Y:S05]  /*9320*/  @!P1 NANOSLEEP.SYNCS 0x989680 ;  /* 0x009896800000995d */ /* 0x008fea0003900000 */
[----:B------:R-:W3:Y:S02]  /*9330*/  @!P1 SYNCS.PHASECHK.TRANS64 P1, [R16+URZ+0x30840], R13 ;  /* 0x0308400d100095a7 */ /* 0x000ee4000802007f */
[----:B---3--:R-:W-:Y:S05]  /*9340*/  @!P1 BRA `(.L_x_5261) ;  /* 0xfffffffc00f09947 */ /* 0x008fea000383ffff */
[----:B------:R-:W-:Y:S05]  /*9350*/  BRA `(.L_x_5297) ;  /* 0xffffffec00ec7947 */ /* 0x000fea000383ffff */
.L_x_5263:
[----:B--2---:R2:W3:Y:S02]  /*9360*/  SYNCS.PHASECHK.TRANS64.TRYWAIT P1, [R16+URZ+0x30828], R13 ;  /* 0x0308280d100075a7 */ /* 0x0044e4000802017f */
[----:B---3--:R-:W-:Y:S05]  /*9370*/  @!P1 NANOSLEEP.SYNCS 0x989680 ;  /* 0x009896800000995d */ /* 0x008fea0003900000 */
[----:B------:R-:W3:Y:S02]  /*9380*/  @!P1 SYNCS.PHASECHK.TRANS64 P1, [R16+URZ+0x30828], R13 ;  /* 0x0308280d100095a7 */ /* 0x000ee4000802007f */
[----:B---3--:R-:W-:Y:S05]  /*9390*/  @!P1 BRA `(.L_x_5263) ;  /* 0xfffffffc00f09947 */ /* 0x008fea000383ffff */
[----:B------:R-:W-:Y:S05]  /*93a0*/  BRA `(.L_x_5298) ;  /* 0xfffffff000747947 */ /* 0x000fea000383ffff */
.L_x_5265:
[----:B---3--:R3:W1:Y:S02]  /*93b0*/  SYNCS.PHASECHK.TRANS64.TRYWAIT P0, [R3+URZ+0x30840], R0 ;  /* 0x03084000030075a7 */ /* 0x008664000800017f */
[----:B-1----:R-:W-:Y:S05]  /*93c0*/  @!P0 NANOSLEEP.SYNCS 0x989680 ;  /* 0x009896800000895d */ /* 0x002fea0003900000 */
[----:B------:R-:W1:Y:S02]  /*93d0*/  @!P0 SYNCS.PHASECHK.TRANS64 P0, [R3+URZ+0x30840], R0 ;  /* 0x03084000030085a7 */ /* 0x000e64000800007f */
[----:B-1----:R-:W-:Y:S05]  /*93e0*/  @!P0 BRA `(.L_x_5265) ;  /* 0xfffffffc00f08947 */ /* 0x002fea000383ffff */
[----:B------:R-:W-:Y:S05]  /*93f0*/  BRA `(.L_x_5299) ;  /* 0xfffffff4001c7947 */ /* 0x000fea000383ffff */
.L_x_5267:
[----:B------:R-:W-:Y:S01]  /*9400*/  BSSY B0, `(.L_x_5300) ;  /* 0x0000006000007945 */ /* 0x000fe20003800000 */
[----:B------:R-:W-:-:S07]  /*9410*/  IMAD.MOV.U32 R15, RZ, RZ, -0x1 ;  /* 0xffffffffff0f7424 */ /* 0x000fce00078e00ff */
[----:B------:R-:W-:Y:S05]  /*9420*/  WARPSYNC.COLLECTIVE R15, `(.L_x_5301) ;  /* 0x000000000f0c7348 */ /* 0x000fea0003c00000 */
[----:B------:R-:W-:Y:S02]  /*9430*/  ELECT P6, UR62, PT ;  /* 0x00000000003e782f */ /* 0x000fe400038c0000 */
[----:B------:R-:W-:Y:S01]  /*9440*/  MOV R14, UR62 ;  /* 0x0000003e000e7c02 */ /* 0x000fe20008000f00 */
[----:B------:R-:W-:Y:S10]  /*9450*/  ENDCOLLECTIVE ;  /* 0x000000000000791b */ /* 0x000ff40003800000 */
.L_x_5301:
[----:B------:R-:W-:Y:S05]  /*9460*/  BSYNC B0 ;  /* 0x0000000000007941 */ /* 0x000fea0003800000 */
.L_x_5300:
[----:B------:R-:W-:Y:S05]  /*9470*/  BRA `(.L_x_5302) ;  /* 0xfffffff400c87947 */ /* 0x000fea000383ffff */
.L_x_5269:
[----:B-1----:R1:W2:Y:S02]  /*9480*/  SYNCS.PHASECHK.TRANS64.TRYWAIT P0, [R6+URZ], R5 ;  /* 0x00000005060075a7 */ /* 0x0022a4000800017f */
[----:B--2---:R-:W-:Y:S05]  /*9490*/  @!P0 NANOSLEEP.SYNCS 0x989680 ;  /* 0x009896800000895d */ /* 0x004fea0003900000 */
[----:B------:R-:W2:Y:S02]  /*94a0*/  @!P0 SYNCS.PHASECHK.TRANS64 P0, [R6+URZ], R5 ;  /* 0x00000005060085a7 */ /* 0x000ea4000800007f */
[----:B--2---:R-:W-:Y:S05]  /*94b0*/  @!P0 BRA `(.L_x_5269) ;  /* 0xfffffffc00f08947 */ /* 0x004fea000383ffff */
[----:B------:R-:W-:Y:S05]  /*94c0*/  BRA `(.L_x_5303) ;  /* 0xfffffff800087947 */ /* 0x000fea000383ffff */
.L_x_5270:
[----:B--2---:R2:W3:Y:S02]  /*94d0*/  SYNCS.PHASECHK.TRANS64.TRYWAIT P0, [R3+URZ], R2 ;  /* 0x00000002030075a7 */ /* 0x0044e4000800017f */
[----:B---3--:R-:W-:Y:S05]  /*94e0*/  @!P0 NANOSLEEP.SYNCS 0x989680 ;  /* 0x009896800000895d */ /* 0x008fea0003900000 */
[----:B------:R-:W3:Y:S02]  /*94f0*/  @!P0 SYNCS.PHASECHK.TRANS64 P0, [R3+URZ], R2 ;  /* 0x00000002030085a7 */ /* 0x000ee4000800007f */
[----:B---3--:R-:W-:Y:S05]  /*9500*/  @!P0 BRA `(.L_x_5270) ;  /* 0xfffffffc00f08947 */ /* 0x008fea000383ffff */
[----:B------:R-:W-:Y:S05]  /*9510*/  BRA `(.L_x_5304) ;  /* 0xfffffff400fc7947 */ /* 0x000fea000383ffff */
.L_x_5272:
[----:B--2---:R2:W3:Y:S02]  /*9520*/  SYNCS.PHASECHK.TRANS64.TRYWAIT P0, [R0+URZ], R5 ;  /* 0x00000005000075a7 */ /* 0x0044e4000800017f */
[----:B---3--:R-:W-:Y:S05]  /*9530*/  @!P0 NANOSLEEP.SYNCS 0x989680 ;  /* 0x009896800000895d */ /* 0x008fea0003900000 */
[----:B------:R-:W3:Y:S02]  /*9540*/  @!P0 SYNCS.PHASECHK.TRANS64 P0, [R0+URZ], R5 ;  /* 0x00000005000085a7 */ /* 0x000ee4000800007f */
[----:B---3--:R-:W-:Y:S05]  /*9550*/  @!P0 BRA `(.L_x_5272) ;  /* 0xfffffffc00f08947 */ /* 0x008fea000383ffff */
[----:B------:R-:W-:Y:S05]  /*9560*/  BRA `(.L_x_5305) ;  /* 0xfffffff800007947 */ /* 0x000fea000383ffff */
.L_x_5306:
        /* <DEDUP_REMOVED lines=9> */
.L_x_7328:


//--------------------- .text._ZN7cutlass13device_kernelIN5flash11enable_sm90INS1_16FlashAttnBwdSm90INS1_25CollectiveMainloopBwdSm90ILi2ELi2ELi2EN4cute5tupleIJNS5_1CILi1EEES8_S8_EEENS6_IJNS7_ILi64EEENS7_ILi128EEESB_EEENS_10bfloat16_tEfNS_4arch4Sm90ELb0ELb1ELb0ELb1ELb0ELb1ELb0ELb0ELi2ELi1ELi2ELi1ELb0EEENS1_21CollectiveEpilogueBwdISC_SD_SF_Li256ELb1ELb0ELi1EEENS1_19SingleTileSchedulerILb1ELb0ELb0ELi128EEEEEEEEEvNT_6ParamsE --------------------------
	.section	.text._ZN7cutlass13device_kernelIN5flash11enable_sm90INS1_16FlashAttnBwdSm90INS1_25CollectiveMainloopBwdSm90ILi2ELi2ELi2EN4cute5tupleIJNS5_1CILi1EEES8_S8_EEENS6_IJNS7_ILi64EEENS7_ILi128EEESB_EEENS_10bfloat16_tEfNS_4arch4Sm90ELb0ELb1ELb0ELb1ELb0ELb1ELb0ELb0ELi2ELi1ELi2ELi1ELb0EEENS1_21CollectiveEpilogueBwdISC_SD_SF_Li256ELb1ELb0ELi1EEENS1_19SingleTileSchedulerILb1ELb0ELb0ELi128EEEEEEEEEvNT_6ParamsE,"ax",@progbits
	.align	128
.text._ZN7cutlass13device_kernelIN5flash11enable_sm90INS1_16FlashAttnBwdSm90INS1_25CollectiveMainloopBwdSm90ILi2ELi2ELi2EN4cute5tupleIJNS5_1CILi1EEES8_S8_EEENS6_IJNS7_ILi64EEENS7_ILi128EEESB_EEENS_10bfloat16_tEfNS_4arch4Sm90ELb0ELb1ELb0ELb1ELb0ELb1ELb0ELb0ELi2ELi1ELi2ELi1ELb0EEENS1_21CollectiveEpilogueBwdISC_SD_SF_Li256ELb1ELb0ELi1EEENS1_19SingleTileSchedulerILb1ELb0ELb0ELi128EEEEEEEEEvNT_6ParamsE:
        .type           _ZN7cutlass13device_kernelIN5flash11enable_sm90INS1_16FlashAttnBwdSm90INS1_25CollectiveMainloopBwdSm90ILi2ELi2ELi2EN4cute5tupleIJNS5_1CILi1EEES8_S8_EEENS6_IJNS7_ILi64EEENS7_ILi128EEESB_EEENS_10bfloat16_tEfNS_4arch4Sm90ELb0ELb1ELb0ELb1ELb0ELb1ELb0ELb0ELi2ELi1ELi2ELi1ELb0EEENS1_21CollectiveEpilogueBwdISC_SD_SF_Li256ELb1ELb0ELi1EEENS1_19SingleTileSchedulerILb1ELb0ELb0ELi128EEEEEEEEEvNT_6ParamsE,@function
        .size           _ZN7cutlass13device_kernelIN5flash11enable_sm90INS1_16FlashAttnBwdSm90INS1_25CollectiveMainloopBwdSm90ILi2ELi2ELi2EN4cute5tupleIJNS5_1CILi1EEES8_S8_EEENS6_IJNS7_ILi64EEENS7_ILi128EEESB_EEENS_10bfloat16_tEfNS_4arch4Sm90ELb0ELb1ELb0ELb1ELb0ELb1ELb0ELb0ELi2ELi1ELi2ELi1ELb0EEENS1_21CollectiveEpilogueBwdISC_SD_SF_Li256ELb1ELb0ELi1EEENS1_19SingleTileSchedulerILb1ELb0ELb0ELi128EEEEEEEEEvNT_6ParamsE,(.L_x_7329 - _ZN7cutlass13device_kernelIN5flash11enable_sm90INS1_16FlashAttnBwdSm90INS1_25CollectiveMainloopBwdSm90ILi2ELi2ELi2EN4cute5tupleIJNS5_1CILi1EEES8_S8_EEENS6_IJNS7_ILi64EEENS7_ILi128EEESB_EEENS_10bfloat16_tEfNS_4arch4Sm90ELb0ELb1ELb0ELb1ELb0ELb1ELb0ELb0ELi2ELi1ELi2ELi1ELb0EEENS1_21CollectiveEpilogueBwdISC_SD_SF_Li256ELb1ELb0ELi1EEENS1_19SingleTileSchedulerILb1ELb0ELb0ELi128EEEEEEEEEvNT_6ParamsE)
        .other          _ZN7cutlass13device_kernelIN5flash11enable_sm90INS1_16FlashAttnBwdSm90INS1_25CollectiveMainloopBwdSm90ILi2ELi2ELi2EN4cute5tupleIJNS5_1CILi1EEES8_S8_EEENS6_IJNS7_ILi64EEENS7_ILi128EEESB_EEENS_10bfloat16_tEfNS_4arch4Sm90ELb0ELb1ELb0ELb1ELb0ELb1ELb0ELb0ELi2ELi1ELi2ELi1ELb0EEENS1_21CollectiveEpilogueBwdISC_SD_SF_Li256ELb1ELb0ELi1EEENS1_19SingleTileSchedulerILb1ELb0ELb0ELi128EEEEEEEEEvNT_6ParamsE,@"STO_CUDA_ENTRY STV_DEFAULT"
_ZN7cutlass13device_kernelIN5flash11enable_sm90INS1_16FlashAttnBwdSm90INS1_25CollectiveMainloopBwdSm90ILi2ELi2ELi2EN4cute5tupleIJNS5_1CILi1EEES8_S8_EEENS6_IJNS7_ILi64EEENS7_ILi128EEESB_EEENS_10bfloat16_tEfNS_4arch4Sm90ELb0ELb1ELb0ELb1ELb0ELb1ELb0ELb0ELi2ELi1ELi2ELi1ELb0EEENS1_21CollectiveEpilogueBwdISC_SD_SF_Li256ELb1ELb0ELi1EEENS1_19SingleTileSchedulerILb1ELb0ELb0ELi128EEEEEEEEEvNT_6ParamsE:
        /* <DEDUP_REMOVED lines=24> */
.L_x_5308:
[----:B------:R-:W-:Y:S05]  /*0180*/  BSYNC B0 ;  /* 0x0000000000007941 */ /* 0x000fea0003800000 */
.L_x_5307:
        /* <DEDUP_REMOVED lines=37> */
.L_x_5309:
        /* <DEDUP_REMOVED lines=22> */
.L_x_5310:
[----:B------:R-:W-:Y:S01]  /*0540*/  PLOP3.LUT P0, PT, PT, PT, UP0, 0x80, 0x0 ;  /* 0x000000000000781c */ /* 0x000fe20003f0f008 */
[----:B------:R-:W-:Y:S01]  /*0550*/  NOP ;  /* 0x0000000000007918 */ /* 0x000fe20000000000 */
[----:B------:R-:W-:Y:S01]  /*0560*/  ULDC.64 UR46, c[0x0][0x208] ;  /* 0x00008200002e7ab9 */ /* 0x000fe20000000a00 */
[----:B------:R-:W-:Y:S01]  /*0570*/  BSSY B6, `(.L_x_5311) ;  /* 0x0000b3f000067945 */ /* 0x000fe20003800000 */
[----:B-12-4-:R-:W-:Y:S09]  /*0580*/  BAR.SYNC.DEFER_BLOCKING 0x0 ;  /* 0x0000000000007b1d */ /* 0x016ff20000010000 */
[----:B------:R-:W-:Y:S05]  /*0590*/  @!P0 BRA `(.L_x_5312) ;  /* 0x0000007800188947 */ /* 0x000fea0003800000 */
.L_x_5313:
        /* <DEDUP_REMOVED lines=24> */
.L_x_5314:
        /* <DEDUP_REMOVED lines=14> */
.L_x_5316:
[----:B------:R-:W-:-:S05]  /*0800*/  ULDC UR4, c[0x0][0x8bc] ;  /* 0x00022f0000047ab9 */ /* 0x000fca0000000800 */
.L_x_5315:
        /* <DEDUP_REMOVED lines=17> */
.L_x_5318:
        /* <DEDUP_REMOVED lines=14> */
.L_x_5319:
        /* <DEDUP_REMOVED lines=11> */
.L_x_5320:
        /* <DEDUP_REMOVED lines=13> */
.L_x_5321:
        /* <DEDUP_REMOVED lines=84> */
.L_x_5322:
        /* <DEDUP_REMOVED lines=10> */
[----:B------:R-:W-:-:S03]  /*1160*/  ULDC UR43, c[0x0][0x744] ;  /* 0x0001d100002b7ab9 */ /* 0x000fc60000000800 */
        /* <DEDUP_REMOVED lines=18> */
.L_x_5325:
        /* <DEDUP_REMOVED lines=15> */
.L_x_5324:
        /* <DEDUP_REMOVED lines=22> */
.L_x_5327:
        /* <DEDUP_REMOVED lines=15> */
.L_x_5326:
        /* <DEDUP_REMOVED lines=8> */
.L_x_5470:
        /* <DEDUP_REMOVED lines=23> */
.L_x_5329:
[----:B------:R-:W-:Y:S01]  /*17c0*/  LEA.HI R7, R7, R4, RZ, 0x3 ;  /* 0x0000000407077211 */ /* 0x000fe200078f18ff */
[----:B------:R-:W-:Y:S01]  /*17d0*/  IMAD.U32 R235, RZ, RZ, UR38 ;  /* 0x00000026ffeb7e24 */ /* 0x000fe2000f8e00ff */
[----:B--2---:R-:W-:Y:S01]  /*17e0*/  LOP3.LUT R8, R3, 0x30, R6, 0xf8, !PT ;  /* 0x0000003003087812 */ /* 0x004fe200078ef806 */
[----:B------:R-:W-:Y:S01]  /*17f0*/  IMAD.MOV.U32 R226, RZ, RZ, RZ ;  /* 0x000000ffffe27224 */ /* 0x000fe200078e00ff */
[----:B------:R-:W-:Y:S02]  /*1800*/  LOP3.LUT R7, R7, 0xfffffff8, RZ, 0xc0, !PT ;  /* 0xfffffff807077812 */ /* 0x000fe400078ec0ff */
[----:B------:R-:W-:Y:S02]  /*1810*/  CS2R R86, SRZ ;  /* 0x0000000000567805 */ /* 0x000fe4000001ff00 */
[----:B------:R-:W-:Y:S02]  /*1820*/  LEA.HI R6, R13, R13, RZ, 0x1 ;  /* 0x0000000d0d067211 */ /* 0x000fe400078f08ff */
[----:B------:R-:W-:-:S02]  /*1830*/  CS2R R84, SRZ ;  /* 0x0000000000547805 */ /* 0x000fc4000001ff00 */
[----:B------:R-:W-:Y:S01]  /*1840*/  LOP3.LUT R11, R11, 0x7ffffe, RZ, 0xc0, !PT ;  /* 0x007ffffe0b0b7812 */ /* 0x000fe200078ec0ff */
[----:B------:R-:W-:Y:S01]  /*1850*/  IMAD.IADD R7, R4, 0x1, -R7 ;  /* 0x0000000104077824 */ /* 0x000fe200078e0a07 */
[----:B------:R-:W-:Y:S01]  /*1860*/  LEA.HI R4, R2, R5, RZ, 0x5 ;  /* 0x0000000502047211 */ /* 0x000fe200078f28ff */
[----:B------:R-:W-:Y:S01]  /*1870*/  IMAD.SHL.U32 R2, R13, 0x1000, RZ ;  /* 0x000010000d027824 */ /* 0x000fe200078e00ff */
[----:B------:R-:W-:Y:S01]  /*1880*/  LOP3.LUT R6, R6, 0x3fffffe, RZ, 0xc0, !PT ;  /* 0x03fffffe06067812 */ /* 0x000fe200078ec0ff */
[----:B------:R-:W-:Y:S01]  /*1890*/  IMAD.IADD R11, R10, 0x1, -R11 ;  /* 0x000000010a0b7824 */ /* 0x000fe200078e0a0b */
[----:B------:R-:W-:Y:S02]  /*18a0*/  SHF.R.S32.HI R4, RZ, 0x5, R4 ;  /* 0x00000005ff047819 */ /* 0x000fe40000011404 */
[----:B------:R-:W-:Y:S02]  /*18b0*/  CS2R R82, SRZ ;  /* 0x0000000000527805 */ /* 0x000fe4000001ff00 */
[----:B------:R-:W-:Y:S01]  /*18c0*/  LOP3.LUT R9, R8, 0x8, R9, 0xf8, !PT ;  /* 0x0000000808097812 */ /* 0x000fe200078ef809 */
[----:B------:R-:W-:Y:S01]  /*18d0*/  IMAD R11, R11, 0x200, R2 ;  /* 0x000002000b0b7824 */ /* 0x000fe200078e0202 */
[----:B------:R-:W-:Y:S01]  /*18e0*/  LOP3.LUT R0, R0, 0x7ffffffc, RZ, 0xc0, !PT ;  /* 0x7ffffffc00007812 */ /* 0x000fe200078ec0ff */
[----:B------:R-:W-:Y:S01]  /*18f0*/  IMAD R4, R4, 0x10, R7 ;  /* 0x0000001004047824 */ /* 0x000fe200078e0207 */
[----:B------:R-:W-:Y:S01]  /*1900*/  SHF.R.U32.HI R8, RZ, 0x3, R3 ;  /* 0x00000003ff087819 */ /* 0x000fe20000011603 */
[----:B------:R-:W-:Y:S01]  /*1910*/  IMAD.IADD R3, R13, 0x1, -R6 ;  /* 0x000000010d037824 */ /* 0x000fe200078e0a06 */
[----:B------:R-:W-:Y:S01]  /*1920*/  CS2R R80, SRZ ;  /* 0x0000000000507805 */ /* 0x000fe2000001ff00 */
[----:B------:R-:W-:Y:S01]  /*1930*/  IMAD R2, R5, 0x4, R2 ;  /* 0x0000000405027824 */ /* 0x000fe200078e0202 */
[----:B------:R-:W-:Y:S01]  /*1940*/  LOP3.LUT R8, R9, R8, RZ, 0x3c, !PT ;  /* 0x0000000809087212 */ /* 0x000fe200078e3cff */
[----:B------:R-:W-:Y:S01]  /*1950*/  IMAD.IADD R0, R5, 0x1, -R0 ;  /* 0x0000000105007824 */ /* 0x000fe200078e0a00 */
[----:B------:R-:W-:Y:S01]  /*1960*/  CS2R R78, SRZ ;  /* 0x00000000004e7805 */ /* 0x000fe2000001ff00 */
[----:B------:R-:W-:Y:S01]  /*1970*/  IMAD R228, R3, 0x40, R4 ;  /* 0x0000004003e47824 */ /* 0x000fe200078e0204 */
[----:B------:R-:W-:Y:S01]  /*1980*/  CS2R R76, SRZ ;  /* 0x00000000004c7805 */ /* 0x000fe2000001ff00 */
[----:B------:R-:W-:Y:S01]  /*1990*/  IMAD.U32 R5, RZ, RZ, UR42 ;  /* 0x0000002aff057e24 */ /* 0x000fe2000f8e00ff */
[----:B------:R-:W-:Y:S01]  /*19a0*/  CS2R R74, SRZ ;  /* 0x00000000004a7805 */ /* 0x000fe2000001ff00 */
[----:B------:R-:W-:Y:S01]  /*19b0*/  IMAD R3, R2, 0x4, R231 ;  /* 0x0000000402037824 */ /* 0x000fe200078e02e7 */
[----:B------:R-:W-:Y:S01]  /*19c0*/  CS2R R72, SRZ ;  /* 0x0000000000487805 */ /* 0x000fe2000001ff00 */
[----:B------:R-:W-:Y:S01]  /*19d0*/  IMAD.IADD R232, R8, 0x1, R11 ;  /* 0x0000000108e87824 */ /* 0x000fe200078e020b */
[----:B------:R-:W-:Y:S01]  /*19e0*/  IADD3 R2, -R228, UR37, -R5 ;  /* 0x00000025e4027c10 */ /* 0x000fe2000fffe905 */
        /* <DEDUP_REMOVED lines=57> */
[----:B------:R-:W-:Y:S01]  /*1d80*/  LOP3.LUT R235, R235, 0x1, RZ, 0xfc, !PT ;  /* 0x00000001ebeb7812 */ /* 0x000fe200078efcff */
[----:B------:R-:W-:Y:S01]  /*1d90*/  IMAD.SHL.U32 R229, R0, 0x2, RZ ;  /* 0x0000000200e57824 */ /* 0x000fe200078e00ff */
[----:B------:R-:W-:-:S07]  /*1da0*/  IADD3 R228, RZ, -UR42, -R228 ;  /* 0x8000002affe47c10 */ /* 0x000fce000fffe8e4 */
.L_x_5341:
[----:B------:R-:W-:-:S13]  /*1db0*/  ISETP.NE.AND P6, PT, R235, 0x3, PT ;  /* 0x00000003eb00780c */ /* 0x000fda0003fc5270 */
[----:B------:R-:W-:Y:S05]  /*1dc0*/  @!P6 BRA `(.L_x_5331) ;  /* 0x000000000004e947 */ /* 0x000fea0003800000 */
[----:B------:R-:W-:Y:S01]  /*1dd0*/  BPT.TRAP 0x1 ;  /* 0x000000040000795c */ /* 0x000fe20000300000 */
.L_x_5331:
[----:B------:R-:W-:Y:S01]  /*1de0*/  IMAD R0, R4, 0x8, R231 ;  /* 0x0000000804007824 */ /* 0x000fe200078e02e7 */
[----:B------:R-:W-:-:S04]  /*1df0*/  SHF.L.U32 R7, R226, 0x1f, RZ ;  /* 0x0000001fe2077819 */ /* 0x000fc800000006ff */
[----:B------:R2:W3:Y:S01]  /*1e00*/  SYNCS.PHASECHK.TRANS64.TRYWAIT P0, [R0+URZ+0x30810], R7 ;  /* 0x03081007000075a7 */ /* 0x0004e2000800017f */
[----:B------:R-:W-:Y:S05]  /*1e10*/  @!P6 BRA `(.L_x_5332) ;  /* 0x000000000004e947 */ /* 0x000fea0003800000 */
[----:B------:R-:W-:Y:S01]  /*1e20*/  BPT.TRAP 0x1 ;  /* 0x000000040000795c */ /* 0x000fe20000300000 */
.L_x_5332:
[----:B---3--:R-:W-:Y:S05]  /*1e30*/  @P0 BRA `(.L_x_5333) ;  /* 0x0000000000080947 */ /* 0x008fea0003800000 */
[----:B------:R-:W3:Y:S02]  /*1e40*/  SYNCS.PHASECHK.TRANS64.TRYWAIT P0, [R0+URZ+0x30810], R7 ;  /* 0x03081007000075a7 */ /* 0x000ee4000800017f */
[----:B---3--:R-:W-:Y:S05]  /*1e50*/  @!P0 BRA `(.L_x_5334) ;  /* 0x0000009800f88947 */ /* 0x008fea0003800000 */
.L_x_5333:
        /* <DEDUP_REMOVED lines=81> */
.L_x_5335:
[----:B------:R1:W1:Y:S01]  /*2370*/  SYNCS.PHASECHK.TRANS64.TRYWAIT P0, [R0+URZ+0x30830], R7 ;  /* 0x03083007000075a7 */ /* 0x000262000800017f */
[----:B------:R-:W-:Y:S05]  /*2380*/  @!P6 BRA `(.L_x_5336) ;  /* 0x000000000004e947 */ /* 0x000fea0003800000 */
[----:B------:R-:W-:Y:S01]  /*2390*/  BPT.TRAP 0x1 ;  /* 0x000000040000795c */ /* 0x000fe20000300000 */
.L_x_5336:
[----:B------:R-:W-:-:S05]  /*23a0*/  VIADD R5, R231, 0x20000 ;  /* 0x00020000e7057836 */ /* 0x000fca0000000000 */
[----:B------:R-:W-:-:S04]  /*23b0*/  SHF.R.U32.HI R5, RZ, 0x4, R5 ;  /* 0x00000004ff057819 */ /* 0x000fc80000011605 */
[----:B------:R-:W-:-:S04]  /*23c0*/  LOP3.LUT R234, R5, 0x3fff, RZ, 0xc0, !PT ;  /* 0x00003fff05ea7812 */ /* 0x000fc800078ec0ff */
[----:B------:R-:W-:Y:S01]  /*23d0*/  LOP3.LUT R5, R234, 0x10000, RZ, 0xfc, !PT ;  /* 0x00010000ea057812 */ /* 0x000fe200078efcff */
[----:B-1----:R-:W-:Y:S06]  /*23e0*/  @P0 BRA `(.L_x_5337) ;  /* 0x0000000000080947 */ /* 0x002fec0003800000 */
[----:B------:R-:W1:Y:S02]  /*23f0*/  SYNCS.PHASECHK.TRANS64.TRYWAIT P0, [R0+URZ+0x30830], R7 ;  /* 0x03083007000075a7 */ /* 0x000e64000800017f */
[----:B-1----:R-:W-:Y:S05]  /*2400*/  @!P0 BRA `(.L_x_5338) ;  /* 0x0000009400a08947 */ /* 0x002fea0003800000 */
.L_x_5337:
        /* <DEDUP_REMOVED lines=9> */
[----:B------:R-:W-:Y:S01]  /*24a0*/  ISETP.GT.AND P1, PT, R228, RZ, PT ;  /* 0x000000ffe400720c */ /* 0x000fe20003f24270 */
[----:B------:R-:W-:Y:S01]  /*24b0*/  ULEA UR7, UR41, -UR39, 0x6 ;  /* 0x8000002729077291 */ /* 0x000fe2000f8e303f */
[C---:B------:R-:W-:Y:S01]  /*24c0*/  ISETP.GT.AND P0, PT, R2.reuse, RZ, PT ;  /* 0x000000ff0200720c */ /* 0x040fe20003f04270 */
[----:B------:R-:W-:Y:S01]  /*24d0*/  ULOP3.LUT UR6, UR6, 0x10000, URZ, 0xfc, !UPT ;  /* 0x0001000006067892 */ /* 0x000fe2000f8efc3f */
[----:B------:R-:W-:-:S03]  /*24e0*/  ISETP.GT.AND P3, PT, R2, 0x8, PT ;  /* 0x000000080200780c */ /* 0x000fc60003f64270 */
[----:B------:R-:W-:Y:S01]  /*24f0*/  IADD3 R13, R2, UR7, R229 ;  /* 0x00000007020d7c10 */ /* 0x000fe2000fffe0e5 */
[----:B------:R-:W-:Y:S02]  /*2500*/  UMOV UR7, 0x40000040 ;  /* 0x4000004000077882 */ /* 0x000fe40000000000 */
[----:B------:R-:W-:Y:S01]  /*2510*/  UMOV UR8, UR6 ;  /* 0x0000000600087c82 */ /* 0x000fe20008000000 */
[----:B------:R-:W-:Y:S02]  /*2520*/  UMOV UR10, UR5 ;  /* 0x00000005000a7c82 */ /* 0x000fe40008000000 */
[----:B------:R-:W-:Y:S01]  /*2530*/  HGMMA.64x64x16.F32.BF16 R152, gdesc[UR8], RZ, !UPT, gsb0 ;  /* 0x00e00000089879f0 */ /* 0x000fe2000c0018ff */
[----:B------:R-:W-:Y:S02]  /*2540*/  UIADD3 UR10, UR5, 0x2, URZ ;  /* 0x00000002050a7890 */ /* 0x000fe4000fffe03f */
[----:B------:R-:W-:Y:S01]  /*2550*/  UIADD3 UR8, UR6, 0x2, URZ ;  /* 0x0000000206087890 */ /* 0x000fe2000fffe03f */
[----:B------:R-:W-:Y:S01]  /*2560*/  UMOV UR11, 0x40000040 ;  /* 0x40000040000b7882 */ /* 0x000fe20000000000 */
[----:B------:R-:W-:Y:S01]  /*2570*/  UMOV UR9, 0x40000040 ;  /* 0x4000004000097882 */ /* 0x000fe20000000000 */
[----:B-1----:R-:W-:Y:S01]  /*2580*/  IMAD.IADD R230, R6, 0x1, -R13 ;  /* 0x0000000106e67824 */ /* 0x002fe200078e0a0d */
[----:B------:R-:W-:-:S02]  /*2590*/  IADD3 R225, RZ, -R13, -R7 ;  /* 0x8000000dffe17210 */ /* 0x000fc40007ffe807 */
[----:B------:R-:W-:Y:S02]  /*25a0*/  IADD3 R14, -R13, 0x8, -R7 ;  /* 0x000000080d0e7810 */ /* 0x000fe40007ffe907 */
[----:B------:R-:W-:Y:S02]  /*25b0*/  SEL R230, R230, 0x40, !P1 ;  /* 0x00000040e6e67807 */ /* 0x000fe40004800000 */
[----:B------:R-:W-:Y:S02]  /*25c0*/  SEL R225, R225, 0x40, P0 ;  /* 0x00000040e1e17807 */ /* 0x000fe40000000000 */
[C---:B------:R-:W-:Y:S02]  /*25d0*/  ISETP.GE.AND P0, PT, R230.reuse, RZ, PT ;  /* 0x000000ffe600720c */ /* 0x040fe40003f06270 */
[----:B------:R-:W-:Y:S02]  /*25e0*/  ISETP.GE.AND P1, PT, R230, 0x1, PT ;  /* 0x00000001e600780c */ /* 0x000fe40003f26270 */
[----:B------:R-:W-:-:S02]  /*25f0*/  ISETP.GT.OR P0, PT, R225, RZ, !P0 ;  /* 0x000000ffe100720c */ /* 0x000fc40004704670 */
[----:B------:R-:W-:Y:S02]  /*2600*/  IADD3 R13, R6, 0x8, -R13 ;  /* 0x00000008060d7810 */ /* 0x000fe40007ffe80d */
[----:B------:R-:W-:Y:S02]  /*2610*/  FSEL R5, R184, -INF , !P0 ;  /* 0xff800000b8057808 */ /* 0x000fe40004000000 */
[----:B------:R-:W-:Y:S02]  /*2620*/  ISETP.GT.OR P0, PT, R225, 0x1, !P1 ;  /* 0x00000001e100780c */ /* 0x000fe40004f04670 */
[----:B------:R-:W-:Y:S01]  /*2630*/  ISETP.GE.AND P1, PT, R230, 0x8, PT ;  /* 0x00000008e600780c */ /* 0x000fe20003f26270 */
[----:B------:R-:W-:Y:S01]  /*2640*/  FFMA.FTZ R5, R5, UR43, -R222 ;  /* 0x0000002b05057c23 */ /* 0x000fe200080108de */
[----:B------:R-:W-:Y:S02]  /*2650*/  FSEL R6, R185, -INF , !P0 ;  /* 0xff800000b9067808 */ /* 0x000fe40004000000 */
[----:B------:R-:W-:-:S02]  /*2660*/  ISETP.GT.OR P0, PT, R225, 0x8, !P1 ;  /* 0x00000008e100780c */ /* 0x000fc40004f04670 */
[----:B------:R-:W-:Y:S01]  /*2670*/  ISETP.GE.AND P1, PT, R230, 0x9, PT ;  /* 0x00000009e600780c */ /* 0x000fe20003f26270 */
[----:B------:R-:W-:Y:S01]  /*2680*/  FFMA.FTZ R6, R6, UR43, -R223 ;  /* 0x0000002b06067c23 */ /* 0x000fe200080108df */
[----:B------:R-:W-:Y:S01]  /*2690*/  FSEL R7, R188, -INF , !P0 ;  /* 0xff800000bc077808 */ /* 0x000fe20004000000 */
[----:B------:R-:W-:Y:S01]  /*26a0*/  MUFU.EX2 R5, R5 ;  /* 0x0000000500057308 */ /* 0x000fe20000000800 */
[----:B------:R-:W-:Y:S02]  /*26b0*/  ISETP.GT.OR P0, PT, R225, 0x9, !P1 ;  /* 0x00000009e100780c */ /* 0x000fe40004f04670 */
[C---:B------:R-:W-:Y:S01]  /*26c0*/  ISETP.GE.AND P1, PT, R230.reuse, 0x10, PT ;  /* 0x00000010e600780c */ /* 0x040fe20003f26270 */
[----:B------:R-:W-:Y:S01]  /*26d0*/  FFMA.FTZ R7, R7, UR43, -R220 ;  /* 0x0000002b07077c23 */ /* 0x000fe200080108dc */
[----:B------:R-:W-:Y:S02]  /*26e0*/  FSEL R8, R189, -INF , !P0 ;  /* 0xff800000bd087808 */ /* 0x000fe40004000000 */
[----:B------:R-:W-:Y:S01]  /*26f0*/  ISETP.GT.OR P0, PT, R225, 0x10, !P1 ;  /* 0x00000010e100780c */ /* 0x000fe20004f04670 */
[----:B------:R-:W-:Y:S01]  /*2700*/  MUFU.EX2 R6, R6 ;  /* 0x0000000600067308 */ /* 0x000fe20000000800 */
[----:B------:R-:W-:Y:S01]  /*2710*/  ISETP.GE.AND P1, PT, R230, 0x11, PT ;  /* 0x00000011e600780c */ /* 0x000fe20003f26270 */
[----:B------:R-:W-:Y:S01]  /*2720*/  FFMA.FTZ R8, R8, UR43, -R221 ;  /* 0x0000002b08087c23 */ /* 0x000fe200080108dd */
[----:B------:R-:W-:-:S02]  /*2730*/  FSEL R9, R192, -INF , !P0 ;  /* 0xff800000c0097808 */ /* 0x000fc40004000000 */
[----:B------:R-:W-:Y:S02]  /*2740*/  ISETP.GT.OR P0, PT, R225, 0x11, !P1 ;  /* 0x00000011e100780c */ /* 0x000fe40004f04670 */
[C---:B------:R-:W-:Y:S01]  /*2750*/  ISETP.GE.AND P1, PT, R230.reuse, 0x18, PT ;  /* 0x00000018e600780c */ /* 0x040fe20003f26270 */
        /* <DEDUP_REMOVED lines=9> */
[C---:B------:R-:W-:Y:S01]  /*27f0*/  ISETP.GE.AND P2, PT, R230.reuse, 0x20, PT ;  /* 0x00000020e600780c */ /* 0x040fe20003f46270 */
[----:B------:R-:W-:Y:S01]  /*2800*/  FFMA.FTZ R11, R11, UR43, -R20 ;  /* 0x0000002b0b0b7c23 */ /* 0x000fe20008010814 */
[----:B------:R-:W-:Y:S02]  /*2810*/  FSEL R12, R197, -INF , !P0 ;  /* 0xff800000c50c7808 */ /* 0x000fe40004000000 */
[----:B------:R-:W-:Y:S02]  /*2820*/  ISETP.GT.OR P0, PT, R225, 0x20, !P2 ;  /* 0x00000020e100780c */ /* 0x000fe40005704670 */
[----:B------:R-:W-:Y:S01]  /*2830*/  ISETP.GE.AND P1, PT, R230, 0x21, PT ;  /* 0x00000021e600780c */ /* 0x000fe20003f26270 */
[----:B------:R-:W-:Y:S01]  /*2840*/  FFMA.FTZ R12, R12, UR43, -R21 ;  /* 0x0000002b0c0c7c23 */ /* 0x000fe20008010815 */
[----:B------:R-:W-:Y:S01]  /*2850*/  ISETP.GT.AND P2, PT, R228, 0x8, PT ;  /* 0x00000008e400780c */ /* 0x000fe20003f44270 */
[----:B------:R-:W-:Y:S01]  /*2860*/  MUFU.EX2 R9, R9 ;  /* 0x0000000900097308 */ /* 0x000fe20000000800 */
[----:B------:R-:W-:Y:S01]  /*2870*/  FSEL R15, R200, -INF , !P0 ;  /* 0xff800000c80f7808 */ /* 0x000fe20004000000 */
[----:B------:R-:W-:-:S02]  /*2880*/  WARPGROUP.DEPBAR.LE gsb0, 0x0 ;  /* 0x00008000000079c5 */ /* 0x000fc40000010000 */
[----:B------:R-:W-:Y:S01]  /*2890*/  WARPGROUP.ARRIVE ;  /* 0x00000000000079c5 */ /* 0x000fe20000000000 */
[----:B------:R-:W-:Y:S01]  /*28a0*/  ISETP.GT.OR P0, PT, R225, 0x21, !P1 ;  /* 0x00000021e100780c */ /* 0x000fe20004f04670 */
[----:B------:R-:W-:Y:S01]  /*28b0*/  FFMA.FTZ R189, R15, UR43, -R216 ;  /* 0x0000002b0fbd7c23 */ /* 0x000fe200080108d8 */
[----:B------:R-:W-:Y:S01]  /*28c0*/  SEL R184, R13, 0x40, !P2 ;  /* 0x000000400db87807 */ /* 0x000fe20005000000 */
[----:B------:R-:W-:Y:S01]  /*28d0*/  MUFU.EX2 R10, R10 ;  /* 0x0000000a000a7308 */ /* 0x000fe20000000800 */
[----:B------:R-:W-:Y:S01]  /*28e0*/  ISETP.GE.AND P1, PT, R230, 0x28, PT ;  /* 0x00000028e600780c */ /* 0x000fe20003f26270 */
[----:B------:R-:W-:Y:S01]  /*28f0*/  HGMMA.64x64x16.F32.BF16 R152, gdesc[UR8], R152, gsb0 ;  /* 0x00e00000089879f0 */ /* 0x000fe20008001898 */
[----:B------:R-:W-:Y:S01]  /*2900*/  UIADD3 UR10, UR5, 0x4, URZ ;  /* 0x00000004050a7890 */ /* 0x000fe2000fffe03f */
[----:B------:R-:W-:Y:S01]  /*2910*/  FSEL R188, R201, -INF , !P0 ;  /* 0xff800000c9bc7808 */ /* 0x000fe20004000000 */
[----:B------:R-:W-:Y:S01]  /*2920*/  UIADD3 UR8, UR6, 0x4, URZ ;  /* 0x0000000406087890 */ /* 0x000fe2000fffe03f */
[----:B------:R-:W-:Y:S01]  /*2930*/  SEL R192, R14, 0x40, P3 ;  /* 0x000000400ec07807 */ /* 0x000fe20001800000 */
[----:B------:R-:W-:Y:S01]  /*2940*/  UMOV UR11, 0x40000040 ;  /* 0x40000040000b7882 */ /* 0x000fe20000000000 */
[----:B------:R-:W-:Y:S01]  /*2950*/  UMOV UR9, 0x40000040 ;  /* 0x4000004000097882 */ /* 0x000fe20000000000 */
[----:B------:R-:W-:Y:S01]  /*2960*/  ISETP.GE.AND P3, PT, R184, RZ, PT ;  /* 0x000000ffb800720c */ /* 0x000fe20003f66270 */
[----:B------:R-:W-:Y:S01]  /*2970*/  FFMA.FTZ R14, R188, UR43, -R217 ;  /* 0x0000002bbc0e7c23 */ /* 0x000fe200080108d9 */
[----:B------:R-:W-:Y:S01]  /*2980*/  ISETP.GT.OR P0, PT, R225, 0x28, !P1 ;  /* 0x00000028e100780c */ /* 0x000fe20004f04670 */
[----:B------:R-:W-:Y:S01]  /*2990*/  MUFU.EX2 R13, R189 ;  /* 0x000000bd000d7308 */ /* 0x000fe20000000800 */
[----:B------:R-:W-:-:S02]  /*29a0*/  ISETP.GE.AND P2, PT, R230, 0x29, PT ;  /* 0x00000029e600780c */ /* 0x000fc40003f46270 */
[----:B------:R-:W-:Y:S02]  /*29b0*/  ISETP.GT.OR P1, PT, R192, RZ, !P3 ;  /* 0x000000ffc000720c */ /* 0x000fe40005f24670 */
[----:B------:R-:W-:Y:S02]  /*29c0*/  FSEL R15, R204, -INF , !P0 ;  /* 0xff800000cc0f7808 */ /* 0x000fe40004000000 */
[----:B------:R-:W-:Y:S01]  /*29d0*/  ISETP.GT.OR P0, PT, R225, 0x29, !P2 ;  /* 0x00000029e100780c */ /* 0x000fe20005704670 */
[----:B------:R-:W-:Y:S01]  /*29e0*/  MUFU.EX2 R11, R11 ;  /* 0x0000000b000b7308 */ /* 0x000fe20000000800 */
[----:B------:R-:W-:Y:S01]  /*29f0*/  FSEL R185, R186, -INF , !P1 ;  /* 0xff800000bab97808 */ /* 0x000fe20004800000 */
[----:B------:R-:W-:Y:S01]  /*2a00*/  FFMA.FTZ R15, R15, UR43, -R22 ;  /* 0x0000002b0f0f7c23 */ /* 0x000fe20008010816 */
[----:B------:R-:W-:Y:S02]  /*2a10*/  FSEL R186, R205, -INF , !P0 ;  /* 0xff800000cdba7808 */ /* 0x000fe40004000000 */
[C---:B------:R-:W-:Y:S01]  /*2a20*/  ISETP.GE.AND P0, PT, R184.reuse, 0x1, PT ;  /* 0x00000001b800780c */ /* 0x040fe20003f06270 */
[----:B------:R-:W-:Y:S01]  /*2a30*/  FFMA.FTZ R201, R185, UR43, -R222 ;  /* 0x0000002bb9c97c23 */ /* 0x000fe200080108de */
[----:B------:R-:W-:Y:S01]  /*2a40*/  ISETP.GE.AND P1, PT, R184, 0x8, PT ;  /* 0x00000008b800780c */ /* 0x000fe20003f26270 */
[----:B------:R-:W-:Y:S01]  /*2a50*/  FFMA.FTZ R200, R186, UR43, -R23 ;  /* 0x0000002bbac87c23 */ /* 0x000fe20008010817 */
[----:B------:R-:W-:Y:S01]  /*2a60*/  ISETP.GT.OR P0, PT, R192, 0x1, !P0 ;  /* 0x00000001c000780c */ /* 0x000fe20004704670 */
[----:B------:R-:W-:Y:S01]  /*2a70*/  MUFU.EX2 R12, R12 ;  /* 0x0000000c000c7308 */ /* 0x000fe20000000800 */
[----:B------:R-:W-:-:S02]  /*2a80*/  LOP3.LUT R185, R234, 0x2000000, RZ, 0xfc, !PT ;  /* 0x02000000eab97812 */ /* 0x000fc400078efcff */
[----:B------:R-:W-:Y:S02]  /*2a90*/  ISETP.GT.OR P1, PT, R192, 0x8, !P1 ;  /* 0x00000008c000780c */ /* 0x000fe40004f24670 */
[----:B------:R-:W-:Y:S01]  /*2aa0*/  FSEL R186, R187, -INF , !P0 ;  /* 0xff800000bbba7808 */ /* 0x000fe20004000000 */
[----:B------:R-:W-:Y:S01]  /*2ab0*/  IMAD R188, R4, 0x400, R185 ;  /* 0x0000040004bc7824 */ /* 0x000fe200078e02b9 */
[----:B------:R-:W-:Y:S01]  /*2ac0*/  ISETP.GE.AND P0, PT, R184, 0x9, PT ;  /* 0x00000009b800780c */ /* 0x000fe20003f06270 */
[----:B------:R-:W2:Y:S01]  /*2ad0*/  MUFU.EX2 R201, R201 ;  /* 0x000000c900c97308 */ /* 0x000ea20000000800 */
[----:B------:R-:W-:Y:S01]  /*2ae0*/  FSEL R185, R190, -INF , !P1 ;  /* 0xff800000beb97808 */ /* 0x000fe20004800000 */
[----:B------:R-:W-:Y:S01]  /*2af0*/  FFMA.FTZ R205, R186, UR43, -R223 ;  /* 0x0000002bbacd7c23 */ /* 0x000fe200080108df */
[----:B------:R-:W-:Y:S02]  /*2b00*/  ISETP.GE.AND P1, PT, R184, 0x10, PT ;  /* 0x00000010b800780c */ /* 0x000fe40003f26270 */
[C---:B------:R-:W-:Y:S01]  /*2b10*/  ISETP.GT.OR P0, PT, R192.reuse, 0x9, !P0 ;  /* 0x00000009c000780c */ /* 0x040fe20004704670 */
[----:B------:R-:W-:Y:S01]  /*2b20*/  FFMA.FTZ R204, R185, UR43, -R220 ;  /* 0x0000002bb9cc7c23 */ /* 0x000fe200080108dc */
[----:B------:R-:W-:Y:S01]  /*2b30*/  ISETP.GT.OR P1, PT, R192, 0x10, !P1 ;  /* 0x00000010c000780c */ /* 0x000fe20004f24670 */
[----:B------:R-:W3:Y:S01]  /*2b40*/  MUFU.EX2 R205, R205 ;  /* 0x000000cd00cd7308 */ /* 0x000ee20000000800 */
[----:B------:R-:W-:-:S02]  /*2b50*/  FSEL R186, R191, -INF , !P0 ;  /* 0xff800000bfba7808 */ /* 0x000fc40004000000 */
[----:B------:R-:W-:Y:S02]  /*2b60*/  ISETP.GE.AND P0, PT, R184, 0x18, PT ;  /* 0x00000018b800780c */ /* 0x000fe40003f06270 */
[----:B------:R-:W-:Y:S01]  /*2b70*/  FSEL R185, R194, -INF , !P1 ;  /* 0xff800000c2b97808 */ /* 0x000fe20004800000 */
[----:B------:R-:W-:Y:S01]  /*2b80*/  FFMA.FTZ R186, R186, UR43, -R221 ;  /* 0x0000002bbaba7c23 */ /* 0x000fe200080108dd */
[----:B------:R-:W-:Y:S01]  /*2b90*/  ISETP.GE.AND P3, PT, R184, 0x19, PT ;  /* 0x00000019b800780c */ /* 0x000fe20003f66270 */
[----:B------:R-:W-:Y:S01]  /*2ba0*/  MUFU.EX2 R204, R204 ;  /* 0x000000cc00cc7308 */ /* 0x000fe20000000800 */
[----:B------:R-:W-:Y:S01]  /*2bb0*/  ISETP.GT.OR P0, PT, R192, 0x18, !P0 ;  /* 0x00000018c000780c */ /* 0x000fe20004704670 */
[----:B------:R-:W-:Y:S01]  /*2bc0*/  FFMA.FTZ R218, R185, UR43, -R218 ;  /* 0x0000002bb9da7c23 */ /* 0x000fe200080108da */
[----:B------:R-:W-:Y:S02]  /*2bd0*/  ISETP.GE.AND P1, PT, R184, 0x20, PT ;  /* 0x00000020b800780c */ /* 0x000fe40003f26270 */
[----:B------:R-:W-:-:S02]  /*2be0*/  ISETP.GT.OR P3, PT, R192, 0x19, !P3 ;  /* 0x00000019c000780c */ /* 0x000fc40005f64670 */
[----:B------:R-:W-:Y:S01]  /*2bf0*/  FSEL R185, R198, -INF , !P0 ;  /* 0xff800000c6b97808 */ /* 0x000fe20004000000 */
[----:B------:R5:W-:Y:S01]  /*2c00*/  MUFU.EX2 R220, R186 ;  /* 0x000000ba00dc7308 */ /* 0x000be20000000800 */
[----:B------:R-:W-:Y:S02]  /*2c10*/  ISETP.GE.AND P5, PT, R184, 0x21, PT ;  /* 0x00000021b800780c */ /* 0x000fe40003fa6270 */
[C---:B------:R-:W-:Y:S01]  /*2c20*/  ISETP.GT.OR P1, PT, R192.reuse, 0x20, !P1 ;  /* 0x00000020c000780c */ /* 0x040fe20004f24670 */
[----:B------:R-:W-:Y:S01]  /*2c30*/  FFMA.FTZ R20, R185, UR43, -R20 ;  /* 0x0000002bb9147c23 */ /* 0x000fe20008010814 */
[----:B------:R-:W-:Y:S02]  /*2c40*/  ISETP.GT.OR P5, PT, R192, 0x21, !P5 ;  /* 0x00000021c000780c */ /* 0x000fe40006fa4670 */
[----:B------:R-:W-:Y:S01]  /*2c50*/  ISETP.GE.AND P4, PT, R230, 0x30, PT ;  /* 0x00000030e600780c */ /* 0x000fe20003f86270 */
[----:B------:R-:W3:Y:S01]  /*2c60*/  MUFU.EX2 R218, R218 ;  /* 0x000000da00da7308 */ /* 0x000ee20000000800 */
[----:B-----5:R-:W-:-:S02]  /*2c70*/  FSEL R186, R199, -INF , !P3 ;  /* 0xff800000c7ba7808 */ /* 0x020fc40005800000 */
[----:B------:R-:W-:Y:S02]  /*2c80*/  FSEL R185, R202, -INF , !P1 ;  /* 0xff800000cab97808 */ /* 0x000fe40004800000 */
[----:B------:R-:W-:Y:S01]  /*2c90*/  ISETP.GE.AND P2, PT, R184, 0x11, PT ;  /* 0x00000011b800780c */ /* 0x000fe20003f46270 */
[----:B------:R-:W-:Y:S01]  /*2ca0*/  FFMA.FTZ R21, R186, UR43, -R21 ;  /* 0x0000002bba157c23 */ /* 0x000fe20008010815 */
[C---:B------:R-:W-:Y:S01]  /*2cb0*/  ISETP.GE.AND P1, PT, R184.reuse, 0x28, PT ;  /* 0x00000028b800780c */ /* 0x040fe20003f26270 */
[----:B------:R-:W-:Y:S02]  /*2cc0*/  WARPGROUP.DEPBAR.LE gsb0, 0x0 ;  /* 0x00008000000079c5 */ /* 0x000fe40000010000 */
[----:B------:R-:W-:Y:S01]  /*2cd0*/  WARPGROUP.ARRIVE ;  /* 0x00000000000079c5 */ /* 0x000fe20000000000 */
[----:B------:R-:W-:Y:S01]  /*2ce0*/  FSEL R186, R203, -INF , !P5 ;  /* 0xff800000cbba7808 */ /* 0x000fe20006800000 */
[----:B------:R-:W-:Y:S01]  /*2cf0*/  FFMA.FTZ R202, R185, UR43, -R216 ;  /* 0x0000002bb9ca7c23 */ /* 0x000fe200080108d8 */
[----:B------:R-:W-:Y:S01]  /*2d00*/  ISETP.GT.OR P4, PT, R225, 0x30, !P4 ;  /* 0x00000030e100780c */ /* 0x000fe20006784670 */
[----:B------:R-:W-:Y:S01]  /*2d10*/  MUFU.EX2 R20, R20 ;  /* 0x0000001400147308 */ /* 0x000fe20000000800 */
[----:B------:R-:W-:Y:S01]  /*2d20*/  ISETP.GE.AND P5, PT, R184, 0x30, PT ;  /* 0x00000030b800780c */ /* 0x000fe20003fa6270 */
[----:B------:R-:W-:Y:S01]  /*2d30*/  HGMMA.64x64x16.F32.BF16 R152, gdesc[UR8], R152, gsb0 ;  /* 0x00e00000089879f0 */ /* 0x000fe20008001898 */
[----:B------:R-:W-:Y:S01]  /*2d40*/  UIADD3 UR10, UR5, 0x6, URZ ;  /* 0x00000006050a7890 */ /* 0x000fe2000fffe03f */
[C---:B------:R-:W-:Y:S01]  /*2d50*/  ISETP.GT.OR P2, PT, R192.reuse, 0x11, !P2 ;  /* 0x00000011c000780c */ /* 0x040fe20005744670 */
[----:B------:R-:W-:Y:S01]  /*2d60*/  UIADD3 UR8, UR6, 0x6, URZ ;  /* 0x0000000606087890 */ /* 0x000fe2000fffe03f */
[----:B------:R-:W-:Y:S01]  /*2d70*/  ISETP.GT.OR P1, PT, R192, 0x28, !P1 ;  /* 0x00000028c000780c */ /* 0x000fe20004f24670 */
[----:B------:R-:W-:Y:S01]  /*2d80*/  UMOV UR11, 0x40000040 ;  /* 0x40000040000b7882 */ /* 0x000fe20000000000 */
[----:B------:R-:W-:Y:S01]  /*2d90*/  UMOV UR9, 0x40000040 ;  /* 0x4000004000097882 */ /* 0x000fe20000000000 */
[----:B------:R-:W-:Y:S01]  /*2da0*/  R2UR UR12, R188 ;  /* 0x00000000bc0c72ca */ /* 0x000fe200000e0000 */
[----:B------:R-:W-:Y:S01]  /*2db0*/  FFMA.FTZ R203, R186, UR43, -R217 ;  /* 0x0000002bbacb7c23 */ /* 0x000fe200080108d9 */
[----:B------:R-:W-:Y:S01]  /*2dc0*/  FSEL R191, R208, -INF , !P4 ;  /* 0xff800000d0bf7808 */ /* 0x000fe20006000000 */
[----:B------:R-:W-:Y:S01]  /*2dd0*/  MUFU.EX2 R21, R21 ;  /* 0x0000001500157308 */ /* 0x000fe20000000800 */
[----:B------:R-:W-:-:S02]  /*2de0*/  ISETP.GT.OR P5, PT, R192, 0x30, !P5 ;  /* 0x00000030c000780c */ /* 0x000fc40006fa4670 */
[----:B------:R-:W-:Y:S01]  /*2df0*/  FSEL R188, R195, -INF , !P2 ;  /* 0xff800000c3bc7808 */ /* 0x000fe20005000000 */
[----:B------:R-:W-:Y:S01]  /*2e00*/  FFMA.FTZ R216, R191, UR43, -R18 ;  /* 0x0000002bbfd87c23 */ /* 0x000fe20008010812 */
[----:B------:R-:W-:Y:S02]  /*2e10*/  ISETP.GE.AND P4, PT, R184, 0x29, PT ;  /* 0x00000029b800780c */ /* 0x000fe40003f86270 */
[----:B------:R-:W-:Y:S01]  /*2e20*/  FSEL R187, R206, -INF , !P1 ;  /* 0xff800000cebb7808 */ /* 0x000fe20004800000 */
[----:B------:R-:W-:Y:S01]  /*2e30*/  FFMA.FTZ R219, R188, UR43, -R219 ;  /* 0x0000002bbcdb7c23 */ /* 0x000fe200080108db */
[----:B------:R-:W-:Y:S01]  /*2e40*/  ISETP.GE.AND P2, PT, R230, 0x31, PT ;  /* 0x00000031e600780c */ /* 0x000fe20003f46270 */
[----:B------:R-:W-:Y:S01]  /*2e50*/  MUFU.EX2 R14, R14 ;  /* 0x0000000e000e7308 */ /* 0x000fe20000000800 */
[----:B------:R-:W-:Y:S01]  /*2e60*/  ISETP.GE.AND P1, PT, R184, 0x31, PT ;  /* 0x00000031b800780c */ /* 0x000fe20003f26270 */
[----:B------:R-:W-:Y:S01]  /*2e70*/  FFMA.FTZ R206, R187, UR43, -R22 ;  /* 0x0000002bbbce7c23 */ /* 0x000fe20008010816 */
[----:B------:R-:W-:-:S02]  /*2e80*/  FSEL R193, R210, -INF , !P5 ;  /* 0xff800000d2c17808 */ /* 0x000fc40006800000 */
[C---:B------:R-:W-:Y:S02]  /*2e90*/  ISETP.GT.OR P4, PT, R192.reuse, 0x29, !P4 ;  /* 0x00000029c000780c */ /* 0x040fe40006784670 */
[----:B------:R-:W-:Y:S01]  /*2ea0*/  ISETP.GT.OR P2, PT, R225, 0x31, !P2 ;  /* 0x00000031e100780c */ /* 0x000fe20005744670 */
[----:B------:R-:W-:Y:S01]  /*2eb0*/  FFMA.FTZ R208, R193, UR43, -R18 ;  /* 0x0000002bc1d07c23 */ /* 0x000fe20008010812 */
[----:B------:R-:W-:Y:S01]  /*2ec0*/  ISETP.GT.OR P1, PT, R192, 0x31, !P1 ;  /* 0x00000031c000780c */ /* 0x000fe20004f24670 */
[----:B------:R-:W5:Y:S01]  /*2ed0*/  MUFU.EX2 R219, R219 ;  /* 0x000000db00db7308 */ /* 0x000f620000000800 */
[----:B------:R-:W-:Y:S02]  /*2ee0*/  FSEL R190, R207, -INF , !P4 ;  /* 0xff800000cfbe7808 */ /* 0x000fe40006000000 */
[C---:B------:R-:W-:Y:S02]  /*2ef0*/  ISETP.GE.AND P4, PT, R184.reuse, 0x38, PT ;  /* 0x00000038b800780c */ /* 0x040fe40003f86270 */
[----:B------:R-:W-:Y:S01]  /*2f00*/  ISETP.GE.AND P5, PT, R184, 0x39, PT ;  /* 0x00000039b800780c */ /* 0x000fe20003fa6270 */
[----:B------:R-:W-:Y:S01]  /*2f10*/  FFMA.FTZ R207, R190, UR43, -R23 ;  /* 0x0000002bbecf7c23 */ /* 0x000fe20008010817 */
[----:B------:R-:W-:Y:S01]  /*2f20*/  FSEL R18, R209, -INF , !P2 ;  /* 0xff800000d1127808 */ /* 0x000fe20005000000 */
[----:B------:R-:W-:Y:S01]  /*2f30*/  MUFU.EX2 R15, R15 ;  /* 0x0000000f000f7308 */ /* 0x000fe20000000800 */
[----:B------:R-:W-:-:S02]  /*2f40*/  FSEL R196, R211, -INF , !P1 ;  /* 0xff800000d3c47808 */ /* 0x000fc40004800000 */
[----:B------:R-:W-:Y:S01]  /*2f50*/  ISETP.GE.AND P0, PT, R230, 0x38, PT ;  /* 0x00000038e600780c */ /* 0x000fe20003f06270 */
[--C-:B------:R-:W-:Y:S01]  /*2f60*/  FFMA.FTZ R197, R18, UR43, -R19.reuse ;  /* 0x0000002b12c57c23 */ /* 0x100fe20008010813 */
[----:B------:R-:W-:Y:S01]  /*2f70*/  ISETP.GE.AND P3, PT, R230, 0x39, PT ;  /* 0x00000039e600780c */ /* 0x000fe20003f66270 */
[----:B------:R-:W-:Y:S01]  /*2f80*/  FFMA.FTZ R196, R196, UR43, -R19 ;  /* 0x0000002bc4c47c23 */ /* 0x000fe20008010813 */
[----:B------:R-:W-:Y:S01]  /*2f90*/  ISETP.GT.OR P0, PT, R225, 0x38, !P0 ;  /* 0x00000038e100780c */ /* 0x000fe20004704670 */
[----:B------:R-:W-:Y:S01]  /*2fa0*/  MUFU.EX2 R200, R200 ;  /* 0x000000c800c87308 */ /* 0x000fe20000000800 */
[----:B------:R-:W-:Y:S02]  /*2fb0*/  ISETP.GT.OR P4, PT, R192, 0x38, !P4 ;  /* 0x00000038c000780c */ /* 0x000fe40006784670 */
[----:B------:R-:W-:Y:S02]  /*2fc0*/  FSEL R193, R212, -INF , !P0 ;  /* 0xff800000d4c17808 */ /* 0x000fe40004000000 */
[----:B------:R-:W-:-:S02]  /*2fd0*/  ISETP.GT.OR P5, PT, R192, 0x39, !P5 ;  /* 0x00000039c000780c */ /* 0x000fc40006fa4670 */
[----:B------:R-:W-:Y:S01]  /*2fe0*/  ISETP.GT.OR P3, PT, R225, 0x39, !P3 ;  /* 0x00000039e100780c */ /* 0x000fe20005f64670 */
[--C-:B------:R-:W-:Y:S01]  /*2ff0*/  FFMA.FTZ R194, R193, UR43, -R16.reuse ;  /* 0x0000002bc1c27c23 */ /* 0x100fe20008010810 */
[----:B------:R-:W-:Y:S01]  /*3000*/  FSEL R195, R214, -INF , !P4 ;  /* 0xff800000d6c37808 */ /* 0x000fe20006000000 */
[----:B------:R-:W5:Y:S01]  /*3010*/  MUFU.EX2 R202, R202 ;  /* 0x000000ca00ca7308 */ /* 0x000f620000000800 */
[----:B------:R-:W-:Y:S02]  /*3020*/  FSEL R210, R213, -INF , !P3 ;  /* 0xff800000d5d27808 */ /* 0x000fe40005800000 */
[----:B------:R-:W-:Y:S01]  /*3030*/  FSEL R212, R215, -INF , !P5 ;  /* 0xff800000d7d47808 */ /* 0x000fe20006800000 */
[----:B------:R-:W-:Y:S02]  /*3040*/  FFMA.FTZ R198, R195, UR43, -R16 ;  /* 0x0000002bc3c67c23 */ /* 0x000fe40008010810 */
[--C-:B------:R-:W-:Y:S02]  /*3050*/  FFMA.FTZ R199, R210, UR43, -R17.reuse ;  /* 0x0000002bd2c77c23 */ /* 0x100fe40008010811 */
        /* <DEDUP_REMOVED lines=8> */
[----:B------:R-:W-:Y:S01]  /*30e0*/  UIADD3 UR8, UR6, 0x400, URZ ;  /* 0x0000040006087890 */ /* 0x000fe2000fffe03f */
[----:B------:R-:W-:Y:S01]  /*30f0*/  UMOV UR11, 0x40000040 ;  /* 0x40000040000b7882 */ /* 0x000fe20000000000 */
[----:B------:R-:W-:Y:S02]  /*3100*/  UMOV UR9, 0x40000040 ;  /* 0x4000004000097882 */ /* 0x000fe40000000000 */
        /* <DEDUP_REMOVED lines=24> */
[----:B------:R-:W-:Y:S01]  /*3290*/  UMOV UR6, UR12 ;  /* 0x0000000c00067c82 */ /* 0x000fe20008000000 */
[----:B------:R-:W-:Y:S02]  /*32a0*/  WARPGROUP.DEPBAR.LE gsb0, 0x0 ;  /* 0x00008000000079c5 */ /* 0x000fe40000010000 */
[----:B------:R-:W-:-:S06]  /*32b0*/  WARPGROUP.ARRIVE ;  /* 0x00000000000079c5 */ /* 0x000fcc0000000000 */
[----:B------:R-:W-:Y:S01]  /*32c0*/  HGMMA.64x64x16.F32.BF16 R152, gdesc[UR8], R152, gsb0 ;  /* 0x00e00000089879f0 */ /* 0x000fe20008001898 */
[----:B------:R-:W-:Y:S01]  /*32d0*/  UMOV UR11, 0x40000040 ;  /* 0x40000040000b7882 */ /* 0x000fe20000000000 */
[----:B------:R-:W-:Y:S01]  /*32e0*/  UMOV UR9, 0x40000040 ;  /* 0x4000004000097882 */ /* 0x000fe20000000000 */
[----:B------:R-:W-:Y:S02]  /*32f0*/  WARPGROUP.DEPBAR.LE gsb0, 0x0 ;  /* 0x00008000000079c5 */ /* 0x000fe40000010000 */
[----:B------:R-:W1:Y:S04]  /*3300*/  LDS.64 R184, [R224+0x28200] ;  /* 0x02820000e0b87984 */ /* 0x000e680000000a00 */
[----:B------:R-:W2:Y:S04]  /*3310*/  LDS.64 R188, [R224+0x28220] ;  /* 0x02822000e0bc7984 */ /* 0x000ea80000000a00 */
[----:B------:R-:W3:Y:S04]  /*3320*/  LDS.64 R186, [R224+0x28240] ;  /* 0x02824000e0ba7984 */ /* 0x000ee80000000a00 */
[----:B------:R-:W5:Y:S04]  /*3330*/  LDS.64 R22, [R224+0x28260] ;  /* 0x02826000e0167984 */ /* 0x000f680000000a00 */
[----:B------:R-:W5:Y:S04]  /*3340*/  LDS.64 R18, [R224+0x282a0] ;  /* 0x0282a000e0127984 */ /* 0x000f680000000a00 */
[----:B------:R-:W5:Y:S04]  /*3350*/  LDS.64 R190, [R224+0x28280] ;  /* 0x02828000e0be7984 */ /* 0x000f680000000a00 */
[----:B------:R-:W5:Y:S04]  /*3360*/  LDS.64 R192, [R224+0x282c0] ;  /* 0x0282c000e0c07984 */ /* 0x000f680000000a00 */
[----:B----4-:R-:W4:Y:S01]  /*3370*/  LDS.64 R224, [R224+0x282e0] ;  /* 0x0282e000e0e07984 */ /* 0x010f220000000a00 */
[--C-:B-1----:R-:W-:Y:S01]  /*3380*/  FADD.FTZ R152, R152, -R184.reuse ;  /* 0x800000b898987221 */ /* 0x102fe20000010000 */
[----:B------:R-:W-:Y:S01]  /*3390*/  FADD.FTZ R154, R154, -R184 ;  /* 0x800000b89a9a7221 */ /* 0x000fe20000010000 */
[--C-:B------:R-:W-:Y:S01]  /*33a0*/  FADD.FTZ R153, R153, -R185.reuse ;  /* 0x800000b999997221 */ /* 0x100fe20000010000 */
[----:B------:R-:W-:Y:S01]  /*33b0*/  FADD.FTZ R184, R155, -R185 ;  /* 0x800000b99bb87221 */ /* 0x000fe20000010000 */
[--C-:B--2---:R-:W-:Y:S01]  /*33c0*/  FADD.FTZ R185, R157, -R189.reuse ;  /* 0x800000bd9db97221 */ /* 0x104fe20000010000 */
[----:B------:R-:W-:Y:S01]  /*33d0*/  FADD.FTZ R159, R159, -R189 ;  /* 0x800000bd9f9f7221 */ /* 0x000fe20000010000 */
[----:B------:R-:W-:Y:S01]  /*33e0*/  FADD.FTZ R156, R156, -R188 ;  /* 0x800000bc9c9c7221 */ /* 0x000fe20000010000 */
[----:B------:R1:W2:Y:S01]  /*33f0*/  MUFU.EX2 R157, R196 ;  /* 0x000000c4009d7308 */ /* 0x0002a20000000800 */
[----:B---3--:R-:W-:Y:S01]  /*3400*/  FADD.FTZ R189, R162, -R186 ;  /* 0x800000baa2bd7221 */ /* 0x008fe20000010000 */
[----:B------:R-:W-:Y:S01]  /*3410*/  FMUL.FTZ R185, R8, R185 ;  /* 0x000000b908b97220 */ /* 0x000fe20000410000 */
[----:B------:R-:W-:Y:S01]  /*3420*/  FMUL.FTZ R156, R7, R156 ;  /* 0x0000009c079c7220 */ /* 0x000fe20000410000 */
[----:B------:R-:W-:Y:S01]  /*3430*/  FADD.FTZ R155, R158, -R188 ;  /* 0x800000bc9e9b7221 */ /* 0x000fe20000010000 */
[----:B-----5:R-:W-:Y:S01]  /*3440*/  FADD.FTZ R162, R167, -R23 ;  /* 0x80000017a7a27221 */ /* 0x020fe20000010000 */
[----:B------:R-:W-:Y:S01]  /*3450*/  FADD.FTZ R158, R163, -R187 ;  /* 0x800000bba39e7221 */ /* 0x000fe20000010000 */
[--C-:B------:R-:W-:Y:S01]  /*3460*/  FADD.FTZ R164, R164, -R22.reuse ;  /* 0x80000016a4a47221 */ /* 0x100fe20000010000 */
[----:B------:R-:W-:Y:S01]  /*3470*/  FADD.FTZ R163, R166, -R22 ;  /* 0x80000016a6a37221 */ /* 0x000fe20000010000 */
[--C-:B------:R-:W-:Y:S01]  /*3480*/  FADD.FTZ R167, R174, -R18.reuse ;  /* 0x80000012aea77221 */ /* 0x100fe20000010000 */
[----:B------:R-:W-:Y:S01]  /*3490*/  FADD.FTZ R174, R175, -R19 ;  /* 0x80000013afae7221 */ /* 0x000fe20000010000 */
[----:B-1----:R-:W-:Y:S01]  /*34a0*/  FMUL.FTZ R196, R5, R152 ;  /* 0x0000009805c47220 */ /* 0x002fe20000410000 */
[----:B------:R-:W-:Y:S01]  /*34b0*/  FMUL.FTZ R175, R6, R153 ;  /* 0x0000009906af7220 */ /* 0x000fe20000410000 */
[----:B------:R-:W-:Y:S01]  /*34c0*/  FADD.FTZ R172, R172, -R18 ;  /* 0x80000012acac7221 */ /* 0x000fe20000010000 */
[----:B------:R-:W1:Y:S01]  /*34d0*/  MUFU.EX2 R22, R194 ;  /* 0x000000c200167308 */ /* 0x000e620000000800 */
[----:B------:R-:W-:Y:S01]  /*34e0*/  FMUL.FTZ R154, R201, R154 ;  /* 0x0000009ac99a7220 */ /* 0x000fe20000410000 */
[----:B------:R-:W-:Y:S01]  /*34f0*/  FMUL.FTZ R197, R205, R184 ;  /* 0x000000b8cdc57220 */ /* 0x000fe20000410000 */
[----:B------:R-:W-:Y:S01]  /*3500*/  F2FP.BF16.F32.PACK_AB R196, R175, R196 ;  /* 0x000000c4afc4723e */ /* 0x000fe200000010ff */
[----:B------:R-:W-:Y:S01]  /*3510*/  FMUL.FTZ R189, R218, R189 ;  /* 0x000000bddabd7220 */ /* 0x000fe20000410000 */
[----:B------:R-:W-:Y:S01]  /*3520*/  FMUL.FTZ R158, R219, R158 ;  /* 0x0000009edb9e7220 */ /* 0x000fe20000410000 */
[----:B------:R-:W-:Y:S01]  /*3530*/  FADD.FTZ R165, R165, -R23 ;  /* 0x80000017a5a57221 */ /* 0x000fe20000010000 */
[----:B------:R-:W-:Y:S01]  /*3540*/  F2FP.BF16.F32.PACK_AB R197, R197, R154 ;  /* 0x0000009ac5c5723e */ /* 0x000fe200000010ff */
[----:B------:R3:W5:Y:S01]  /*3550*/  MUFU.EX2 R18, R198 ;  /* 0x000000c600127308 */ /* 0x0007620000000800 */
[----:B------:R-:W-:Y:S01]  /*3560*/  FADD.FTZ R160, R160, -R186 ;  /* 0x800000baa0a07221 */ /* 0x000fe20000010000 */
[----:B------:R-:W-:Y:S01]  /*3570*/  FADD.FTZ R161, R161, -R187 ;  /* 0x800000bba1a17221 */ /* 0x000fe20000010000 */
[--C-:B------:R-:W-:Y:S01]  /*3580*/  FADD.FTZ R23, R170, -R190.reuse ;  /* 0x800000beaa177221 */ /* 0x100fe20000010000 */
[----:B------:R-:W-:Y:S01]  /*3590*/  FADD.FTZ R173, R173, -R19 ;  /* 0x80000013adad7221 */ /* 0x000fe20000010000 */
[----:B------:R-:W-:Y:S01]  /*35a0*/  FMUL.FTZ R155, R204, R155 ;  /* 0x0000009bcc9b7220 */ /* 0x000fe20000410000 */
[----:B------:R-:W-:Y:S01]  /*35b0*/  FMUL.FTZ R154, R220, R159 ;  /* 0x0000009fdc9a7220 */ /* 0x000fe20000410000 */
[----:B------:R-:W-:Y:S01]  /*35c0*/  FADD.FTZ R168, R168, -R190 ;  /* 0x800000bea8a87221 */ /* 0x000fe20000010000 */
[----:B------:R2:W5:Y:S01]  /*35d0*/  MUFU.EX2 R175, R199 ;  /* 0x000000c700af7308 */ /* 0x0005620000000800 */
[----:B---3--:R-:W-:Y:S01]  /*35e0*/  F2FP.BF16.F32.PACK_AB R198, R185, R156 ;  /* 0x0000009cb9c6723e */ /* 0x008fe200000010ff */
[--C-:B------:R-:W-:Y:S01]  /*35f0*/  FADD.FTZ R169, R169, -R191.reuse ;  /* 0x800000bfa9a97221 */ /* 0x100fe20000010000 */
[----:B------:R-:W-:Y:S01]  /*3600*/  FADD.FTZ R166, R171, -R191 ;  /* 0x800000bfaba67221 */ /* 0x000fe20000010000 */
[--C-:B------:R-:W-:Y:S01]  /*3610*/  FADD.FTZ R19, R176, -R192.reuse ;  /* 0x800000c0b0137221 */ /* 0x100fe20000010000 */
[--C-:B------:R-:W-:Y:S01]  /*3620*/  FADD.FTZ R170, R177, -R193.reuse ;  /* 0x800000c1b1aa7221 */ /* 0x100fe20000010000 */
[----:B------:R-:W-:Y:S01]  /*3630*/  FADD.FTZ R171, R178, -R192 ;  /* 0x800000c0b2ab7221 */ /* 0x000fe20000010000 */
[----:B------:R-:W-:Y:S01]  /*3640*/  FADD.FTZ R176, R179, -R193 ;  /* 0x800000c1b3b07221 */ /* 0x000fe20000010000 */
[----:B------:R-:W3:Y:S01]  /*3650*/  MUFU.EX2 R156, R195 ;  /* 0x000000c3009c7308 */ /* 0x000ee20000000800 */
[--C-:B----4-:R-:W-:Y:S01]  /*3660*/  FADD.FTZ R177, R180, -R224.reuse ;  /* 0x800000e0b4b17221 */ /* 0x110fe20000010000 */
[----:B------:R-:W-:Y:S01]  /*3670*/  FADD.FTZ R153, R182, -R224 ;  /* 0x800000e0b6997221 */ /* 0x000fe20000010000 */
[--C-:B------:R-:W-:Y:S01]  /*3680*/  FADD.FTZ R152, R181, -R225.reuse ;  /* 0x800000e1b5987221 */ /* 0x100fe20000010000 */
[----:B------:R-:W-:Y:S01]  /*3690*/  FADD.FTZ R183, R183, -R225 ;  /* 0x800000e1b7b77221 */ /* 0x000fe20000010000 */
[----:B------:R-:W-:Y:S01]  /*36a0*/  F2FP.BF16.F32.PACK_AB R193, R158, R189 ;  /* 0x000000bd9ec1723e */ /* 0x000fe200000010ff */
[----:B------:R-:W-:Y:S01]  /*36b0*/  FMUL.FTZ R160, R9, R160 ;  /* 0x000000a009a07220 */ /* 0x000fe20000410000 */
[----:B------:R-:W-:Y:S01]  /*36c0*/  FMUL.FTZ R161, R10, R161 ;  /* 0x000000a10aa17220 */ /* 0x000fe20000410000 */
[----:B------:R-:W-:Y:S01]  /*36d0*/  FMUL.FTZ R164, R11, R164 ;  /* 0x000000a40ba47220 */ /* 0x000fe20000410000 */
[----:B------:R-:W-:Y:S01]  /*36e0*/  FMUL.FTZ R165, R12, R165 ;  /* 0x000000a50ca57220 */ /* 0x000fe20000410000 */
[----:B------:R-:W-:Y:S01]  /*36f0*/  FMUL.FTZ R163, R20, R163 ;  /* 0x000000a314a37220 */ /* 0x000fe20000410000 */
[----:B------:R-:W-:Y:S01]  /*3700*/  FMUL.FTZ R162, R21, R162 ;  /* 0x000000a215a27220 */ /* 0x000fe20000410000 */
[----:B------:R-:W-:Y:S01]  /*3710*/  IMAD R158, R4, 0x2000, R232 ;  /* 0x00002000049e7824 */ /* 0x000fe200078e02e8 */
[----:B--2---:R-:W-:Y:S01]  /*3720*/  F2FP.BF16.F32.PACK_AB R199, R154, R155 ;  /* 0x0000009b9ac7723e */ /* 0x004fe200000010ff */
        /* <DEDUP_REMOVED lines=13> */
[----:B-----5:R-:W-:Y:S01]  /*3800*/  FMUL.FTZ R153, R18, R153 ;  /* 0x0000009912997220 */ /* 0x020fe20000410000 */
[----:B------:R-:W-:Y:S01]  /*3810*/  FMUL.FTZ R152, R175, R152 ;  /* 0x00000098af987220 */ /* 0x000fe20000410000 */
[----:B---3--:R-:W-:Y:S01]  /*3820*/  FMUL.FTZ R154, R156, R183 ;  /* 0x000000b79c9a7220 */ /* 0x008fe20000410000 */
[----:B------:R-:W-:Y:S01]  /*3830*/  IMAD R158, R158, 0x2, R231 ;  /* 0x000000029e9e7824 */ /* 0x000fe200078e02e7 */
        /* <DEDUP_REMOVED lines=20> */
[----:B------:R-:W-:Y:S02]  /*3980*/  SHF.R.U32.HI R5, RZ, 0x4, R233 ;  /* 0x00000004ff057819 */ /* 0x000fe400000116e9 */
[----:B------:R-:W-:Y:S01]  /*3990*/  WARPGROUP.ARRIVE ;  /* 0x00000000000079c5 */ /* 0x000fe20000000000 */
[----:B------:R-:W-:Y:S02]  /*39a0*/  R2UR UR5, R6 ;  /* 0x00000000060572ca */ /* 0x000fe400000e0000 */
[----:B------:R-:W-:-:S11]  /*39b0*/  LOP3.LUT R5, R5, 0x3fff, RZ, 0xc0, !PT ;  /* 0x00003fff05057812 */ /* 0x000fd600078ec0ff */
[----:B------:R-:W-:Y:S01]  /*39c0*/  HGMMA.64x128x16.F32.BF16 R88, R152, gdesc[UR4].tnspB, R88, gsb0 ;  /* 0x41e0000498587df0 */ /* 0x000fe20008001858 */
[----:B------:R-:W-:Y:S01]  /*39d0*/  UIADD3 UR6, UR12, 0x80, URZ ;  /* 0x000000800c067890 */ /* 0x000fe2000fffe03f */
[----:B------:R-:W-:Y:S01]  /*39e0*/  LOP3.LUT R5, R5, 0x10000, RZ, 0xfc, !PT ;  /* 0x0001000005057812 */ /* 0x000fe200078efcff */
[----:B------:R-:W-:-:S04]  /*39f0*/  UMOV UR7, 0x40000040 ;  /* 0x4000004000077882 */ /* 0x000fc80000000000 */
[----:B------:R-:W-:Y:S01]  /*3a00*/  IMAD R5, R4, 0x400, R5 ;  /* 0x0000040004057824 */ /* 0x000fe200078e0205 */
[----:B------:R-:W-:-:S04]  /*3a10*/  USHF.R.U32.HI UR5, URZ, 0x4, UR5 ;  /* 0x000000043f057899 */ /* 0x000fc80008011605 */
        /* <DEDUP_REMOVED lines=8> */
[----:B------:R-:W-:Y:S01]  /*3aa0*/  UIADD3 UR6, UR12, 0x100, URZ ;  /* 0x000001000c067890 */ /* 0x000fe2000fffe03f */
[----:B------:R-:W-:Y:S01]  /*3ab0*/  UMOV UR7, 0x40000040 ;  /* 0x4000004000077882 */ /* 0x000fe20000000000 */
[----:B------:R-:W-:-:S07]  /*3ac0*/  UIADD3 UR12, UR12, 0x180, URZ ;  /* 0x000001800c0c7890 */ /* 0x000fce000fffe03f */
[----:B------:R-:W-:Y:S01]  /*3ad0*/  UMOV UR10, UR12 ;  /* 0x0000000c000a7c82 */ /* 0x000fe20008000000 */
[----:B------:R-:W-:Y:S02]  /*3ae0*/  WARPGROUP.DEPBAR.LE gsb0, 0x0 ;  /* 0x00008000000079c5 */ /* 0x000fe40000010000 */
[----:B------:R-:W-:Y:S02]  /*3af0*/  F2FP.BF16.F32.PACK_AB R152, R14, R13 ;  /* 0x0000000d0e98723e */ /* 0x000fe400000010ff */
[----:B------:R-:W-:Y:S02]  /*3b00*/  F2FP.BF16.F32.PACK_AB R153, R203, R202 ;  /* 0x000000cacb99723e */ /* 0x000fe400000010ff */
[----:B------:R-:W-:Y:S02]  /*3b10*/  F2FP.BF16.F32.PACK_AB R154, R200, R15 ;  /* 0x0000000fc89a723e */ /* 0x000fe400000010ff */
[----:B------:R-:W-:-:S04]  /*3b20*/  F2FP.BF16.F32.PACK_AB R155, R207, R206 ;  /* 0x000000cecf9b723e */ /* 0x000fc800000010ff */
[----:B------:R-:W-:-:S06]  /*3b30*/  WARPGROUP.ARRIVE ;  /* 0x00000000000079c5 */ /* 0x000fcc0000000000 */
[----:B------:R-:W-:Y:S01]  /*3b40*/  HGMMA.64x128x16.F32.BF16 R88, R152, gdesc[UR4].tnspB, R88, gsb0 ;  /* 0x41e0000498587df0 */ /* 0x000fe20008001858 */
[----:B------:R-:W-:-:S13]  /*3b50*/  R2UR UR6, R5 ;  /* 0x00000000050672ca */ /* 0x000fda00000e0000 */
        /* <DEDUP_REMOVED lines=72> */
.L_x_5339:
        /* <DEDUP_REMOVED lines=49> */
.L_x_5340:
        /* <DEDUP_REMOVED lines=78> */
.L_x_5323:
        /* <DEDUP_REMOVED lines=164> */
.L_x_5343:
        /* <DEDUP_REMOVED lines=57> */
.L_x_5345:
[----:B------:R-:W-:Y:S05]  /*55a0*/  BSYNC B0 ;  /* 0x0000000000007941 */ /* 0x000fea0003800000 */
.L_x_5344:
        /* <DEDUP_REMOVED lines=15> */
.L_x_5347:
[----:B------:R-:W-:Y:S05]  /*56a0*/  BSYNC B0 ;  /* 0x0000000000007941 */ /* 0x000fea0003800000 */
.L_x_5346:
        /* <DEDUP_REMOVED lines=18> */
.L_x_5349:
[----:B------:R-:W-:Y:S05]  /*57d0*/  BSYNC B0 ;  /* 0x0000000000007941 */ /* 0x000fea0003800000 */
.L_x_5348:
        /* <DEDUP_REMOVED lines=17> */
.L_x_5351:
[----:B------:R-:W-:Y:S05]  /*58f0*/  BSYNC B0 ;  /* 0x0000000000007941 */ /* 0x000fea0003800000 */
.L_x_5350:
        /* <DEDUP_REMOVED lines=18> */
.L_x_5353:
[----:B------:R-:W-:Y:S05]  /*5a20*/  BSYNC B0 ;  /* 0x0000000000007941 */ /* 0x000fea0003800000 */
.L_x_5352:
        /* <DEDUP_REMOVED lines=18> */
.L_x_5355:
[----:B------:R-:W-:Y:S05]  /*5b50*/  BSYNC B0 ;  /* 0x0000000000007941 */ /* 0x000fea0003800000 */
.L_x_5354:
        /* <DEDUP_REMOVED lines=19> */
.L_x_5357:
[----:B------:R-:W-:Y:S05]  /*5c90*/  BSYNC B0 ;  /* 0x0000000000007941 */ /* 0x000fea0003800000 */
.L_x_5356:
        /* <DEDUP_REMOVED lines=21> */
.L_x_5359:
[----:B------:R-:W-:Y:S05]  /*5df0*/  BSYNC B0 ;  /* 0x0000000000007941 */ /* 0x000fea0003800000 */
.L_x_5358:
        /* <DEDUP_REMOVED lines=34> */
.L_x_5361:
[----:B------:R-:W-:Y:S05]  /*6020*/  BSYNC B0 ;  /* 0x0000000000007941 */ /* 0x000fea0003800000 */
.L_x_5360:
        /* <DEDUP_REMOVED lines=17> */
.L_x_5363:
[----:B------:R-:W-:Y:S05]  /*6140*/  BSYNC B0 ;  /* 0x0000000000007941 */ /* 0x000fea0003800000 */
.L_x_5362:
        /* <DEDUP_REMOVED lines=15> */
.L_x_5365:
[----:B------:R-:W-:Y:S05]  /*6240*/  BSYNC B0 ;  /* 0x0000000000007941 */ /* 0x000fea0003800000 */
.L_x_5364:
        /* <DEDUP_REMOVED lines=15> */
.L_x_5367:
[----:B------:R-:W-:Y:S05]  /*6340*/  BSYNC B0 ;  /* 0x0000000000007941 */ /* 0x000fea0003800000 */
.L_x_5366:
        /* <DEDUP_REMOVED lines=15> */
.L_x_5369:
[----:B------:R-:W-:Y:S05]  /*6440*/  BSYNC B0 ;  /* 0x0000000000007941 */ /* 0x000fea0003800000 */
.L_x_5368:
        /* <DEDUP_REMOVED lines=15> */
.L_x_5371:
[----:B------:R-:W-:Y:S05]  /*6540*/  BSYNC B0 ;  /* 0x0000000000007941 */ /* 0x000fea0003800000 */
.L_x_5370:
        /* <DEDUP_REMOVED lines=15> */
.L_x_5373:
[----:B------:R-:W-:Y:S05]  /*6640*/  BSYNC B0 ;  /* 0x0000000000007941 */ /* 0x000fea0003800000 */
.L_x_5372:
        /* <DEDUP_REMOVED lines=15> */
.L_x_5342:
        /* <DEDUP_REMOVED lines=45> */
.L_x_5374:
        /* <DEDUP_REMOVED lines=43> */
.L_x_5376:
[----:B------:R-:W-:Y:S05]  /*6cc0*/  BSYNC B0 ;  /* 0x0000000000007941 */ /* 0x000fea0003800000 */
.L_x_5375:
        /* <DEDUP_REMOVED lines=16> */
.L_x_5378:
[----:B------:R-:W-:Y:S05]  /*6dd0*/  BSYNC B0 ;  /* 0x0000000000007941 */ /* 0x000fea0003800000 */
.L_x_5377:
        /* <DEDUP_REMOVED lines=16> */
.L_x_5380:
[----:B------:R-:W-:Y:S05]  /*6ee0*/  BSYNC B0 ;  /* 0x0000000000007941 */ /* 0x000fea0003800000 */
.L_x_5379:
        /* <DEDUP_REMOVED lines=17> */
.L_x_5382:
[----:B------:R-:W-:Y:S05]  /*7000*/  BSYNC B0 ;  /* 0x0000000000007941 */ /* 0x000fea0003800000 */
.L_x_5381:
        /* <DEDUP_REMOVED lines=16> */
.L_x_5384:
[----:B------:R-:W-:Y:S05]  /*7110*/  BSYNC B0 ;  /* 0x0000000000007941 */ /* 0x000fea0003800000 */
.L_x_5383:
        /* <DEDUP_REMOVED lines=20> */
.L_x_5386:
[----:B------:R-:W-:Y:S05]  /*7260*/  BSYNC B0 ;  /* 0x0000000000007941 */ /* 0x000fea0003800000 */
.L_x_5385:
        /* <DEDUP_REMOVED lines=22> */
.L_x_5388:
[----:B------:R-:W-:Y:S05]  /*73d0*/  BSYNC B0 ;  /* 0x0000000000007941 */ /* 0x000fea0003800000 */
.L_x_5387:
        /* <DEDUP_REMOVED lines=17> */
.L_x_5390:
[----:B------:R-:W-:Y:S05]  /*74f0*/  BSYNC B0 ;  /* 0x0000000000007941 */ /* 0x000fea0003800000 */
.L_x_5389:
        /* <DEDUP_REMOVED lines=31> */
.L_x_5392:
[----:B------:R-:W-:Y:S05]  /*76f0*/  BSYNC B0 ;  /* 0x0000000000007941 */ /* 0x000fea0003800000 */
.L_x_5391:
        /* <DEDUP_REMOVED lines=16> */
.L_x_5394:
[----:B------:R-:W-:Y:S05]  /*7800*/  BSYNC B0 ;  /* 0x0000000000007941 */ /* 0x000fea0003800000 */
.L_x_5393:
        /* <DEDUP_REMOVED lines=15> */
.L_x_5396:
[----:B------:R-:W-:Y:S05]  /*7900*/  BSYNC B0 ;  /* 0x0000000000007941 */ /* 0x000fea0003800000 */
.L_x_5395:
        /* <DEDUP_REMOVED lines=15> */
.L_x_5398:
[----:B------:R-:W-:Y:S05]  /*7a00*/  BSYNC B0 ;  /* 0x0000000000007941 */ /* 0x000fea0003800000 */
.L_x_5397:
        /* <DEDUP_REMOVED lines=15> */
.L_x_5400:
[----:B------:R-:W-:Y:S05]  /*7b00*/  BSYNC B0 ;  /* 0x0000000000007941 */ /* 0x000fea0003800000 */
.L_x_5399:
        /* <DEDUP_REMOVED lines=15> */
.L_x_5402:
[----:B------:R-:W-:Y:S05]  /*7c00*/  BSYNC B0 ;  /* 0x0000000000007941 */ /* 0x000fea0003800000 */
.L_x_5401:
        /* <DEDUP_REMOVED lines=15> */
.L_x_5404:
[----:B------:R-:W-:Y:S05]  /*7d00*/  BSYNC B0 ;  /* 0x0000000000007941 */ /* 0x000fea0003800000 */
.L_x_5403:
        /* <DEDUP_REMOVED lines=15> */
.L_x_5312:
        /* <DEDUP_REMOVED lines=21> */
.L_x_5406:
        /* <DEDUP_REMOVED lines=13> */
.L_x_5408:
[----:B------:R-:W-:-:S05]  /*8020*/  ULDC UR4, c[0x0][0x8bc] ;  /* 0x00022f0000047ab9 */ /* 0x000fca0000000800 */
.L_x_5407:
        /* <DEDUP_REMOVED lines=44> */
.L_x_5409:
        /* <DEDUP_REMOVED lines=13> */
.L_x_5410:
        /* <DEDUP_REMOVED lines=12> */
.L_x_5411:
        /* <DEDUP_REMOVED lines=22> */
.L_x_5412:
        /* <DEDUP_REMOVED lines=40> */
.L_x_5415:
[----:B------:R-:W-:Y:S05]  /*8860*/  BSYNC B0 ;  /* 0x0000000000007941 */ /* 0x000fea0003800000 */
.L_x_5414:
        /* <DEDUP_REMOVED lines=19> */
.L_x_5417:
[----:B------:R-:W-:Y:S05]  /*89a0*/  BSYNC B0 ;  /* 0x0000000000007941 */ /* 0x000fea0003800000 */
.L_x_5416:
[----:B------:R-:W-:Y:S06]  /*89b0*/  BAR.ARV 0xa, 0xa0 ;  /* 0x0282800000007b1d */ /* 0x000fec0000002000 */
[----:B------:R-:W-:Y:S04]  /*89c0*/  BSSY B0, `(.L_x_5418) ;  /* 0x0000003000007945 */ /* 0x000fe80003800000 */
[----:B------:R-:W-:Y:S05]  /*89d0*/  @!P0 BRA `(.L_x_5419) ;  /* 0x0000000000048947 */ /* 0x000fea0003800000 */
[----:B------:R-:W-:-:S04]  /*89e0*/  DEPBAR.LE SB0, 0x0 ;  /* 0x000080000000791a */ /* 0x000fc80000000000 */
.L_x_5419:
[----:B------:R-:W-:Y:S05]  /*89f0*/  BSYNC B0 ;  /* 0x0000000000007941 */ /* 0x000fea0003800000 */
.L_x_5418:
[----:B------:R-:W-:Y:S06]  /*8a00*/  BAR.ARV 0xb, 0xa0 ;  /* 0x02c2800000007b1d */ /* 0x000fec0000002000 */
[----:B------:R-:W-:Y:S01]  /*8a10*/  UIADD3 UR15, UR7, 0x1, URZ ;  /* 0x00000001070f7890 */ /* 0x000fe2000fffe03f */
[----:B------:R-:W-:Y:S11]  /*8a20*/  BRA `(.L_x_5420) ;  /* 0x0000000000047947 */ /* 0x000ff60003800000 */
.L_x_5413:
[----:B------:R-:W-:-:S05]  /*8a30*/  UMOV UR15, UR7 ;  /* 0x00000007000f7c82 */ /* 0x000fca0008000000 */
.L_x_5420:
        /* <DEDUP_REMOVED lines=21> */
.L_x_5433:
        /* <DEDUP_REMOVED lines=20> */
.L_x_5422:
[----:B------:R-:W-:Y:S05]  /*8cd0*/  BSYNC B0 ;  /* 0x0000000000007941 */ /* 0x000fea0003800000 */
.L_x_5421:
        /* <DEDUP_REMOVED lines=13> */
.L_x_5424:
[----:B------:R-:W-:Y:S05]  /*8db0*/  BSYNC B0 ;  /* 0x0000000000007941 */ /* 0x000fea0003800000 */
.L_x_5423:
[----:B------:R-:W-:Y:S06]  /*8dc0*/  BAR.ARV 0xa, 0xa0 ;  /* 0x0282800000007b1d */ /* 0x000fec0000002000 */
[----:B------:R-:W-:Y:S04]  /*8dd0*/  BSSY B0, `(.L_x_5425) ;  /* 0x0000003000007945 */ /* 0x000fe80003800000 */
[----:B------:R-:W-:Y:S05]  /*8de0*/  @!P0 BRA `(.L_x_5426) ;  /* 0x0000000000048947 */ /* 0x000fea0003800000 */
[----:B------:R-:W-:-:S04]  /*8df0*/  DEPBAR.LE SB0, 0x0 ;  /* 0x000080000000791a */ /* 0x000fc80000000000 */
.L_x_5426:
[----:B------:R-:W-:Y:S05]  /*8e00*/  BSYNC B0 ;  /* 0x0000000000007941 */ /* 0x000fea0003800000 */
.L_x_5425:
        /* <DEDUP_REMOVED lines=13> */
.L_x_5428:
[----:B------:R-:W-:Y:S05]  /*8ee0*/  BSYNC B0 ;  /* 0x0000000000007941 */ /* 0x000fea0003800000 */
.L_x_5427:
        /* <DEDUP_REMOVED lines=13> */
.L_x_5430:
[----:B------:R-:W-:Y:S05]  /*8fc0*/  BSYNC B0 ;  /* 0x0000000000007941 */ /* 0x000fea0003800000 */
.L_x_5429:
[----:B------:R-:W-:Y:S01]  /*8fd0*/  UIADD3 UR15, UR15, 0x2, URZ ;  /* 0x000000020f0f7890 */ /* 0x000fe2000fffe03f */
[----:B------:R-:W-:Y:S06]  /*8fe0*/  BAR.ARV 0xa, 0xa0 ;  /* 0x0282800000007b1d */ /* 0x000fec0000002000 */
[----:B------:R-:W-:Y:S01]  /*8ff0*/  BSSY B0, `(.L_x_5431) ;  /* 0x0000004000007945 */ /* 0x000fe20003800000 */
[----:B------:R-:W-:-:S03]  /*9000*/  ISETP.LE.AND P1, PT, R2, UR15, PT ;  /* 0x0000000f02007c0c */ /* 0x000fc6000bf23270 */
[----:B------:R-:W-:Y:S10]  /*9010*/  @!P0 BRA `(.L_x_5432) ;  /* 0x0000000000048947 */ /* 0x000ff40003800000 */
[----:B------:R-:W-:-:S04]  /*9020*/  DEPBAR.LE SB0, 0x0 ;  /* 0x000080000000791a */ /* 0x000fc80000000000 */
.L_x_5432:
[----:B------:R-:W-:Y:S05]  /*9030*/  BSYNC B0 ;  /* 0x0000000000007941 */ /* 0x000fea0003800000 */
.L_x_5431:
[----:B------:R-:W-:Y:S06]  /*9040*/  BAR.ARV 0xb, 0xa0 ;  /* 0x02c2800000007b1d */ /* 0x000fec0000002000 */
[----:B------:R-:W-:Y:S02]  /*9050*/  UIADD3 UR19, UR19, 0x4000, URZ ;  /* 0x0000400013137890 */ /* 0x000fe4000fffe03f */
[----:B------:R-:W-:Y:S01]  /*9060*/  UIADD3 UR6, UR6, 0x4000, URZ ;  /* 0x0000400006067890 */ /* 0x000fe2000fffe03f */
[----:B------:R-:W-:Y:S11]  /*9070*/  @!P1 BRA `(.L_x_5433) ;  /* 0xfffffff800c49947 */ /* 0x000ff6000383ffff */
[----:B------:R-:W-:Y:S05]  /*9080*/  BRA `(.L_x_5317) ;  /* 0x0000002800347947 */ /* 0x000fea0003800000 */
.L_x_5405:
        /* <DEDUP_REMOVED lines=14> */
.L_x_5434:
        /* <DEDUP_REMOVED lines=14> */
.L_x_5436:
[----:B------:R-:W-:-:S05]  /*9250*/  ULDC UR4, c[0x0][0x8bc] ;  /* 0x00022f0000047ab9 */ /* 0x000fca0000000800 */
.L_x_5435:
        /* <DEDUP_REMOVED lines=59> */
.L_x_5438:
        /* <DEDUP_REMOVED lines=13> */
.L_x_5439:
        /* <DEDUP_REMOVED lines=8> */
.L_x_5440:
        /* <DEDUP_REMOVED lines=21> */
.L_x_5441:
        /* <DEDUP_REMOVED lines=50> */
.L_x_5471:
        /* <DEDUP_REMOVED lines=15> */
.L_x_5444:
        /* <DEDUP_REMOVED lines=97> */
.L_x_5455:
[----:B-123--:R-:W-:-:S04]  /*a2d0*/  SHF.L.U32 R18, R10, 0x1f, RZ ;  /* 0x0000001f0a127819 */ /* 0x00efc800000006ff */
[----:B------:R-:W2:Y:S02]  /*a2e0*/  SYNCS.PHASECHK.TRANS64.TRYWAIT P1, [R15+URZ+0x30840], R18 ;  /* 0x030840120f0075a7 */ /* 0x000ea4000802017f */
[----:B--2---:R-:W-:Y:S05]  /*a2f0*/  @!P1 BRA `(.L_x_5447) ;  /* 0x00000018000c9947 */ /* 0x004fea0003800000 */
.L_x_5472:
        /* <DEDUP_REMOVED lines=8> */
.L_x_5448:
        /* <DEDUP_REMOVED lines=37> */
.L_x_5473:
        /* <DEDUP_REMOVED lines=8> */
.L_x_5450:
        /* <DEDUP_REMOVED lines=37> */
.L_x_5474:
        /* <DEDUP_REMOVED lines=8> */
.L_x_5452:
        /* <DEDUP_REMOVED lines=31> */
.L_x_5476:
        /* <DEDUP_REMOVED lines=8> */
.L_x_5454:
        /* <DEDUP_REMOVED lines=37> */
.L_x_5446:
[----:B------:R-:W4:Y:S02]  /*ade0*/  LDL.LU R4, [R1+0x4] ;  /* 0x0000040001047983 */ /* 0x000f240000300800 */
[----:B----4-:R-:W-:Y:S02]  /*adf0*/  ISETP.NE.AND P1, PT, R4, RZ, PT ;  /* 0x000000ff0400720c */ /* 0x010fe40003f25270 */
[----:B------:R4:W5:Y:S11]  /*ae00*/  LDL R4, [R1] ;  /* 0x0000000001047983 */ /* 0x0009760000100800 */
[----:B----4-:R-:W-:Y:S05]  /*ae10*/  @!P1 BRA `(.L_x_5445) ;  /* 0x00000004005c9947 */ /* 0x010fea0003800000 */
[----:B------:R-:W-:-:S04]  /*ae20*/  SHF.L.U32 R12, R10, 0x1f, RZ ;  /* 0x0000001f0a0c7819 */ /* 0x000fc800000006ff */
[----:B------:R-:W4:Y:S02]  /*ae30*/  SYNCS.PHASECHK.TRANS64.TRYWAIT P1, [R15+URZ+0x30840], R12 ;  /* 0x0308400c0f0075a7 */ /* 0x000f24000802017f */
[----:B----4-:R-:W-:Y:S05]  /*ae40*/  @!P1 BRA `(.L_x_5456) ;  /* 0x0000000c008c9947 */ /* 0x010fea0003800000 */
.L_x_5477:
        /* <DEDUP_REMOVED lines=8> */
.L_x_5457:
        /* <DEDUP_REMOVED lines=34> */
.L_x_5478:
        /* <DEDUP_REMOVED lines=8> */
.L_x_5459:
        /* <DEDUP_REMOVED lines=34> */
.L_x_5445:
[----:B------:R-:W1:Y:S01]  /*b390*/  S2R R0, SR_TID.X ;  /* 0x0000000000007919 */ /* 0x000e620000002100 */
[----:B------:R-:W-:Y:S01]  /*b3a0*/  IMAD R3, R16, 0x8, R15 ;  /* 0x0000000810037824 */ /* 0x000fe200078e020f */
[----:B-1----:R-:W-:Y:S02]  /*b3b0*/  LOP3.LUT R2, R0, 0x7f, RZ, 0xc0, !PT ;  /* 0x0000007f00027812 */ /* 0x002fe400078ec0ff */
[----:B------:R-:W-:Y:S02]  /*b3c0*/  SHF.L.U32 R0, R10, 0x1f, RZ ;  /* 0x0000001f0a007819 */ /* 0x000fe400000006ff */
[----:B------:R-:W-:Y:S02]  /*b3d0*/  ISETP.NE.AND P1, PT, R2, RZ, PT ;  /* 0x000000ff0200720c */ /* 0x000fe40003f25270 */
[----:B------:R-:W1:Y:S02]  /*b3e0*/  SYNCS.PHASECHK.TRANS64.TRYWAIT P0, [R3+URZ+0x30840], R0 ;  /* 0x03084000030075a7 */ /* 0x000e64000800017f */
[----:B-1----:R-:W-:Y:S09]  /*b3f0*/  @!P0 BRA `(.L_x_5460) ;  /* 0x0000000800488947 */ /* 0x002ff20003800000 */
.L_x_5479:
[----:B------:R-:W-:Y:S05]  /*b400*/  @P1 BRA `(.L_x_5461) ;  /* 0x0000000000181947 */ /* 0x000fea0003800000 */
[----:B------:R-:W1:Y:S01]  /*b410*/  S2R R2, SR_TID.X ;  /* 0x0000000000027919 */ /* 0x000e620000002100 */
[----:B------:R-:W-:-:S04]  /*b420*/  IMAD.MOV.U32 R0, RZ, RZ, 0x4100 ;  /* 0x00004100ff007424 */ /* 0x000fc800078e00ff */
[----:B------:R1:W-:Y:S02]  /*b430*/  SYNCS.ARRIVE.TRANS64 RZ, [R3+URZ+0x30830], R0 ;  /* 0x0308300003ff79a7 */ /* 0x0003e4000800003f */
[----:B-1----:R-:W-:-:S13]  /*b440*/  LOP3.LUT P0, RZ, R2, 0x1f, RZ, 0xc0, !PT ;  /* 0x0000001f02ff7812 */ /* 0x002fda000780c0ff */
[----:B------:R-:W-:Y:S05]  /*b450*/  @!P0 BRA `(.L_x_5461) ;  /* 0x0000000000048947 */ /* 0x000fea0003800000 */
[----:B------:R-:W-:Y:S01]  /*b460*/  BPT.TRAP 0x1 ;  /* 0x000000040000795c */ /* 0x000fe20000300000 */
.L_x_5461:
        /* <DEDUP_REMOVED lines=41> */
.L_x_5442:
[----:B------:R-:W-:Y:S05]  /*b700*/  BSYNC B0 ;  /* 0x0000000000007941 */ /* 0x000fea0003800000 */
.L_x_5437:
[----:B------:R-:W-:-:S03]  /*b710*/  UMOV UR8, 0xffffffff ;  /* 0xffffffff00087882 */ /* 0x000fc60000000000 */
[----:B------:R-:W-:Y:S05]  /*b720*/  BRA.DIV UR8, `(.L_x_5462) ;  /* 0x0000000608907947 */ /* 0x000fea000b800000 */
[----:B------:R-:W-:-:S13]  /*b730*/  ELECT P6, URZ, PT ;  /* 0x00000000003f782f */ /* 0x000fda00038c0000 */
.L_x_5482:
[----:B------:R-:W-:Y:S05]  /*b740*/  @!P6 BRA `(.L_x_5317) ;  /* 0x000000000084e947 */ /* 0x000fea0003800000 */
[----:B------:R-:W-:-:S06]  /*b750*/  ULOP3.LUT UR8, UR38, 0x2, URZ, 0xfc, !UPT ;  /* 0x0000000226087892 */ /* 0x000fcc000f8efc3f */
[----:B------:R-:W-:-:S05]  /*b760*/  IMAD.U32 R2, RZ, RZ, UR8 ;  /* 0x00000008ff027e24 */ /* 0x000fca000f8e00ff */
[----:B------:R-:W-:-:S13]  /*b770*/  ISETP.NE.AND P2, PT, R2, 0x3, PT ;  /* 0x000000030200780c */ /* 0x000fda0003f45270 */
[----:B------:R-:W-:Y:S05]  /*b780*/  @!P2 BRA `(.L_x_5463) ;  /* 0x000000000004a947 */ /* 0x000fea0003800000 */
[----:B---3--:R-:W-:Y:S01]  /*b790*/  BPT.TRAP 0x1 ;  /* 0x000000040000795c */ /* 0x008fe20000300000 */
.L_x_5463:
        /* <DEDUP_REMOVED lines=15> */
.L_x_5483:
[----:B------:R-:W2:Y:S02]  /*b890*/  SYNCS.PHASECHK.TRANS64.TRYWAIT P0, [R3+URZ], R2 ;  /* 0x00000002030075a7 */ /* 0x000ea4000800017f */
[----:B--2---:R-:W-:Y:S05]  /*b8a0*/  @!P0 BRA `(.L_x_5465) ;  /* 0x0000000400648947 */ /* 0x004fea0003800000 */
.L_x_5484:
[----:B------:R-:W-:Y:S05]  /*b8b0*/  @!P2 BRA `(.L_x_5466) ;  /* 0x000000000004a947 */ /* 0x000fea0003800000 */
[----:B---3--:R-:W-:Y:S01]  /*b8c0*/  BPT.TRAP 0x1 ;  /* 0x000000040000795c */ /* 0x008fe20000300000 */
.L_x_5466:
[----:B--2---:R-:W-:-:S04]  /*b8d0*/  VIADD R3, R8, 0x30840 ;  /* 0x0003084008037836 */ /* 0x004fc80000000000 */
[----:B------:R-:W-:-:S04]  /*b8e0*/  IMAD R5, R0, 0x8, R3 ;  /* 0x0000000800057824 */ /* 0x000fc800078e0203 */
[----:B------:R-:W2:Y:S02]  /*b8f0*/  SYNCS.PHASECHK.TRANS64.TRYWAIT P0, [R5+URZ], R4 ;  /* 0x00000004050075a7 */ /* 0x000ea4000800017f */
[----:B--2---:R-:W-:Y:S05]  /*b900*/  @!P0 BRA `(.L_x_5467) ;  /* 0x0000000400608947 */ /* 0x004fea0003800000 */
.L_x_5485:
[----:B------:R-:W-:-:S07]  /*b910*/  IMAD R3, R6, 0x8, R3 ;  /* 0x0000000806037824 */ /* 0x000fce00078e0203 */
.L_x_5468:
[----:B----4-:R4:W1:Y:S02]  /*b920*/  SYNCS.PHASECHK.TRANS64.TRYWAIT P0, [R3+URZ], R2 ;  /* 0x00000002030075a7 */ /* 0x010864000800017f */
[----:B-1----:R-:W-:Y:S05]  /*b930*/  @!P0 NANOSLEEP.SYNCS 0x989680 ;  /* 0x009896800000895d */ /* 0x002fea0003900000 */
[----:B------:R-:W1:Y:S02]  /*b940*/  @!P0 SYNCS.PHASECHK.TRANS64 P0, [R3+URZ], R2 ;  /* 0x00000002030085a7 */ /* 0x000e64000800007f */
[----:B-1----:R-:W-:Y:S05]  /*b950*/  @!P0 BRA `(.L_x_5468) ;  /* 0xfffffffc00f08947 */ /* 0x002fea000383ffff */
.L_x_5317:
[----:B---3--:R-:W-:Y:S05]  /*b960*/  BSYNC B6 ;  /* 0x0000000000067941 */ /* 0x008fea0003800000 */
.L_x_5311:
[----:B------:R-:W-:Y:S05]  /*b970*/  EXIT ;  /* 0x000000000000794d */ /* 0x000fea0003800000 */
.L_x_5328:
[----:B------:R-:W-:Y:S02]  /*b980*/  IMAD.MOV.U32 R12, RZ, RZ, RZ ;  /* 0x000000ffff0c7224 */ /* 0x000fe400078e00ff */
[----:B------:R-:W-:Y:S02]  /*b990*/  IMAD.MOV.U32 R11, RZ, RZ, 0x1f ;  /* 0x0000001fff0b7424 */ /* 0x000fe400078e00ff */
[----:B------:R-:W-:-:S07]  /*b9a0*/  IMAD.MOV.U32 R15, RZ, RZ, -0x1 ;  /* 0xffffffffff0f7424 */ /* 0x000fce00078e00ff */
[----:B------:R-:W-:Y:S05]  /*b9b0*/  WARPSYNC.COLLECTIVE R15, `(.L_x_5469) ;  /* 0x000000000f087348 */ /* 0x000fea0003c00000 */
[----:B------:R1:W2:Y:S02]  /*b9c0*/  SHFL.IDX P6, R14, R13, R12, R11 ;  /* 0x0000000c0d0e7389 */ /* 0x0002a400000c000b */
[----:B-12---:R-:W-:Y:S01]  /*b9d0*/  ENDCOLLECTIVE ;  /* 0x000000000000791b */ /* 0x006fe20003800000 */
.L_x_5469:
[----:B------:R-:W-:Y:S05]  /*b9e0*/  BRA `(.L_x_5470) ;  /* 0xffffff5c00187947 */ /* 0x000fea000383ffff */
.L_x_5330:
[----:B--2---:R2:W3:Y:S02]  /*b9f0*/  SYNCS.PHASECHK.TRANS64.TRYWAIT P0, [R231+URZ+0x30800], R8 ;  /* 0x03080008e70075a7 */ /* 0x0044e4000800017f */
[----:B---3--:R-:W-:Y:S05]  /*ba00*/  @!P0 NANOSLEEP.SYNCS 0x989680 ;  /* 0x009896800000895d */ /* 0x008fea0003900000 */
[----:B------:R-:W3:Y:S02]  /*ba10*/  @!P0 SYNCS.PHASECHK.TRANS64 P0, [R231+URZ+0x30800], R8 ;  /* 0x03080008e70085a7 */ /* 0x000ee4000800007f */
[----:B---3--:R-:W-:Y:S05]  /*ba20*/  @!P0 BRA `(.L_x_5330) ;  /* 0xfffffffc00f08947 */ /* 0x008fea000383ffff */
[----:B------:R-:W-:Y:S05]  /*ba30*/  BRA `(.L_x_5329) ;  /* 0xffffff5c00607947 */ /* 0x000fea000383ffff */
.L_x_5334:
[----:B---3--:R3:W4:Y:S02]  /*ba40*/  SYNCS.PHASECHK.TRANS64.TRYWAIT P0, [R0+URZ+0x30810], R7 ;  /* 0x03081007000075a7 */ /* 0x008724000800017f */
[----:B----4-:R-:W-:Y:S05]  /*ba50*/  @!P0 NANOSLEEP.SYNCS 0x989680 ;  /* 0x009896800000895d */ /* 0x010fea0003900000 */
[----:B------:R-:W4:Y:S02]  /*ba60*/  @!P0 SYNCS.PHASECHK.TRANS64 P0, [R0+URZ+0x30810], R7 ;  /* 0x03081007000085a7 */ /* 0x000f24000800007f */
[----:B----4-:R-:W-:Y:S05]  /*ba70*/  @!P0 BRA `(.L_x_5334) ;  /* 0xfffffffc00f08947 */ /* 0x010fea000383ffff */
[----:B------:R-:W-:Y:S05]  /*ba80*/  BRA `(.L_x_5333) ;  /* 0xffffff6000f47947 */ /* 0x000fea000383ffff */
.L_x_5338:
[----:B------:R1:W1:Y:S02]  /*ba90*/  SYNCS.PHASECHK.TRANS64.TRYWAIT P0, [R0+URZ+0x30830], R7 ;  /* 0x03083007000075a7 */ /* 0x000264000800017f */
[----:B-1----:R-:W-:Y:S05]  /*baa0*/  @!P0 NANOSLEEP.SYNCS 0x989680 ;  /* 0x009896800000895d */ /* 0x002fea0003900000 */
[----:B------:R-:W1:Y:S02]  /*bab0*/  @!P0 SYNCS.PHASECHK.TRANS64 P0, [R0+URZ+0x30830], R7 ;  /* 0x03083007000085a7 */ /* 0x000e64000800007f */
[----:B-1----:R-:W-:Y:S05]  /*bac0*/  @!P0 BRA `(.L_x_5338) ;  /* 0xfffffffc00f08947 */ /* 0x002fea000383ffff */
[----:B------:R-:W-:Y:S05]  /*bad0*/  BRA `(.L_x_5337) ;  /* 0xffffff68004c7947 */ /* 0x000fea000383ffff */
.L_x_5443:
[----:B-1----:R1:W2:Y:S02]  /*bae0*/  SYNCS.PHASECHK.TRANS64.TRYWAIT P0, [R15+URZ+0x30820], R0 ;  /* 0x030820000f0075a7 */ /* 0x0022a4000800017f */
[----:B--2---:R-:W-:Y:S05]  /*baf0*/  @!P0 NANOSLEEP.SYNCS 0x989680 ;  /* 0x009896800000895d */ /* 0x004fea0003900000 */
[----:B------:R-:W2:Y:S02]  /*bb00*/  @!P0 SYNCS.PHASECHK.TRANS64 P0, [R15+URZ+0x30820], R0 ;  /* 0x030820000f0085a7 */ /* 0x000ea4000800007f */
[----:B--2---:R-:W-:Y:S05]  /*bb10*/  @!P0 BRA `(.L_x_5443) ;  /* 0xfffffffc00f08947 */ /* 0x004fea000383ffff */
[----:B------:R-:W-:Y:S05]  /*bb20*/  BRA `(.L_x_5471) ;  /* 0xffffffe000287947 */ /* 0x000fea000383ffff */
.L_x_5447:
[----:B--2---:R2:W3:Y:S02]  /*bb30*/  SYNCS.PHASECHK.TRANS64.TRYWAIT P1, [R15+URZ+0x30840], R18 ;  /* 0x030840120f0075a7 */ /* 0x0044e4000802017f */
[----:B---3--:R-:W-:Y:S05]  /*bb40*/  @!P1 NANOSLEEP.SYNCS 0x989680 ;  /* 0x009896800000995d */ /* 0x008fea0003900000 */
[----:B------:R-:W3:Y:S02]  /*bb50*/  @!P1 SYNCS.PHASECHK.TRANS64 P1, [R15+URZ+0x30840], R18 ;  /* 0x030840120f0095a7 */ /* 0x000ee4000802007f */
[----:B---3--:R-:W-:Y:S05]  /*bb60*/  @!P1 BRA `(.L_x_5447) ;  /* 0xfffffffc00f09947 */ /* 0x008fea000383ffff */
[----:B------:R-:W-:Y:S05]  /*bb70*/  BRA `(.L_x_5472) ;  /* 0xffffffe400e07947 */ /* 0x000fea000383ffff */
.L_x_5449:
[----:B-1----:R1:W3:Y:S02]  /*bb80*/  SYNCS.PHASECHK.TRANS64.TRYWAIT P1, [R15+URZ+0x30828], R18 ;  /* 0x030828120f0075a7 */ /* 0x0022e4000802017f */
[----:B---3--:R-:W-:Y:S05]  /*bb90*/  @!P1 NANOSLEEP.SYNCS 0x989680 ;  /* 0x009896800000995d */ /* 0x008fea0003900000 */
[----:B------:R-:W3:Y:S02]  /*bba0*/  @!P1 SYNCS.PHASECHK.TRANS64 P1, [R15+URZ+0x30828], R18 ;  /* 0x030828120f0095a7 */ /* 0x000ee4000802007f */
[----:B---3--:R-:W-:Y:S05]  /*bbb0*/  @!P1 BRA `(.L_x_5449) ;  /* 0xfffffffc00f09947 */ /* 0x008fea000383ffff */
[----:B------:R-:W-:Y:S05]  /*bbc0*/  BRA `(.L_x_5473) ;  /* 0xffffffe800807947 */ /* 0x000fea000383ffff */
.L_x_5451:
[----:B---3--:R3:W4:Y:S02]  /*bbd0*/  SYNCS.PHASECHK.TRANS64.TRYWAIT P1, [R15+URZ+0x30848], R18 ;  /* 0x030848120f0075a7 */ /* 0x008724000802017f */
[----:B----4-:R-:W-:Y:S05]  /*bbe0*/  @!P1 NANOSLEEP.SYNCS 0x989680 ;  /* 0x009896800000995d */ /* 0x010fea0003900000 */
[----:B------:R-:W4:Y:S02]  /*bbf0*/  @!P1 SYNCS.PHASECHK.TRANS64 P1, [R15+URZ+0x30848], R18 ;  /* 0x030848120f0095a7 */ /* 0x000f24000802007f */
[----:B----4-:R-:W-:Y:S05]  /*bc00*/  @!P1 BRA `(.L_x_5451) ;  /* 0xfffffffc00f09947 */ /* 0x010fea000383ffff */
[----:B------:R-:W-:Y:S05]  /*bc10*/  BRA `(.L_x_5474) ;  /* 0xffffffec00207947 */ /* 0x000fea000383ffff */
.L_x_5453:
[----:B------:R-:W-:-:S07]  /*bc20*/  SHF.L.U32 R4, R10, 0x1f, RZ ;  /* 0x0000001f0a047819 */ /* 0x000fce00000006ff */
.L_x_5475:
[----:B----4-:R4:W1:Y:S02]  /*bc30*/  SYNCS.PHASECHK.TRANS64.TRYWAIT P1, [R15+URZ+0x30820], R4 ;  /* 0x030820040f0075a7 */ /* 0x010864000802017f */
[----:B-1----:R-:W-:Y:S05]  /*bc40*/  @!P1 NANOSLEEP.SYNCS 0x989680 ;  /* 0x009896800000995d */ /* 0x002fea0003900000 */
[----:B------:R-:W1:Y:S02]  /*bc50*/  @!P1 SYNCS.PHASECHK.TRANS64 P1, [R15+URZ+0x30820], R4 ;  /* 0x030820040f0095a7 */ /* 0x000e64000802007f */
[----:B-1----:R-:W-:Y:S05]  /*bc60*/  @!P1 BRA `(.L_x_5475) ;  /* 0xfffffffc00f09947 */ /* 0x002fea000383ffff */
[----:B------:R-:W-:Y:S05]  /*bc70*/  BRA `(.L_x_5476) ;  /* 0xffffffec00a47947 */ /* 0x000fea000383ffff */
.L_x_5456:
[----:B----4-:R4:W1:Y:S02]  /*bc80*/  SYNCS.PHASECHK.TRANS64.TRYWAIT P1, [R15+URZ+0x30840], R12 ;  /* 0x0308400c0f0075a7 */ /* 0x010864000802017f */
[----:B-1----:R-:W-:Y:S05]  /*bc90*/  @!P1 NANOSLEEP.SYNCS 0x989680 ;  /* 0x009896800000995d */ /* 0x002fea0003900000 */
[----:B------:R-:W1:Y:S02]  /*bca0*/  @!P1 SYNCS.PHASECHK.TRANS64 P1, [R15+URZ+0x30840], R12 ;  /* 0x0308400c0f0095a7 */ /* 0x000e64000802007f */
[----:B-1----:R-:W-:Y:S05]  /*bcb0*/  @!P1 BRA `(.L_x_5456) ;  /* 0xfffffffc00f09947 */ /* 0x002fea000383ffff */
[----:B------:R-:W-:Y:S05]  /*bcc0*/  BRA `(.L_x_5477) ;  /* 0xfffffff000607947 */ /* 0x000fea000383ffff */
.L_x_5458:
[----:B-1----:R1:W2:Y:S02]  /*bcd0*/  SYNCS.PHASECHK.TRANS64.TRYWAIT P1, [R15+URZ+0x30828], R12 ;  /* 0x0308280c0f0075a7 */ /* 0x0022a4000802017f */
[----:B--2---:R-:W-:Y:S05]  /*bce0*/  @!P1 NANOSLEEP.SYNCS 0x989680 ;  /* 0x009896800000995d */ /* 0x004fea0003900000 */
[----:B------:R-:W2:Y:S02]  /*bcf0*/  @!P1 SYNCS.PHASECHK.TRANS64 P1, [R15+URZ+0x30828], R12 ;  /* 0x0308280c0f0095a7 */ /* 0x000ea4000802007f */
[----:B--2---:R-:W-:Y:S05]  /*bd00*/  @!P1 BRA `(.L_x_5458) ;  /* 0xfffffffc00f09947 */ /* 0x004fea000383ffff */
[----:B------:R-:W-:Y:S05]  /*bd10*/  BRA `(.L_x_5478) ;  /* 0xfffffff000f47947 */ /* 0x000fea000383ffff */
.L_x_5460:
[----:B------:R1:W1:Y:S02]  /*bd20*/  SYNCS.PHASECHK.TRANS64.TRYWAIT P0, [R3+URZ+0x30840], R0 ;  /* 0x03084000030075a7 */ /* 0x000264000800017f */
[----:B-1----:R-:W-:Y:S05]  /*bd30*/  @!P0 NANOSLEEP.SYNCS 0x989680 ;  /* 0x009896800000895d */ /* 0x002fea0003900000 */
[----:B------:R-:W1:Y:S02]  /*bd40*/  @!P0 SYNCS.PHASECHK.TRANS64 P0, [R3+URZ+0x30840], R0 ;  /* 0x03084000030085a7 */ /* 0x000e64000800007f */
[----:B-1----:R-:W-:Y:S05]  /*bd50*/  @!P0 BRA `(.L_x_5460) ;  /* 0xfffffffc00f08947 */ /* 0x002fea000383ffff */
[----:B------:R-:W-:Y:S05]  /*bd60*/  BRA `(.L_x_5479) ;  /* 0xfffffff400a47947 */ /* 0x000fea000383ffff */
.L_x_5462:
[----:B------:R-:W-:Y:S01]  /*bd70*/  BSSY B0, `(.L_x_5480) ;  /* 0x0000006000007945 */ /* 0x000fe20003800000 */
[----:B------:R-:W-:-:S07]  /*bd80*/  IMAD.MOV.U32 R15, RZ, RZ, -0x1 ;  /* 0xffffffffff0f7424 */ /* 0x000fce00078e00ff */
[----:B---3--:R-:W-:Y:S05]  /*bd90*/  WARPSYNC.COLLECTIVE R15, `(.L_x_5481) ;  /* 0x000000000f0c7348 */ /* 0x008fea0003c00000 */
[----:B------:R-:W-:Y:S02]  /*bda0*/  ELECT P6, UR62, PT ;  /* 0x00000000003e782f */ /* 0x000fe400038c0000 */
[----:B------:R-:W-:Y:S01]  /*bdb0*/  MOV R14, UR62 ;  /* 0x0000003e000e7c02 */ /* 0x000fe20008000f00 */
[----:B---3--:R-:W-:Y:S10]  /*bdc0*/  ENDCOLLECTIVE ;  /* 0x000000000000791b */ /* 0x008ff40003800000 */
.L_x_5481:
[----:B------:R-:W-:Y:S05]  /*bdd0*/  BSYNC B0 ;  /* 0x0000000000007941 */ /* 0x000fea0003800000 */
.L_x_5480:
[----:B------:R-:W-:Y:S05]  /*bde0*/  BRA `(.L_x_5482) ;  /* 0xfffffff800547947 */ /* 0x000fea000383ffff */
.L_x_5464:
[----:B-1----:R1:W2:Y:S02]  /*bdf0*/  SYNCS.PHASECHK.TRANS64.TRYWAIT P0, [R7+URZ], R4 ;  /* 0x00000004070075a7 */ /* 0x0022a4000800017f */
[----:B--2---:R-:W-:Y:S05]  /*be00*/  @!P0 NANOSLEEP.SYNCS 0x989680 ;  /* 0x009896800000895d */ /* 0x004fea0003900000 */
[----:B------:R-:W2:Y:S02]  /*be10*/  @!P0 SYNCS.PHASECHK.TRANS64 P0, [R7+URZ], R4 ;  /* 0x00000004070085a7 */ /* 0x000ea4000800007f */
[----:B--2---:R-:W-:Y:S05]  /*be20*/  @!P0 BRA `(.L_x_5464) ;  /* 0xfffffffc00f08947 */ /* 0x004fea000383ffff */
[----:B------:R-:W-:Y:S05]  /*be30*/  BRA `(.L_x_5483) ;  /* 0xfffffff800947947 */ /* 0x000fea000383ffff */
.L_x_5465:
[----:B--2---:R2:W4:Y:S02]  /*be40*/  SYNCS.PHASECHK.TRANS64.TRYWAIT P0, [R3+URZ], R2 ;  /* 0x00000002030075a7 */ /* 0x004524000800017f */
[----:B----4-:R-:W-:Y:S05]  /*be50*/  @!P0 NANOSLEEP.SYNCS 0x989680 ;  /* 0x009896800000895d */ /* 0x010fea0003900000 */
[----:B------:R-:W4:Y:S02]  /*be60*/  @!P0 SYNCS.PHASECHK.TRANS64 P0, [R3+URZ], R2 ;  /* 0x00000002030085a7 */ /* 0x000f24000800007f */
[----:B----4-:R-:W-:Y:S05]  /*be70*/  @!P0 BRA `(.L_x_5465) ;  /* 0xfffffffc00f08947 */ /* 0x010fea000383ffff */
[----:B------:R-:W-:Y:S05]  /*be80*/  BRA `(.L_x_5484) ;  /* 0xfffffff800887947 */ /* 0x000fea000383ffff */
.L_x_5467:
[----:B--2---:R2:W4:Y:S02]  /*be90*/  SYNCS.PHASECHK.TRANS64.TRYWAIT P0, [R5+URZ], R4 ;  /* 0x00000004050075a7 */ /* 0x004524000800017f */
[----:B----4-:R-:W-:Y:S05]  /*bea0*/  @!P0 NANOSLEEP.SYNCS 0x989680 ;  /* 0x009896800000895d */ /* 0x010fea0003900000 */
[----:B------:R-:W4:Y:S02]  /*beb0*/  @!P0 SYNCS.PHASECHK.TRANS64 P0, [R5+URZ], R4 ;  /* 0x00000004050085a7 */ /* 0x000f24000800007f */
[----:B----4-:R-:W-:Y:S05]  /*bec0*/  @!P0 BRA `(.L_x_5467) ;  /* 0xfffffffc00f08947 */ /* 0x010fea000383ffff */
[----:B------:R-:W-:Y:S05]  /*bed0*/  BRA `(.L_x_5485) ;  /* 0xfffffff8008c7947 */ /* 0x000fea000383ffff */
.L_x_5486:
        /* <DEDUP_REMOVED lines=10> */
.L_x_7329:


//--------------------- .text._ZN7cutlass13device_kernelIN5flash11enable_sm90INS1_16FlashAttnBwdSm90INS1_25CollectiveMainloopBwdSm90ILi2ELi2ELi2EN4cute5tupleIJNS5_1CILi1EEES8_S8_EEENS6_IJNS7_ILi64EEENS7_ILi128EEESB_EEENS_10bfloat16_tEfNS_4arch4Sm90ELb0ELb1ELb0ELb1ELb1ELb1ELb0ELb0ELi2ELi1ELi2ELi1ELb0EEENS1_21CollectiveEpilogueBwdISC_SD_SF_Li256ELb1ELb0ELi1EEENS1_19SingleTileSchedulerILb1ELb0ELb0ELi128EEEEEEEEEvNT_6ParamsE --------------------------
	.section	.text._ZN7cutlass13device_kernelIN5flash11enable_sm90INS1_16FlashAttnBwdSm90INS1_25CollectiveMainloopBwdSm90ILi2ELi2ELi2EN4cute5tupleIJNS5_1CILi1EEES8_S8_EEENS6_IJNS7_ILi64EEENS7_ILi128EEESB_EEENS_10bfloat16_tEfNS_4arch4Sm90ELb0ELb1ELb0ELb1ELb1ELb1ELb0ELb0ELi2ELi1ELi2ELi1ELb0EEENS1_21CollectiveEpilogueBwdISC_SD_SF_Li256ELb1ELb0ELi1EEENS1_19SingleTileSchedulerILb1ELb0ELb0ELi128EEEEEEEEEvNT_6ParamsE,"ax",@progbits
	.align	128
.text._ZN7cutlass13device_kernelIN5flash11enable_sm90INS1_16FlashAttnBwdSm90INS1_25CollectiveMainloopBwdSm90ILi2ELi2ELi2EN4cute5tupleIJNS5_1CILi1EEES8_S8_EEENS6_IJNS7_ILi64EEENS7_ILi128EEESB_EEENS_10bfloat16_tEfNS_4arch4Sm90ELb0ELb1ELb0ELb1ELb1ELb1ELb0ELb0ELi2ELi1ELi2ELi1ELb0EEENS1_21CollectiveEpilogueBwdISC_SD_SF_Li256ELb1ELb0ELi1EEENS1_19SingleTileSchedulerILb1ELb0ELb0ELi128EEEEEEEEEvNT_6ParamsE:
        .type           _ZN7cutlass13device_kernelIN5flash11enable_sm90INS1_16FlashAttnBwdSm90INS1_25CollectiveMainloopBwdSm90ILi2ELi2ELi2EN4cute5tupleIJNS5_1CILi1EEES8_S8_EEENS6_IJNS7_ILi64EEENS7_ILi128EEESB_EEENS_10bfloat16_tEfNS_4arch4Sm90ELb0ELb1ELb0ELb1ELb1ELb1ELb0ELb0ELi2ELi1ELi2ELi1ELb0EEENS1_21CollectiveEpilogueBwdISC_SD_SF_Li256ELb1ELb0ELi1EEENS1_19SingleTileSchedulerILb1ELb0ELb0ELi128EEEEEEEEEvNT_6ParamsE,@function
        .size           _ZN7cutlass13device_kernelIN5flash11enable_sm90INS1_16FlashAttnBwdSm90INS1_25CollectiveMainloopBwdSm90ILi2ELi2ELi2EN4cute5tupleIJNS5_1CILi1EEES8_S8_EEENS6_IJNS7_ILi64EEENS7_ILi128EEESB_EEENS_10bfloat16_tEfNS_4arch4Sm90ELb0ELb1ELb0ELb1ELb1ELb1ELb0ELb0ELi2ELi1ELi2ELi1ELb0EEENS1_21CollectiveEpilogueBwdISC_SD_SF_Li256ELb1ELb0ELi1EEENS1_19SingleTileSchedulerILb1ELb0ELb0ELi128EEEEEEEEEvNT_6ParamsE,(.L_x_7330 - _ZN7cutlass13device_kernelIN5flash11enable_sm90INS1_16FlashAttnBwdSm90INS1_25CollectiveMainloopBwdSm90ILi2ELi2ELi2EN4cute5tupleIJNS5_1CILi1EEES8_S8_EEENS6_IJNS7_ILi64EEENS7_ILi128EEESB_EEENS_10bfloat16_tEfNS_4arch4Sm90ELb0ELb1ELb0ELb1ELb1ELb1ELb0ELb0ELi2ELi1ELi2ELi1ELb0EEENS1_21CollectiveEpilogueBwdISC_SD_SF_Li256ELb1ELb0ELi1EEENS1_19SingleTileSchedulerILb1ELb0ELb0ELi128EEEEEEEEEvNT_6ParamsE)
        .other          _ZN7cutlass13device_kernelIN5flash11enable_sm90INS1_16FlashAttnBwdSm90INS1_25CollectiveMainloopBwdSm90ILi2ELi2ELi2EN4cute5tupleIJNS5_1CILi1EEES8_S8_EEENS6_IJNS7_ILi64EEENS7_ILi128EEESB_EEENS_10bfloat16_tEfNS_4arch4Sm90ELb0ELb1ELb0ELb1ELb1ELb1ELb0ELb0ELi2ELi1ELi2ELi1ELb0EEENS1_21CollectiveEpilogueBwdISC_SD_SF_Li256ELb1ELb0ELi1EEENS1_19SingleTileSchedulerILb1ELb0ELb0ELi128EEEEEEEEEvNT_6ParamsE,@"STO_CUDA_ENTRY STV_DEFAULT"
_ZN7cutlass13device_kernelIN5flash11enable_sm90INS1_16FlashAttnBwdSm90INS1_25CollectiveMainloopBwdSm90ILi2ELi2ELi2EN4cute5tupleIJNS5_1CILi1EEES8_S8_EEENS6_IJNS7_ILi64EEENS7_ILi128EEESB_EEENS_10bfloat16_tEfNS_4arch4Sm90ELb0ELb1ELb0ELb1ELb1ELb1ELb0ELb0ELi2ELi1ELi2ELi1ELb0EEENS1_21CollectiveEpilogueBwdISC_SD_SF_Li256ELb1ELb0ELi1EEENS1_19SingleTileSchedulerILb1ELb0ELb0ELi128EEEEEEEEEvNT_6ParamsE:
        /* <DEDUP_REMOVED lines=24> */
.L_x_5488:
[----:B------:R-:W-:Y:S05]  /*0180*/  BSYNC B0 ;  /* 0x0000000000007941 */ /* 0x000fea0003800000 */
.L_x_5487:
        /* <DEDUP_REMOVED lines=37> */
.L_x_5489:
        /* <DEDUP_REMOVED lines=22> */
.L_x_5490:
[----:B------:R-:W-:Y:S01]  /*0540*/  PLOP3.LUT P0, PT, PT, PT, UP0, 0x80, 0x0 ;  /* 0x000000000000781c */ /* 0x000fe20003f0f008 */
[----:B------:R-:W-:Y:S01]  /*0550*/  NOP ;  /* 0x0000000000007918 */ /* 0x000fe20000000000 */
[----:B------:R-:W-:Y:S01]  /*0560*/  ULDC.64 UR46, c[0x0][0x208] ;  /* 0x00008200002e7ab9 */ /* 0x000fe20000000a00 */
[----:B------:R-:W-:Y:S01]  /*0570*/  BSSY B6, `(.L_x_5491) ;  /* 0x0000c30000067945 */ /* 0x000fe20003800000 */
[----:B-12-4-:R-:W-:Y:S09]  /*0580*/  BAR.SYNC.DEFER_BLOCKING 0x0 ;  /* 0x0000000000007b1d */ /* 0x016ff20000010000 */
[----:B------:R-:W-:Y:S05]  /*0590*/  @!P0 BRA `(.L_x_5492) ;  /* 0x0000007800188947 */ /* 0x000fea0003800000 */
.L_x_5493:
        /* <DEDUP_REMOVED lines=24> */
.L_x_5494:
        /* <DEDUP_REMOVED lines=14> */
.L_x_5496:
[----:B------:R-:W-:-:S05]  /*0800*/  ULDC UR4, c[0x0][0x8bc] ;  /* 0x00022f0000047ab9 */ /* 0x000fca0000000800 */
.L_x_5495:
        /* <DEDUP_REMOVED lines=17> */
.L_x_5498:
        /* <DEDUP_REMOVED lines=14> */
.L_x_5499:
        /* <DEDUP_REMOVED lines=11> */
.L_x_5500:
        /* <DEDUP_REMOVED lines=13> */
.L_x_5501:
        /* <DEDUP_REMOVED lines=84> */
.L_x_5502:
        /* <DEDUP_REMOVED lines=29> */
.L_x_5505:
        /* <DEDUP_REMOVED lines=15> */
.L_x_5504:
        /* <DEDUP_REMOVED lines=22> */
.L_x_5507:
        /* <DEDUP_REMOVED lines=15> */
.L_x_5506:
        /* <DEDUP_REMOVED lines=8> */
.L_x_5678:
        /* <DEDUP_REMOVED lines=23> */
.L_x_5509:
        /* <DEDUP_REMOVED lines=95> */
.L_x_5521:
[----:B------:R-:W-:-:S13]  /*1db0*/  ISETP.NE.AND P6, PT, R235, 0x3, PT ;  /* 0x00000003eb00780c */ /* 0x000fda0003fc5270 */
[----:B------:R-:W-:Y:S05]  /*1dc0*/  @!P6 BRA `(.L_x_5511) ;  /* 0x000000000004e947 */ /* 0x000fea0003800000 */
[----:B------:R-:W-:Y:S01]  /*1dd0*/  BPT.TRAP 0x1 ;  /* 0x000000040000795c */ /* 0x000fe20000300000 */
.L_x_5511:
[----:B------:R-:W-:Y:S01]  /*1de0*/  IMAD R0, R4, 0x8, R231 ;  /* 0x0000000804007824 */ /* 0x000fe200078e02e7 */
[----:B------:R-:W-:-:S04]  /*1df0*/  SHF.L.U32 R7, R226, 0x1f, RZ ;  /* 0x0000001fe2077819 */ /* 0x000fc800000006ff */
[----:B------:R2:W3:Y:S01]  /*1e00*/  SYNCS.PHASECHK.TRANS64.TRYWAIT P0, [R0+URZ+0x30810], R7 ;  /* 0x03081007000075a7 */ /* 0x0004e2000800017f */
[----:B------:R-:W-:Y:S05]  /*1e10*/  @!P6 BRA `(.L_x_5512) ;  /* 0x000000000004e947 */ /* 0x000fea0003800000 */
[----:B------:R-:W-:Y:S01]  /*1e20*/  BPT.TRAP 0x1 ;  /* 0x000000040000795c */ /* 0x000fe20000300000 */
.L_x_5512:
[----:B---3--:R-:W-:Y:S05]  /*1e30*/  @P0 BRA `(.L_x_5513) ;  /* 0x0000000000080947 */ /* 0x008fea0003800000 */
[----:B------:R-:W3:Y:S02]  /*1e40*/  SYNCS.PHASECHK.TRANS64.TRYWAIT P0, [R0+URZ+0x30810], R7 ;  /* 0x03081007000075a7 */ /* 0x000ee4000800017f */
[----:B---3--:R-:W-:Y:S05]  /*1e50*/  @!P0 BRA `(.L_x_5514) ;  /* 0x000000a800bc8947 */ /* 0x008fea0003800000 */
.L_x_5513:
        /* <DEDUP_REMOVED lines=81> */
.L_x_5515:
[----:B------:R1:W1:Y:S01]  /*2370*/  SYNCS.PHASECHK.TRANS64.TRYWAIT P0, [R0+URZ+0x30830], R7 ;  /* 0x03083007000075a7 */ /* 0x000262000800017f */
[----:B------:R-:W-:Y:S05]  /*2380*/  @!P6 BRA `(.L_x_5516) ;  /* 0x000000000004e947 */ /* 0x000fea0003800000 */
[----:B------:R-:W-:Y:S01]  /*2390*/  BPT.TRAP 0x1 ;  /* 0x000000040000795c */ /* 0x000fe20000300000 */
.L_x_5516:
[----:B------:R-:W-:-:S05]  /*23a0*/  VIADD R5, R231, 0x20000 ;  /* 0x00020000e7057836 */ /* 0x000fca0000000000 */
[----:B------:R-:W-:-:S04]  /*23b0*/  SHF.R.U32.HI R5, RZ, 0x4, R5 ;  /* 0x00000004ff057819 */ /* 0x000fc80000011605 */
[----:B------:R-:W-:-:S04]  /*23c0*/  LOP3.LUT R234, R5, 0x3fff, RZ, 0xc0, !PT ;  /* 0x00003fff05ea7812 */ /* 0x000fc800078ec0ff */
[----:B------:R-:W-:Y:S01]  /*23d0*/  LOP3.LUT R5, R234, 0x10000, RZ, 0xfc, !PT ;  /* 0x00010000ea057812 */ /* 0x000fe200078efcff */
[----:B-1----:R-:W-:Y:S06]  /*23e0*/  @P0 BRA `(.L_x_5517) ;  /* 0x0000000000080947 */ /* 0x002fec0003800000 */
[----:B------:R-:W1:Y:S02]  /*23f0*/  SYNCS.PHASECHK.TRANS64.TRYWAIT P0, [R0+URZ+0x30830], R7 ;  /* 0x03083007000075a7 */ /* 0x000e64000800017f */
[----:B-1----:R-:W-:Y:S05]  /*2400*/  @!P0 BRA `(.L_x_5518) ;  /* 0x000000a400648947 */ /* 0x002fea0003800000 */
.L_x_5517:
        /* <DEDUP_REMOVED lines=445> */
.L_x_5519:
        /* <DEDUP_REMOVED lines=49> */
.L_x_5520:
        /* <DEDUP_REMOVED lines=78> */
.L_x_5503:
        /* <DEDUP_REMOVED lines=164> */
.L_x_5523:
        /* <DEDUP_REMOVED lines=57> */
.L_x_5525:
[----:B------:R-:W-:Y:S05]  /*55a0*/  BSYNC B0 ;  /* 0x0000000000007941 */ /* 0x000fea0003800000 */
.L_x_5524:
        /* <DEDUP_REMOVED lines=15> */
.L_x_5527:
[----:B------:R-:W-:Y:S05]  /*56a0*/  BSYNC B0 ;  /* 0x0000000000007941 */ /* 0x000fea0003800000 */
.L_x_5526:
        /* <DEDUP_REMOVED lines=18> */
.L_x_5529:
[----:B------:R-:W-:Y:S05]  /*57d0*/  BSYNC B0 ;  /* 0x0000000000007941 */ /* 0x000fea0003800000 */
.L_x_5528:
        /* <DEDUP_REMOVED lines=17> */
.L_x_5531:
[----:B------:R-:W-:Y:S05]  /*58f0*/  BSYNC B0 ;  /* 0x0000000000007941 */ /* 0x000fea0003800000 */
.L_x_5530:
        /* <DEDUP_REMOVED lines=18> */
.L_x_5533:
[----:B------:R-:W-:Y:S05]  /*5a20*/  BSYNC B0 ;  /* 0x0000000000007941 */ /* 0x000fea0003800000 */
.L_x_5532:
        /* <DEDUP_REMOVED lines=18> */
.L_x_5535:
[----:B------:R-:W-:Y:S05]  /*5b50*/  BSYNC B0 ;  /* 0x0000000000007941 */ /* 0x000fea0003800000 */
.L_x_5534:
        /* <DEDUP_REMOVED lines=19> */
.L_x_5537:
[----:B------:R-:W-:Y:S05]  /*5c90*/  BSYNC B0 ;  /* 0x0000000000007941 */ /* 0x000fea0003800000 */
.L_x_5536:
        /* <DEDUP_REMOVED lines=21> */
.L_x_5539:
[----:B------:R-:W-:Y:S05]  /*5df0*/  BSYNC B0 ;  /* 0x0000000000007941 */ /* 0x000fea0003800000 */
.L_x_5538:
        /* <DEDUP_REMOVED lines=34> */
.L_x_5541:
[----:B------:R-:W-:Y:S05]  /*6020*/  BSYNC B0 ;  /* 0x0000000000007941 */ /* 0x000fea0003800000 */
.L_x_5540:
        /* <DEDUP_REMOVED lines=17> */
.L_x_5543:
[----:B------:R-:W-:Y:S05]  /*6140*/  BSYNC B0 ;  /* 0x0000000000007941 */ /* 0x000fea0003800000 */
.L_x_5542:
        /* <DEDUP_REMOVED lines=15> */
.L_x_5545:
[----:B------:R-:W-:Y:S05]  /*6240*/  BSYNC B0 ;  /* 0x0000000000007941 */ /* 0x000fea0003800000 */
.L_x_5544:
        /* <DEDUP_REMOVED lines=15> */
.L_x_5547:
[----:B------:R-:W-:Y:S05]  /*6340*/  BSYNC B0 ;  /* 0x0000000000007941 */ /* 0x000fea0003800000 */
.L_x_5546:
        /* <DEDUP_REMOVED lines=15> */
.L_x_5549:
[----:B------:R-:W-:Y:S05]  /*6440*/  BSYNC B0 ;  /* 0x0000000000007941 */ /* 0x000fea0003800000 */
.L_x_5548:
        /* <DEDUP_REMOVED lines=15> */
.L_x_5551:
[----:B------:R-:W-:Y:S05]  /*6540*/  BSYNC B0 ;  /* 0x0000000000007941 */ /* 0x000fea0003800000 */
.L_x_5550:
        /* <DEDUP_REMOVED lines=15> */
.L_x_5553:
[----:B------:R-:W-:Y:S05]  /*6640*/  BSYNC B0 ;  /* 0x0000000000007941 */ /* 0x000fea0003800000 */
.L_x_5552:
        /* <DEDUP_REMOVED lines=15> */
.L_x_5522:
        /* <DEDUP_REMOVED lines=45> */
.L_x_5554:
        /* <DEDUP_REMOVED lines=43> */
.L_x_5556:
[----:B------:R-:W-:Y:S05]  /*6cc0*/  BSYNC B0 ;  /* 0x0000000000007941 */ /* 0x000fea0003800000 */
.L_x_5555:
        /* <DEDUP_REMOVED lines=16> */
.L_x_5558:
[----:B------:R-:W-:Y:S05]  /*6dd0*/  BSYNC B0 ;  /* 0x0000000000007941 */ /* 0x000fea0003800000 */
.L_x_5557:
        /* <DEDUP_REMOVED lines=16> */
.L_x_5560:
[----:B------:R-:W-:Y:S05]  /*6ee0*/  BSYNC B0 ;  /* 0x0000000000007941 */ /* 0x000fea0003800000 */
.L_x_5559:
        /* <DEDUP_REMOVED lines=17> */
.L_x_5562:
[----:B------:R-:W-:Y:S05]  /*7000*/  BSYNC B0 ;  /* 0x0000000000007941 */ /* 0x000fea0003800000 */
.L_x_5561:
        /* <DEDUP_REMOVED lines=16> */
.L_x_5564:
[----:B------:R-:W-:Y:S05]  /*7110*/  BSYNC B0 ;  /* 0x0000000000007941 */ /* 0x000fea0003800000 */
.L_x_5563:
        /* <DEDUP_REMOVED lines=20> */
.L_x_5566:
[----:B------:R-:W-:Y:S05]  /*7260*/  BSYNC B0 ;  /* 0x0000000000007941 */ /* 0x000fea0003800000 */
.L_x_5565:
        /* <DEDUP_REMOVED lines=22> */
.L_x_5568:
[----:B------:R-:W-:Y:S05]  /*73d0*/  BSYNC B0 ;  /* 0x0000000000007941 */ /* 0x000fea0003800000 */
.L_x_5567:
        /* <DEDUP_REMOVED lines=17> */
.L_x_5570:
[----:B------:R-:W-:Y:S05]  /*74f0*/  BSYNC B0 ;  /* 0x0000000000007941 */ /* 0x000fea0003800000 */
.L_x_5569:
        /* <DEDUP_REMOVED lines=31> */
.L_x_5572:
[----:B------:R-:W-:Y:S05]  /*76f0*/  BSYNC B0 ;  /* 0x0000000000007941 */ /* 0x000fea0003800000 */
.L_x_5571:
        /* <DEDUP_REMOVED lines=16> */
.L_x_5574:
[----:B------:R-:W-:Y:S05]  /*7800*/  BSYNC B0 ;  /* 0x0000000000007941 */ /* 0x000fea0003800000 */
.L_x_5573:
        /* <DEDUP_REMOVED lines=15> */
.L_x_5576:
[----:B------:R-:W-:Y:S05]  /*7900*/  BSYNC B0 ;  /* 0x0000000000007941 */ /* 0x000fea0003800000 */
.L_x_5575:
        /* <DEDUP_REMOVED lines=15> */
.L_x_5578:
[----:B------:R-:W-:Y:S05]  /*7a00*/  BSYNC B0 ;  /* 0x0000000000007941 */ /* 0x000fea0003800000 */
.L_x_5577:
        /* <DEDUP_REMOVED lines=15> */
.L_x_5580:
[----:B------:R-:W-:Y:S05]  /*7b00*/  BSYNC B0 ;  /* 0x0000000000007941 */ /* 0x000fea0003800000 */
.L_x_5579:
        /* <DEDUP_REMOVED lines=15> */
.L_x_5582:
[----:B------:R-:W-:Y:S05]  /*7c00*/  BSYNC B0 ;  /* 0x0000000000007941 */ /* 0x000fea0003800000 */
.L_x_5581:
        /* <DEDUP_REMOVED lines=15> */
.L_x_5584:
[----:B------:R-:W-:Y:S05]  /*7d00*/  BSYNC B0 ;  /* 0x0000000000007941 */ /* 0x000fea0003800000 */
.L_x_5583:
        /* <DEDUP_REMOVED lines=15> */
.L_x_5492:
        /* <DEDUP_REMOVED lines=21> */
.L_x_5586:
        /* <DEDUP_REMOVED lines=13> */
.L_x_5588:
[----:B------:R-:W-:-:S05]  /*8020*/  ULDC UR4, c[0x0][0x8bc] ;  /* 0x00022f0000047ab9 */ /* 0x000fca0000000800 */
.L_x_5587:
        /* <DEDUP_REMOVED lines=44> */
.L_x_5589:
        /* <DEDUP_REMOVED lines=13> */
.L_x_5590:
        /* <DEDUP_REMOVED lines=12> */
.L_x_5591:
        /* <DEDUP_REMOVED lines=30> */
.L_x_5592:
        /* <DEDUP_REMOVED lines=35> */
.L_x_5597:
[----:B------:R-:W2:Y:S04]  /*8890*/  LDG.E.STRONG.GPU R0, desc[UR46][R2.64] ;  /* 0x0000002e02007981 */ /* 0x000ea8000c1ef900 */
[----:B--2---:R-:W-:Y:S01]  /*88a0*/  CCTL.IVALL ;  /* 0x00000000ff00798f */ /* 0x004fe20002000000 */
[----:B------:R-:W-:Y:S05]  /*88b0*/  YIELD ;  /* 0x0000000000007946 */ /* 0x000fea0003800000 */
[----:B------:R-:W-:-:S13]  /*88c0*/  ISETP.NE.AND P1, PT, R0, UR22, PT ;  /* 0x0000001600007c0c */ /* 0x000fda000bf25270 */
[----:B------:R-:W-:Y:S05]  /*88d0*/  @P1 BRA `(.L_x_5597) ;  /* 0xfffffffc00ec1947 */ /* 0x000fea000383ffff */
.L_x_5596:
[----:B------:R-:W-:Y:S05]  /*88e0*/  BSYNC B0 ;  /* 0x0000000000007941 */ /* 0x000fea0003800000 */
.L_x_5595:
[----:B------:R-:W-:-:S03]  /*88f0*/  UMOV UR15, 0xffffffff ;  /* 0xffffffff000f7882 */ /* 0x000fc60000000000 */
[----:B------:R-:W-:Y:S05]  /*8900*/  BRA.DIV UR15, `(.L_x_5598) ;  /* 0x000000420f387947 */ /* 0x000fea000b800000 */
[----:B------:R-:W-:Y:S01]  /*8910*/  NOP ;  /* 0x0000000000007918 */ /* 0x000fe20000000000 */
.L_x_5681:
        /* <DEDUP_REMOVED lines=22> */
.L_x_5600:
[----:B------:R-:W-:Y:S05]  /*8a80*/  BSYNC B0 ;  /* 0x0000000000007941 */ /* 0x000fea0003800000 */
.L_x_5599:
        /* <DEDUP_REMOVED lines=20> */
.L_x_5602:
[----:B------:R-:W-:Y:S05]  /*8bd0*/  BSYNC B0 ;  /* 0x0000000000007941 */ /* 0x000fea0003800000 */
.L_x_5601:
[----:B------:R-:W-:Y:S06]  /*8be0*/  BAR.ARV 0xa, 0xa0 ;  /* 0x0282800000007b1d */ /* 0x000fec0000002000 */
[----:B------:R-:W-:Y:S04]  /*8bf0*/  BSSY B0, `(.L_x_5603) ;  /* 0x0000003000007945 */ /* 0x000fe80003800000 */
[----:B------:R-:W-:Y:S05]  /*8c00*/  @!P0 BRA `(.L_x_5604) ;  /* 0x0000000000048947 */ /* 0x000fea0003800000 */
[----:B------:R-:W-:-:S04]  /*8c10*/  DEPBAR.LE SB0, 0x0 ;  /* 0x000080000000791a */ /* 0x000fc80000000000 */
.L_x_5604:
[----:B------:R-:W-:Y:S05]  /*8c20*/  BSYNC B0 ;  /* 0x0000000000007941 */ /* 0x000fea0003800000 */
.L_x_5603:
        /* <DEDUP_REMOVED lines=19> */
.L_x_5606:
[----:B------:R-:W-:Y:S05]  /*8d60*/  BSYNC B0 ;  /* 0x0000000000007941 */ /* 0x000fea0003800000 */
.L_x_5605:
[----:B------:R-:W-:Y:S01]  /*8d70*/  UIADD3 UR15, UR9, 0x1, URZ ;  /* 0x00000001090f7890 */ /* 0x000fe2000fffe03f */
[----:B------:R-:W-:Y:S11]  /*8d80*/  BRA `(.L_x_5607) ;  /* 0x0000000000047947 */ /* 0x000ff60003800000 */
.L_x_5594:
[----:B------:R-:W-:-:S05]  /*8d90*/  UMOV UR15, UR9 ;  /* 0x00000009000f7c82 */ /* 0x000fca0008000000 */
.L_x_5607:
        /* <DEDUP_REMOVED lines=15> */
.L_x_5632:
        /* <DEDUP_REMOVED lines=11> */
.L_x_5610:
[----:B------:R-:W2:Y:S04]  /*8f40*/  LDG.E.STRONG.GPU R0, desc[UR46][R2.64] ;  /* 0x0000002e02007981 */ /* 0x000ea8000c1ef900 */
[----:B--2---:R-:W-:Y:S01]  /*8f50*/  CCTL.IVALL ;  /* 0x00000000ff00798f */ /* 0x004fe20002000000 */
[----:B------:R-:W-:Y:S05]  /*8f60*/  YIELD ;  /* 0x0000000000007946 */ /* 0x000fea0003800000 */
[----:B------:R-:W-:-:S13]  /*8f70*/  ISETP.NE.AND P1, PT, R0, UR22, PT ;  /* 0x0000001600007c0c */ /* 0x000fda000bf25270 */
[----:B------:R-:W-:Y:S05]  /*8f80*/  @P1 BRA `(.L_x_5610) ;  /* 0xfffffffc00ec1947 */ /* 0x000fea000383ffff */
.L_x_5609:
[----:B------:R-:W-:Y:S05]  /*8f90*/  BSYNC B0 ;  /* 0x0000000000007941 */ /* 0x000fea0003800000 */
.L_x_5608:
[----:B------:R-:W-:-:S03]  /*8fa0*/  UMOV UR16, 0xffffffff ;  /* 0xffffffff00107882 */ /* 0x000fc60000000000 */
[----:B------:R-:W-:Y:S05]  /*8fb0*/  BRA.DIV UR16, `(.L_x_5611) ;  /* 0x0000003a10a87947 */ /* 0x000fea000b800000 */
[----:B------:R-:W-:Y:S01]  /*8fc0*/  NOP ;  /* 0x0000000000007918 */ /* 0x000fe20000000000 */
.L_x_5684:
        /* <DEDUP_REMOVED lines=19> */
.L_x_5613:
[----:B------:R-:W-:Y:S05]  /*9100*/  BSYNC B0 ;  /* 0x0000000000007941 */ /* 0x000fea0003800000 */
.L_x_5612:
        /* <DEDUP_REMOVED lines=17> */
.L_x_5615:
[----:B------:R-:W-:Y:S05]  /*9220*/  BSYNC B0 ;  /* 0x0000000000007941 */ /* 0x000fea0003800000 */
.L_x_5614:
[----:B------:R-:W-:Y:S06]  /*9230*/  BAR.ARV 0xa, 0xa0 ;  /* 0x0282800000007b1d */ /* 0x000fec0000002000 */
[----:B------:R-:W-:Y:S04]  /*9240*/  BSSY B0, `(.L_x_5616) ;  /* 0x0000003000007945 */ /* 0x000fe80003800000 */
[----:B------:R-:W-:Y:S05]  /*9250*/  @!P0 BRA `(.L_x_5617) ;  /* 0x0000000000048947 */ /* 0x000fea0003800000 */
[----:B------:R-:W-:-:S04]  /*9260*/  DEPBAR.LE SB0, 0x0 ;  /* 0x000080000000791a */ /* 0x000fc80000000000 */
.L_x_5617:
[----:B------:R-:W-:Y:S05]  /*9270*/  BSYNC B0 ;  /* 0x0000000000007941 */ /* 0x000fea0003800000 */
.L_x_5616:
        /* <DEDUP_REMOVED lines=19> */
.L_x_5619:
[----:B------:R-:W-:Y:S05]  /*93b0*/  BSYNC B0 ;  /* 0x0000000000007941 */ /* 0x000fea0003800000 */
.L_x_5618:
        /* <DEDUP_REMOVED lines=9> */
.L_x_5622:
[----:B------:R-:W2:Y:S04]  /*9450*/  LDG.E.STRONG.GPU R0, desc[UR46][R2.64] ;  /* 0x0000002e02007981 */ /* 0x000ea8000c1ef900 */
[----:B--2---:R-:W-:Y:S01]  /*9460*/  CCTL.IVALL ;  /* 0x00000000ff00798f */ /* 0x004fe20002000000 */
[----:B------:R-:W-:Y:S05]  /*9470*/  YIELD ;  /* 0x0000000000007946 */ /* 0x000fea0003800000 */
[----:B------:R-:W-:-:S13]  /*9480*/  ISETP.NE.AND P1, PT, R0, UR22, PT ;  /* 0x0000001600007c0c */ /* 0x000fda000bf25270 */
[----:B------:R-:W-:Y:S05]  /*9490*/  @P1 BRA `(.L_x_5622) ;  /* 0xfffffffc00ec1947 */ /* 0x000fea000383ffff */
.L_x_5621:
[----:B------:R-:W-:Y:S05]  /*94a0*/  BSYNC B0 ;  /* 0x0000000000007941 */ /* 0x000fea0003800000 */
.L_x_5620:
[----:B------:R-:W-:-:S03]  /*94b0*/  UMOV UR12, 0xffffffff ;  /* 0xffffffff000c7882 */ /* 0x000fc60000000000 */
[----:B------:R-:W-:Y:S05]  /*94c0*/  BRA.DIV UR12, `(.L_x_5623) ;  /* 0x000000360c807947 */ /* 0x000fea000b800000 */
[----:B------:R-:W-:Y:S01]  /*94d0*/  NOP ;  /* 0x0000000000007918 */ /* 0x000fe20000000000 */
.L_x_5687:
        /* <DEDUP_REMOVED lines=15> */
.L_x_5625:
[----:B------:R-:W-:Y:S05]  /*95d0*/  BSYNC B0 ;  /* 0x0000000000007941 */ /* 0x000fea0003800000 */
.L_x_5624:
        /* <DEDUP_REMOVED lines=15> */
.L_x_5627:
[----:B------:R-:W-:Y:S05]  /*96d0*/  BSYNC B0 ;  /* 0x0000000000007941 */ /* 0x000fea0003800000 */
.L_x_5626:
[----:B------:R-:W-:Y:S06]  /*96e0*/  BAR.ARV 0xa, 0xa0 ;  /* 0x0282800000007b1d */ /* 0x000fec0000002000 */
[----:B------:R-:W-:Y:S04]  /*96f0*/  BSSY B0, `(.L_x_5628) ;  /* 0x0000003000007945 */ /* 0x000fe80003800000 */
[----:B------:R-:W-:Y:S05]  /*9700*/  @!P0 BRA `(.L_x_5629) ;  /* 0x0000000000048947 */ /* 0x000fea0003800000 */
[----:B------:R-:W-:-:S04]  /*9710*/  DEPBAR.LE SB0, 0x0 ;  /* 0x000080000000791a */ /* 0x000fc80000000000 */
.L_x_5629:
[----:B------:R-:W-:Y:S05]  /*9720*/  BSYNC B0 ;  /* 0x0000000000007941 */ /* 0x000fea0003800000 */
.L_x_5628:
        /* <DEDUP_REMOVED lines=19> */
.L_x_5631:
[----:B------:R-:W-:Y:S05]  /*9860*/  BSYNC B0 ;  /* 0x0000000000007941 */ /* 0x000fea0003800000 */
.L_x_5630:
[----:B------:R-:W-:Y:S02]  /*9870*/  UIADD3 UR9, UR9, 0x2, URZ ;  /* 0x0000000209097890 */ /* 0x000fe4000fffe03f */
[----:B------:R-:W-:-:S04]  /*9880*/  UIADD3 UR4, UR4, 0x4000, URZ ;  /* 0x0000400004047890 */ /* 0x000fc8000fffe03f */
[----:B------:R-:W-:-:S13]  /*9890*/  ISETP.LE.AND P1, PT, R9, UR9, PT ;  /* 0x0000000909007c0c */ /* 0x000fda000bf23270 */
[----:B------:R-:W-:Y:S05]  /*98a0*/  @!P1 BRA `(.L_x_5632) ;  /* 0xfffffff400789947 */ /* 0x000fea000383ffff */
.L_x_5593:
        /* <DEDUP_REMOVED lines=41> */
.L_x_5635:
[----:B------:R-:W-:Y:S05]  /*9b40*/  BSYNC B0 ;  /* 0x0000000000007941 */ /* 0x000fea0003800000 */
.L_x_5634:
[----:B------:R-:W-:Y:S05]  /*9b50*/  BRA `(.L_x_5636) ;  /* 0x0000000000047947 */ /* 0x000fea0003800000 */
.L_x_5633:
[----:B------:R-:W-:-:S05]  /*9b60*/  UMOV UR4, UR9 ;  /* 0x0000000900047c82 */ /* 0x000fca0008000000 */
.L_x_5636:
        /* <DEDUP_REMOVED lines=11> */
.L_x_5641:
        /* <DEDUP_REMOVED lines=24> */
.L_x_5638:
[----:B------:R-:W-:Y:S05]  /*9da0*/  BSYNC B0 ;  /* 0x0000000000007941 */ /* 0x000fea0003800000 */
.L_x_5637:
        /* <DEDUP_REMOVED lines=24> */
.L_x_5640:
[----:B------:R-:W-:Y:S05]  /*9f30*/  BSYNC B0 ;  /* 0x0000000000007941 */ /* 0x000fea0003800000 */
.L_x_5639:
[----:B------:R-:W-:Y:S02]  /*9f40*/  UIADD3 UR7, UR7, 0x2, URZ ;  /* 0x0000000207077890 */ /* 0x000fe4000fffe03f */
[----:B------:R-:W-:Y:S02]  /*9f50*/  ULEA UR5, UR19, UR5, 0x1 ;  /* 0x0000000513057291 */ /* 0x000fe4000f8e083f */
[----:B------:R-:W-:Y:S02]  /*9f60*/  ULEA UR6, UR19, UR6, 0x1 ;  /* 0x0000000613067291 */ /* 0x000fe4000f8e083f */
[----:B------:R-:W-:-:S13]  /*9f70*/  ISETP.NE.AND P0, PT, RZ, UR7, PT ;  /* 0x00000007ff007c0c */ /* 0x000fda000bf05270 */
[----:B------:R-:W-:Y:S05]  /*9f80*/  @!P0 BRA `(.L_x_5497) ;  /* 0x0000002800388947 */ /* 0x000fea0003800000 */
[----:B------:R-:W-:Y:S05]  /*9f90*/  BRA `(.L_x_5641) ;  /* 0xfffffffc00207947 */ /* 0x000fea000383ffff */
.L_x_5585:
        /* <DEDUP_REMOVED lines=14> */
.L_x_5642:
        /* <DEDUP_REMOVED lines=14> */
.L_x_5644:
[----:B------:R-:W-:-:S05]  /*a160*/  ULDC UR4, c[0x0][0x8bc] ;  /* 0x00022f0000047ab9 */ /* 0x000fca0000000800 */
.L_x_5643:
        /* <DEDUP_REMOVED lines=59> */
.L_x_5646:
        /* <DEDUP_REMOVED lines=13> */
.L_x_5647:
        /* <DEDUP_REMOVED lines=8> */
.L_x_5648:
        /* <DEDUP_REMOVED lines=21> */
.L_x_5649:
        /* <DEDUP_REMOVED lines=50> */
.L_x_5688:
        /* <DEDUP_REMOVED lines=15> */
.L_x_5652:
        /* <DEDUP_REMOVED lines=97> */
.L_x_5663:
[----:B-123--:R-:W-:-:S04]  /*b1e0*/  SHF.L.U32 R18, R10, 0x1f, RZ ;  /* 0x0000001f0a127819 */ /* 0x00efc800000006ff */
[----:B------:R-:W2:Y:S02]  /*b1f0*/  SYNCS.PHASECHK.TRANS64.TRYWAIT P1, [R15+URZ+0x30840], R18 ;  /* 0x030840120f0075a7 */ /* 0x000ea4000802017f */
[----:B--2---:R-:W-:Y:S05]  /*b200*/  @!P1 BRA `(.L_x_5655) ;  /* 0x0000001800609947 */ /* 0x004fea0003800000 */
.L_x_5689:
        /* <DEDUP_REMOVED lines=8> */
.L_x_5656:
        /* <DEDUP_REMOVED lines=37> */
.L_x_5690:
        /* <DEDUP_REMOVED lines=8> */
.L_x_5658:
        /* <DEDUP_REMOVED lines=37> */
.L_x_5691:
        /* <DEDUP_REMOVED lines=8> */
.L_x_5660:
        /* <DEDUP_REMOVED lines=31> */
.L_x_5693:
        /* <DEDUP_REMOVED lines=8> */
.L_x_5662:
        /* <DEDUP_REMOVED lines=37> */
.L_x_5654:
[----:B------:R-:W4:Y:S02]  /*bcf0*/  LDL.LU R4, [R1+0x4] ;  /* 0x0000040001047983 */ /* 0x000f240000300800 */
[----:B----4-:R-:W-:Y:S02]  /*bd00*/  ISETP.NE.AND P1, PT, R4, RZ, PT ;  /* 0x000000ff0400720c */ /* 0x010fe40003f25270 */
[----:B------:R4:W5:Y:S11]  /*bd10*/  LDL R4, [R1] ;  /* 0x0000000001047983 */ /* 0x0009760000100800 */
[----:B----4-:R-:W-:Y:S05]  /*bd20*/  @!P1 BRA `(.L_x_5653) ;  /* 0x00000004005c9947 */ /* 0x010fea0003800000 */
[----:B------:R-:W-:-:S04]  /*bd30*/  SHF.L.U32 R12, R10, 0x1f, RZ ;  /* 0x0000001f0a0c7819 */ /* 0x000fc800000006ff */
[----:B------:R-:W4:Y:S02]  /*bd40*/  SYNCS.PHASECHK.TRANS64.TRYWAIT P1, [R15+URZ+0x30840], R12 ;  /* 0x0308400c0f0075a7 */ /* 0x000f24000802017f */
[----:B----4-:R-:W-:Y:S05]  /*bd50*/  @!P1 BRA `(.L_x_5664) ;  /* 0x0000000c00e09947 */ /* 0x010fea0003800000 */
.L_x_5694:
        /* <DEDUP_REMOVED lines=8> */
.L_x_5665:
        /* <DEDUP_REMOVED lines=34> */
.L_x_5695:
        /* <DEDUP_REMOVED lines=8> */
.L_x_5667:
        /* <DEDUP_REMOVED lines=34> */
.L_x_5653:
[----:B------:R-:W1:Y:S01]  /*c2a0*/  S2R R0, SR_TID.X ;  /* 0x0000000000007919 */ /* 0x000e620000002100 */
[----:B------:R-:W-:Y:S01]  /*c2b0*/  IMAD R3, R16, 0x8, R15 ;  /* 0x0000000810037824 */ /* 0x000fe200078e020f */
[----:B-1----:R-:W-:Y:S02]  /*c2c0*/  LOP3.LUT R2, R0, 0x7f, RZ, 0xc0, !PT ;  /* 0x0000007f00027812 */ /* 0x002fe400078ec0ff */
[----:B------:R-:W-:Y:S02]  /*c2d0*/  SHF.L.U32 R0, R10, 0x1f, RZ ;  /* 0x0000001f0a007819 */ /* 0x000fe400000006ff */
[----:B------:R-:W-:Y:S02]  /*c2e0*/  ISETP.NE.AND P1, PT, R2, RZ, PT ;  /* 0x000000ff0200720c */ /* 0x000fe40003f25270 */
[----:B------:R-:W1:Y:S02]  /*c2f0*/  SYNCS.PHASECHK.TRANS64.TRYWAIT P0, [R3+URZ+0x30840], R0 ;  /* 0x03084000030075a7 */ /* 0x000e64000800017f */
[----:B-1----:R-:W-:Y:S09]  /*c300*/  @!P0 BRA `(.L_x_5668) ;  /* 0x00000008009c8947 */ /* 0x002ff20003800000 */
.L_x_5696:
[----:B------:R-:W-:Y:S05]  /*c310*/  @P1 BRA `(.L_x_5669) ;  /* 0x0000000000181947 */ /* 0x000fea0003800000 */
[----:B------:R-:W1:Y:S01]  /*c320*/  S2R R2, SR_TID.X ;  /* 0x0000000000027919 */ /* 0x000e620000002100 */
[----:B------:R-:W-:-:S04]  /*c330*/  IMAD.MOV.U32 R0, RZ, RZ, 0x4100 ;  /* 0x00004100ff007424 */ /* 0x000fc800078e00ff */
[----:B------:R1:W-:Y:S02]  /*c340*/  SYNCS.ARRIVE.TRANS64 RZ, [R3+URZ+0x30830], R0 ;  /* 0x0308300003ff79a7 */ /* 0x0003e4000800003f */
[----:B-1----:R-:W-:-:S13]  /*c350*/  LOP3.LUT P0, RZ, R2, 0x1f, RZ, 0xc0, !PT ;  /* 0x0000001f02ff7812 */ /* 0x002fda000780c0ff */
[----:B------:R-:W-:Y:S05]  /*c360*/  @!P0 BRA `(.L_x_5669) ;  /* 0x0000000000048947 */ /* 0x000fea0003800000 */
[----:B------:R-:W-:Y:S01]  /*c370*/  BPT.TRAP 0x1 ;  /* 0x000000040000795c */ /* 0x000fe20000300000 */
.L_x_5669:
        /* <DEDUP_REMOVED lines=41> */
.L_x_5650:
[----:B------:R-:W-:Y:S05]  /*c610*/  BSYNC B0 ;  /* 0x0000000000007941 */ /* 0x000fea0003800000 */
.L_x_5645:
[----:B------:R-:W-:-:S03]  /*c620*/  UMOV UR8, 0xffffffff ;  /* 0xffffffff00087882 */ /* 0x000fc60000000000 */
[----:B------:R-:W-:Y:S05]  /*c630*/  BRA.DIV UR8, `(.L_x_5670) ;  /* 0x0000000608e47947 */ /* 0x000fea000b800000 */
[----:B------:R-:W-:-:S13]  /*c640*/  ELECT P6, URZ, PT ;  /* 0x00000000003f782f */ /* 0x000fda00038c0000 */
.L_x_5699:
[----:B------:R-:W-:Y:S05]  /*c650*/  @!P6 BRA `(.L_x_5497) ;  /* 0x000000000084e947 */ /* 0x000fea0003800000 */
[----:B------:R-:W-:-:S06]  /*c660*/  ULOP3.LUT UR8, UR38, 0x2, URZ, 0xfc, !UPT ;  /* 0x0000000226087892 */ /* 0x000fcc000f8efc3f */
[----:B------:R-:W-:-:S05]  /*c670*/  IMAD.U32 R2, RZ, RZ, UR8 ;  /* 0x00000008ff027e24 */ /* 0x000fca000f8e00ff */
[----:B------:R-:W-:-:S13]  /*c680*/  ISETP.NE.AND P2, PT, R2, 0x3, PT ;  /* 0x000000030200780c */ /* 0x000fda0003f45270 */
[----:B------:R-:W-:Y:S05]  /*c690*/  @!P2 BRA `(.L_x_5671) ;  /* 0x000000000004a947 */ /* 0x000fea0003800000 */
[----:B---3--:R-:W-:Y:S01]  /*c6a0*/  BPT.TRAP 0x1 ;  /* 0x000000040000795c */ /* 0x008fe20000300000 */
.L_x_5671:
        /* <DEDUP_REMOVED lines=15> */
.L_x_5700:
[----:B------:R-:W2:Y:S02]  /*c7a0*/  SYNCS.PHASECHK.TRANS64.TRYWAIT P0, [R3+URZ], R2 ;  /* 0x00000002030075a7 */ /* 0x000ea4000800017f */
[----:B--2---:R-:W-:Y:S05]  /*c7b0*/  @!P0 BRA `(.L_x_5673) ;  /* 0x0000000400b88947 */ /* 0x004fea0003800000 */
.L_x_5701:
[----:B------:R-:W-:Y:S05]  /*c7c0*/  @!P2 BRA `(.L_x_5674) ;  /* 0x000000000004a947 */ /* 0x000fea0003800000 */
[----:B---3--:R-:W-:Y:S01]  /*c7d0*/  BPT.TRAP 0x1 ;  /* 0x000000040000795c */ /* 0x008fe20000300000 */
.L_x_5674:
[----:B--2---:R-:W-:-:S04]  /*c7e0*/  VIADD R3, R8, 0x30840 ;  /* 0x0003084008037836 */ /* 0x004fc80000000000 */
[----:B------:R-:W-:-:S04]  /*c7f0*/  IMAD R5, R0, 0x8, R3 ;  /* 0x0000000800057824 */ /* 0x000fc800078e0203 */
[----:B------:R-:W2:Y:S02]  /*c800*/  SYNCS.PHASECHK.TRANS64.TRYWAIT P0, [R5+URZ], R4 ;  /* 0x00000004050075a7 */ /* 0x000ea4000800017f */
[----:B--2---:R-:W-:Y:S05]  /*c810*/  @!P0 BRA `(.L_x_5675) ;  /* 0x0000000400b48947 */ /* 0x004fea0003800000 */
.L_x_5702:
[----:B------:R-:W-:-:S07]  /*c820*/  IMAD R3, R6, 0x8, R3 ;  /* 0x0000000806037824 */ /* 0x000fce00078e0203 */
.L_x_5676:
[----:B----4-:R4:W1:Y:S02]  /*c830*/  SYNCS.PHASECHK.TRANS64.TRYWAIT P0, [R3+URZ], R2 ;  /* 0x00000002030075a7 */ /* 0x010864000800017f */
[----:B-1----:R-:W-:Y:S05]  /*c840*/  @!P0 NANOSLEEP.SYNCS 0x989680 ;  /* 0x009896800000895d */ /* 0x002fea0003900000 */
[----:B------:R-:W1:Y:S02]  /*c850*/  @!P0 SYNCS.PHASECHK.TRANS64 P0, [R3+URZ], R2 ;  /* 0x00000002030085a7 */ /* 0x000e64000800007f */
[----:B-1----:R-:W-:Y:S05]  /*c860*/  @!P0 BRA `(.L_x_5676) ;  /* 0xfffffffc00f08947 */ /* 0x002fea000383ffff */
.L_x_5497:
[----:B---3--:R-:W-:Y:S05]  /*c870*/  BSYNC B6 ;  /* 0x0000000000067941 */ /* 0x008fea0003800000 */
.L_x_5491:
[----:B------:R-:W-:Y:S05]  /*c880*/  EXIT ;  /* 0x000000000000794d */ /* 0x000fea0003800000 */
.L_x_5508:
[----:B------:R-:W-:Y:S02]  /*c890*/  IMAD.MOV.U32 R12, RZ, RZ, RZ ;  /* 0x000000ffff0c7224 */ /* 0x000fe400078e00ff */
[----:B------:R-:W-:Y:S02]  /*c8a0*/  IMAD.MOV.U32 R11, RZ, RZ, 0x1f ;  /* 0x0000001fff0b7424 */ /* 0x000fe400078e00ff */
[----:B------:R-:W-:-:S07]  /*c8b0*/  IMAD.MOV.U32 R15, RZ, RZ, -0x1 ;  /* 0xffffffffff0f7424 */ /* 0x000fce00078e00ff */
[----:B------:R-:W-:Y:S05]  /*c8c0*/  WARPSYNC.COLLECTIVE R15, `(.L_x_5677) ;  /* 0x000000000f087348 */ /* 0x000fea0003c00000 */
[----:B------:R1:W2:Y:S02]  /*c8d0*/  SHFL.IDX P6, R14, R13, R12, R11 ;  /* 0x0000000c0d0e7389 */ /* 0x0002a400000c000b */
[----:B-12---:R-:W-:Y:S01]  /*c8e0*/  ENDCOLLECTIVE ;  /* 0x000000000000791b */ /* 0x006fe20003800000 */
.L_x_5677:
[----:B------:R-:W-:Y:S05]  /*c8f0*/  BRA `(.L_x_5678) ;  /* 0xffffff4c00547947 */ /* 0x000fea000383ffff */
.L_x_5510:
[----:B--2---:R2:W3:Y:S02]  /*c900*/  SYNCS.PHASECHK.TRANS64.TRYWAIT P0, [R231+URZ+0x30800], R8 ;  /* 0x03080008e70075a7 */ /* 0x0044e4000800017f */
[----:B---3--:R-:W-:Y:S05]  /*c910*/  @!P0 NANOSLEEP.SYNCS 0x989680 ;  /* 0x009896800000895d */ /* 0x008fea0003900000 */
[----:B------:R-:W3:Y:S02]  /*c920*/  @!P0 SYNCS.PHASECHK.TRANS64 P0, [R231+URZ+0x30800], R8 ;  /* 0x03080008e70085a7 */ /* 0x000ee4000800007f */
[----:B---3--:R-:W-:Y:S05]  /*c930*/  @!P0 BRA `(.L_x_5510) ;  /* 0xfffffffc00f08947 */ /* 0x008fea000383ffff */
[----:B------:R-:W-:Y:S05]  /*c940*/  BRA `(.L_x_5509) ;  /* 0xffffff4c009c7947 */ /* 0x000fea000383ffff */
.L_x_5514:
[----:B---3--:R3:W4:Y:S02]  /*c950*/  SYNCS.PHASECHK.TRANS64.TRYWAIT P0, [R0+URZ+0x30810], R7 ;  /* 0x03081007000075a7 */ /* 0x008724000800017f */
[----:B----4-:R-:W-:Y:S05]  /*c960*/  @!P0 NANOSLEEP.SYNCS 0x989680 ;  /* 0x009896800000895d */ /* 0x010fea0003900000 */
[----:B------:R-:W4:Y:S02]  /*c970*/  @!P0 SYNCS.PHASECHK.TRANS64 P0, [R0+URZ+0x30810], R7 ;  /* 0x03081007000085a7 */ /* 0x000f24000800007f */
[----:B----4-:R-:W-:Y:S05]  /*c980*/  @!P0 BRA `(.L_x_5514) ;  /* 0xfffffffc00f08947 */ /* 0x010fea000383ffff */
[----:B------:R-:W-:Y:S05]  /*c990*/  BRA `(.L_x_5513) ;  /* 0xffffff5400307947 */ /* 0x000fea000383ffff */
.L_x_5518:
[----:B------:R1:W1:Y:S02]  /*c9a0*/  SYNCS.PHASECHK.TRANS64.TRYWAIT P0, [R0+URZ+0x30830], R7 ;  /* 0x03083007000075a7 */ /* 0x000264000800017f */
[----:B-1----:R-:W-:Y:S05]  /*c9b0*/  @!P0 NANOSLEEP.SYNCS 0x989680 ;  /* 0x009896800000895d */ /* 0x002fea0003900000 */
[----:B------:R-:W1:Y:S02]  /*c9c0*/  @!P0 SYNCS.PHASECHK.TRANS64 P0, [R0+URZ+0x30830], R7 ;  /* 0x03083007000085a7 */ /* 0x000e64000800007f */
[----:B-1----:R-:W-:Y:S05]  /*c9d0*/  @!P0 BRA `(.L_x_5518) ;  /* 0xfffffffc00f08947 */ /* 0x002fea000383ffff */
[----:B------:R-:W-:Y:S05]  /*c9e0*/  BRA `(.L_x_5517) ;  /* 0xffffff5800887947 */ /* 0x000fea000383ffff */
.L_x_5598:
[----:B------:R-:W-:Y:S01]  /*c9f0*/  BSSY B0, `(.L_x_5679) ;  /* 0x0000005000007945 */ /* 0x000fe20003800000 */
[----:B------:R-:W-:-:S07]  /*ca00*/  IMAD.MOV.U32 R15, RZ, RZ, -0x1 ;  /* 0xffffffffff0f7424 */ /* 0x000fce00078e00ff */
[----:B------:R-:W-:Y:S05]  /*ca10*/  WARPSYNC.COLLECTIVE R15, `(.L_x_5680) ;  /* 0x000000000f087348 */ /* 0x000fea0003c00000 */
[----:B------:R-:W-:Y:S01]  /*ca20*/  NOP ;  /* 0x0000000000007918 */ /* 0x000fe20000000000 */
[----:B------:R-:W-:Y:S01]  /*ca30*/  ENDCOLLECTIVE ;  /* 0x000000000000791b */ /* 0x000fe20003800000 */
.L_x_5680:
[----:B------:R-:W-:Y:S05]  /*ca40*/  BSYNC B0 ;  /* 0x0000000000007941 */ /* 0x000fea0003800000 */
.L_x_5679:
[----:B------:R-:W-:Y:S05]  /*ca50*/  BRA `(.L_x_5681) ;  /* 0xffffffbc00b07947 */ /* 0x000fea000383ffff */
.L_x_5611:
[----:B------:R-:W-:Y:S01]  /*ca60*/  BSSY B0, `(.L_x_5682) ;  /* 0x0000005000007945 */ /* 0x000fe20003800000 */
[----:B------:R-:W-:-:S07]  /*ca70*/  IMAD.MOV.U32 R15, RZ, RZ, -0x1 ;  /* 0xffffffffff0f7424 */ /* 0x000fce00078e00ff */
[----:B------:R-:W-:Y:S05]  /*ca80*/  WARPSYNC.COLLECTIVE R15, `(.L_x_5683) ;  /* 0x000000000f087348 */ /* 0x000fea0003c00000 */
[----:B------:R-:W-:Y:S01]  /*ca90*/  NOP ;  /* 0x0000000000007918 */ /* 0x000fe20000000000 */
[----:B------:R-:W-:Y:S01]  /*caa0*/  ENDCOLLECTIVE ;  /* 0x000000000000791b */ /* 0x000fe20003800000 */
.L_x_5683:
[----:B------:R-:W-:Y:S05]  /*cab0*/  BSYNC B0 ;  /* 0x0000000000007941 */ /* 0x000fea0003800000 */
.L_x_5682:
[----:B------:R-:W-:Y:S05]  /*cac0*/  BRA `(.L_x_5684) ;  /* 0xffffffc400407947 */ /* 0x000fea000383ffff */
.L_x_5623:
[----:B------:R-:W-:Y:S01]  /*cad0*/  BSSY B0, `(.L_x_5685) ;  /* 0x0000005000007945 */ /* 0x000fe20003800000 */
[----:B------:R-:W-:-:S07]  /*cae0*/  IMAD.MOV.U32 R15, RZ, RZ, -0x1 ;  /* 0xffffffffff0f7424 */ /* 0x000fce00078e00ff */
[----:B------:R-:W-:Y:S05]  /*caf0*/  WARPSYNC.COLLECTIVE R15, `(.L_x_5686) ;  /* 0x000000000f087348 */ /* 0x000fea0003c00000 */
[----:B------:R-:W-:Y:S01]  /*cb00*/  NOP ;  /* 0x0000000000007918 */ /* 0x000fe20000000000 */
[----:B------:R-:W-:Y:S01]  /*cb10*/  ENDCOLLECTIVE ;  /* 0x000000000000791b */ /* 0x000fe20003800000 */
.L_x_5686:
[----:B------:R-:W-:Y:S05]  /*cb20*/  BSYNC B0 ;  /* 0x0000000000007941 */ /* 0x000fea0003800000 */
.L_x_5685:
[----:B------:R-:W-:Y:S05]  /*cb30*/  BRA `(.L_x_5687) ;  /* 0xffffffc800687947 */ /* 0x000fea000383ffff */
.L_x_5651:
[----:B-1----:R1:W2:Y:S02]  /*cb40*/  SYNCS.PHASECHK.TRANS64.TRYWAIT P0, [R15+URZ+0x30820], R0 ;  /* 0x030820000f0075a7 */ /* 0x0022a4000800017f */
[----:B--2---:R-:W-:Y:S05]  /*cb50*/  @!P0 NANOSLEEP.SYNCS 0x989680 ;  /* 0x009896800000895d */ /* 0x004fea0003900000 */
[----:B------:R-:W2:Y:S02]  /*cb60*/  @!P0 SYNCS.PHASECHK.TRANS64 P0, [R15+URZ+0x30820], R0 ;  /* 0x030820000f0085a7 */ /* 0x000ea4000800007f */
[----:B--2---:R-:W-:Y:S05]  /*cb70*/  @!P0 BRA `(.L_x_5651) ;  /* 0xfffffffc00f08947 */ /* 0x004fea000383ffff */
[----:B------:R-:W-:Y:S05]  /*cb80*/  BRA `(.L_x_5688) ;  /* 0xffffffdc00d47947 */ /* 0x000fea000383ffff */
.L_x_5655:
[----:B--2---:R2:W3:Y:S02]  /*cb90*/  SYNCS.PHASECHK.TRANS64.TRYWAIT P1, [R15+URZ+0x30840], R18 ;  /* 0x030840120f0075a7 */ /* 0x0044e4000802017f */
[----:B---3--:R-:W-:Y:S05]  /*cba0*/  @!P1 NANOSLEEP.SYNCS 0x989680 ;  /* 0x009896800000995d */ /* 0x008fea0003900000 */
[----:B------:R-:W3:Y:S02]  /*cbb0*/  @!P1 SYNCS.PHASECHK.TRANS64 P1, [R15+URZ+0x30840], R18 ;  /* 0x030840120f0095a7 */ /* 0x000ee4000802007f */
[----:B---3--:R-:W-:Y:S05]  /*cbc0*/  @!P1 BRA `(.L_x_5655) ;  /* 0xfffffffc00f09947 */ /* 0x008fea000383ffff */
[----:B------:R-:W-:Y:S05]  /*cbd0*/  BRA `(.L_x_5689) ;  /* 0xffffffe4008c7947 */ /* 0x000fea000383ffff */
.L_x_5657:
[----:B-1----:R1:W3:Y:S02]  /*cbe0*/  SYNCS.PHASECHK.TRANS64.TRYWAIT P1, [R15+URZ+0x30828], R18 ;  /* 0x030828120f0075a7 */ /* 0x0022e4000802017f */
[----:B---3--:R-:W-:Y:S05]  /*cbf0*/  @!P1 NANOSLEEP.SYNCS 0x989680 ;  /* 0x009896800000995d */ /* 0x008fea0003900000 */
[----:B------:R-:W3:Y:S02]  /*cc00*/  @!P1 SYNCS.PHASECHK.TRANS64 P1, [R15+URZ+0x30828], R18 ;  /* 0x030828120f0095a7 */ /* 0x000ee4000802007f */
[----:B---3--:R-:W-:Y:S05]  /*cc10*/  @!P1 BRA `(.L_x_5657) ;  /* 0xfffffffc00f09947 */ /* 0x008fea000383ffff */
[----:B------:R-:W-:Y:S05]  /*cc20*/  BRA `(.L_x_5690) ;  /* 0xffffffe8002c7947 */ /* 0x000fea000383ffff */
.L_x_5659:
[----:B---3--:R3:W4:Y:S02]  /*cc30*/  SYNCS.PHASECHK.TRANS64.TRYWAIT P1, [R15+URZ+0x30848], R18 ;  /* 0x030848120f0075a7 */ /* 0x008724000802017f */
[----:B----4-:R-:W-:Y:S05]  /*cc40*/  @!P1 NANOSLEEP.SYNCS 0x989680 ;  /* 0x009896800000995d */ /* 0x010fea0003900000 */
[----:B------:R-:W4:Y:S02]  /*cc50*/  @!P1 SYNCS.PHASECHK.TRANS64 P1, [R15+URZ+0x30848], R18 ;  /* 0x030848120f0095a7 */ /* 0x000f24000802007f */
[----:B----4-:R-:W-:Y:S05]  /*cc60*/  @!P1 BRA `(.L_x_5659) ;  /* 0xfffffffc00f09947 */ /* 0x010fea000383ffff */
[----:B------:R-:W-:Y:S05]  /*cc70*/  BRA `(.L_x_5691) ;  /* 0xffffffe800cc7947 */ /* 0x000fea000383ffff */
.L_x_5661:
[----:B------:R-:W-:-:S07]  /*cc80*/  SHF.L.U32 R4, R10, 0x1f, RZ ;  /* 0x0000001f0a047819 */ /* 0x000fce00000006ff */
.L_x_5692:
[----:B----4-:R4:W1:Y:S02]  /*cc90*/  SYNCS.PHASECHK.TRANS64.TRYWAIT P1, [R15+URZ+0x30820], R4 ;  /* 0x030820040f0075a7 */ /* 0x010864000802017f */
[----:B-1----:R-:W-:Y:S05]  /*cca0*/  @!P1 NANOSLEEP.SYNCS 0x989680 ;  /* 0x009896800000995d */ /* 0x002fea0003900000 */
[----:B------:R-:W1:Y:S02]  /*ccb0*/  @!P1 SYNCS.PHASECHK.TRANS64 P1, [R15+URZ+0x30820], R4 ;  /* 0x030820040f0095a7 */ /* 0x000e64000802007f */
[----:B-1----:R-:W-:Y:S05]  /*ccc0*/  @!P1 BRA `(.L_x_5692) ;  /* 0xfffffffc00f09947 */ /* 0x002fea000383ffff */
[----:B------:R-:W-:Y:S05]  /*ccd0*/  BRA `(.L_x_5693) ;  /* 0xffffffec00507947 */ /* 0x000fea000383ffff */
.L_x_5664:
[----:B----4-:R4:W1:Y:S02]  /*cce0*/  SYNCS.PHASECHK.TRANS64.TRYWAIT P1, [R15+URZ+0x30840], R12 ;  /* 0x0308400c0f0075a7 */ /* 0x010864000802017f */
[----:B-1----:R-:W-:Y:S05]  /*ccf0*/  @!P1 NANOSLEEP.SYNCS 0x989680 ;  /* 0x009896800000995d */ /* 0x002fea0003900000 */
[----:B------:R-:W1:Y:S02]  /*cd00*/  @!P1 SYNCS.PHASECHK.TRANS64 P1, [R15+URZ+0x30840], R12 ;  /* 0x0308400c0f0095a7 */ /* 0x000e64000802007f */
[----:B-1----:R-:W-:Y:S05]  /*cd10*/  @!P1 BRA `(.L_x_5664) ;  /* 0xfffffffc00f09947 */ /* 0x002fea000383ffff */
[----:B------:R-:W-:Y:S05]  /*cd20*/  BRA `(.L_x_5694) ;  /* 0xfffffff0000c7947 */ /* 0x000fea000383ffff */
.L_x_5666:
[----:B-1----:R1:W2:Y:S02]  /*cd30*/  SYNCS.PHASECHK.TRANS64.TRYWAIT P1, [R15+URZ+0x30828], R12 ;  /* 0x0308280c0f0075a7 */ /* 0x0022a4000802017f */
[----:B--2---:R-:W-:Y:S05]  /*cd40*/  @!P1 NANOSLEEP.SYNCS 0x989680 ;  /* 0x009896800000995d */ /* 0x004fea0003900000 */
[----:B------:R-:W2:Y:S02]  /*cd50*/  @!P1 SYNCS.PHASECHK.TRANS64 P1, [R15+URZ+0x30828], R12 ;  /* 0x0308280c0f0095a7 */ /* 0x000ea4000802007f */
[----:B--2---:R-:W-:Y:S05]  /*cd60*/  @!P1 BRA `(.L_x_5666) ;  /* 0xfffffffc00f09947 */ /* 0x004fea000383ffff */
[----:B------:R-:W-:Y:S05]  /*cd70*/  BRA `(.L_x_5695) ;  /* 0xfffffff000a07947 */ /* 0x000fea000383ffff */
.L_x_5668:
[----:B------:R1:W1:Y:S02]  /*cd80*/  SYNCS.PHASECHK.TRANS64.TRYWAIT P0, [R3+URZ+0x30840], R0 ;  /* 0x03084000030075a7 */ /* 0x000264000800017f */
[----:B-1----:R-:W-:Y:S05]  /*cd90*/  @!P0 NANOSLEEP.SYNCS 0x989680 ;  /* 0x009896800000895d */ /* 0x002fea0003900000 */
[----:B------:R-:W1:Y:S02]  /*cda0*/  @!P0 SYNCS.PHASECHK.TRANS64 P0, [R3+URZ+0x30840], R0 ;  /* 0x03084000030085a7 */ /* 0x000e64000800007f */
[----:B-1----:R-:W-:Y:S05]  /*cdb0*/  @!P0 BRA `(.L_x_5668) ;  /* 0xfffffffc00f08947 */ /* 0x002fea000383ffff */
[----:B------:R-:W-:Y:S05]  /*cdc0*/  BRA `(.L_x_5696) ;  /* 0xfffffff400507947 */ /* 0x000fea000383ffff */
.L_x_5670:
[----:B------:R-:W-:Y:S01]  /*cdd0*/  BSSY B0, `(.L_x_5697) ;  /* 0x0000006000007945 */ /* 0x000fe20003800000 */
[----:B------:R-:W-:-:S07]  /*cde0*/  IMAD.MOV.U32 R15, RZ, RZ, -0x1 ;  /* 0xffffffffff0f7424 */ /* 0x000fce00078e00ff */
[----:B---3--:R-:W-:Y:S05]  /*cdf0*/  WARPSYNC.COLLECTIVE R15, `(.L_x_5698) ;  /* 0x000000000f0c7348 */ /* 0x008fea0003c00000 */
[----:B------:R-:W-:Y:S02]  /*ce00*/  ELECT P6, UR62, PT ;  /* 0x00000000003e782f */ /* 0x000fe400038c0000 */
[----:B------:R-:W-:Y:S01]  /*ce10*/  MOV R14, UR62 ;  /* 0x0000003e000e7c02 */ /* 0x000fe20008000f00 */
[----:B---3--:R-:W-:Y:S10]  /*ce20*/  ENDCOLLECTIVE ;  /* 0x000000000000791b */ /* 0x008ff40003800000 */
.L_x_5698:
[----:B------:R-:W-:Y:S05]  /*ce30*/  BSYNC B0 ;  /* 0x0000000000007941 */ /* 0x000fea0003800000 */
.L_x_5697:
[----:B------:R-:W-:Y:S05]  /*ce40*/  BRA `(.L_x_5699) ;  /* 0xfffffff800007947 */ /* 0x000fea000383ffff */
.L_x_5672:
[----:B-1----:R1:W2:Y:S02]  /*ce50*/  SYNCS.PHASECHK.TRANS64.TRYWAIT P0, [R7+URZ], R4 ;  /* 0x00000004070075a7 */ /* 0x0022a4000800017f */
[----:B--2---:R-:W-:Y:S05]  /*ce60*/  @!P0 NANOSLEEP.SYNCS 0x989680 ;  /* 0x009896800000895d */ /* 0x004fea0003900000 */
[----:B------:R-:W2:Y:S02]  /*ce70*/  @!P0 SYNCS.PHASECHK.TRANS64 P0, [R7+URZ], R4 ;  /* 0x00000004070085a7 */ /* 0x000ea4000800007f */
[----:B--2---:R-:W-:Y:S05]  /*ce80*/  @!P0 BRA `(.L_x_5672) ;  /* 0xfffffffc00f08947 */ /* 0x004fea000383ffff */
[----:B------:R-:W-:Y:S05]  /*ce90*/  BRA `(.L_x_5700) ;  /* 0xfffffff800407947 */ /* 0x000fea000383ffff */
.L_x_5673:
[----:B--2---:R2:W4:Y:S02]  /*cea0*/  SYNCS.PHASECHK.TRANS64.TRYWAIT P0, [R3+URZ], R2 ;  /* 0x00000002030075a7 */ /* 0x004524000800017f */
[----:B----4-:R-:W-:Y:S05]  /*ceb0*/  @!P0 NANOSLEEP.SYNCS 0x989680 ;  /* 0x009896800000895d */ /* 0x010fea0003900000 */
[----:B------:R-:W4:Y:S02]  /*cec0*/  @!P0 SYNCS.PHASECHK.TRANS64 P0, [R3+URZ], R2 ;  /* 0x00000002030085a7 */ /* 0x000f24000800007f */
[----:B----4-:R-:W-:Y:S05]  /*ced0*/  @!P0 BRA `(.L_x_5673) ;  /* 0xfffffffc00f08947 */ /* 0x010fea000383ffff */
[----:B------:R-:W-:Y:S05]  /*cee0*/  BRA `(.L_x_5701) ;  /* 0xfffffff800347947 */ /* 0x000fea000383ffff */
.L_x_5675:
[----:B--2---:R2:W4:Y:S02]  /*cef0*/  SYNCS.PHASECHK.TRANS64.TRYWAIT P0, [R5+URZ], R4 ;  /* 0x00000004050075a7 */ /* 0x004524000800017f */
[----:B----4-:R-:W-:Y:S05]  /*cf00*/  @!P0 NANOSLEEP.SYNCS 0x989680 ;  /* 0x009896800000895d */ /* 0x010fea0003900000 */
[----:B------:R-:W4:Y:S02]  /*cf10*/  @!P0 SYNCS.PHASECHK.TRANS64 P0, [R5+URZ], R4 ;  /* 0x00000004050085a7 */ /* 0x000f24000800007f */
[----:B----4-:R-:W-:Y:S05]  /*cf20*/  @!P0 BRA `(.L_x_5675) ;  /* 0xfffffffc00f08947 */ /* 0x010fea000383ffff */
[----:B------:R-:W-:Y:S05]  /*cf30*/  BRA `(.L_x_5702) ;  /* 0xfffffff800387947 */ /* 0x000fea000383ffff */
.L_x_5703:
        /* <DEDUP_REMOVED lines=12> */
.L_x_7330:


//--------------------- .text._ZN7cutlass13device_kernelIN5flash11enable_sm90INS1_16FlashAttnBwdSm90INS1_25CollectiveMainloopBwdSm90ILi2ELi2ELi2EN4cute5tupleIJNS5_1CILi1EEES8_S8_EEENS6_IJNS7_ILi64EEENS7_ILi128EEESB_EEENS_10bfloat16_tEfNS_4arch4Sm90ELb0ELb1ELb0ELb1ELb0ELb1ELb0ELb0ELi2ELi1ELi2ELi1ELb0EEENS1_24CollectiveEpilogueBwdGQAISC_fSF_Li256ELb1ELb0EEENS1_19SingleTileSchedulerILb1ELb0ELb0ELi128EEEEEEEEEvNT_6ParamsE --------------------------
	.section	.text._ZN7cutlass13device_kernelIN5flash11enable_sm90INS1_16FlashAttnBwdSm90INS1_25CollectiveMainloopBwdSm90ILi2ELi2ELi2EN4cute5tupleIJNS5_1CILi1EEES8_S8_EEENS6_IJNS7_ILi64EEENS7_ILi128EEESB_EEENS_10bfloat16_tEfNS_4arch4Sm90ELb0ELb1ELb0ELb1ELb0ELb1ELb0ELb0ELi2ELi1ELi2ELi1ELb0EEENS1_24CollectiveEpilogueBwdGQAISC_fSF_Li256ELb1ELb0EEENS1_19SingleTileSchedulerILb1ELb0ELb0ELi128EEEEEEEEEvNT_6ParamsE,"ax",@progbits
	.align	128
.text._ZN7cutlass13device_kernelIN5flash11enable_sm90INS1_16FlashAttnBwdSm90INS1_25CollectiveMainloopBwdSm90ILi2ELi2ELi2EN4cute5tupleIJNS5_1CILi1EEES8_S8_EEENS6_IJNS7_ILi64EEENS7_ILi128EEESB_EEENS_10bfloat16_tEfNS_4arch4Sm90ELb0ELb1ELb0ELb1ELb0ELb1ELb0ELb0ELi2ELi1ELi2ELi1ELb0EEENS1_24CollectiveEpilogueBwdGQAISC_fSF_Li256ELb1ELb0EEENS1_19SingleTileSchedulerILb1ELb0ELb0ELi128EEEEEEEEEvNT_6ParamsE:
        .type           _ZN7cutlass13device_kernelIN5flash11enable_sm90INS1_16FlashAttnBwdSm90INS1_25CollectiveMainloopBwdSm90ILi2ELi2ELi2EN4cute5tupleIJNS5_1CILi1EEES8_S8_EEENS6_IJNS7_ILi64EEENS7_ILi128EEESB_EEENS_10bfloat16_tEfNS_4arch4Sm90ELb0ELb1ELb0ELb1ELb0ELb1ELb0ELb0ELi2ELi1ELi2ELi1ELb0EEENS1_24CollectiveEpilogueBwdGQAISC_fSF_Li256ELb1ELb0EEENS1_19SingleTileSchedulerILb1ELb0ELb0ELi128EEEEEEEEEvNT_6ParamsE,@function
        .size           _ZN7cutlass13device_kernelIN5flash11enable_sm90INS1_16FlashAttnBwdSm90INS1_25CollectiveMainloopBwdSm90ILi2ELi2ELi2EN4cute5tupleIJNS5_1CILi1EEES8_S8_EEENS6_IJNS7_ILi64EEENS7_ILi128EEESB_EEENS_10bfloat16_tEfNS_4arch4Sm90ELb0ELb1ELb0ELb1ELb0ELb1ELb0ELb0ELi2ELi1ELi2ELi1ELb0EEENS1_24CollectiveEpilogueBwdGQAISC_fSF_Li256ELb1ELb0EEENS1_19SingleTileSchedulerILb1ELb0ELb0ELi128EEEEEEEEEvNT_6ParamsE,(.L_x_7331 - _ZN7cutlass13device_kernelIN5flash11enable_sm90INS1_16FlashAttnBwdSm90INS1_25CollectiveMainloopBwdSm90ILi2ELi2ELi2EN4cute5tupleIJNS5_1CILi1EEES8_S8_EEENS6_IJNS7_ILi64EEENS7_ILi128EEESB_EEENS_10bfloat16_tEfNS_4arch4Sm90ELb0ELb1ELb0ELb1ELb0ELb1ELb0ELb0ELi2ELi1ELi2ELi1ELb0EEENS1_24CollectiveEpilogueBwdGQAISC_fSF_Li256ELb1ELb0EEENS1_19SingleTileSchedulerILb1ELb0ELb0ELi128EEEEEEEEEvNT_6ParamsE)
        .other          _ZN7cutlass13device_kernelIN5flash11enable_sm90INS1_16FlashAttnBwdSm90INS1_25CollectiveMainloopBwdSm90ILi2ELi2ELi2EN4cute5tupleIJNS5_1CILi1EEES8_S8_EEENS6_IJNS7_ILi64EEENS7_ILi128EEESB_EEENS_10bfloat16_tEfNS_4arch4Sm90ELb0ELb1ELb0ELb1ELb0ELb1ELb0ELb0ELi2ELi1ELi2ELi1ELb0EEENS1_24CollectiveEpilogueBwdGQAISC_fSF_Li256ELb1ELb0EEENS1_19SingleTileSchedulerILb1ELb0ELb0ELi128EEEEEEEEEvNT_6ParamsE,@"STO_CUDA_ENTRY STV_DEFAULT"
_ZN7cutlass13device_kernelIN5flash11enable_sm90INS1_16FlashAttnBwdSm90INS1_25CollectiveMainloopBwdSm90ILi2ELi2ELi2EN4cute5tupleIJNS5_1CILi1EEES8_S8_EEENS6_IJNS7_ILi64EEENS7_ILi128EEESB_EEENS_10bfloat16_tEfNS_4arch4Sm90ELb0ELb1ELb0ELb1ELb0ELb1ELb0ELb0ELi2ELi1ELi2ELi1ELb0EEENS1_24CollectiveEpilogueBwdGQAISC_fSF_Li256ELb1ELb0EEENS1_19SingleTileSchedulerILb1ELb0ELb0ELi128EEEEEEEEEvNT_6ParamsE:
        /* <DEDUP_REMOVED lines=24> */
.L_x_5705:
[----:B------:R-:W-:Y:S05]  /*0180*/  BSYNC B0 ;  /* 0x0000000000007941 */ /* 0x000fea0003800000 */
.L_x_5704:
        /* <DEDUP_REMOVED lines=37> */
.L_x_5706:
        /* <DEDUP_REMOVED lines=22> */
.L_x_5707:
[----:B------:R-:W-:Y:S01]  /*0540*/  PLOP3.LUT P0, PT, PT, PT, UP0, 0x80, 0x0 ;  /* 0x000000000000781c */ /* 0x000fe20003f0f008 */
[----:B------:R-:W-:Y:S01]  /*0550*/  NOP ;  /* 0x0000000000007918 */ /* 0x000fe20000000000 */
[----:B------:R-:W-:Y:S01]  /*0560*/  ULDC.64 UR46, c[0x0][0x208] ;  /* 0x00008200002e7ab9 */ /* 0x000fe20000000a00 */
[----:B------:R-:W-:Y:S01]  /*0570*/  BSSY B6, `(.L_x_5708) ;  /* 0x0000873000067945 */ /* 0x000fe20003800000 */
[----:B-12-4-:R-:W-:Y:S09]  /*0580*/  BAR.SYNC.DEFER_BLOCKING 0x0 ;  /* 0x0000000000007b1d */ /* 0x016ff20000010000 */
[----:B------:R-:W-:Y:S05]  /*0590*/  @!P0 BRA `(.L_x_5709) ;  /* 0x0000004800e88947 */ /* 0x000fea0003800000 */
.L_x_5710:
        /* <DEDUP_REMOVED lines=24> */
.L_x_5711:
        /* <DEDUP_REMOVED lines=14> */
.L_x_5713:
[----:B------:R-:W-:-:S05]  /*0800*/  ULDC UR4, c[0x0][0x8c4] ;  /* 0x0002310000047ab9 */ /* 0x000fca0000000800 */
.L_x_5712:
        /* <DEDUP_REMOVED lines=17> */
.L_x_5715:
        /* <DEDUP_REMOVED lines=14> */
.L_x_5716:
        /* <DEDUP_REMOVED lines=11> */
.L_x_5717:
        /* <DEDUP_REMOVED lines=13> */
.L_x_5718:
        /* <DEDUP_REMOVED lines=82> */
.L_x_5719:
        /* <DEDUP_REMOVED lines=29> */
.L_x_5722:
        /* <DEDUP_REMOVED lines=15> */
.L_x_5721:
        /* <DEDUP_REMOVED lines=22> */
.L_x_5724:
        /* <DEDUP_REMOVED lines=15> */
.L_x_5723:
        /* <DEDUP_REMOVED lines=8> */
.L_x_5808:
        /* <DEDUP_REMOVED lines=23> */
.L_x_5726:
        /* <DEDUP_REMOVED lines=95> */
.L_x_5738:
[----:B------:R-:W-:-:S13]  /*1d90*/  ISETP.NE.AND P6, PT, R235, 0x3, PT ;  /* 0x00000003eb00780c */ /* 0x000fda0003fc5270 */
[----:B------:R-:W-:Y:S05]  /*1da0*/  @!P6 BRA `(.L_x_5728) ;  /* 0x000000000004e947 */ /* 0x000fea0003800000 */
[----:B------:R-:W-:Y:S01]  /*1db0*/  BPT.TRAP 0x1 ;  /* 0x000000040000795c */ /* 0x000fe20000300000 */
.L_x_5728:
[----:B------:R-:W-:Y:S01]  /*1dc0*/  IMAD R0, R4, 0x8, R231 ;  /* 0x0000000804007824 */ /* 0x000fe200078e02e7 */
[----:B------:R-:W-:-:S04]  /*1dd0*/  SHF.L.U32 R7, R226, 0x1f, RZ ;  /* 0x0000001fe2077819 */ /* 0x000fc800000006ff */
[----:B------:R2:W3:Y:S01]  /*1de0*/  SYNCS.PHASECHK.TRANS64.TRYWAIT P0, [R0+URZ+0x30810], R7 ;  /* 0x03081007000075a7 */ /* 0x0004e2000800017f */
[----:B------:R-:W-:Y:S05]  /*1df0*/  @!P6 BRA `(.L_x_5729) ;  /* 0x000000000004e947 */ /* 0x000fea0003800000 */
[----:B------:R-:W-:Y:S01]  /*1e00*/  BPT.TRAP 0x1 ;  /* 0x000000040000795c */ /* 0x000fe20000300000 */
.L_x_5729:
[----:B---3--:R-:W-:Y:S05]  /*1e10*/  @P0 BRA `(.L_x_5730) ;  /* 0x0000000000080947 */ /* 0x008fea0003800000 */
[----:B------:R-:W3:Y:S02]  /*1e20*/  SYNCS.PHASECHK.TRANS64.TRYWAIT P0, [R0+URZ+0x30810], R7 ;  /* 0x03081007000075a7 */ /* 0x000ee4000800017f */
[----:B---3--:R-:W-:Y:S05]  /*1e30*/  @!P0 BRA `(.L_x_5731) ;  /* 0x0000006c00d08947 */ /* 0x008fea0003800000 */
.L_x_5730:
        /* <DEDUP_REMOVED lines=81> */
.L_x_5732:
[----:B------:R1:W1:Y:S01]  /*2350*/  SYNCS.PHASECHK.TRANS64.TRYWAIT P0, [R0+URZ+0x30830], R7 ;  /* 0x03083007000075a7 */ /* 0x000262000800017f */
[----:B------:R-:W-:Y:S05]  /*2360*/  @!P6 BRA `(.L_x_5733) ;  /* 0x000000000004e947 */ /* 0x000fea0003800000 */
[----:B------:R-:W-:Y:S01]  /*2370*/  BPT.TRAP 0x1 ;  /* 0x000000040000795c */ /* 0x000fe20000300000 */
.L_x_5733:
[----:B------:R-:W-:-:S05]  /*2380*/  VIADD R5, R231, 0x20000 ;  /* 0x00020000e7057836 */ /* 0x000fca0000000000 */
[----:B------:R-:W-:-:S04]  /*2390*/  SHF.R.U32.HI R5, RZ, 0x4, R5 ;  /* 0x00000004ff057819 */ /* 0x000fc80000011605 */
[----:B------:R-:W-:-:S04]  /*23a0*/  LOP3.LUT R234, R5, 0x3fff, RZ, 0xc0, !PT ;  /* 0x00003fff05ea7812 */ /* 0x000fc800078ec0ff */
[----:B------:R-:W-:Y:S01]  /*23b0*/  LOP3.LUT R5, R234, 0x10000, RZ, 0xfc, !PT ;  /* 0x00010000ea057812 */ /* 0x000fe200078efcff */
[----:B-1----:R-:W-:Y:S06]  /*23c0*/  @P0 BRA `(.L_x_5734) ;  /* 0x0000000000080947 */ /* 0x002fec0003800000 */
[----:B------:R-:W1:Y:S02]  /*23d0*/  SYNCS.PHASECHK.TRANS64.TRYWAIT P0, [R0+URZ+0x30830], R7 ;  /* 0x03083007000075a7 */ /* 0x000e64000800017f */
[----:B-1----:R-:W-:Y:S05]  /*23e0*/  @!P0 BRA `(.L_x_5735) ;  /* 0x0000006800788947 */ /* 0x002fea0003800000 */
.L_x_5734:
        /* <DEDUP_REMOVED lines=445> */
.L_x_5736:
        /* <DEDUP_REMOVED lines=49> */
.L_x_5737:
        /* <DEDUP_REMOVED lines=78> */
.L_x_5720:
[----:B------:R-:W-:Y:S05]  /*47b0*/  @P0 BRA `(.L_x_5714) ;  /* 0x0000004400380947 */ /* 0x000fea0003800000 */
[----:B------:R-:W-:Y:S01]  /*47c0*/  ULDC.64 UR4, c[0x0][0x878] ;  /* 0x00021e0000047ab9 */ /* 0x000fe20000000a00 */
[----:B------:R-:W1:Y:S01]  /*47d0*/  S2R R4, SR_TID.X ;  /* 0x0000000000047919 */ /* 0x000e620000002100 */
[----:B------:R-:W-:Y:S01]  /*47e0*/  UISETP.NE.U32.AND UP0, UPT, UR4, URZ, UPT ;  /* 0x0000003f0400728c */ /* 0x000fe2000bf05070 */
[----:B------:R-:W-:Y:S01]  /*47f0*/  S2UR UR8, SR_CgaCtaId ;  /* 0x00000000000879c3 */ /* 0x000fe20000008800 */
[----:B------:R-:W-:-:S07]  /*4800*/  ULDC UR6, c[0x0][0x850] ;  /* 0x0002140000067ab9 */ /* 0x000fce0000000800 */
[----:B------:R-:W2:Y:S01]  /*4810*/  S2UR UR10, SR_CTAID.X ;  /* 0x00000000000a79c3 */ /* 0x000ea20000002500 */
        /* <DEDUP_REMOVED lines=9> */
[----:B------:R-:W-:-:S05]  /*48b0*/  IMAD.U32 R3, RZ, RZ, UR5 ;  /* 0x00000005ff037e24 */ /* 0x000fca000f8e00ff */
[----:B------:R-:W3:Y:S01]  /*48c0*/  @P0 LDG.E R2, desc[UR46][R2.64] ;  /* 0x0000002e02020981 */ /* 0x000ee2000c1e1900 */
[----:B------:R-:W4:Y:S01]  /*48d0*/  S2UR UR5, SR_CTAID.Y ;  /* 0x00000000000579c3 */ /* 0x000f220000002600 */
[----:B-1----:R-:W-:Y:S01]  /*48e0*/  VIADD R5, R4, 0xffffff80 ;  /* 0xffffff8004057836 */ /* 0x002fe20000000000 */
[----:B------:R-:W-:Y:S01]  /*48f0*/  UISETP.NE.AND UP1, UPT, UR6, 0x1, UPT ;  /* 0x000000010600788c */ /* 0x000fe2000bf25270 */
[----:B------:R-:W-:Y:S01]  /*4900*/  BSSY B0, `(.L_x_5739) ;  /* 0x000005b000007945 */ /* 0x000fe20003800000 */
[----:B--2---:R-:W-:Y:S02]  /*4910*/  USHF.L.U32 UR10, UR10, 0xe, URZ ;  /* 0x0000000e0a0a7899 */ /* 0x004fe4000800063f */
[----:B------:R-:W-:-:S07]  /*4920*/  SHF.R.S32.HI R0, RZ, 0x1f, R5 ;  /* 0x0000001fff007819 */ /* 0x000fce0000011405 */
[----:B------:R-:W-:Y:S01]  /*4930*/  @UP1 ULDC UR11, c[0x0][0x858] ;  /* 0x00021600000b1ab9 */ /* 0x000fe20000000800 */
        /* <DEDUP_REMOVED lines=17> */
[----:B----4-:R-:W-:Y:S02]  /*4a50*/  UIMAD.WIDE.U32 UR8, UR5, UR8, URZ ;  /* 0x00000008050872a5 */ /* 0x010fe4000f8e003f */
        /* <DEDUP_REMOVED lines=62> */
.L_x_5741:
[----:B------:R-:W-:Y:S01]  /*4e40*/  @P0 ELECT P1, URZ, PT ;  /* 0x00000000003f082f */ /* 0x000fe20003820000 */
[----:B------:R2:W-:-:S12]  /*4e50*/  UBLKRED.G.S.ADD.F32.RN [UR6], [UR4], UR5, desc[UR8] ;  /* 0x00000806040073bb */ /* 0x0005d800080a1405 */
[----:B------:R-:W-:Y:S02]  /*4e60*/  @P1 PLOP3.LUT P0, PT, P1, PT, PT, 0x8, 0x0 ;  /* 0x000000000000181c */ /* 0x000fe40000f0e170 */
[----:B------:R-:W-:-:S11]  /*4e70*/  PLOP3.LUT P1, PT, PT, PT, PT, 0x8, 0x0 ;  /* 0x000000000000781c */ /* 0x000fd60003f2e170 */
[----:B--2---:R-:W-:Y:S05]  /*4e80*/  @P0 BRA.U.ANY `(.L_x_5741) ;  /* 0xfffffffd00ec0947 */ /* 0x004fea000393ffff */
[----:B------:R0:W-:Y:S01]  /*4e90*/  UTMACMDFLUSH ;  /* 0x00000000000079b7 */ /* 0x0001e20000000000 */
[----:B------:R-:W-:-:S04]  /*4ea0*/  DEPBAR.LE SB0, 0x0 ;  /* 0x000080000000791a */ /* 0x000fc80000000000 */
.L_x_5740:
[----:B------:R-:W-:Y:S05]  /*4eb0*/  BSYNC B0 ;  /* 0x0000000000007941 */ /* 0x000fea0003800000 */
.L_x_5739:
        /* <DEDUP_REMOVED lines=32> */
.L_x_5742:
        /* <DEDUP_REMOVED lines=8> */
.L_x_5709:
        /* <DEDUP_REMOVED lines=21> */
.L_x_5744:
        /* <DEDUP_REMOVED lines=13> */
.L_x_5746:
[----:B------:R-:W-:-:S05]  /*5360*/  ULDC UR4, c[0x0][0x8c4] ;  /* 0x0002310000047ab9 */ /* 0x000fca0000000800 */
.L_x_5745:
        /* <DEDUP_REMOVED lines=44> */
.L_x_5747:
        /* <DEDUP_REMOVED lines=13> */
.L_x_5748:
        /* <DEDUP_REMOVED lines=12> */
.L_x_5749:
        /* <DEDUP_REMOVED lines=22> */
.L_x_5750:
        /* <DEDUP_REMOVED lines=40> */
.L_x_5753:
[----:B------:R-:W-:Y:S05]  /*5ba0*/  BSYNC B0 ;  /* 0x0000000000007941 */ /* 0x000fea0003800000 */
.L_x_5752:
        /* <DEDUP_REMOVED lines=19> */
.L_x_5755:
[----:B------:R-:W-:Y:S05]  /*5ce0*/  BSYNC B0 ;  /* 0x0000000000007941 */ /* 0x000fea0003800000 */
.L_x_5754:
[----:B------:R-:W-:Y:S06]  /*5cf0*/  BAR.ARV 0xa, 0xa0 ;  /* 0x0282800000007b1d */ /* 0x000fec0000002000 */
[----:B------:R-:W-:Y:S04]  /*5d00*/  BSSY B0, `(.L_x_5756) ;  /* 0x0000003000007945 */ /* 0x000fe80003800000 */
[----:B------:R-:W-:Y:S05]  /*5d10*/  @!P0 BRA `(.L_x_5757) ;  /* 0x0000000000048947 */ /* 0x000fea0003800000 */
[----:B------:R-:W-:-:S04]  /*5d20*/  DEPBAR.LE SB0, 0x0 ;  /* 0x000080000000791a */ /* 0x000fc80000000000 */
.L_x_5757:
[----:B------:R-:W-:Y:S05]  /*5d30*/  BSYNC B0 ;  /* 0x0000000000007941 */ /* 0x000fea0003800000 */
.L_x_5756:
[----:B------:R-:W-:Y:S06]  /*5d40*/  BAR.ARV 0xb, 0xa0 ;  /* 0x02c2800000007b1d */ /* 0x000fec0000002000 */
[----:B------:R-:W-:Y:S01]  /*5d50*/  UIADD3 UR15, UR7, 0x1, URZ ;  /* 0x00000001070f7890 */ /* 0x000fe2000fffe03f */
[----:B------:R-:W-:Y:S11]  /*5d60*/  BRA `(.L_x_5758) ;  /* 0x0000000000047947 */ /* 0x000ff60003800000 */
.L_x_5751:
[----:B------:R-:W-:-:S05]  /*5d70*/  UMOV UR15, UR7 ;  /* 0x00000007000f7c82 */ /* 0x000fca0008000000 */
.L_x_5758:
        /* <DEDUP_REMOVED lines=21> */
.L_x_5771:
        /* <DEDUP_REMOVED lines=20> */
.L_x_5760:
[----:B------:R-:W-:Y:S05]  /*6010*/  BSYNC B0 ;  /* 0x0000000000007941 */ /* 0x000fea0003800000 */
.L_x_5759:
        /* <DEDUP_REMOVED lines=13> */
.L_x_5762:
[----:B------:R-:W-:Y:S05]  /*60f0*/  BSYNC B0 ;  /* 0x0000000000007941 */ /* 0x000fea0003800000 */
.L_x_5761:
[----:B------:R-:W-:Y:S06]  /*6100*/  BAR.ARV 0xa, 0xa0 ;  /* 0x0282800000007b1d */ /* 0x000fec0000002000 */
[----:B------:R-:W-:Y:S04]  /*6110*/  BSSY B0, `(.L_x_5763) ;  /* 0x0000003000007945 */ /* 0x000fe80003800000 */
[----:B------:R-:W-:Y:S05]  /*6120*/  @!P0 BRA `(.L_x_5764) ;  /* 0x0000000000048947 */ /* 0x000fea0003800000 */
[----:B------:R-:W-:-:S04]  /*6130*/  DEPBAR.LE SB0, 0x0 ;  /* 0x000080000000791a */ /* 0x000fc80000000000 */
.L_x_5764:
[----:B------:R-:W-:Y:S05]  /*6140*/  BSYNC B0 ;  /* 0x0000000000007941 */ /* 0x000fea0003800000 */
.L_x_5763:
        /* <DEDUP_REMOVED lines=13> */
.L_x_5766:
[----:B------:R-:W-:Y:S05]  /*6220*/  BSYNC B0 ;  /* 0x0000000000007941 */ /* 0x000fea0003800000 */
.L_x_5765:
        /* <DEDUP_REMOVED lines=13> */
.L_x_5768:
[----:B------:R-:W-:Y:S05]  /*6300*/  BSYNC B0 ;  /* 0x0000000000007941 */ /* 0x000fea0003800000 */
.L_x_5767:
[----:B------:R-:W-:Y:S01]  /*6310*/  UIADD3 UR15, UR15, 0x2, URZ ;  /* 0x000000020f0f7890 */ /* 0x000fe2000fffe03f */
[----:B------:R-:W-:Y:S06]  /*6320*/  BAR.ARV 0xa, 0xa0 ;  /* 0x0282800000007b1d */ /* 0x000fec0000002000 */
[----:B------:R-:W-:Y:S01]  /*6330*/  BSSY B0, `(.L_x_5769) ;  /* 0x0000004000007945 */ /* 0x000fe20003800000 */
[----:B------:R-:W-:-:S03]  /*6340*/  ISETP.LE.AND P1, PT, R2, UR15, PT ;  /* 0x0000000f02007c0c */ /* 0x000fc6000bf23270 */
[----:B------:R-:W-:Y:S10]  /*6350*/  @!P0 BRA `(.L_x_5770) ;  /* 0x0000000000048947 */ /* 0x000ff40003800000 */
[----:B------:R-:W-:-:S04]  /*6360*/  DEPBAR.LE SB0, 0x0 ;  /* 0x000080000000791a */ /* 0x000fc80000000000 */
.L_x_5770:
[----:B------:R-:W-:Y:S05]  /*6370*/  BSYNC B0 ;  /* 0x0000000000007941 */ /* 0x000fea0003800000 */
.L_x_5769:
[----:B------:R-:W-:Y:S06]  /*6380*/  BAR.ARV 0xb, 0xa0 ;  /* 0x02c2800000007b1d */ /* 0x000fec0000002000 */
[----:B------:R-:W-:Y:S02]  /*6390*/  UIADD3 UR19, UR19, 0x4000, URZ ;  /* 0x0000400013137890 */ /* 0x000fe4000fffe03f */
[----:B------:R-:W-:Y:S01]  /*63a0*/  UIADD3 UR6, UR6, 0x4000, URZ ;  /* 0x0000400006067890 */ /* 0x000fe2000fffe03f */
[----:B------:R-:W-:Y:S11]  /*63b0*/  @!P1 BRA `(.L_x_5771) ;  /* 0xfffffff800c49947 */ /* 0x000ff6000383ffff */
[----:B------:R-:W-:Y:S05]  /*63c0*/  BRA `(.L_x_5714) ;  /* 0x0000002800347947 */ /* 0x000fea0003800000 */
.L_x_5743:
        /* <DEDUP_REMOVED lines=14> */
.L_x_5772:
        /* <DEDUP_REMOVED lines=14> */
.L_x_5774:
[----:B------:R-:W-:-:S05]  /*6590*/  ULDC UR4, c[0x0][0x8c4] ;  /* 0x0002310000047ab9 */ /* 0x000fca0000000800 */
.L_x_5773:
        /* <DEDUP_REMOVED lines=59> */
.L_x_5776:
        /* <DEDUP_REMOVED lines=13> */
.L_x_5777:
        /* <DEDUP_REMOVED lines=8> */
.L_x_5778:
        /* <DEDUP_REMOVED lines=21> */
.L_x_5779:
        /* <DEDUP_REMOVED lines=50> */
.L_x_5809:
        /* <DEDUP_REMOVED lines=15> */
.L_x_5782:
        /* <DEDUP_REMOVED lines=97> */
.L_x_5793:
[----:B-123--:R-:W-:-:S04]  /*7610*/  SHF.L.U32 R18, R10, 0x1f, RZ ;  /* 0x0000001f0a127819 */ /* 0x00efc800000006ff */
[----:B------:R-:W2:Y:S02]  /*7620*/  SYNCS.PHASECHK.TRANS64.TRYWAIT P1, [R15+URZ+0x30840], R18 ;  /* 0x030840120f0075a7 */ /* 0x000ea4000802017f */
[----:B--2---:R-:W-:Y:S05]  /*7630*/  @!P1 BRA `(.L_x_5785) ;  /* 0x00000018000c9947 */ /* 0x004fea0003800000 */
.L_x_5810:
        /* <DEDUP_REMOVED lines=8> */
.L_x_5786:
        /* <DEDUP_REMOVED lines=37> */
.L_x_5811:
        /* <DEDUP_REMOVED lines=8> */
.L_x_5788:
        /* <DEDUP_REMOVED lines=37> */
.L_x_5812:
        /* <DEDUP_REMOVED lines=8> */
.L_x_5790:
        /* <DEDUP_REMOVED lines=31> */
.L_x_5814:
        /* <DEDUP_REMOVED lines=8> */
.L_x_5792:
        /* <DEDUP_REMOVED lines=37> */
.L_x_5784:
[----:B------:R-:W4:Y:S02]  /*8120*/  LDL.LU R4, [R1+0x4] ;  /* 0x0000040001047983 */ /* 0x000f240000300800 */
[----:B----4-:R-:W-:Y:S02]  /*8130*/  ISETP.NE.AND P1, PT, R4, RZ, PT ;  /* 0x000000ff0400720c */ /* 0x010fe40003f25270 */
[----:B------:R4:W5:Y:S11]  /*8140*/  LDL R4, [R1] ;  /* 0x0000000001047983 */ /* 0x0009760000100800 */
[----:B----4-:R-:W-:Y:S05]  /*8150*/  @!P1 BRA `(.L_x_5783) ;  /* 0x00000004005c9947 */ /* 0x010fea0003800000 */
[----:B------:R-:W-:-:S04]  /*8160*/  SHF.L.U32 R12, R10, 0x1f, RZ ;  /* 0x0000001f0a0c7819 */ /* 0x000fc800000006ff */
[----:B------:R-:W4:Y:S02]  /*8170*/  SYNCS.PHASECHK.TRANS64.TRYWAIT P1, [R15+URZ+0x30840], R12 ;  /* 0x0308400c0f0075a7 */ /* 0x000f24000802017f */
[----:B----4-:R-:W-:Y:S05]  /*8180*/  @!P1 BRA `(.L_x_5794) ;  /* 0x0000000c008c9947 */ /* 0x010fea0003800000 */
.L_x_5815:
        /* <DEDUP_REMOVED lines=8> */
.L_x_5795:
        /* <DEDUP_REMOVED lines=34> */
.L_x_5816:
        /* <DEDUP_REMOVED lines=8> */
.L_x_5797:
        /* <DEDUP_REMOVED lines=34> */
.L_x_5783:
[----:B------:R-:W1:Y:S01]  /*86d0*/  S2R R0, SR_TID.X ;  /* 0x0000000000007919 */ /* 0x000e620000002100 */
[----:B------:R-:W-:Y:S01]  /*86e0*/  IMAD R3, R16, 0x8, R15 ;  /* 0x0000000810037824 */ /* 0x000fe200078e020f */
[----:B-1----:R-:W-:Y:S02]  /*86f0*/  LOP3.LUT R2, R0, 0x7f, RZ, 0xc0, !PT ;  /* 0x0000007f00027812 */ /* 0x002fe400078ec0ff */
[----:B------:R-:W-:Y:S02]  /*8700*/  SHF.L.U32 R0, R10, 0x1f, RZ ;  /* 0x0000001f0a007819 */ /* 0x000fe400000006ff */
[----:B------:R-:W-:Y:S02]  /*8710*/  ISETP.NE.AND P1, PT, R2, RZ, PT ;  /* 0x000000ff0200720c */ /* 0x000fe40003f25270 */
[----:B------:R-:W1:Y:S02]  /*8720*/  SYNCS.PHASECHK.TRANS64.TRYWAIT P0, [R3+URZ+0x30840], R0 ;  /* 0x03084000030075a7 */ /* 0x000e64000800017f */
[----:B-1----:R-:W-:Y:S09]  /*8730*/  @!P0 BRA `(.L_x_5798) ;  /* 0x0000000800488947 */ /* 0x002ff20003800000 */
.L_x_5817:
[----:B------:R-:W-:Y:S05]  /*8740*/  @P1 BRA `(.L_x_5799) ;  /* 0x0000000000181947 */ /* 0x000fea0003800000 */
[----:B------:R-:W1:Y:S01]  /*8750*/  S2R R2, SR_TID.X ;  /* 0x0000000000027919 */ /* 0x000e620000002100 */
[----:B------:R-:W-:-:S04]  /*8760*/  IMAD.MOV.U32 R0, RZ, RZ, 0x4100 ;  /* 0x00004100ff007424 */ /* 0x000fc800078e00ff */
[----:B------:R1:W-:Y:S02]  /*8770*/  SYNCS.ARRIVE.TRANS64 RZ, [R3+URZ+0x30830], R0 ;  /* 0x0308300003ff79a7 */ /* 0x0003e4000800003f */
[----:B-1----:R-:W-:-:S13]  /*8780*/  LOP3.LUT P0, RZ, R2, 0x1f, RZ, 0xc0, !PT ;  /* 0x0000001f02ff7812 */ /* 0x002fda000780c0ff */
[----:B------:R-:W-:Y:S05]  /*8790*/  @!P0 BRA `(.L_x_5799) ;  /* 0x0000000000048947 */ /* 0x000fea0003800000 */
[----:B------:R-:W-:Y:S01]  /*87a0*/  BPT.TRAP 0x1 ;  /* 0x000000040000795c */ /* 0x000fe20000300000 */
.L_x_5799:
        /* <DEDUP_REMOVED lines=41> */
.L_x_5780:
[----:B------:R-:W-:Y:S05]  /*8a40*/  BSYNC B0 ;  /* 0x0000000000007941 */ /* 0x000fea0003800000 */
.L_x_5775:
[----:B------:R-:W-:-:S03]  /*8a50*/  UMOV UR8, 0xffffffff ;  /* 0xffffffff00087882 */ /* 0x000fc60000000000 */
[----:B------:R-:W-:Y:S05]  /*8a60*/  BRA.DIV UR8, `(.L_x_5800) ;  /* 0x0000000608907947 */ /* 0x000fea000b800000 */
[----:B------:R-:W-:-:S13]  /*8a70*/  ELECT P6, URZ, PT ;  /* 0x00000000003f782f */ /* 0x000fda00038c0000 */
.L_x_5820:
[----:B------:R-:W-:Y:S05]  /*8a80*/  @!P6 BRA `(.L_x_5714) ;  /* 0x000000000084e947 */ /* 0x000fea0003800000 */
[----:B------:R-:W-:-:S06]  /*8a90*/  ULOP3.LUT UR8, UR38, 0x2, URZ, 0xfc, !UPT ;  /* 0x0000000226087892 */ /* 0x000fcc000f8efc3f */
[----:B------:R-:W-:-:S05]  /*8aa0*/  IMAD.U32 R2, RZ, RZ, UR8 ;  /* 0x00000008ff027e24 */ /* 0x000fca000f8e00ff */
[----:B------:R-:W-:-:S13]  /*8ab0*/  ISETP.NE.AND P2, PT, R2, 0x3, PT ;  /* 0x000000030200780c */ /* 0x000fda0003f45270 */
[----:B------:R-:W-:Y:S05]  /*8ac0*/  @!P2 BRA `(.L_x_5801) ;  /* 0x000000000004a947 */ /* 0x000fea0003800000 */
[----:B---3--:R-:W-:Y:S01]  /*8ad0*/  BPT.TRAP 0x1 ;  /* 0x000000040000795c */ /* 0x008fe20000300000 */
.L_x_5801:
        /* <DEDUP_REMOVED lines=15> */
.L_x_5821:
[----:B------:R-:W2:Y:S02]  /*8bd0*/  SYNCS.PHASECHK.TRANS64.TRYWAIT P0, [R3+URZ], R2 ;  /* 0x00000002030075a7 */ /* 0x000ea4000800017f */
[----:B--2---:R-:W-:Y:S05]  /*8be0*/  @!P0 BRA `(.L_x_5803) ;  /* 0x0000000400648947 */ /* 0x004fea0003800000 */
.L_x_5822:
[----:B------:R-:W-:Y:S05]  /*8bf0*/  @!P2 BRA `(.L_x_5804) ;  /* 0x000000000004a947 */ /* 0x000fea0003800000 */
[----:B---3--:R-:W-:Y:S01]  /*8c00*/  BPT.TRAP 0x1 ;  /* 0x000000040000795c */ /* 0x008fe20000300000 */
.L_x_5804:
[----:B--2---:R-:W-:-:S04]  /*8c10*/  VIADD R3, R8, 0x30840 ;  /* 0x0003084008037836 */ /* 0x004fc80000000000 */
[----:B------:R-:W-:-:S04]  /*8c20*/  IMAD R5, R0, 0x8, R3 ;  /* 0x0000000800057824 */ /* 0x000fc800078e0203 */
[----:B------:R-:W2:Y:S02]  /*8c30*/  SYNCS.PHASECHK.TRANS64.TRYWAIT P0, [R5+URZ], R4 ;  /* 0x00000004050075a7 */ /* 0x000ea4000800017f */
[----:B--2---:R-:W-:Y:S05]  /*8c40*/  @!P0 BRA `(.L_x_5805) ;  /* 0x0000000400608947 */ /* 0x004fea0003800000 */
.L_x_5823:
[----:B------:R-:W-:-:S07]  /*8c50*/  IMAD R3, R6, 0x8, R3 ;  /* 0x0000000806037824 */ /* 0x000fce00078e0203 */
.L_x_5806:
[----:B----4-:R4:W1:Y:S02]  /*8c60*/  SYNCS.PHASECHK.TRANS64.TRYWAIT P0, [R3+URZ], R2 ;  /* 0x00000002030075a7 */ /* 0x010864000800017f */
[----:B-1----:R-:W-:Y:S05]  /*8c70*/  @!P0 NANOSLEEP.SYNCS 0x989680 ;  /* 0x009896800000895d */ /* 0x002fea0003900000 */
[----:B------:R-:W1:Y:S02]  /*8c80*/  @!P0 SYNCS.PHASECHK.TRANS64 P0, [R3+URZ], R2 ;  /* 0x00000002030085a7 */ /* 0x000e64000800007f */
[----:B-1----:R-:W-:Y:S05]  /*8c90*/  @!P0 BRA `(.L_x_5806) ;  /* 0xfffffffc00f08947 */ /* 0x002fea000383ffff */
.L_x_5714:
[----:B---3--:R-:W-:Y:S05]  /*8ca0*/  BSYNC B6 ;  /* 0x0000000000067941 */ /* 0x008fea0003800000 */
.L_x_5708:
[----:B------:R-:W-:Y:S05]  /*8cb0*/  EXIT ;  /* 0x000000000000794d */ /* 0x000fea0003800000 */
.L_x_5725:
[----:B------:R-:W-:Y:S02]  /*8cc0*/  IMAD.MOV.U32 R12, RZ, RZ, RZ ;  /* 0x000000ffff0c7224 */ /* 0x000fe400078e00ff */
[----:B------:R-:W-:Y:S02]  /*8cd0*/  IMAD.MOV.U32 R11, RZ, RZ, 0x1f ;  /* 0x0000001fff0b7424 */ /* 0x000fe400078e00ff */
[----:B------:R-:W-:-:S07]  /*8ce0*/  IMAD.MOV.U32 R15, RZ, RZ, -0x1 ;  /* 0xffffffffff0f7424 */ /* 0x000fce00078e00ff */
[----:B------:R-:W-:Y:S05]  /*8cf0*/  WARPSYNC.COLLECTIVE R15, `(.L_x_5807) ;  /* 0x000000000f087348 */ /* 0x000fea0003c00000 */
[----:B------:R1:W2:Y:S02]  /*8d00*/  SHFL.IDX P6, R14, R13, R12, R11 ;  /* 0x0000000c0d0e7389 */ /* 0x0002a400000c000b */
[----:B-12---:R-:W-:Y:S01]  /*8d10*/  ENDCOLLECTIVE ;  /* 0x000000000000791b */ /* 0x006fe20003800000 */
.L_x_5807:
[----:B------:R-:W-:Y:S05]  /*8d20*/  BRA `(.L_x_5808) ;  /* 0xffffff8800407947 */ /* 0x000fea000383ffff */
.L_x_5727:
[----:B--2---:R2:W3:Y:S02]  /*8d30*/  SYNCS.PHASECHK.TRANS64.TRYWAIT P0, [R231+URZ+0x30800], R8 ;  /* 0x03080008e70075a7 */ /* 0x0044e4000800017f */
[----:B---3--:R-:W-:Y:S05]  /*8d40*/  @!P0 NANOSLEEP.SYNCS 0x989680 ;  /* 0x009896800000895d */ /* 0x008fea0003900000 */
[----:B------:R-:W3:Y:S02]  /*8d50*/  @!P0 SYNCS.PHASECHK.TRANS64 P0, [R231+URZ+0x30800], R8 ;  /* 0x03080008e70085a7 */ /* 0x000ee4000800007f */
[----:B---3--:R-:W-:Y:S05]  /*8d60*/  @!P0 BRA `(.L_x_5727) ;  /* 0xfffffffc00f08947 */ /* 0x008fea000383ffff */
[----:B------:R-:W-:Y:S05]  /*8d70*/  BRA `(.L_x_5726) ;  /* 0xffffff8800887947 */ /* 0x000fea000383ffff */
.L_x_5731:
[----:B---3--:R3:W4:Y:S02]  /*8d80*/  SYNCS.PHASECHK.TRANS64.TRYWAIT P0, [R0+URZ+0x30810], R7 ;  /* 0x03081007000075a7 */ /* 0x008724000800017f */
[----:B----4-:R-:W-:Y:S05]  /*8d90*/  @!P0 NANOSLEEP.SYNCS 0x989680 ;  /* 0x009896800000895d */ /* 0x010fea0003900000 */
[----:B------:R-:W4:Y:S02]  /*8da0*/  @!P0 SYNCS.PHASECHK.TRANS64 P0, [R0+URZ+0x30810], R7 ;  /* 0x03081007000085a7 */ /* 0x000f24000800007f */
[----:B----4-:R-:W-:Y:S05]  /*8db0*/  @!P0 BRA `(.L_x_5731) ;  /* 0xfffffffc00f08947 */ /* 0x010fea000383ffff */
[----:B------:R-:W-:Y:S05]  /*8dc0*/  BRA `(.L_x_5730) ;  /* 0xffffff90001c7947 */ /* 0x000fea000383ffff */
.L_x_5735:
[----:B------:R1:W1:Y:S02]  /*8dd0*/  SYNCS.PHASECHK.TRANS64.TRYWAIT P0, [R0+URZ+0x30830], R7 ;  /* 0x03083007000075a7 */ /* 0x000264000800017f */
[----:B-1----:R-:W-:Y:S05]  /*8de0*/  @!P0 NANOSLEEP.SYNCS 0x989680 ;  /* 0x009896800000895d */ /* 0x002fea0003900000 */
[----:B------:R-:W1:Y:S02]  /*8df0*/  @!P0 SYNCS.PHASECHK.TRANS64 P0, [R0+URZ+0x30830], R7 ;  /* 0x03083007000085a7 */ /* 0x000e64000800007f */
[----:B-1----:R-:W-:Y:S05]  /*8e00*/  @!P0 BRA `(.L_x_5735) ;  /* 0xfffffffc00f08947 */ /* 0x002fea000383ffff */
[----:B------:R-:W-:Y:S05]  /*8e10*/  BRA `(.L_x_5734) ;  /* 0xffffff9400747947 */ /* 0x000fea000383ffff */
.L_x_5781:
[----:B-1----:R1:W2:Y:S02]  /*8e20*/  SYNCS.PHASECHK.TRANS64.TRYWAIT P0, [R15+URZ+0x30820], R0 ;  /* 0x030820000f0075a7 */ /* 0x0022a4000800017f */
[----:B--2---:R-:W-:Y:S05]  /*8e30*/  @!P0 NANOSLEEP.SYNCS 0x989680 ;  /* 0x009896800000895d */ /* 0x004fea0003900000 */
[----:B------:R-:W2:Y:S02]  /*8e40*/  @!P0 SYNCS.PHASECHK.TRANS64 P0, [R15+URZ+0x30820], R0 ;  /* 0x030820000f0085a7 */ /* 0x000ea4000800007f */
[----:B--2---:R-:W-:Y:S05]  /*8e50*/  @!P0 BRA `(.L_x_5781) ;  /* 0xfffffffc00f08947 */ /* 0x004fea000383ffff */
[----:B------:R-:W-:Y:S05]  /*8e60*/  BRA `(.L_x_5809) ;  /* 0xffffffe000287947 */ /* 0x000fea000383ffff */
.L_x_5785:
[----:B--2---:R2:W3:Y:S02]  /*8e70*/  SYNCS.PHASECHK.TRANS64.TRYWAIT P1, [R15+URZ+0x30840], R18 ;  /* 0x030840120f0075a7 */ /* 0x0044e4000802017f */
[----:B---3--:R-:W-:Y:S05]  /*8e80*/  @!P1 NANOSLEEP.SYNCS 0x989680 ;  /* 0x009896800000995d */ /* 0x008fea0003900000 */
[----:B------:R-:W3:Y:S02]  /*8e90*/  @!P1 SYNCS.PHASECHK.TRANS64 P1, [R15+URZ+0x30840], R18 ;  /* 0x030840120f0095a7 */ /* 0x000ee4000802007f */
[----:B---3--:R-:W-:Y:S05]  /*8ea0*/  @!P1 BRA `(.L_x_5785) ;  /* 0xfffffffc00f09947 */ /* 0x008fea000383ffff */
[----:B------:R-:W-:Y:S05]  /*8eb0*/  BRA `(.L_x_5810) ;  /* 0xffffffe400e07947 */ /* 0x000fea000383ffff */
.L_x_5787:
[----:B-1----:R1:W3:Y:S02]  /*8ec0*/  SYNCS.PHASECHK.TRANS64.TRYWAIT P1, [R15+URZ+0x30828], R18 ;  /* 0x030828120f0075a7 */ /* 0x0022e4000802017f */
[----:B---3--:R-:W-:Y:S05]  /*8ed0*/  @!P1 NANOSLEEP.SYNCS 0x989680 ;  /* 0x009896800000995d */ /* 0x008fea0003900000 */
[----:B------:R-:W3:Y:S02]  /*8ee0*/  @!P1 SYNCS.PHASECHK.TRANS64 P1, [R15+URZ+0x30828], R18 ;  /* 0x030828120f0095a7 */ /* 0x000ee4000802007f */
[----:B---3--:R-:W-:Y:S05]  /*8ef0*/  @!P1 BRA `(.L_x_5787) ;  /* 0xfffffffc00f09947 */ /* 0x008fea000383ffff */
[----:B------:R-:W-:Y:S05]  /*8f00*/  BRA `(.L_x_5811) ;  /* 0xffffffe800807947 */ /* 0x000fea000383ffff */
.L_x_5789:
[----:B---3--:R3:W4:Y:S02]  /*8f10*/  SYNCS.PHASECHK.TRANS64.TRYWAIT P1, [R15+URZ+0x30848], R18 ;  /* 0x030848120f0075a7 */ /* 0x008724000802017f */
[----:B----4-:R-:W-:Y:S05]  /*8f20*/  @!P1 NANOSLEEP.SYNCS 0x989680 ;  /* 0x009896800000995d */ /* 0x010fea0003900000 */
[----:B------:R-:W4:Y:S02]  /*8f30*/  @!P1 SYNCS.PHASECHK.TRANS64 P1, [R15+URZ+0x30848], R18 ;  /* 0x030848120f0095a7 */ /* 0x000f24000802007f */
[----:B----4-:R-:W-:Y:S05]  /*8f40*/  @!P1 BRA `(.L_x_5789) ;  /* 0xfffffffc00f09947 */ /* 0x010fea000383ffff */
[----:B------:R-:W-:Y:S05]  /*8f50*/  BRA `(.L_x_5812) ;  /* 0xffffffec00207947 */ /* 0x000fea000383ffff */
.L_x_5791:
[----:B------:R-:W-:-:S07]  /*8f60*/  SHF.L.U32 R4, R10, 0x1f, RZ ;  /* 0x0000001f0a047819 */ /* 0x000fce00000006ff */
.L_x_5813:
[----:B----4-:R4:W1:Y:S02]  /*8f70*/  SYNCS.PHASECHK.TRANS64.TRYWAIT P1, [R15+URZ+0x30820], R4 ;  /* 0x030820040f0075a7 */ /* 0x010864000802017f */
[----:B-1----:R-:W-:Y:S05]  /*8f80*/  @!P1 NANOSLEEP.SYNCS 0x989680 ;  /* 0x009896800000995d */ /* 0x002fea0003900000 */
[----:B------:R-:W1:Y:S02]  /*8f90*/  @!P1 SYNCS.PHASECHK.TRANS64 P1, [R15+URZ+0x30820], R4 ;  /* 0x030820040f0095a7 */ /* 0x000e64000802007f */
[----:B-1----:R-:W-:Y:S05]  /*8fa0*/  @!P1 BRA `(.L_x_5813) ;  /* 0xfffffffc00f09947 */ /* 0x002fea000383ffff */
[----:B------:R-:W-:Y:S05]  /*8fb0*/  BRA `(.L_x_5814) ;  /* 0xffffffec00a47947 */ /* 0x000fea000383ffff */
.L_x_5794:
[----:B----4-:R4:W1:Y:S02]  /*8fc0*/  SYNCS.PHASECHK.TRANS64.TRYWAIT P1, [R15+URZ+0x30840], R12 ;  /* 0x0308400c0f0075a7 */ /* 0x010864000802017f */
[----:B-1----:R-:W-:Y:S05]  /*8fd0*/  @!P1 NANOSLEEP.SYNCS 0x989680 ;  /* 0x009896800000995d */ /* 0x002fea0003900000 */
[----:B------:R-:W1:Y:S02]  /*8fe0*/  @!P1 SYNCS.PHASECHK.TRANS64 P1, [R15+URZ+0x30840], R12 ;  /* 0x0308400c0f0095a7 */ /* 0x000e64000802007f */
[----:B-1----:R-:W-:Y:S05]  /*8ff0*/  @!P1 BRA `(.L_x_5794) ;  /* 0xfffffffc00f09947 */ /* 0x002fea000383ffff */
[----:B------:R-:W-:Y:S05]  /*9000*/  BRA `(.L_x_5815) ;  /* 0xfffffff000607947 */ /* 0x000fea000383ffff */
.L_x_5796:
[----:B-1----:R1:W2:Y:S02]  /*9010*/  SYNCS.PHASECHK.TRANS64.TRYWAIT P1, [R15+URZ+0x30828], R12 ;  /* 0x0308280c0f0075a7 */ /* 0x0022a4000802017f */
[----:B--2---:R-:W-:Y:S05]  /*9020*/  @!P1 NANOSLEEP.SYNCS 0x989680 ;  /* 0x009896800000995d */ /* 0x004fea0003900000 */
[----:B------:R-:W2:Y:S02]  /*9030*/  @!P1 SYNCS.PHASECHK.TRANS64 P1, [R15+URZ+0x30828], R12 ;  /* 0x0308280c0f0095a7 */ /* 0x000ea4000802007f */
[----:B--2---:R-:W-:Y:S05]  /*9040*/  @!P1 BRA `(.L_x_5796) ;  /* 0xfffffffc00f09947 */ /* 0x004fea000383ffff */
[----:B------:R-:W-:Y:S05]  /*9050*/  BRA `(.L_x_5816) ;  /* 0xfffffff000f47947 */ /* 0x000fea000383ffff */
.L_x_5798:
[----:B------:R1:W1:Y:S02]  /*9060*/  SYNCS.PHASECHK.TRANS64.TRYWAIT P0, [R3+URZ+0x30840], R0 ;  /* 0x03084000030075a7 */ /* 0x000264000800017f */
[----:B-1----:R-:W-:Y:S05]  /*9070*/  @!P0 NANOSLEEP.SYNCS 0x989680 ;  /* 0x009896800000895d */ /* 0x002fea0003900000 */
[----:B------:R-:W1:Y:S02]  /*9080*/  @!P0 SYNCS.PHASECHK.TRANS64 P0, [R3+URZ+0x30840], R0 ;  /* 0x03084000030085a7 */ /* 0x000e64000800007f */
[----:B-1----:R-:W-:Y:S05]  /*9090*/  @!P0 BRA `(.L_x_5798) ;  /* 0xfffffffc00f08947 */ /* 0x002fea000383ffff */
[----:B------:R-:W-:Y:S05]  /*90a0*/  BRA `(.L_x_5817) ;  /* 0xfffffff400a47947 */ /* 0x000fea000383ffff */
.L_x_5800:
[----:B------:R-:W-:Y:S01]  /*90b0*/  BSSY B0, `(.L_x_5818) ;  /* 0x0000006000007945 */ /* 0x000fe20003800000 */
[----:B------:R-:W-:-:S07]  /*90c0*/  IMAD.MOV.U32 R15, RZ, RZ, -0x1 ;  /* 0xffffffffff0f7424 */ /* 0x000fce00078e00ff */
[----:B---3--:R-:W-:Y:S05]  /*90d0*/  WARPSYNC.COLLECTIVE R15, `(.L_x_5819) ;  /* 0x000000000f0c7348 */ /* 0x008fea0003c00000 */
[----:B------:R-:W-:Y:S02]  /*90e0*/  ELECT P6, UR62, PT ;  /* 0x00000000003e782f */ /* 0x000fe400038c0000 */
[----:B------:R-:W-:Y:S01]  /*90f0*/  MOV R14, UR62 ;  /* 0x0000003e000e7c02 */ /* 0x000fe20008000f00 */
[----:B---3--:R-:W-:Y:S10]  /*9100*/  ENDCOLLECTIVE ;  /* 0x000000000000791b */ /* 0x008ff40003800000 */
.L_x_5819:
[----:B------:R-:W-:Y:S05]  /*9110*/  BSYNC B0 ;  /* 0x0000000000007941 */ /* 0x000fea0003800000 */
.L_x_5818:
[----:B------:R-:W-:Y:S05]  /*9120*/  BRA `(.L_x_5820) ;  /* 0xfffffff800547947 */ /* 0x000fea000383ffff */
.L_x_5802:
[----:B-1----:R1:W2:Y:S02]  /*9130*/  SYNCS.PHASECHK.TRANS64.TRYWAIT P0, [R7+URZ], R4 ;  /* 0x00000004070075a7 */ /* 0x0022a4000800017f */
[----:B--2---:R-:W-:Y:S05]  /*9140*/  @!P0 NANOSLEEP.SYNCS 0x989680 ;  /* 0x009896800000895d */ /* 0x004fea0003900000 */
[----:B------:R-:W2:Y:S02]  /*9150*/  @!P0 SYNCS.PHASECHK.TRANS64 P0, [R7+URZ], R4 ;  /* 0x00000004070085a7 */ /* 0x000ea4000800007f */
[----:B--2---:R-:W-:Y:S05]  /*9160*/  @!P0 BRA `(.L_x_5802) ;  /* 0xfffffffc00f08947 */ /* 0x004fea000383ffff */
[----:B------:R-:W-:Y:S05]  /*9170*/  BRA `(.L_x_5821) ;  /* 0xfffffff800947947 */ /* 0x000fea000383ffff */
.L_x_5803:
[----:B--2---:R2:W4:Y:S02]  /*9180*/  SYNCS.PHASECHK.TRANS64.TRYWAIT P0, [R3+URZ], R2 ;  /* 0x00000002030075a7 */ /* 0x004524000800017f */
[----:B----4-:R-:W-:Y:S05]  /*9190*/  @!P0 NANOSLEEP.SYNCS 0x989680 ;  /* 0x009896800000895d */ /* 0x010fea0003900000 */
[----:B------:R-:W4:Y:S02]  /*91a0*/  @!P0 SYNCS.PHASECHK.TRANS64 P0, [R3+URZ], R2 ;  /* 0x00000002030085a7 */ /* 0x000f24000800007f */
[----:B----4-:R-:W-:Y:S05]  /*91b0*/  @!P0 BRA `(.L_x_5803) ;  /* 0xfffffffc00f08947 */ /* 0x010fea000383ffff */
[----:B------:R-:W-:Y:S05]  /*91c0*/  BRA `(.L_x_5822) ;  /* 0xfffffff800887947 */ /* 0x000fea000383ffff */
.L_x_5805:
[----:B--2---:R2:W4:Y:S02]  /*91d0*/  SYNCS.PHASECHK.TRANS64.TRYWAIT P0, [R5+URZ], R4 ;  /* 0x00000004050075a7 */ /* 0x004524000800017f */
[----:B----4-:R-:W-:Y:S05]  /*91e0*/  @!P0 NANOSLEEP.SYNCS 0x989680 ;  /* 0x009896800000895d */ /* 0x010fea0003900000 */
[----:B------:R-:W4:Y:S02]  /*91f0*/  @!P0 SYNCS.PHASECHK.TRANS64 P0, [R5+URZ], R4 ;  /* 0x00000004050085a7 */ /* 0x000f24000800007f */
[----:B----4-:R-:W-:Y:S05]  /*9200*/  @!P0 BRA `(.L_x_5805) ;  /* 0xfffffffc00f08947 */ /* 0x010fea000383ffff */
[----:B------:R-:W-:Y:S05]  /*9210*/  BRA `(.L_x_5823) ;  /* 0xfffffff8008c7947 */ /* 0x000fea000383ffff */
.L_x_5824:
        /* <DEDUP_REMOVED lines=14> */
.L_x_7331:


//--------------------- .text._ZN7cutlass13device_kernelIN5flash11enable_sm90INS1_16FlashAttnBwdSm90INS1_25CollectiveMainloopBwdSm90ILi2ELi2ELi2EN4cute5tupleIJNS5_1CILi1EEES8_S8_EEENS6_IJNS7_ILi64EEENS7_ILi128EEESB_EEENS_10bfloat16_tEfNS_4arch4Sm90ELb0ELb1ELb0ELb1ELb1ELb1ELb0ELb0ELi2ELi1ELi2ELi1ELb0EEENS1_24CollectiveEpilogueBwdGQAISC_fSF_Li256ELb1ELb1EEENS1_19SingleTileSchedulerILb1ELb0ELb0ELi128EEEEEEEEEvNT_6ParamsE --------------------------
	.section	.text._ZN7cutlass13device_kernelIN5flash11enable_sm90INS1_16FlashAttnBwdSm90INS1_25CollectiveMainloopBwdSm90ILi2ELi2ELi2EN4cute5tupleIJNS5_1CILi1EEES8_S8_EEENS6_IJNS7_ILi64EEENS7_ILi128EEESB_EEENS_10bfloat16_tEfNS_4arch4Sm90ELb0ELb1ELb0ELb1ELb1ELb1ELb0ELb0ELi2ELi1ELi2ELi1ELb0EEENS1_24CollectiveEpilogueBwdGQAISC_fSF_Li256ELb1ELb1EEENS1_19SingleTileSchedulerILb1ELb0ELb0ELi128EEEEEEEEEvNT_6ParamsE,"ax",@progbits
	.align	128
.text._ZN7cutlass13device_kernelIN5flash11enable_sm90INS1_16FlashAttnBwdSm90INS1_25CollectiveMainloopBwdSm90ILi2ELi2ELi2EN4cute5tupleIJNS5_1CILi1EEES8_S8_EEENS6_IJNS7_ILi64EEENS7_ILi128EEESB_EEENS_10bfloat16_tEfNS_4arch4Sm90ELb0ELb1ELb0ELb1ELb1ELb1ELb0ELb0ELi2ELi1ELi2ELi1ELb0EEENS1_24CollectiveEpilogueBwdGQAISC_fSF_Li256ELb1ELb1EEENS1_19SingleTileSchedulerILb1ELb0ELb0ELi128EEEEEEEEEvNT_6ParamsE:
        .type           _ZN7cutlass13device_kernelIN5flash11enable_sm90INS1_16FlashAttnBwdSm90INS1_25CollectiveMainloopBwdSm90ILi2ELi2ELi2EN4cute5tupleIJNS5_1CILi1EEES8_S8_EEENS6_IJNS7_ILi64EEENS7_ILi128EEESB_EEENS_10bfloat16_tEfNS_4arch4Sm90ELb0ELb1ELb0ELb1ELb1ELb1ELb0ELb0ELi2ELi1ELi2ELi1ELb0EEENS1_24CollectiveEpilogueBwdGQAISC_fSF_Li256ELb1ELb1EEENS1_19SingleTileSchedulerILb1ELb0ELb0ELi128EEEEEEEEEvNT_6ParamsE,@function
        .size           _ZN7cutlass13device_kernelIN5flash11enable_sm90INS1_16FlashAttnBwdSm90INS1_25CollectiveMainloopBwdSm90ILi2ELi2ELi2EN4cute5tupleIJNS5_1CILi1EEES8_S8_EEENS6_IJNS7_ILi64EEENS7_ILi128EEESB_EEENS_10bfloat16_tEfNS_4arch4Sm90ELb0ELb1ELb0ELb1ELb1ELb1ELb0ELb0ELi2ELi1ELi2ELi1ELb0EEENS1_24CollectiveEpilogueBwdGQAISC_fSF_Li256ELb1ELb1EEENS1_19SingleTileSchedulerILb1ELb0ELb0ELi128EEEEEEEEEvNT_6ParamsE,(.L_x_7332 - _ZN7cutlass13device_kernelIN5flash11enable_sm90INS1_16FlashAttnBwdSm90INS1_25CollectiveMainloopBwdSm90ILi2ELi2ELi2EN4cute5tupleIJNS5_1CILi1EEES8_S8_EEENS6_IJNS7_ILi64EEENS7_ILi128EEESB_EEENS_10bfloat16_tEfNS_4arch4Sm90ELb0ELb1ELb0ELb1ELb1ELb1ELb0ELb0ELi2ELi1ELi2ELi1ELb0EEENS1_24CollectiveEpilogueBwdGQAISC_fSF_Li256ELb1ELb1EEENS1_19SingleTileSchedulerILb1ELb0ELb0ELi128EEEEEEEEEvNT_6ParamsE)
        .other          _ZN7cutlass13device_kernelIN5flash11enable_sm90INS1_16FlashAttnBwdSm90INS1_25CollectiveMainloopBwdSm90ILi2ELi2ELi2EN4cute5tupleIJNS5_1CILi1EEES8_S8_EEENS6_IJNS7_ILi64EEENS7_ILi128EEESB_EEENS_10bfloat16_tEfNS_4arch4Sm90ELb0ELb1ELb0ELb1ELb1ELb1ELb0ELb0ELi2ELi1ELi2ELi1ELb0EEENS1_24CollectiveEpilogueBwdGQAISC_fSF_Li256ELb1ELb1EEENS1_19SingleTileSchedulerILb1ELb0ELb0ELi128EEEEEEEEEvNT_6ParamsE,@"STO_CUDA_ENTRY STV_DEFAULT"
_ZN7cutlass13device_kernelIN5flash11enable_sm90INS1_16FlashAttnBwdSm90INS1_25CollectiveMainloopBwdSm90ILi2ELi2ELi2EN4cute5tupleIJNS5_1CILi1EEES8_S8_EEENS6_IJNS7_ILi64EEENS7_ILi128EEESB_EEENS_10bfloat16_tEfNS_4arch4Sm90ELb0ELb1ELb0ELb1ELb1ELb1ELb0ELb0ELi2ELi1ELi2ELi1ELb0EEENS1_24CollectiveEpilogueBwdGQAISC_fSF_Li256ELb1ELb1EEENS1_19SingleTileSchedulerILb1ELb0ELb0ELi128EEEEEEEEEvNT_6ParamsE:
        /* <DEDUP_REMOVED lines=24> */
.L_x_5826:
[----:B------:R-:W-:Y:S05]  /*0180*/  BSYNC B0 ;  /* 0x0000000000007941 */ /* 0x000fea0003800000 */
.L_x_5825:
        /* <DEDUP_REMOVED lines=37> */
.L_x_5827:
        /* <DEDUP_REMOVED lines=22> */
.L_x_5828:
[----:B------:R-:W-:Y:S01]  /*0540*/  PLOP3.LUT P0, PT, PT, PT, UP0, 0x80, 0x0 ;  /* 0x000000000000781c */ /* 0x000fe20003f0f008 */
[----:B------:R-:W-:Y:S01]  /*0550*/  NOP ;  /* 0x0000000000007918 */ /* 0x000fe20000000000 */
[----:B------:R-:W-:Y:S01]  /*0560*/  ULDC.64 UR46, c[0x0][0x208] ;  /* 0x00008200002e7ab9 */ /* 0x000fe20000000a00 */
[----:B------:R-:W-:Y:S01]  /*0570*/  BSSY B6, `(.L_x_5829) ;  /* 0x00009b6000067945 */ /* 0x000fe20003800000 */
[----:B-12-4-:R-:W-:Y:S09]  /*0580*/  BAR.SYNC.DEFER_BLOCKING 0x0 ;  /* 0x0000000000007b1d */ /* 0x016ff20000010000 */
[----:B------:R-:W-:Y:S05]  /*0590*/  @!P0 BRA `(.L_x_5830) ;  /* 0x0000005000248947 */ /* 0x000fea0003800000 */
.L_x_5831:
        /* <DEDUP_REMOVED lines=24> */
.L_x_5832:
        /* <DEDUP_REMOVED lines=14> */
.L_x_5834:
[----:B------:R-:W-:-:S05]  /*0800*/  ULDC UR4, c[0x0][0x8c4] ;  /* 0x0002310000047ab9 */ /* 0x000fca0000000800 */
.L_x_5833:
        /* <DEDUP_REMOVED lines=17> */
.L_x_5836:
        /* <DEDUP_REMOVED lines=14> */
.L_x_5837:
        /* <DEDUP_REMOVED lines=11> */
.L_x_5838:
        /* <DEDUP_REMOVED lines=13> */
.L_x_5839:
        /* <DEDUP_REMOVED lines=82> */
.L_x_5840:
        /* <DEDUP_REMOVED lines=29> */
.L_x_5843:
        /* <DEDUP_REMOVED lines=15> */
.L_x_5842:
        /* <DEDUP_REMOVED lines=22> */
.L_x_5845:
        /* <DEDUP_REMOVED lines=15> */
.L_x_5844:
        /* <DEDUP_REMOVED lines=8> */
.L_x_5969:
        /* <DEDUP_REMOVED lines=23> */
.L_x_5847:
        /* <DEDUP_REMOVED lines=95> */
.L_x_5859:
[----:B------:R-:W-:-:S13]  /*1d90*/  ISETP.NE.AND P6, PT, R235, 0x3, PT ;  /* 0x00000003eb00780c */ /* 0x000fda0003fc5270 */
[----:B------:R-:W-:Y:S05]  /*1da0*/  @!P6 BRA `(.L_x_5849) ;  /* 0x000000000004e947 */ /* 0x000fea0003800000 */
[----:B------:R-:W-:Y:S01]  /*1db0*/  BPT.TRAP 0x1 ;  /* 0x000000040000795c */ /* 0x000fe20000300000 */
.L_x_5849:
[----:B------:R-:W-:Y:S01]  /*1dc0*/  IMAD R0, R4, 0x8, R231 ;  /* 0x0000000804007824 */ /* 0x000fe200078e02e7 */
[----:B------:R-:W-:-:S04]  /*1dd0*/  SHF.L.U32 R7, R226, 0x1f, RZ ;  /* 0x0000001fe2077819 */ /* 0x000fc800000006ff */
[----:B------:R2:W3:Y:S01]  /*1de0*/  SYNCS.PHASECHK.TRANS64.TRYWAIT P0, [R0+URZ+0x30810], R7 ;  /* 0x03081007000075a7 */ /* 0x0004e2000800017f */
[----:B------:R-:W-:Y:S05]  /*1df0*/  @!P6 BRA `(.L_x_5850) ;  /* 0x000000000004e947 */ /* 0x000fea0003800000 */
[----:B------:R-:W-:Y:S01]  /*1e00*/  BPT.TRAP 0x1 ;  /* 0x000000040000795c */ /* 0x000fe20000300000 */
.L_x_5850:
[----:B---3--:R-:W-:Y:S05]  /*1e10*/  @P0 BRA `(.L_x_5851) ;  /* 0x0000000000080947 */ /* 0x008fea0003800000 */
[----:B------:R-:W3:Y:S02]  /*1e20*/  SYNCS.PHASECHK.TRANS64.TRYWAIT P0, [R0+URZ+0x30810], R7 ;  /* 0x03081007000075a7 */ /* 0x000ee4000800017f */
[----:B---3--:R-:W-:Y:S05]  /*1e30*/  @!P0 BRA `(.L_x_5852) ;  /* 0x0000008000dc8947 */ /* 0x008fea0003800000 */
.L_x_5851:
        /* <DEDUP_REMOVED lines=81> */
.L_x_5853:
[----:B------:R1:W1:Y:S01]  /*2350*/  SYNCS.PHASECHK.TRANS64.TRYWAIT P0, [R0+URZ+0x30830], R7 ;  /* 0x03083007000075a7 */ /* 0x000262000800017f */
[----:B------:R-:W-:Y:S05]  /*2360*/  @!P6 BRA `(.L_x_5854) ;  /* 0x000000000004e947 */ /* 0x000fea0003800000 */
[----:B------:R-:W-:Y:S01]  /*2370*/  BPT.TRAP 0x1 ;  /* 0x000000040000795c */ /* 0x000fe20000300000 */
.L_x_5854:
[----:B------:R-:W-:-:S05]  /*2380*/  VIADD R5, R231, 0x20000 ;  /* 0x00020000e7057836 */ /* 0x000fca0000000000 */
[----:B------:R-:W-:-:S04]  /*2390*/  SHF.R.U32.HI R5, RZ, 0x4, R5 ;  /* 0x00000004ff057819 */ /* 0x000fc80000011605 */
[----:B------:R-:W-:-:S04]  /*23a0*/  LOP3.LUT R234, R5, 0x3fff, RZ, 0xc0, !PT ;  /* 0x00003fff05ea7812 */ /* 0x000fc800078ec0ff */
[----:B------:R-:W-:Y:S01]  /*23b0*/  LOP3.LUT R5, R234, 0x10000, RZ, 0xfc, !PT ;  /* 0x00010000ea057812 */ /* 0x000fe200078efcff */
[----:B-1----:R-:W-:Y:S06]  /*23c0*/  @P0 BRA `(.L_x_5855) ;  /* 0x0000000000080947 */ /* 0x002fec0003800000 */
[----:B------:R-:W1:Y:S02]  /*23d0*/  SYNCS.PHASECHK.TRANS64.TRYWAIT P0, [R0+URZ+0x30830], R7 ;  /* 0x03083007000075a7 */ /* 0x000e64000800017f */
[----:B-1----:R-:W-:Y:S05]  /*23e0*/  @!P0 BRA `(.L_x_5856) ;  /* 0x0000007c00848947 */ /* 0x002fea0003800000 */
.L_x_5855:
        /* <DEDUP_REMOVED lines=445> */
.L_x_5857:
        /* <DEDUP_REMOVED lines=49> */
.L_x_5858:
        /* <DEDUP_REMOVED lines=78> */
.L_x_5841:
[----:B------:R-:W-:Y:S05]  /*47b0*/  @P0 BRA `(.L_x_5835) ;  /* 0x0000005800440947 */ /* 0x000fea0003800000 */
[----:B------:R-:W-:Y:S01]  /*47c0*/  ULDC.64 UR4, c[0x0][0x878] ;  /* 0x00021e0000047ab9 */ /* 0x000fe20000000a00 */
[----:B------:R-:W1:Y:S01]  /*47d0*/  S2UR UR15, SR_CTAID.X ;  /* 0x00000000000f79c3 */ /* 0x000e620000002500 */
[----:B------:R-:W-:Y:S01]  /*47e0*/  UISETP.NE.U32.AND UP0, UPT, UR4, URZ, UPT ;  /* 0x0000003f0400728c */ /* 0x000fe2000bf05070 */
[----:B------:R-:W2:Y:S01]  /*47f0*/  S2R R4, SR_TID.X ;  /* 0x0000000000047919 */ /* 0x000ea20000002100 */
        /* <DEDUP_REMOVED lines=11> */
[----:B------:R-:W-:Y:S01]  /*48b0*/  IMAD.U32 R3, RZ, RZ, UR5 ;  /* 0x00000005ff037e24 */ /* 0x000fe2000f8e00ff */
[----:B------:R-:W-:-:S04]  /*48c0*/  ULDC UR5, c[0x0][0x850] ;  /* 0x0002140000057ab9 */ /* 0x000fc80000000800 */
[----:B------:R-:W3:Y:S01]  /*48d0*/  @P0 LDG.E R2, desc[UR46][R2.64] ;  /* 0x0000002e02020981 */ /* 0x000ee2000c1e1900 */
[----:B------:R-:W4:Y:S01]  /*48e0*/  S2UR UR4, SR_CTAID.Y ;  /* 0x00000000000479c3 */ /* 0x000f220000002600 */
[----:B------:R-:W-:Y:S01]  /*48f0*/  UISETP.NE.AND UP1, UPT, UR5, 0x1, UPT ;  /* 0x000000010500788c */ /* 0x000fe2000bf25270 */
[----:B--2---:R-:W-:Y:S01]  /*4900*/  VIADD R5, R4, 0xffffff80 ;  /* 0xffffff8004057836 */ /* 0x004fe20000000000 */
[----:B-1----:R-:W-:Y:S01]  /*4910*/  UIMAD UR10, UR15, UR10, URZ ;  /* 0x0000000a0f0a72a4 */ /* 0x002fe2000f8e023f */
        /* <DEDUP_REMOVED lines=10> */
[----:B----4-:R-:W-:Y:S02]  /*49c0*/  UIMAD.WIDE.U32 UR8, UR4, UR8, URZ ;  /* 0x00000008040872a5 */ /* 0x010fe4000f8e003f */
        /* <DEDUP_REMOVED lines=11> */
[----:B---3--:R-:W-:Y:S02]  /*4a80*/  @P0 R2UR UR9, R2 ;  /* 0x00000000020902ca */ /* 0x008fe400000e0000 */
        /* <DEDUP_REMOVED lines=67> */
.L_x_5862:
[----:B------:R-:W2:Y:S04]  /*4ec0*/  LDG.E.STRONG.GPU R4, desc[UR46][R2.64] ;  /* 0x0000002e02047981 */ /* 0x000ea8000c1ef900 */
[----:B--2---:R-:W-:Y:S01]  /*4ed0*/  CCTL.IVALL ;  /* 0x00000000ff00798f */ /* 0x004fe20002000000 */
[----:B------:R-:W-:Y:S05]  /*4ee0*/  YIELD ;  /* 0x0000000000007946 */ /* 0x000fea0003800000 */
[----:B------:R-:W-:-:S13]  /*4ef0*/  ISETP.NE.AND P0, PT, R4, UR17, PT ;  /* 0x0000001104007c0c */ /* 0x000fda000bf05270 */
[----:B------:R-:W-:Y:S05]  /*4f00*/  @P0 BRA `(.L_x_5862) ;  /* 0xfffffffc00ec0947 */ /* 0x000fea000383ffff */
.L_x_5861:
[----:B------:R-:W-:Y:S05]  /*4f10*/  BSYNC B0 ;  /* 0x0000000000007941 */ /* 0x000fea0003800000 */
.L_x_5860:
[----:B------:R-:W-:-:S03]  /*4f20*/  UMOV UR4, 0xffffffff ;  /* 0xffffffff00047882 */ /* 0x000fc60000000000 */
[----:B------:R-:W-:Y:S05]  /*4f30*/  BRA.DIV UR4, `(.L_x_5863) ;  /* 0x0000005204c47947 */ /* 0x000fea000b800000 */
[----:B------:R-:W-:Y:S01]  /*4f40*/  NOP ;  /* 0x0000000000007918 */ /* 0x000fe20000000000 */
.L_x_5972:
        /* <DEDUP_REMOVED lines=16> */
.L_x_5866:
[----:B------:R-:W-:Y:S01]  /*5050*/  @P0 ELECT P2, URZ, PT ;  /* 0x00000000003f082f */ /* 0x000fe20003840000 */
[----:B------:R2:W-:-:S12]  /*5060*/  UBLKRED.G.S.ADD.F32.RN [UR4], [UR9], UR6, desc[UR10] ;  /* 0x00000a04090073bb */ /* 0x0005d800080a1406 */
[----:B------:R-:W-:Y:S02]  /*5070*/  @P2 PLOP3.LUT P0, PT, P2, PT, PT, 0x8, 0x0 ;  /* 0x000000000000281c */ /* 0x000fe4000170e170 */
[----:B------:R-:W-:-:S11]  /*5080*/  PLOP3.LUT P2, PT, PT, PT, PT, 0x8, 0x0 ;  /* 0x000000000000781c */ /* 0x000fd60003f4e170 */
[----:B--2---:R-:W-:Y:S05]  /*5090*/  @P0 BRA.U.ANY `(.L_x_5866) ;  /* 0xfffffffd00ec0947 */ /* 0x004fea000393ffff */
[----:B------:R0:W-:Y:S01]  /*50a0*/  UTMACMDFLUSH ;  /* 0x00000000000079b7 */ /* 0x0001e20000000000 */
[----:B------:R-:W-:-:S04]  /*50b0*/  DEPBAR.LE SB0, 0x0 ;  /* 0x000080000000791a */ /* 0x000fc80000000000 */
.L_x_5865:
[----:B------:R-:W-:Y:S05]  /*50c0*/  BSYNC B0 ;  /* 0x0000000000007941 */ /* 0x000fea0003800000 */
.L_x_5864:
        /* <DEDUP_REMOVED lines=14> */
.L_x_5868:
[----:B------:R-:W-:Y:S05]  /*51b0*/  BSYNC B0 ;  /* 0x0000000000007941 */ /* 0x000fea0003800000 */
.L_x_5867:
        /* <DEDUP_REMOVED lines=24> */
.L_x_5871:
[----:B-12---:R-:W2:Y:S04]  /*5340*/  LDG.E.STRONG.GPU R0, desc[UR46][R2.64] ;  /* 0x0000002e02007981 */ /* 0x006ea8000c1ef900 */
[----:B--2---:R-:W-:Y:S01]  /*5350*/  CCTL.IVALL ;  /* 0x00000000ff00798f */ /* 0x004fe20002000000 */
[----:B------:R-:W-:Y:S05]  /*5360*/  YIELD ;  /* 0x0000000000007946 */ /* 0x000fea0003800000 */
[----:B------:R-:W-:-:S13]  /*5370*/  ISETP.NE.AND P0, PT, R0, UR17, PT ;  /* 0x0000001100007c0c */ /* 0x000fda000bf05270 */
[----:B------:R-:W-:Y:S05]  /*5380*/  @P0 BRA `(.L_x_5871) ;  /* 0xfffffffc00ec0947 */ /* 0x000fea000383ffff */
.L_x_5870:
[----:B------:R-:W-:Y:S05]  /*5390*/  BSYNC B0 ;  /* 0x0000000000007941 */ /* 0x000fea0003800000 */
.L_x_5869:
[----:B------:R-:W-:-:S03]  /*53a0*/  UMOV UR4, 0xffffffff ;  /* 0xffffffff00047882 */ /* 0x000fc60000000000 */
[----:B------:R-:W-:Y:S05]  /*53b0*/  BRA.DIV UR4, `(.L_x_5872) ;  /* 0x0000004e04c07947 */ /* 0x000fea000b800000 */
[----:B------:R-:W-:Y:S01]  /*53c0*/  NOP ;  /* 0x0000000000007918 */ /* 0x000fe20000000000 */
.L_x_5975:
        /* <DEDUP_REMOVED lines=16> */
.L_x_5875:
[----:B------:R-:W-:Y:S01]  /*54d0*/  @P0 ELECT P2, URZ, PT ;  /* 0x00000000003f082f */ /* 0x000fe20003840000 */
[----:B------:R3:W-:-:S12]  /*54e0*/  UBLKRED.G.S.ADD.F32.RN [UR4], [UR9], UR6, desc[UR10] ;  /* 0x00000a04090073bb */ /* 0x0007d800080a1406 */
[----:B------:R-:W-:Y:S02]  /*54f0*/  @P2 PLOP3.LUT P0, PT, P2, PT, PT, 0x8, 0x0 ;  /* 0x000000000000281c */ /* 0x000fe4000170e170 */
[----:B------:R-:W-:-:S11]  /*5500*/  PLOP3.LUT P2, PT, PT, PT, PT, 0x8, 0x0 ;  /* 0x000000000000781c */ /* 0x000fd60003f4e170 */
[----:B---3--:R-:W-:Y:S05]  /*5510*/  @P0 BRA.U.ANY `(.L_x_5875) ;  /* 0xfffffffd00ec0947 */ /* 0x008fea000393ffff */
[----:B------:R0:W-:Y:S01]  /*5520*/  UTMACMDFLUSH ;  /* 0x00000000000079b7 */ /* 0x0001e20000000000 */
[----:B------:R-:W-:-:S04]  /*5530*/  DEPBAR.LE SB0, 0x0 ;  /* 0x000080000000791a */ /* 0x000fc80000000000 */
.L_x_5874:
[----:B------:R-:W-:Y:S05]  /*5540*/  BSYNC B0 ;  /* 0x0000000000007941 */ /* 0x000fea0003800000 */
.L_x_5873:
        /* <DEDUP_REMOVED lines=14> */
.L_x_5830:
        /* <DEDUP_REMOVED lines=21> */
.L_x_5877:
        /* <DEDUP_REMOVED lines=13> */
.L_x_5879:
[----:B------:R-:W-:-:S05]  /*5850*/  ULDC UR4, c[0x0][0x8c4] ;  /* 0x0002310000047ab9 */ /* 0x000fca0000000800 */
.L_x_5878:
        /* <DEDUP_REMOVED lines=44> */
.L_x_5880:
        /* <DEDUP_REMOVED lines=13> */
.L_x_5881:
        /* <DEDUP_REMOVED lines=12> */
.L_x_5882:
        /* <DEDUP_REMOVED lines=27> */
.L_x_5883:
        /* <DEDUP_REMOVED lines=39> */
.L_x_5888:
[----:B------:R-:W2:Y:S04]  /*60d0*/  LDG.E.STRONG.GPU R0, desc[UR46][R2.64] ;  /* 0x0000002e02007981 */ /* 0x000ea8000c1ef900 */
[----:B--2---:R-:W-:Y:S01]  /*60e0*/  CCTL.IVALL ;  /* 0x00000000ff00798f */ /* 0x004fe20002000000 */
[----:B------:R-:W-:Y:S05]  /*60f0*/  YIELD ;  /* 0x0000000000007946 */ /* 0x000fea0003800000 */
[----:B------:R-:W-:-:S13]  /*6100*/  ISETP.NE.AND P1, PT, R0, UR22, PT ;  /* 0x0000001600007c0c */ /* 0x000fda000bf25270 */
[----:B------:R-:W-:Y:S05]  /*6110*/  @P1 BRA `(.L_x_5888) ;  /* 0xfffffffc00ec1947 */ /* 0x000fea000383ffff */
.L_x_5887:
[----:B------:R-:W-:Y:S05]  /*6120*/  BSYNC B0 ;  /* 0x0000000000007941 */ /* 0x000fea0003800000 */
.L_x_5886:
[----:B------:R-:W-:-:S03]  /*6130*/  UMOV UR17, 0xffffffff ;  /* 0xffffffff00117882 */ /* 0x000fc60000000000 */
[----:B------:R-:W-:Y:S05]  /*6140*/  BRA.DIV UR17, `(.L_x_5889) ;  /* 0x0000004211787947 */ /* 0x000fea000b800000 */
[----:B------:R-:W-:Y:S01]  /*6150*/  NOP ;  /* 0x0000000000007918 */ /* 0x000fe20000000000 */
.L_x_5978:
        /* <DEDUP_REMOVED lines=22> */
.L_x_5891:
[----:B------:R-:W-:Y:S05]  /*62c0*/  BSYNC B0 ;  /* 0x0000000000007941 */ /* 0x000fea0003800000 */
.L_x_5890:
        /* <DEDUP_REMOVED lines=20> */
.L_x_5893:
[----:B------:R-:W-:Y:S05]  /*6410*/  BSYNC B0 ;  /* 0x0000000000007941 */ /* 0x000fea0003800000 */
.L_x_5892:
[----:B------:R-:W-:Y:S06]  /*6420*/  BAR.ARV 0xa, 0xa0 ;  /* 0x0282800000007b1d */ /* 0x000fec0000002000 */
[----:B------:R-:W-:Y:S04]  /*6430*/  BSSY B0, `(.L_x_5894) ;  /* 0x0000003000007945 */ /* 0x000fe80003800000 */
[----:B------:R-:W-:Y:S05]  /*6440*/  @!P0 BRA `(.L_x_5895) ;  /* 0x0000000000048947 */ /* 0x000fea0003800000 */
[----:B------:R-:W-:-:S04]  /*6450*/  DEPBAR.LE SB0, 0x0 ;  /* 0x000080000000791a */ /* 0x000fc80000000000 */
.L_x_5895:
[----:B------:R-:W-:Y:S05]  /*6460*/  BSYNC B0 ;  /* 0x0000000000007941 */ /* 0x000fea0003800000 */
.L_x_5894:
        /* <DEDUP_REMOVED lines=19> */
.L_x_5897:
[----:B------:R-:W-:Y:S05]  /*65a0*/  BSYNC B0 ;  /* 0x0000000000007941 */ /* 0x000fea0003800000 */
.L_x_5896:
[----:B------:R-:W-:Y:S01]  /*65b0*/  UIADD3 UR17, UR9, 0x1, URZ ;  /* 0x0000000109117890 */ /* 0x000fe2000fffe03f */
[----:B------:R-:W-:Y:S11]  /*65c0*/  BRA `(.L_x_5898) ;  /* 0x0000000000047947 */ /* 0x000ff60003800000 */
.L_x_5885:
[----:B------:R-:W-:-:S05]  /*65d0*/  UMOV UR17, UR9 ;  /* 0x0000000900117c82 */ /* 0x000fca0008000000 */
.L_x_5898:
        /* <DEDUP_REMOVED lines=16> */
.L_x_5923:
        /* <DEDUP_REMOVED lines=11> */
.L_x_5901:
[----:B------:R-:W2:Y:S04]  /*6790*/  LDG.E.STRONG.GPU R0, desc[UR46][R2.64] ;  /* 0x0000002e02007981 */ /* 0x000ea8000c1ef900 */
[----:B--2---:R-:W-:Y:S01]  /*67a0*/  CCTL.IVALL ;  /* 0x00000000ff00798f */ /* 0x004fe20002000000 */
[----:B------:R-:W-:Y:S05]  /*67b0*/  YIELD ;  /* 0x0000000000007946 */ /* 0x000fea0003800000 */
[----:B------:R-:W-:-:S13]  /*67c0*/  ISETP.NE.AND P1, PT, R0, UR22, PT ;  /* 0x0000001600007c0c */ /* 0x000fda000bf25270 */
[----:B------:R-:W-:Y:S05]  /*67d0*/  @P1 BRA `(.L_x_5901) ;  /* 0xfffffffc00ec1947 */ /* 0x000fea000383ffff */
.L_x_5900:
[----:B------:R-:W-:Y:S05]  /*67e0*/  BSYNC B0 ;  /* 0x0000000000007941 */ /* 0x000fea0003800000 */
.L_x_5899:
[----:B------:R-:W-:-:S03]  /*67f0*/  UMOV UR16, 0xffffffff ;  /* 0xffffffff00107882 */ /* 0x000fc60000000000 */
[----:B------:R-:W-:Y:S05]  /*6800*/  BRA.DIV UR16, `(.L_x_5902) ;  /* 0x0000003a10e47947 */ /* 0x000fea000b800000 */
[----:B------:R-:W-:Y:S01]  /*6810*/  NOP ;  /* 0x0000000000007918 */ /* 0x000fe20000000000 */
.L_x_5981:
        /* <DEDUP_REMOVED lines=19> */
.L_x_5904:
[----:B------:R-:W-:Y:S05]  /*6950*/  BSYNC B0 ;  /* 0x0000000000007941 */ /* 0x000fea0003800000 */
.L_x_5903:
        /* <DEDUP_REMOVED lines=17> */
.L_x_5906:
[----:B------:R-:W-:Y:S05]  /*6a70*/  BSYNC B0 ;  /* 0x0000000000007941 */ /* 0x000fea0003800000 */
.L_x_5905:
[----:B------:R-:W-:Y:S06]  /*6a80*/  BAR.ARV 0xa, 0xa0 ;  /* 0x0282800000007b1d */ /* 0x000fec0000002000 */
[----:B------:R-:W-:Y:S04]  /*6a90*/  BSSY B0, `(.L_x_5907) ;  /* 0x0000003000007945 */ /* 0x000fe80003800000 */
[----:B------:R-:W-:Y:S05]  /*6aa0*/  @!P0 BRA `(.L_x_5908) ;  /* 0x0000000000048947 */ /* 0x000fea0003800000 */
[----:B------:R-:W-:-:S04]  /*6ab0*/  DEPBAR.LE SB0, 0x0 ;  /* 0x000080000000791a */ /* 0x000fc80000000000 */
.L_x_5908:
[----:B------:R-:W-:Y:S05]  /*6ac0*/  BSYNC B0 ;  /* 0x0000000000007941 */ /* 0x000fea0003800000 */
.L_x_5907:
        /* <DEDUP_REMOVED lines=19> */
.L_x_5910:
[----:B------:R-:W-:Y:S05]  /*6c00*/  BSYNC B0 ;  /* 0x0000000000007941 */ /* 0x000fea0003800000 */
.L_x_5909:
        /* <DEDUP_REMOVED lines=9> */
.L_x_5913:
[----:B------:R-:W2:Y:S04]  /*6ca0*/  LDG.E.STRONG.GPU R0, desc[UR46][R2.64] ;  /* 0x0000002e02007981 */ /* 0x000ea8000c1ef900 */
[----:B--2---:R-:W-:Y:S01]  /*6cb0*/  CCTL.IVALL ;  /* 0x00000000ff00798f */ /* 0x004fe20002000000 */
[----:B------:R-:W-:Y:S05]  /*6cc0*/  YIELD ;  /* 0x0000000000007946 */ /* 0x000fea0003800000 */
[----:B------:R-:W-:-:S13]  /*6cd0*/  ISETP.NE.AND P1, PT, R0, UR22, PT ;  /* 0x0000001600007c0c */ /* 0x000fda000bf25270 */
[----:B------:R-:W-:Y:S05]  /*6ce0*/  @P1 BRA `(.L_x_5913) ;  /* 0xfffffffc00ec1947 */ /* 0x000fea000383ffff */
.L_x_5912:
[----:B------:R-:W-:Y:S05]  /*6cf0*/  BSYNC B0 ;  /* 0x0000000000007941 */ /* 0x000fea0003800000 */
.L_x_5911:
[----:B------:R-:W-:-:S03]  /*6d00*/  UMOV UR12, 0xffffffff ;  /* 0xffffffff000c7882 */ /* 0x000fc60000000000 */
[----:B------:R-:W-:Y:S05]  /*6d10*/  BRA.DIV UR12, `(.L_x_5914) ;  /* 0x000000360cbc7947 */ /* 0x000fea000b800000 */
[----:B------:R-:W-:Y:S01]  /*6d20*/  NOP ;  /* 0x0000000000007918 */ /* 0x000fe20000000000 */
.L_x_5984:
        /* <DEDUP_REMOVED lines=15> */
.L_x_5916:
[----:B------:R-:W-:Y:S05]  /*6e20*/  BSYNC B0 ;  /* 0x0000000000007941 */ /* 0x000fea0003800000 */
.L_x_5915:
        /* <DEDUP_REMOVED lines=15> */
.L_x_5918:
[----:B------:R-:W-:Y:S05]  /*6f20*/  BSYNC B0 ;  /* 0x0000000000007941 */ /* 0x000fea0003800000 */
.L_x_5917:
[----:B------:R-:W-:Y:S06]  /*6f30*/  BAR.ARV 0xa, 0xa0 ;  /* 0x0282800000007b1d */ /* 0x000fec0000002000 */
[----:B------:R-:W-:Y:S04]  /*6f40*/  BSSY B0, `(.L_x_5919) ;  /* 0x0000003000007945 */ /* 0x000fe80003800000 */
[----:B------:R-:W-:Y:S05]  /*6f50*/  @!P0 BRA `(.L_x_5920) ;  /* 0x0000000000048947 */ /* 0x000fea0003800000 */
[----:B------:R-:W-:-:S04]  /*6f60*/  DEPBAR.LE SB0, 0x0 ;  /* 0x000080000000791a */ /* 0x000fc80000000000 */
.L_x_5920:
[----:B------:R-:W-:Y:S05]  /*6f70*/  BSYNC B0 ;  /* 0x0000000000007941 */ /* 0x000fea0003800000 */
.L_x_5919:
        /* <DEDUP_REMOVED lines=19> */
.L_x_5922:
[----:B------:R-:W-:Y:S05]  /*70b0*/  BSYNC B0 ;  /* 0x0000000000007941 */ /* 0x000fea0003800000 */
.L_x_5921:
[----:B------:R-:W-:Y:S02]  /*70c0*/  UIADD3 UR9, UR9, 0x2, URZ ;  /* 0x0000000209097890 */ /* 0x000fe4000fffe03f */
[----:B------:R-:W-:Y:S02]  /*70d0*/  UIADD3 UR4, UR4, 0x4000, URZ ;  /* 0x0000400004047890 */ /* 0x000fe4000fffe03f */
[----:B------:R-:W-:-:S06]  /*70e0*/  UISETP.GE.AND UP0, UPT, UR9, UR11, UPT ;  /* 0x0000000b0900728c */ /* 0x000fcc000bf06270 */
[----:B------:R-:W-:-:S13]  /*70f0*/  PLOP3.LUT P1, PT, PT, PT, UP0, 0x80, 0x0 ;  /* 0x000000000000781c */ /* 0x000fda0003f2f008 */
[----:B------:R-:W-:Y:S05]  /*7100*/  @!P1 BRA `(.L_x_5923) ;  /* 0xfffffff400749947 */ /* 0x000fea000383ffff */
.L_x_5884:
        /* <DEDUP_REMOVED lines=41> */
.L_x_5926:
[----:B------:R-:W-:Y:S05]  /*73a0*/  BSYNC B0 ;  /* 0x0000000000007941 */ /* 0x000fea0003800000 */
.L_x_5925:
[----:B------:R-:W-:Y:S05]  /*73b0*/  BRA `(.L_x_5927) ;  /* 0x0000000000047947 */ /* 0x000fea0003800000 */
.L_x_5924:
[----:B------:R-:W-:-:S05]  /*73c0*/  UMOV UR4, UR9 ;  /* 0x0000000900047c82 */ /* 0x000fca0008000000 */
.L_x_5927:
        /* <DEDUP_REMOVED lines=11> */
.L_x_5932:
        /* <DEDUP_REMOVED lines=24> */
.L_x_5929:
[----:B------:R-:W-:Y:S05]  /*7600*/  BSYNC B0 ;  /* 0x0000000000007941 */ /* 0x000fea0003800000 */
.L_x_5928:
        /* <DEDUP_REMOVED lines=24> */
.L_x_5931:
[----:B------:R-:W-:Y:S05]  /*7790*/  BSYNC B0 ;  /* 0x0000000000007941 */ /* 0x000fea0003800000 */
.L_x_5930:
[----:B------:R-:W-:Y:S02]  /*77a0*/  UIADD3 UR7, UR7, 0x2, URZ ;  /* 0x0000000207077890 */ /* 0x000fe4000fffe03f */
[----:B------:R-:W-:Y:S02]  /*77b0*/  ULEA UR5, UR19, UR5, 0x1 ;  /* 0x0000000513057291 */ /* 0x000fe4000f8e083f */
[----:B------:R-:W-:Y:S02]  /*77c0*/  ULEA UR6, UR19, UR6, 0x1 ;  /* 0x0000000613067291 */ /* 0x000fe4000f8e083f */
[----:B------:R-:W-:-:S13]  /*77d0*/  ISETP.NE.AND P0, PT, RZ, UR7, PT ;  /* 0x00000007ff007c0c */ /* 0x000fda000bf05270 */
[----:B------:R-:W-:Y:S05]  /*77e0*/  @!P0 BRA `(.L_x_5835) ;  /* 0x0000002800388947 */ /* 0x000fea0003800000 */
[----:B------:R-:W-:Y:S05]  /*77f0*/  BRA `(.L_x_5932) ;  /* 0xfffffffc00207947 */ /* 0x000fea000383ffff */
.L_x_5876:
        /* <DEDUP_REMOVED lines=14> */
.L_x_5933:
        /* <DEDUP_REMOVED lines=14> */
.L_x_5935:
[----:B------:R-:W-:-:S05]  /*79c0*/  ULDC UR4, c[0x0][0x8c4] ;  /* 0x0002310000047ab9 */ /* 0x000fca0000000800 */
.L_x_5934:
        /* <DEDUP_REMOVED lines=59> */
.L_x_5937:
        /* <DEDUP_REMOVED lines=13> */
.L_x_5938:
        /* <DEDUP_REMOVED lines=8> */
.L_x_5939:
        /* <DEDUP_REMOVED lines=21> */
.L_x_5940:
        /* <DEDUP_REMOVED lines=50> */
.L_x_5985:
        /* <DEDUP_REMOVED lines=15> */
.L_x_5943:
        /* <DEDUP_REMOVED lines=97> */
.L_x_5954:
[----:B-123--:R-:W-:-:S04]  /*8a40*/  SHF.L.U32 R18, R10, 0x1f, RZ ;  /* 0x0000001f0a127819 */ /* 0x00efc800000006ff */
[----:B------:R-:W2:Y:S02]  /*8a50*/  SYNCS.PHASECHK.TRANS64.TRYWAIT P1, [R15+URZ+0x30840], R18 ;  /* 0x030840120f0075a7 */ /* 0x000ea4000802017f */
[----:B--2---:R-:W-:Y:S05]  /*8a60*/  @!P1 BRA `(.L_x_5946) ;  /* 0x0000001800989947 */ /* 0x004fea0003800000 */
.L_x_5986:
        /* <DEDUP_REMOVED lines=8> */
.L_x_5947:
        /* <DEDUP_REMOVED lines=37> */
.L_x_5987:
        /* <DEDUP_REMOVED lines=8> */
.L_x_5949:
        /* <DEDUP_REMOVED lines=37> */
.L_x_5988:
        /* <DEDUP_REMOVED lines=8> */
.L_x_5951:
        /* <DEDUP_REMOVED lines=31> */
.L_x_5990:
        /* <DEDUP_REMOVED lines=8> */
.L_x_5953:
        /* <DEDUP_REMOVED lines=37> */
.L_x_5945:
[----:B------:R-:W4:Y:S02]  /*9550*/  LDL.LU R4, [R1+0x4] ;  /* 0x0000040001047983 */ /* 0x000f240000300800 */
[----:B----4-:R-:W-:Y:S02]  /*9560*/  ISETP.NE.AND P1, PT, R4, RZ, PT ;  /* 0x000000ff0400720c */ /* 0x010fe40003f25270 */
[----:B------:R4:W5:Y:S11]  /*9570*/  LDL R4, [R1] ;  /* 0x0000000001047983 */ /* 0x0009760000100800 */
[----:B----4-:R-:W-:Y:S05]  /*9580*/  @!P1 BRA `(.L_x_5944) ;  /* 0x00000004005c9947 */ /* 0x010fea0003800000 */
[----:B------:R-:W-:-:S04]  /*9590*/  SHF.L.U32 R12, R10, 0x1f, RZ ;  /* 0x0000001f0a0c7819 */ /* 0x000fc800000006ff */
[----:B------:R-:W4:Y:S02]  /*95a0*/  SYNCS.PHASECHK.TRANS64.TRYWAIT P1, [R15+URZ+0x30840], R12 ;  /* 0x0308400c0f0075a7 */ /* 0x000f24000802017f */
[----:B----4-:R-:W-:Y:S05]  /*95b0*/  @!P1 BRA `(.L_x_5955) ;  /* 0x0000001000189947 */ /* 0x010fea0003800000 */
.L_x_5991:
        /* <DEDUP_REMOVED lines=8> */
.L_x_5956:
        /* <DEDUP_REMOVED lines=34> */
.L_x_5992:
        /* <DEDUP_REMOVED lines=8> */
.L_x_5958:
        /* <DEDUP_REMOVED lines=34> */
.L_x_5944:
[----:B------:R-:W1:Y:S01]  /*9b00*/  S2R R0, SR_TID.X ;  /* 0x0000000000007919 */ /* 0x000e620000002100 */
[----:B------:R-:W-:Y:S01]  /*9b10*/  IMAD R3, R16, 0x8, R15 ;  /* 0x0000000810037824 */ /* 0x000fe200078e020f */
[----:B-1----:R-:W-:Y:S02]  /*9b20*/  LOP3.LUT R2, R0, 0x7f, RZ, 0xc0, !PT ;  /* 0x0000007f00027812 */ /* 0x002fe400078ec0ff */
[----:B------:R-:W-:Y:S02]  /*9b30*/  SHF.L.U32 R0, R10, 0x1f, RZ ;  /* 0x0000001f0a007819 */ /* 0x000fe400000006ff */
[----:B------:R-:W-:Y:S02]  /*9b40*/  ISETP.NE.AND P1, PT, R2, RZ, PT ;  /* 0x000000ff0200720c */ /* 0x000fe40003f25270 */
[----:B------:R-:W1:Y:S02]  /*9b50*/  SYNCS.PHASECHK.TRANS64.TRYWAIT P0, [R3+URZ+0x30840], R0 ;  /* 0x03084000030075a7 */ /* 0x000e64000800017f */
[----:B-1----:R-:W-:Y:S09]  /*9b60*/  @!P0 BRA `(.L_x_5959) ;  /* 0x0000000800d48947 */ /* 0x002ff20003800000 */
.L_x_5993:
[----:B------:R-:W-:Y:S05]  /*9b70*/  @P1 BRA `(.L_x_5960) ;  /* 0x0000000000181947 */ /* 0x000fea0003800000 */
[----:B------:R-:W1:Y:S01]  /*9b80*/  S2R R2, SR_TID.X ;  /* 0x0000000000027919 */ /* 0x000e620000002100 */
[----:B------:R-:W-:-:S04]  /*9b90*/  IMAD.MOV.U32 R0, RZ, RZ, 0x4100 ;  /* 0x00004100ff007424 */ /* 0x000fc800078e00ff */
[----:B------:R1:W-:Y:S02]  /*9ba0*/  SYNCS.ARRIVE.TRANS64 RZ, [R3+URZ+0x30830], R0 ;  /* 0x0308300003ff79a7 */ /* 0x0003e4000800003f */
[----:B-1----:R-:W-:-:S13]  /*9bb0*/  LOP3.LUT P0, RZ, R2, 0x1f, RZ, 0xc0, !PT ;  /* 0x0000001f02ff7812 */ /* 0x002fda000780c0ff */
[----:B------:R-:W-:Y:S05]  /*9bc0*/  @!P0 BRA `(.L_x_5960) ;  /* 0x0000000000048947 */ /* 0x000fea0003800000 */
[----:B------:R-:W-:Y:S01]  /*9bd0*/  BPT.TRAP 0x1 ;  /* 0x000000040000795c */ /* 0x000fe20000300000 */
.L_x_5960:
        /* <DEDUP_REMOVED lines=41> */
.L_x_5941:
[----:B------:R-:W-:Y:S05]  /*9e70*/  BSYNC B0 ;  /* 0x0000000000007941 */ /* 0x000fea0003800000 */
.L_x_5936:
[----:B------:R-:W-:-:S03]  /*9e80*/  UMOV UR8, 0xffffffff ;  /* 0xffffffff00087882 */ /* 0x000fc60000000000 */
[----:B------:R-:W-:Y:S05]  /*9e90*/  BRA.DIV UR8, `(.L_x_5961) ;  /* 0x0000000a081c7947 */ /* 0x000fea000b800000 */
[----:B------:R-:W-:-:S13]  /*9ea0*/  ELECT P6, URZ, PT ;  /* 0x00000000003f782f */ /* 0x000fda00038c0000 */
.L_x_5996:
[----:B------:R-:W-:Y:S05]  /*9eb0*/  @!P6 BRA `(.L_x_5835) ;  /* 0x000000000084e947 */ /* 0x000fea0003800000 */
[----:B------:R-:W-:-:S06]  /*9ec0*/  ULOP3.LUT UR8, UR38, 0x2, URZ, 0xfc, !UPT ;  /* 0x0000000226087892 */ /* 0x000fcc000f8efc3f */
[----:B------:R-:W-:-:S05]  /*9ed0*/  IMAD.U32 R2, RZ, RZ, UR8 ;  /* 0x00000008ff027e24 */ /* 0x000fca000f8e00ff */
[----:B------:R-:W-:-:S13]  /*9ee0*/  ISETP.NE.AND P2, PT, R2, 0x3, PT ;  /* 0x000000030200780c */ /* 0x000fda0003f45270 */
[----:B------:R-:W-:Y:S05]  /*9ef0*/  @!P2 BRA `(.L_x_5962) ;  /* 0x000000000004a947 */ /* 0x000fea0003800000 */
[----:B---3--:R-:W-:Y:S01]  /*9f00*/  BPT.TRAP 0x1 ;  /* 0x000000040000795c */ /* 0x008fe20000300000 */
.L_x_5962:
        /* <DEDUP_REMOVED lines=15> */
.L_x_5997:
[----:B------:R-:W2:Y:S02]  /*a000*/  SYNCS.PHASECHK.TRANS64.TRYWAIT P0, [R3+URZ], R2 ;  /* 0x00000002030075a7 */ /* 0x000ea4000800017f */
[----:B--2---:R-:W-:Y:S05]  /*a010*/  @!P0 BRA `(.L_x_5964) ;  /* 0x0000000400f08947 */ /* 0x004fea0003800000 */
.L_x_5998:
[----:B------:R-:W-:Y:S05]  /*a020*/  @!P2 BRA `(.L_x_5965) ;  /* 0x000000000004a947 */ /* 0x000fea0003800000 */
[----:B---3--:R-:W-:Y:S01]  /*a030*/  BPT.TRAP 0x1 ;  /* 0x000000040000795c */ /* 0x008fe20000300000 */
.L_x_5965:
[----:B--2---:R-:W-:-:S04]  /*a040*/  VIADD R3, R8, 0x30840 ;  /* 0x0003084008037836 */ /* 0x004fc80000000000 */
[----:B------:R-:W-:-:S04]  /*a050*/  IMAD R5, R0, 0x8, R3 ;  /* 0x0000000800057824 */ /* 0x000fc800078e0203 */
[----:B------:R-:W2:Y:S02]  /*a060*/  SYNCS.PHASECHK.TRANS64.TRYWAIT P0, [R5+URZ], R4 ;  /* 0x00000004050075a7 */ /* 0x000ea4000800017f */
[----:B--2---:R-:W-:Y:S05]  /*a070*/  @!P0 BRA `(.L_x_5966) ;  /* 0x0000000400ec8947 */ /* 0x004fea0003800000 */
.L_x_5999:
[----:B------:R-:W-:-:S07]  /*a080*/  IMAD R3, R6, 0x8, R3 ;  /* 0x0000000806037824 */ /* 0x000fce00078e0203 */
.L_x_5967:
[----:B----4-:R4:W1:Y:S02]  /*a090*/  SYNCS.PHASECHK.TRANS64.TRYWAIT P0, [R3+URZ], R2 ;  /* 0x00000002030075a7 */ /* 0x010864000800017f */
[----:B-1----:R-:W-:Y:S05]  /*a0a0*/  @!P0 NANOSLEEP.SYNCS 0x989680 ;  /* 0x009896800000895d */ /* 0x002fea0003900000 */
[----:B------:R-:W1:Y:S02]  /*a0b0*/  @!P0 SYNCS.PHASECHK.TRANS64 P0, [R3+URZ], R2 ;  /* 0x00000002030085a7 */ /* 0x000e64000800007f */
[----:B-1----:R-:W-:Y:S05]  /*a0c0*/  @!P0 BRA `(.L_x_5967) ;  /* 0xfffffffc00f08947 */ /* 0x002fea000383ffff */
.L_x_5835:
[----:B---3--:R-:W-:Y:S05]  /*a0d0*/  BSYNC B6 ;  /* 0x0000000000067941 */ /* 0x008fea0003800000 */
.L_x_5829:
[----:B------:R-:W-:Y:S05]  /*a0e0*/  EXIT ;  /* 0x000000000000794d */ /* 0x000fea0003800000 */
.L_x_5846:
[----:B------:R-:W-:Y:S02]  /*a0f0*/  IMAD.MOV.U32 R12, RZ, RZ, RZ ;  /* 0x000000ffff0c7224 */ /* 0x000fe400078e00ff */
[----:B------:R-:W-:Y:S02]  /*a100*/  IMAD.MOV.U32 R11, RZ, RZ, 0x1f ;  /* 0x0000001fff0b7424 */ /* 0x000fe400078e00ff */
[----:B------:R-:W-:-:S07]  /*a110*/  IMAD.MOV.U32 R15, RZ, RZ, -0x1 ;  /* 0xffffffffff0f7424 */ /* 0x000fce00078e00ff */
[----:B------:R-:W-:Y:S05]  /*a120*/  WARPSYNC.COLLECTIVE R15, `(.L_x_5968) ;  /* 0x000000000f087348 */ /* 0x000fea0003c00000 */
[----:B------:R1:W2:Y:S02]  /*a130*/  SHFL.IDX P6, R14, R13, R12, R11 ;  /* 0x0000000c0d0e7389 */ /* 0x0002a400000c000b */
[----:B-12---:R-:W-:Y:S01]  /*a140*/  ENDCOLLECTIVE ;  /* 0x000000000000791b */ /* 0x006fe20003800000 */
.L_x_5968:
[----:B------:R-:W-:Y:S05]  /*a150*/  BRA `(.L_x_5969) ;  /* 0xffffff7400347947 */ /* 0x000fea000383ffff */
.L_x_5848:
[----:B--2---:R2:W3:Y:S02]  /*a160*/  SYNCS.PHASECHK.TRANS64.TRYWAIT P0, [R231+URZ+0x30800], R8 ;  /* 0x03080008e70075a7 */ /* 0x0044e4000800017f */
[----:B---3--:R-:W-:Y:S05]  /*a170*/  @!P0 NANOSLEEP.SYNCS 0x989680 ;  /* 0x009896800000895d */ /* 0x008fea0003900000 */
[----:B------:R-:W3:Y:S02]  /*a180*/  @!P0 SYNCS.PHASECHK.TRANS64 P0, [R231+URZ+0x30800], R8 ;  /* 0x03080008e70085a7 */ /* 0x000ee4000800007f */
[----:B---3--:R-:W-:Y:S05]  /*a190*/  @!P0 BRA `(.L_x_5848) ;  /* 0xfffffffc00f08947 */ /* 0x008fea000383ffff */
[----:B------:R-:W-:Y:S05]  /*a1a0*/  BRA `(.L_x_5847) ;  /* 0xffffff74007c7947 */ /* 0x000fea000383ffff */
.L_x_5852:
[----:B---3--:R3:W4:Y:S02]  /*a1b0*/  SYNCS.PHASECHK.TRANS64.TRYWAIT P0, [R0+URZ+0x30810], R7 ;  /* 0x03081007000075a7 */ /* 0x008724000800017f */
[----:B----4-:R-:W-:Y:S05]  /*a1c0*/  @!P0 NANOSLEEP.SYNCS 0x989680 ;  /* 0x009896800000895d */ /* 0x010fea0003900000 */
[----:B------:R-:W4:Y:S02]  /*a1d0*/  @!P0 SYNCS.PHASECHK.TRANS64 P0, [R0+URZ+0x30810], R7 ;  /* 0x03081007000085a7 */ /* 0x000f24000800007f */
[----:B----4-:R-:W-:Y:S05]  /*a1e0*/  @!P0 BRA `(.L_x_5852) ;  /* 0xfffffffc00f08947 */ /* 0x010fea000383ffff */
[----:B------:R-:W-:Y:S05]  /*a1f0*/  BRA `(.L_x_5851) ;  /* 0xffffff7c00107947 */ /* 0x000fea000383ffff */
.L_x_5856:
[----:B------:R1:W1:Y:S02]  /*a200*/  SYNCS.PHASECHK.TRANS64.TRYWAIT P0, [R0+URZ+0x30830], R7 ;  /* 0x03083007000075a7 */ /* 0x000264000800017f */
[----:B-1----:R-:W-:Y:S05]  /*a210*/  @!P0 NANOSLEEP.SYNCS 0x989680 ;  /* 0x009896800000895d */ /* 0x002fea0003900000 */
[----:B------:R-:W1:Y:S02]  /*a220*/  @!P0 SYNCS.PHASECHK.TRANS64 P0, [R0+URZ+0x30830], R7 ;  /* 0x03083007000085a7 */ /* 0x000e64000800007f */
[----:B-1----:R-:W-:Y:S05]  /*a230*/  @!P0 BRA `(.L_x_5856) ;  /* 0xfffffffc00f08947 */ /* 0x002fea000383ffff */
[----:B------:R-:W-:Y:S05]  /*a240*/  BRA `(.L_x_5855) ;  /* 0xffffff8000687947 */ /* 0x000fea000383ffff */
.L_x_5863:
[----:B------:R-:W-:Y:S01]  /*a250*/  BSSY B0, `(.L_x_5970) ;  /* 0x0000005000007945 */ /* 0x000fe20003800000 */
[----:B------:R-:W-:-:S07]  /*a260*/  IMAD.MOV.U32 R15, RZ, RZ, -0x1 ;  /* 0xffffffffff0f7424 */ /* 0x000fce00078e00ff */
[----:B-1----:R-:W-:Y:S05]  /*a270*/  WARPSYNC.COLLECTIVE R15, `(.L_x_5971) ;  /* 0x000000000f087348 */ /* 0x002fea0003c00000 */
[----:B------:R-:W-:Y:S01]  /*a280*/  NOP ;  /* 0x0000000000007918 */ /* 0x000fe20000000000 */
[----:B-1----:R-:W-:Y:S01]  /*a290*/  ENDCOLLECTIVE ;  /* 0x000000000000791b */ /* 0x002fe20003800000 */
.L_x_5971:
[----:B------:R-:W-:Y:S05]  /*a2a0*/  BSYNC B0 ;  /* 0x0000000000007941 */ /* 0x000fea0003800000 */
.L_x_5970:
[----:B------:R-:W-:Y:S05]  /*a2b0*/  BRA `(.L_x_5972) ;  /* 0xffffffac00247947 */ /* 0x000fea000383ffff */
.L_x_5872:
[----:B------:R-:W-:Y:S01]  /*a2c0*/  BSSY B0, `(.L_x_5973) ;  /* 0x0000005000007945 */ /* 0x000fe20003800000 */
[----:B------:R-:W-:-:S07]  /*a2d0*/  IMAD.MOV.U32 R15, RZ, RZ, -0x1 ;  /* 0xffffffffff0f7424 */ /* 0x000fce00078e00ff */
[----:B-12---:R-:W-:Y:S05]  /*a2e0*/  WARPSYNC.COLLECTIVE R15, `(.L_x_5974) ;  /* 0x000000000f087348 */ /* 0x006fea0003c00000 */
[----:B------:R-:W-:Y:S01]  /*a2f0*/  NOP ;  /* 0x0000000000007918 */ /* 0x000fe20000000000 */
[----:B-12---:R-:W-:Y:S01]  /*a300*/  ENDCOLLECTIVE ;  /* 0x000000000000791b */ /* 0x006fe20003800000 */
.L_x_5974:
[----:B------:R-:W-:Y:S05]  /*a310*/  BSYNC B0 ;  /* 0x0000000000007941 */ /* 0x000fea0003800000 */
.L_x_5973:
[----:B------:R-:W-:Y:S05]  /*a320*/  BRA `(.L_x_5975) ;  /* 0xffffffb000287947 */ /* 0x000fea000383ffff */
.L_x_5889:
[----:B------:R-:W-:Y:S01]  /*a330*/  BSSY B0, `(.L_x_5976) ;  /* 0x0000005000007945 */ /* 0x000fe20003800000 */
[----:B------:R-:W-:-:S07]  /*a340*/  IMAD.MOV.U32 R15, RZ, RZ, -0x1 ;  /* 0xffffffffff0f7424 */ /* 0x000fce00078e00ff */
[----:B------:R-:W-:Y:S05]  /*a350*/  WARPSYNC.COLLECTIVE R15, `(.L_x_5977) ;  /* 0x000000000f087348 */ /* 0x000fea0003c00000 */
[----:B------:R-:W-:Y:S01]  /*a360*/  NOP ;  /* 0x0000000000007918 */ /* 0x000fe20000000000 */
[----:B------:R-:W-:Y:S01]  /*a370*/  ENDCOLLECTIVE ;  /* 0x000000000000791b */ /* 0x000fe20003800000 */
.L_x_5977:
[----:B------:R-:W-:Y:S05]  /*a380*/  BSYNC B0 ;  /* 0x0000000000007941 */ /* 0x000fea0003800000 */
.L_x_5976:
[----:B------:R-:W-:Y:S05]  /*a390*/  BRA `(.L_x_5978) ;  /* 0xffffffbc00707947 */ /* 0x000fea000383ffff */
.L_x_5902:
[----:B------:R-:W-:Y:S01]  /*a3a0*/  BSSY B0, `(.L_x_5979) ;  /* 0x0000005000007945 */ /* 0x000fe20003800000 */
[----:B------:R-:W-:-:S07]  /*a3b0*/  IMAD.MOV.U32 R15, RZ, RZ, -0x1 ;  /* 0xffffffffff0f7424 */ /* 0x000fce00078e00ff */
[----:B------:R-:W-:Y:S05]  /*a3c0*/  WARPSYNC.COLLECTIVE R15, `(.L_x_5980) ;  /* 0x000000000f087348 */ /* 0x000fea0003c00000 */
[----:B------:R-:W-:Y:S01]  /*a3d0*/  NOP ;  /* 0x0000000000007918 */ /* 0x000fe20000000000 */
[----:B------:R-:W-:Y:S01]  /*a3e0*/  ENDCOLLECTIVE ;  /* 0x000000000000791b */ /* 0x000fe20003800000 */
.L_x_5980:
[----:B------:R-:W-:Y:S05]  /*a3f0*/  BSYNC B0 ;  /* 0x0000000000007941 */ /* 0x000fea0003800000 */
.L_x_5979:
[----:B------:R-:W-:Y:S05]  /*a400*/  BRA `(.L_x_5981) ;  /* 0xffffffc400047947 */ /* 0x000fea000383ffff */
.L_x_5914:
[----:B------:R-:W-:Y:S01]  /*a410*/  BSSY B0, `(.L_x_5982) ;  /* 0x0000005000007945 */ /* 0x000fe20003800000 */
[----:B------:R-:W-:-:S07]  /*a420*/  IMAD.MOV.U32 R15, RZ, RZ, -0x1 ;  /* 0xffffffffff0f7424 */ /* 0x000fce00078e00ff */
[----:B------:R-:W-:Y:S05]  /*a430*/  WARPSYNC.COLLECTIVE R15, `(.L_x_5983) ;  /* 0x000000000f087348 */ /* 0x000fea0003c00000 */
[----:B------:R-:W-:Y:S01]  /*a440*/  NOP ;  /* 0x0000000000007918 */ /* 0x000fe20000000000 */
[----:B------:R-:W-:Y:S01]  /*a450*/  ENDCOLLECTIVE ;  /* 0x000000000000791b */ /* 0x000fe20003800000 */
.L_x_5983:
[----:B------:R-:W-:Y:S05]  /*a460*/  BSYNC B0 ;  /* 0x0000000000007941 */ /* 0x000fea0003800000 */
.L_x_5982:
[----:B------:R-:W-:Y:S05]  /*a470*/  BRA `(.L_x_5984) ;  /* 0xffffffc8002c7947 */ /* 0x000fea000383ffff */
.L_x_5942:
[----:B-1----:R1:W2:Y:S02]  /*a480*/  SYNCS.PHASECHK.TRANS64.TRYWAIT P0, [R15+URZ+0x30820], R0 ;  /* 0x030820000f0075a7 */ /* 0x0022a4000800017f */
[----:B--2---:R-:W-:Y:S05]  /*a490*/  @!P0 NANOSLEEP.SYNCS 0x989680 ;  /* 0x009896800000895d */ /* 0x004fea0003900000 */
[----:B------:R-:W2:Y:S02]  /*a4a0*/  @!P0 SYNCS.PHASECHK.TRANS64 P0, [R15+URZ+0x30820], R0 ;  /* 0x030820000f0085a7 */ /* 0x000ea4000800007f */
[----:B--2---:R-:W-:Y:S05]  /*a4b0*/  @!P0 BRA `(.L_x_5942) ;  /* 0xfffffffc00f08947 */ /* 0x004fea000383ffff */
[----:B------:R-:W-:Y:S05]  /*a4c0*/  BRA `(.L_x_5985) ;  /* 0xffffffdc009c7947 */ /* 0x000fea000383ffff */
.L_x_5946:
[----:B--2---:R2:W3:Y:S02]  /*a4d0*/  SYNCS.PHASECHK.TRANS64.TRYWAIT P1, [R15+URZ+0x30840], R18 ;  /* 0x030840120f0075a7 */ /* 0x0044e4000802017f */
[----:B---3--:R-:W-:Y:S05]  /*a4e0*/  @!P1 NANOSLEEP.SYNCS 0x989680 ;  /* 0x009896800000995d */ /* 0x008fea0003900000 */
[----:B------:R-:W3:Y:S02]  /*a4f0*/  @!P1 SYNCS.PHASECHK.TRANS64 P1, [R15+URZ+0x30840], R18 ;  /* 0x030840120f0095a7 */ /* 0x000ee4000802007f */
[----:B---3--:R-:W-:Y:S05]  /*a500*/  @!P1 BRA `(.L_x_5946) ;  /* 0xfffffffc00f09947 */ /* 0x008fea000383ffff */
[----:B------:R-:W-:Y:S05]  /*a510*/  BRA `(.L_x_5986) ;  /* 0xffffffe400547947 */ /* 0x000fea000383ffff */
.L_x_5948:
[----:B-1----:R1:W3:Y:S02]  /*a520*/  SYNCS.PHASECHK.TRANS64.TRYWAIT P1, [R15+URZ+0x30828], R18 ;  /* 0x030828120f0075a7 */ /* 0x0022e4000802017f */
[----:B---3--:R-:W-:Y:S05]  /*a530*/  @!P1 NANOSLEEP.SYNCS 0x989680 ;  /* 0x009896800000995d */ /* 0x008fea0003900000 */
[----:B------:R-:W3:Y:S02]  /*a540*/  @!P1 SYNCS.PHASECHK.TRANS64 P1, [R15+URZ+0x30828], R18 ;  /* 0x030828120f0095a7 */ /* 0x000ee4000802007f */
[----:B---3--:R-:W-:Y:S05]  /*a550*/  @!P1 BRA `(.L_x_5948) ;  /* 0xfffffffc00f09947 */ /* 0x008fea000383ffff */
[----:B------:R-:W-:Y:S05]  /*a560*/  BRA `(.L_x_5987) ;  /* 0xffffffe400f47947 */ /* 0x000fea000383ffff */
.L_x_5950:
[----:B---3--:R3:W4:Y:S02]  /*a570*/  SYNCS.PHASECHK.TRANS64.TRYWAIT P1, [R15+URZ+0x30848], R18 ;  /* 0x030848120f0075a7 */ /* 0x008724000802017f */
[----:B----4-:R-:W-:Y:S05]  /*a580*/  @!P1 NANOSLEEP.SYNCS 0x989680 ;  /* 0x009896800000995d */ /* 0x010fea0003900000 */
[----:B------:R-:W4:Y:S02]  /*a590*/  @!P1 SYNCS.PHASECHK.TRANS64 P1, [R15+URZ+0x30848], R18 ;  /* 0x030848120f0095a7 */ /* 0x000f24000802007f */
[----:B----4-:R-:W-:Y:S05]  /*a5a0*/  @!P1 BRA `(.L_x_5950) ;  /* 0xfffffffc00f09947 */ /* 0x010fea000383ffff */
[----:B------:R-:W-:Y:S05]  /*a5b0*/  BRA `(.L_x_5988) ;  /* 0xffffffe800947947 */ /* 0x000fea000383ffff */
.L_x_5952:
[----:B------:R-:W-:-:S07]  /*a5c0*/  SHF.L.U32 R4, R10, 0x1f, RZ ;  /* 0x0000001f0a047819 */ /* 0x000fce00000006ff */
.L_x_5989:
[----:B----4-:R4:W1:Y:S02]  /*a5d0*/  SYNCS.PHASECHK.TRANS64.TRYWAIT P1, [R15+URZ+0x30820], R4 ;  /* 0x030820040f0075a7 */ /* 0x010864000802017f */
[----:B-1----:R-:W-:Y:S05]  /*a5e0*/  @!P1 NANOSLEEP.SYNCS 0x989680 ;  /* 0x009896800000995d */ /* 0x002fea0003900000 */
[----:B------:R-:W1:Y:S02]  /*a5f0*/  @!P1 SYNCS.PHASECHK.TRANS64 P1, [R15+URZ+0x30820], R4 ;  /* 0x030820040f0095a7 */ /* 0x000e64000802007f */
[----:B-1----:R-:W-:Y:S05]  /*a600*/  @!P1 BRA `(.L_x_5989) ;  /* 0xfffffffc00f09947 */ /* 0x002fea000383ffff */
[----:B------:R-:W-:Y:S05]  /*a610*/  BRA `(.L_x_5990) ;  /* 0xffffffec00187947 */ /* 0x000fea000383ffff */
.L_x_5955:
[----:B----4-:R4:W1:Y:S02]  /*a620*/  SYNCS.PHASECHK.TRANS64.TRYWAIT P1, [R15+URZ+0x30840], R12 ;  /* 0x0308400c0f0075a7 */ /* 0x010864000802017f */
[----:B-1----:R-:W-:Y:S05]  /*a630*/  @!P1 NANOSLEEP.SYNCS 0x989680 ;  /* 0x009896800000995d */ /* 0x002fea0003900000 */
[----:B------:R-:W1:Y:S02]  /*a640*/  @!P1 SYNCS.PHASECHK.TRANS64 P1, [R15+URZ+0x30840], R12 ;  /* 0x0308400c0f0095a7 */ /* 0x000e64000802007f */
[----:B-1----:R-:W-:Y:S05]  /*a650*/  @!P1 BRA `(.L_x_5955) ;  /* 0xfffffffc00f09947 */ /* 0x002fea000383ffff */
[----:B------:R-:W-:Y:S05]  /*a660*/  BRA `(.L_x_5991) ;  /* 0xffffffec00d47947 */ /* 0x000fea000383ffff */
.L_x_5957:
[----:B-1----:R1:W2:Y:S02]  /*a670*/  SYNCS.PHASECHK.TRANS64.TRYWAIT P1, [R15+URZ+0x30828], R12 ;  /* 0x0308280c0f0075a7 */ /* 0x0022a4000802017f */
[----:B--2---:R-:W-:Y:S05]  /*a680*/  @!P1 NANOSLEEP.SYNCS 0x989680 ;  /* 0x009896800000995d */ /* 0x004fea0003900000 */
[----:B------:R-:W2:Y:S02]  /*a690*/  @!P1 SYNCS.PHASECHK.TRANS64 P1, [R15+URZ+0x30828], R12 ;  /* 0x0308280c0f0095a7 */ /* 0x000ea4000802007f */
[----:B--2---:R-:W-:Y:S05]  /*a6a0*/  @!P1 BRA `(.L_x_5957) ;  /* 0xfffffffc00f09947 */ /* 0x004fea000383ffff */
[----:B------:R-:W-:Y:S05]  /*a6b0*/  BRA `(.L_x_5992) ;  /* 0xfffffff000687947 */ /* 0x000fea000383ffff */
.L_x_5959:
[----:B------:R1:W1:Y:S02]  /*a6c0*/  SYNCS.PHASECHK.TRANS64.TRYWAIT P0, [R3+URZ+0x30840], R0 ;  /* 0x03084000030075a7 */ /* 0x000264000800017f */
[----:B-1----:R-:W-:Y:S05]  /*a6d0*/  @!P0 NANOSLEEP.SYNCS 0x989680 ;  /* 0x009896800000895d */ /* 0x002fea0003900000 */
[----:B------:R-:W1:Y:S02]  /*a6e0*/  @!P0 SYNCS.PHASECHK.TRANS64 P0, [R3+URZ+0x30840], R0 ;  /* 0x03084000030085a7 */ /* 0x000e64000800007f */
[----:B-1----:R-:W-:Y:S05]  /*a6f0*/  @!P0 BRA `(.L_x_5959) ;  /* 0xfffffffc00f08947 */ /* 0x002fea000383ffff */
[----:B------:R-:W-:Y:S05]  /*a700*/  BRA `(.L_x_5993) ;  /* 0xfffffff400187947 */ /* 0x000fea000383ffff */
.L_x_5961:
[----:B------:R-:W-:Y:S01]  /*a710*/  BSSY B0, `(.L_x_5994) ;  /* 0x0000006000007945 */ /* 0x000fe20003800000 */
[----:B------:R-:W-:-:S07]  /*a720*/  IMAD.MOV.U32 R15, RZ, RZ, -0x1 ;  /* 0xffffffffff0f7424 */ /* 0x000fce00078e00ff */
[----:B---3--:R-:W-:Y:S05]  /*a730*/  WARPSYNC.COLLECTIVE R15, `(.L_x_5995) ;  /* 0x000000000f0c7348 */ /* 0x008fea0003c00000 */
[----:B------:R-:W-:Y:S02]  /*a740*/  ELECT P6, UR62, PT ;  /* 0x00000000003e782f */ /* 0x000fe400038c0000 */
[----:B------:R-:W-:Y:S01]  /*a750*/  MOV R14, UR62 ;  /* 0x0000003e000e7c02 */ /* 0x000fe20008000f00 */
[----:B---3--:R-:W-:Y:S10]  /*a760*/  ENDCOLLECTIVE ;  /* 0x000000000000791b */ /* 0x008ff40003800000 */
.L_x_5995:
[----:B------:R-:W-:Y:S05]  /*a770*/  BSYNC B0 ;  /* 0x0000000000007941 */ /* 0x000fea0003800000 */
.L_x_5994:
[----:B------:R-:W-:Y:S05]  /*a780*/  BRA `(.L_x_5996) ;  /* 0xfffffff400c87947 */ /* 0x000fea000383ffff */
.L_x_5963:
[----:B-1----:R1:W2:Y:S02]  /*a790*/  SYNCS.PHASECHK.TRANS64.TRYWAIT P0, [R7+URZ], R4 ;  /* 0x00000004070075a7 */ /* 0x0022a4000800017f */
[----:B--2---:R-:W-:Y:S05]  /*a7a0*/  @!P0 NANOSLEEP.SYNCS 0x989680 ;  /* 0x009896800000895d */ /* 0x004fea0003900000 */
[----:B------:R-:W2:Y:S02]  /*a7b0*/  @!P0 SYNCS.PHASECHK.TRANS64 P0, [R7+URZ], R4 ;  /* 0x00000004070085a7 */ /* 0x000ea4000800007f */
[----:B--2---:R-:W-:Y:S05]  /*a7c0*/  @!P0 BRA `(.L_x_5963) ;  /* 0xfffffffc00f08947 */ /* 0x004fea000383ffff */
[----:B------:R-:W-:Y:S05]  /*a7d0*/  BRA `(.L_x_5997) ;  /* 0xfffffff800087947 */ /* 0x000fea000383ffff */
.L_x_5964:
[----:B--2---:R2:W4:Y:S02]  /*a7e0*/  SYNCS.PHASECHK.TRANS64.TRYWAIT P0, [R3+URZ], R2 ;  /* 0x00000002030075a7 */ /* 0x004524000800017f */
[----:B----4-:R-:W-:Y:S05]  /*a7f0*/  @!P0 NANOSLEEP.SYNCS 0x989680 ;  /* 0x009896800000895d */ /* 0x010fea0003900000 */
[----:B------:R-:W4:Y:S02]  /*a800*/  @!P0 SYNCS.PHASECHK.TRANS64 P0, [R3+URZ], R2 ;  /* 0x00000002030085a7 */ /* 0x000f24000800007f */
[----:B----4-:R-:W-:Y:S05]  /*a810*/  @!P0 BRA `(.L_x_5964) ;  /* 0xfffffffc00f08947 */ /* 0x010fea000383ffff */
[----:B------:R-:W-:Y:S05]  /*a820*/  BRA `(.L_x_5998) ;  /* 0xfffffff400fc7947 */ /* 0x000fea000383ffff */
.L_x_5966:
[----:B--2---:R2:W4:Y:S02]  /*a830*/  SYNCS.PHASECHK.TRANS64.TRYWAIT P0, [R5+URZ], R4 ;  /* 0x00000004050075a7 */ /* 0x004524000800017f */
[----:B----4-:R-:W-:Y:S05]  /*a840*/  @!P0 NANOSLEEP.SYNCS 0x989680 ;  /* 0x009896800000895d */ /* 0x010fea0003900000 */
[----:B------:R-:W4:Y:S02]  /*a850*/  @!P0 SYNCS.PHASECHK.TRANS64 P0, [R5+URZ], R4 ;  /* 0x00000004050085a7 */ /* 0x000f24000800007f */
[----:B----4-:R-:W-:Y:S05]  /*a860*/  @!P0 BRA `(.L_x_5966) ;  /* 0xfffffffc00f08947 */ /* 0x010fea000383ffff */
[----:B------:R-:W-:Y:S05]  /*a870*/  BRA `(.L_x_5999) ;  /* 0xfffffff800007947 */ /* 0x000fea000383ffff */
.L_x_6000:
        /* <DEDUP_REMOVED lines=16> */
.L_x_7332:


//--------------------- .text._ZN7cutlass13device_kernelIN5flash11enable_sm90INS1_16FlashAttnBwdSm90INS1_25CollectiveMainloopBwdSm90ILi2ELi2ELi2EN4cute5tupleIJNS5_1CILi1EEES8_S8_EEENS6_IJNS7_ILi64EEENS7_ILi128EEESB_EEENS_10bfloat16_tEfNS_4arch4Sm90ELb1ELb0ELb0ELb0ELb0ELb1ELb0ELb0ELi2ELi1ELi2ELi1ELb0EEENS1_21CollectiveEpilogueBwdISC_SD_SF_Li256ELb0ELb0ELi1EEENS1_25SingleTileBwdLPTSchedulerILb0ELi128ELb0EEEEEEEEEvNT_6ParamsE --------------------------
	.section	.text._ZN7cutlass13device_kernelIN5flash11enable_sm90INS1_16FlashAttnBwdSm90INS1_25CollectiveMainloopBwdSm90ILi2ELi2ELi2EN4cute5tupleIJNS5_1CILi1EEES8_S8_EEENS6_IJNS7_ILi64EEENS7_ILi128EEESB_EEENS_10bfloat16_tEfNS_4arch4Sm90ELb1ELb0ELb0ELb0ELb0ELb1ELb0ELb0ELi2ELi1ELi2ELi1ELb0EEENS1_21CollectiveEpilogueBwdISC_SD_SF_Li256ELb0ELb0ELi1EEENS1_25SingleTileBwdLPTSchedulerILb0ELi128ELb0EEEEEEEEEvNT_6ParamsE,"ax",@progbits
	.align	128
.text._ZN7cutlass13device_kernelIN5flash11enable_sm90INS1_16FlashAttnBwdSm90INS1_25CollectiveMainloopBwdSm90ILi2ELi2ELi2EN4cute5tupleIJNS5_1CILi1EEES8_S8_EEENS6_IJNS7_ILi64EEENS7_ILi128EEESB_EEENS_10bfloat16_tEfNS_4arch4Sm90ELb1ELb0ELb0ELb0ELb0ELb1ELb0ELb0ELi2ELi1ELi2ELi1ELb0EEENS1_21CollectiveEpilogueBwdISC_SD_SF_Li256ELb0ELb0ELi1EEENS1_25SingleTileBwdLPTSchedulerILb0ELi128ELb0EEEEEEEEEvNT_6ParamsE:
        .type           _ZN7cutlass13device_kernelIN5flash11enable_sm90INS1_16FlashAttnBwdSm90INS1_25CollectiveMainloopBwdSm90ILi2ELi2ELi2EN4cute5tupleIJNS5_1CILi1EEES8_S8_EEENS6_IJNS7_ILi64EEENS7_ILi128EEESB_EEENS_10bfloat16_tEfNS_4arch4Sm90ELb1ELb0ELb0ELb0ELb0ELb1ELb0ELb0ELi2ELi1ELi2ELi1ELb0EEENS1_21CollectiveEpilogueBwdISC_SD_SF_Li256ELb0ELb0ELi1EEENS1_25SingleTileBwdLPTSchedulerILb0ELi128ELb0EEEEEEEEEvNT_6ParamsE,@function
        .size           _ZN7cutlass13device_kernelIN5flash11enable_sm90INS1_16FlashAttnBwdSm90INS1_25CollectiveMainloopBwdSm90ILi2ELi2ELi2EN4cute5tupleIJNS5_1CILi1EEES8_S8_EEENS6_IJNS7_ILi64EEENS7_ILi128EEESB_EEENS_10bfloat16_tEfNS_4arch4Sm90ELb1ELb0ELb0ELb0ELb0ELb1ELb0ELb0ELi2ELi1ELi2ELi1ELb0EEENS1_21CollectiveEpilogueBwdISC_SD_SF_Li256ELb0ELb0ELi1EEENS1_25SingleTileBwdLPTSchedulerILb0ELi128ELb0EEEEEEEEEvNT_6ParamsE,(.L_x_7333 - _ZN7cutlass13device_kernelIN5flash11enable_sm90INS1_16FlashAttnBwdSm90INS1_25CollectiveMainloopBwdSm90ILi2ELi2ELi2EN4cute5tupleIJNS5_1CILi1EEES8_S8_EEENS6_IJNS7_ILi64EEENS7_ILi128EEESB_EEENS_10bfloat16_tEfNS_4arch4Sm90ELb1ELb0ELb0ELb0ELb0ELb1ELb0ELb0ELi2ELi1ELi2ELi1ELb0EEENS1_21CollectiveEpilogueBwdISC_SD_SF_Li256ELb0ELb0ELi1EEENS1_25SingleTileBwdLPTSchedulerILb0ELi128ELb0EEEEEEEEEvNT_6ParamsE)
        .other          _ZN7cutlass13device_kernelIN5flash11enable_sm90INS1_16FlashAttnBwdSm90INS1_25CollectiveMainloopBwdSm90ILi2ELi2ELi2EN4cute5tupleIJNS5_1CILi1EEES8_S8_EEENS6_IJNS7_ILi64EEENS7_ILi128EEESB_EEENS_10bfloat16_tEfNS_4arch4Sm90ELb1ELb0ELb0ELb0ELb0ELb1ELb0ELb0ELi2ELi1ELi2ELi1ELb0EEENS1_21CollectiveEpilogueBwdISC_SD_SF_Li256ELb0ELb0ELi1EEENS1_25SingleTileBwdLPTSchedulerILb0ELi128ELb0EEEEEEEEEvNT_6ParamsE,@"STO_CUDA_ENTRY STV_DEFAULT"
_ZN7cutlass13device_kernelIN5flash11enable_sm90INS1_16FlashAttnBwdSm90INS1_25CollectiveMainloopBwdSm90ILi2ELi2ELi2EN4cute5tupleIJNS5_1CILi1EEES8_S8_EEENS6_IJNS7_ILi64EEENS7_ILi128EEESB_EEENS_10bfloat16_tEfNS_4arch4Sm90ELb1ELb0ELb0ELb0ELb0ELb1ELb0ELb0ELi2ELi1ELi2ELi1ELb0EEENS1_21CollectiveEpilogueBwdISC_SD_SF_Li256ELb0ELb0ELi1EEENS1_25SingleTileBwdLPTSchedulerILb0ELi128ELb0EEEEEEEEEvNT_6ParamsE:
        /* <DEDUP_REMOVED lines=30> */
.L_x_6002:
[----:B------:R-:W-:Y:S05]  /*01e0*/  BSYNC B0 ;  /* 0x0000000000007941 */ /* 0x000fea0003800000 */
.L_x_6001:
        /* <DEDUP_REMOVED lines=37> */
.L_x_6003:
        /* <DEDUP_REMOVED lines=22> */
.L_x_6004:
[----:B------:R-:W-:Y:S01]  /*05a0*/  PLOP3.LUT P0, PT, PT, PT, UP0, 0x80, 0x0 ;  /* 0x000000000000781c */ /* 0x000fe20003f0f008 */
[----:B------:R-:W-:Y:S01]  /*05b0*/  NOP ;  /* 0x0000000000007918 */ /* 0x000fe20000000000 */
[----:B------:R-:W-:Y:S01]  /*05c0*/  BSSY B6, `(.L_x_6005) ;  /* 0x000090f000067945 */ /* 0x000fe20003800000 */
[----:B-12-4-:R-:W-:Y:S10]  /*05d0*/  BAR.SYNC.DEFER_BLOCKING 0x0 ;  /* 0x0000000000007b1d */ /* 0x016ff40000010000 */
[----:B------:R-:W-:Y:S05]  /*05e0*/  @!P0 BRA `(.L_x_6006) ;  /* 0x0000005c00d48947 */ /* 0x000fea0003800000 */
.L_x_6007:
        /* <DEDUP_REMOVED lines=32> */
.L_x_6008:
[----:B------:R-:W-:Y:S01]  /*07f0*/  ULDC UR7, c[0x0][0xb44] ;  /* 0x0002d10000077ab9 */ /* 0x000fe20000000800 */
[----:B------:R-:W-:Y:S01]  /*0800*/  UMOV UR36, UR10 ;  /* 0x0000000a00247c82 */ /* 0x000fe20008000000 */
[----:B------:R-:W-:-:S11]  /*0810*/  UISETP.NE.AND UP0, UPT, UR7, 0x1, UPT ;  /* 0x000000010700788c */ /* 0x000fd6000bf05270 */
[----:B------:R-:W-:Y:S02]  /*0820*/  @UP0 ULDC.64 UR8, c[0x0][0xb48] ;  /* 0x0002d20000080ab9 */ /* 0x000fe40000000a00 */
[----:B------:R-:W-:-:S04]  /*0830*/  UIMAD.WIDE.U32 UR4, UR10, UR8, URZ ;  /* 0x000000080a0472a5 */ /* 0x000fc8000f8e003f */
[----:B------:R-:W-:-:S04]  /*0840*/  @UP0 USHF.R.U32.HI UR36, URZ, UR9, UR5 ;  /* 0x000000093f240299 */ /* 0x000fc80008011605 */
[----:B------:R-:W-:-:S12]  /*0850*/  UIMAD UR4, UR36, UR7, URZ ;  /* 0x00000007240472a4 */ /* 0x000fd8000f8e023f */
.L_x_6009:
        /* <DEDUP_REMOVED lines=117> */
.L_x_6013:
        /* <DEDUP_REMOVED lines=15> */
.L_x_6012:
        /* <DEDUP_REMOVED lines=22> */
.L_x_6015:
        /* <DEDUP_REMOVED lines=15> */
.L_x_6014:
        /* <DEDUP_REMOVED lines=8> */
.L_x_6122:
        /* <DEDUP_REMOVED lines=15> */
.L_x_6017:
[----:B------:R-:W-:Y:S01]  /*1460*/  SHF.R.S32.HI R8, RZ, 0x4, R3 ;  /* 0x00000004ff087819 */ /* 0x000fe20000011403 */
[----:B------:R-:W-:Y:S01]  /*1470*/  ULDC UR4, c[0x0][0x290] ;  /* 0x0000a40000047ab9 */ /* 0x000fe20000000800 */
[----:B------:R-:W-:Y:S01]  /*1480*/  SHF.R.S32.HI R0, RZ, 0x1f, R5 ;  /* 0x0000001fff007819 */ /* 0x000fe20000011405 */
[----:B------:R-:W-:Y:S01]  /*1490*/  UIMAD UR4, UR36, -0x80, UR4 ;  /* 0xffffff80240478a4 */ /* 0x000fe2000f8e0204 */
[----:B---3--:R-:W-:Y:S01]  /*14a0*/  LOP3.LUT R9, R7, 0x8, R2, 0xf8, !PT ;  /* 0x0000000807097812 */ /* 0x008fe200078ef802 */
[----:B------:R-:W-:Y:S01]  /*14b0*/  IMAD.U32 R231, RZ, RZ, UR38 ;  /* 0x00000026ffe77e24 */ /* 0x000fe2000f8e00ff */
[----:B------:R-:W-:Y:S02]  /*14c0*/  LEA.HI R3, R3, R8, RZ, 0x1 ;  /* 0x0000000803037211 */ /* 0x000fe400078f08ff */
[----:B------:R-:W-:Y:S02]  /*14d0*/  CS2R R86, SRZ ;  /* 0x0000000000567805 */ /* 0x000fe4000001ff00 */
[CC--:B------:R-:W-:Y:S01]  /*14e0*/  LEA.HI R2, R0.reuse, R5.reuse, RZ, 0x2 ;  /* 0x0000000500027211 */ /* 0x0c0fe200078f10ff */
[----:B------:R-:W-:Y:S01]  /*14f0*/  IMAD.U32 R15, RZ, RZ, UR4 ;  /* 0x00000004ff0f7e24 */ /* 0x000fe2000f8e00ff */
[----:B------:R-:W-:-:S02]  /*1500*/  LEA.HI R0, R0, R5, RZ, 0x5 ;  /* 0x0000000500007211 */ /* 0x000fc400078f28ff */
[----:B------:R-:W-:Y:S02]  /*1510*/  CS2R R84, SRZ ;  /* 0x0000000000547805 */ /* 0x000fe4000001ff00 */
[----:B------:R-:W-:Y:S02]  /*1520*/  SHF.R.U32.HI R4, RZ, 0x3, R4 ;  /* 0x00000003ff047819 */ /* 0x000fe40000011604 */
[----:B------:R-:W-:Y:S02]  /*1530*/  CS2R R82, SRZ ;  /* 0x0000000000527805 */ /* 0x000fe4000001ff00 */
[----:B------:R-:W-:Y:S02]  /*1540*/  LEA.HI R7, R13, R13, RZ, 0x1 ;  /* 0x0000000d0d077211 */ /* 0x000fe400078f08ff */
[----:B------:R-:W-:Y:S02]  /*1550*/  CS2R R80, SRZ ;  /* 0x0000000000507805 */ /* 0x000fe4000001ff00 */
[----:B------:R-:W-:-:S02]  /*1560*/  LOP3.LUT R11, R3, 0x7ffffe, RZ, 0xc0, !PT ;  /* 0x007ffffe030b7812 */ /* 0x000fc400078ec0ff */
[----:B------:R-:W-:Y:S02]  /*1570*/  CS2R R78, SRZ ;  /* 0x00000000004e7805 */ /* 0x000fe4000001ff00 */
[--C-:B------:R-:W-:Y:S02]  /*1580*/  SHF.R.S32.HI R6, RZ, 0x2, R2.reuse ;  /* 0x00000002ff067819 */ /* 0x100fe40000011402 */
[----:B------:R-:W-:Y:S02]  /*1590*/  CS2R R76, SRZ ;  /* 0x00000000004c7805 */ /* 0x000fe4000001ff00 */
[----:B------:R-:W-:Y:S01]  /*15a0*/  SHF.R.S32.HI R3, RZ, 0x1f, R2 ;  /* 0x0000001fff037819 */ /* 0x000fe20000011402 */
[----:B------:R-:W-:Y:S01]  /*15b0*/  IMAD.IADD R11, R8, 0x1, -R11 ;  /* 0x00000001080b7824 */ /* 0x000fe200078e0a0b */
[----:B------:R-:W-:Y:S02]  /*15c0*/  SHF.R.S32.HI R0, RZ, 0x5, R0 ;  /* 0x00000005ff007819 */ /* 0x000fe40000011400 */
[----:B------:R-:W-:-:S02]  /*15d0*/  CS2R R74, SRZ ;  /* 0x00000000004a7805 */ /* 0x000fc4000001ff00 */
[----:B------:R-:W-:Y:S02]  /*15e0*/  LOP3.LUT R229, R9, R4, RZ, 0x3c, !PT ;  /* 0x0000000409e57212 */ /* 0x000fe400078e3cff */
[----:B------:R-:W-:Y:S02]  /*15f0*/  CS2R R72, SRZ ;  /* 0x0000000000487805 */ /* 0x000fe4000001ff00 */
[----:B------:R-:W-:Y:S01]  /*1600*/  LOP3.LUT R4, R7, 0xfffffffe, RZ, 0xc0, !PT ;  /* 0xfffffffe07047812 */ /* 0x000fe200078ec0ff */
[----:B------:R-:W-:Y:S01]  /*1610*/  IMAD R9, R0, -0x10, R15 ;  /* 0xfffffff000097824 */ /* 0x000fe200078e020f */
[----:B------:R-:W-:Y:S02]  /*1620*/  LEA.HI R3, R3, R6, RZ, 0x3 ;  /* 0x0000000603037211 */ /* 0x000fe400078f18ff */
[----:B------:R-:W-:Y:S02]  /*1630*/  CS2R R70, SRZ ;  /* 0x0000000000467805 */ /* 0x000fe4000001ff00 */
[----:B--2---:R-:W-:Y:S01]  /*1640*/  LEA.HI R0, R14, R14, RZ, 0x1 ;  /* 0x0000000e0e007211 */ /* 0x004fe200078f08ff */
[----:B------:R-:W-:Y:S01]  /*1650*/  IMAD.IADD R8, R13, 0x1, -R4 ;  /* 0x000000010d087824 */ /* 0x000fe200078e0a04 */
[----:B------:R-:W-:Y:S01]  /*1660*/  LOP3.LUT R7, R3, 0xfffffff8, RZ, 0xc0, !PT ;  /* 0xfffffff803077812 */ /* 0x000fe200078ec0ff */
[----:B------:R-:W-:Y:S01]  /*1670*/  IMAD.SHL.U32 R4, R13, 0x1000, RZ ;  /* 0x000010000d047824 */ /* 0x000fe200078e00ff */
[----:B------:R-:W-:-:S02]  /*1680*/  LOP3.LUT R2, R2, 0xfffffffc, RZ, 0xc0, !PT ;  /* 0xfffffffc02027812 */ /* 0x000fc400078ec0ff */
[----:B------:R-:W-:Y:S02]  /*1690*/  CS2R R68, SRZ ;  /* 0x0000000000447805 */ /* 0x000fe4000001ff00 */
[----:B------:R-:W-:Y:S01]  /*16a0*/  LOP3.LUT R3, R0, 0xfffffffe, RZ, 0xc0, !PT ;  /* 0xfffffffe00037812 */ /* 0x000fe200078ec0ff */
[----:B------:R-:W-:Y:S01]  /*16b0*/  IMAD R0, R11, 0x200, R4 ;  /* 0x000002000b007824 */ /* 0x000fe200078e0204 */
[----:B------:R-:W-:Y:S01]  /*16c0*/  IADD3 R7, R9, R7, -R6 ;  /* 0x0000000709077210 */ /* 0x000fe20007ffe806 */
[C---:B------:R-:W-:Y:S01]  /*16d0*/  IMAD R9, R5.reuse, 0x4, R4 ;  /* 0x0000000405097824 */ /* 0x040fe200078e0204 */
[----:B------:R-:W-:Y:S01]  /*16e0*/  CS2R R66, SRZ ;  /* 0x0000000000427805 */ /* 0x000fe2000001ff00 */
[----:B------:R-:W-:Y:S01]  /*16f0*/  IMAD.IADD R227, R5, 0x1, -R2 ;  /* 0x0000000105e37824 */ /* 0x000fe200078e0a02 */
[----:B------:R-:W-:Y:S01]  /*1700*/  CS2R R64, SRZ ;  /* 0x0000000000407805 */ /* 0x000fe2000001ff00 */
[----:B------:R-:W-:Y:S01]  /*1710*/  IMAD.IADD R226, R14, 0x1, -R3 ;  /* 0x000000010ee27824 */ /* 0x000fe200078e0a03 */
[----:B------:R-:W-:Y:S01]  /*1720*/  CS2R R62, SRZ ;  /* 0x00000000003e7805 */ /* 0x000fe2000001ff00 */
[----:B------:R-:W-:Y:S01]  /*1730*/  IMAD.IADD R229, R229, 0x1, R0 ;  /* 0x00000001e5e57824 */ /* 0x000fe200078e0200 */
[----:B------:R-:W-:Y:S01]  /*1740*/  CS2R R60, SRZ ;  /* 0x00000000003c7805 */ /* 0x000fe2000001ff00 */
[----:B------:R-:W-:Y:S01]  /*1750*/  IMAD R5, R8, -0x40, R7 ;  /* 0xffffffc008057824 */ /* 0x000fe200078e0207 */
        /* <DEDUP_REMOVED lines=52> */
[----:B------:R-:W-:Y:S01]  /*1aa0*/  LOP3.LUT R231, R231, 0x1, RZ, 0xfc, !PT ;  /* 0x00000001e7e77812 */ /* 0x000fe200078efcff */
[----:B------:R-:W-:-:S02]  /*1ab0*/  IMAD R2, R9, 0x4, R228 ;  /* 0x0000000409027824 */ /* 0x000fc400078e02e4 */
[----:B------:R-:W-:-:S07]  /*1ac0*/  IMAD.SHL.U32 R227, R227, 0x2, RZ ;  /* 0x00000002e3e37824 */ /* 0x000fce00078e00ff */
.L_x_6029:
[----:B------:R-:W-:Y:S01]  /*1ad0*/  ISETP.NE.AND P0, PT, R231, 0x3, PT ;  /* 0x00000003e700780c */ /* 0x000fe20003f05270 */
[----:B------:R-:W-:-:S12]  /*1ae0*/  YIELD ;  /* 0x0000000000007946 */ /* 0x000fd80003800000 */
[----:B------:R-:W-:Y:S05]  /*1af0*/  @!P0 BRA `(.L_x_6019) ;  /* 0x0000000000048947 */ /* 0x000fea0003800000 */
[----:B------:R-:W-:Y:S01]  /*1b00*/  BPT.TRAP 0x1 ;  /* 0x000000040000795c */ /* 0x000fe20000300000 */
.L_x_6019:
[----:B------:R-:W-:Y:S01]  /*1b10*/  IMAD R0, R3, 0x8, R228 ;  /* 0x0000000803007824 */ /* 0x000fe200078e02e4 */
[----:B------:R-:W-:-:S04]  /*1b20*/  SHF.L.U32 R9, R4, 0x1f, RZ ;  /* 0x0000001f04097819 */ /* 0x000fc800000006ff */
[----:B------:R2:W3:Y:S01]  /*1b30*/  SYNCS.PHASECHK.TRANS64.TRYWAIT P1, [R0+URZ+0x30810], R9 ;  /* 0x03081009000075a7 */ /* 0x0004e2000802017f */
[----:B------:R-:W-:Y:S05]  /*1b40*/  @!P0 BRA `(.L_x_6020) ;  /* 0x0000000000048947 */ /* 0x000fea0003800000 */
[----:B------:R-:W-:Y:S01]  /*1b50*/  BPT.TRAP 0x1 ;  /* 0x000000040000795c */ /* 0x000fe20000300000 */
.L_x_6020:
[----:B---3--:R-:W-:Y:S05]  /*1b60*/  @P1 BRA `(.L_x_6021) ;  /* 0x0000000000081947 */ /* 0x008fea0003800000 */
[----:B------:R-:W3:Y:S02]  /*1b70*/  SYNCS.PHASECHK.TRANS64.TRYWAIT P1, [R0+URZ+0x30810], R9 ;  /* 0x03081009000075a7 */ /* 0x000ee4000802017f */
[----:B---3--:R-:W-:Y:S05]  /*1b80*/  @!P1 BRA `(.L_x_6022) ;  /* 0x0000007c00009947 */ /* 0x008fea0003800000 */
.L_x_6021:
        /* <DEDUP_REMOVED lines=81> */
.L_x_6023:
[----:B------:R1:W1:Y:S01]  /*20a0*/  SYNCS.PHASECHK.TRANS64.TRYWAIT P1, [R0+URZ+0x30830], R9 ;  /* 0x03083009000075a7 */ /* 0x000262000802017f */
[----:B------:R-:W-:Y:S05]  /*20b0*/  @!P0 BRA `(.L_x_6024) ;  /* 0x0000000000048947 */ /* 0x000fea0003800000 */
[----:B------:R-:W-:Y:S01]  /*20c0*/  BPT.TRAP 0x1 ;  /* 0x000000040000795c */ /* 0x000fe20000300000 */
.L_x_6024:
[----:B------:R-:W-:-:S05]  /*20d0*/  VIADD R6, R228, 0x20000 ;  /* 0x00020000e4067836 */ /* 0x000fca0000000000 */
[----:B------:R-:W-:-:S04]  /*20e0*/  SHF.R.U32.HI R6, RZ, 0x4, R6 ;  /* 0x00000004ff067819 */ /* 0x000fc80000011606 */
[----:B------:R-:W-:-:S04]  /*20f0*/  LOP3.LUT R225, R6, 0x3fff, RZ, 0xc0, !PT ;  /* 0x00003fff06e17812 */ /* 0x000fc800078ec0ff */
[----:B------:R-:W-:Y:S01]  /*2100*/  LOP3.LUT R6, R225, 0x10000, RZ, 0xfc, !PT ;  /* 0x00010000e1067812 */ /* 0x000fe200078efcff */
[----:B-1----:R-:W-:Y:S06]  /*2110*/  @P1 BRA `(.L_x_6025) ;  /* 0x0000000000081947 */ /* 0x002fec0003800000 */
[----:B------:R-:W1:Y:S02]  /*2120*/  SYNCS.PHASECHK.TRANS64.TRYWAIT P1, [R0+URZ+0x30830], R9 ;  /* 0x03083009000075a7 */ /* 0x000e64000802017f */
[----:B-1----:R-:W-:Y:S05]  /*2130*/  @!P1 BRA `(.L_x_6026) ;  /* 0x0000007400a89947 */ /* 0x002fea0003800000 */
.L_x_6025:
[----:B------:R-:W-:Y:S01]  /*2140*/  UIADD3 UR5, UR5, 0x8000, URZ ;  /* 0x0000800005057890 */ /* 0x000fe2000fffe03f */
[----:B------:R-:W-:Y:S01]  /*2150*/  IMAD R6, R3, 0x400, R6 ;  /* 0x0000040003067824 */ /* 0x000fe200078e0206 */
[----:B------:R-:W-:Y:S01]  /*2160*/  WARPGROUP.ARRIVE ;  /* 0x00000000000079c5 */ /* 0x000fe20000000000 */
[----:B------:R-:W-:Y:S01]  /*2170*/  UMOV UR11, 0x40000040 ;  /* 0x40000040000b7882 */ /* 0x000fe20000000000 */
[----:B------:R-:W-:Y:S01]  /*2180*/  USHF.R.U32.HI UR6, URZ, 0x4, UR5 ;  /* 0x000000043f067899 */ /* 0x000fe20008011605 */
[----:B------:R-:W-:Y:S01]  /*2190*/  ISETP.GT.AND P1, PT, R5, RZ, PT ;  /* 0x000000ff0500720c */ /* 0x000fe20003f24270 */
[----:B------:R-:W-:Y:S01]  /*21a0*/  UMOV UR9, 0x40000040 ;  /* 0x4000004000097882 */ /* 0x000fe20000000000 */
[----:B------:R-:W-:Y:S01]  /*21b0*/  R2UR UR5, R6 ;  /* 0x00000000060572ca */ /* 0x000fe200000e0000 */
[----:B------:R-:W-:Y:S02]  /*21c0*/  ULOP3.LUT UR6, UR6, 0x3fff, URZ, 0xc0, !UPT ;  /* 0x00003fff06067892 */ /* 0x000fe4000f8ec03f */
[----:B------:R-:W-:-:S02]  /*21d0*/  UIMAD UR7, UR39, -0x40, UR40 ;  /* 0xffffffc0270778a4 */ /* 0x000fc4000f8e0228 */
[----:B------:R-:W-:-:S04]  /*21e0*/  ULOP3.LUT UR6, UR6, 0x10000, URZ, 0xfc, !UPT ;  /* 0x0001000006067892 */ /* 0x000fc8000f8efc3f */
[----:B------:R-:W-:Y:S01]  /*21f0*/  IADD3 R232, -R5, UR7, -R227 ;  /* 0x0000000705e87c10 */ /* 0x000fe2000fffe9e3 */
[----:B------:R-:W-:Y:S02]  /*2200*/  UMOV UR7, 0x40000040 ;  /* 0x4000004000077882 */ /* 0x000fe40000000000 */
[----:B------:R-:W-:Y:S01]  /*2210*/  UMOV UR8, UR6 ;  /* 0x0000000600087c82 */ /* 0x000fe20008000000 */
[----:B------:R-:W-:Y:S01]  /*2220*/  UMOV UR10, UR5 ;  /* 0x00000005000a7c82 */ /* 0x000fe20008000000 */
[----:B------:R-:W-:Y:S01]  /*2230*/  SEL R233, R232, 0x40, P1 ;  /* 0x00000040e8e97807 */ /* 0x000fe20000800000 */
[----:B------:R-:W-:Y:S01]  /*2240*/  HGMMA.64x64x16.F32.BF16 R152, gdesc[UR8], RZ, !UPT, gsb0 ;  /* 0x00e00000089879f0 */ /* 0x000fe2000c0018ff */
[----:B------:R-:W-:Y:S02]  /*2250*/  UIADD3 UR10, UR5, 0x2, URZ ;  /* 0x00000002050a7890 */ /* 0x000fe4000fffe03f */
[----:B------:R-:W-:Y:S01]  /*2260*/  UIADD3 UR8, UR6, 0x2, URZ ;  /* 0x0000000206087890 */ /* 0x000fe2000fffe03f */
[C---:B------:R-:W-:Y:S01]  /*2270*/  ISETP.GT.AND P1, PT, R233.reuse, RZ, PT ;  /* 0x000000ffe900720c */ /* 0x040fe20003f24270 */
[----:B------:R-:W-:Y:S01]  /*2280*/  UMOV UR11, 0x40000040 ;  /* 0x40000040000b7882 */ /* 0x000fe20000000000 */
[----:B------:R-:W-:Y:S01]  /*2290*/  UMOV UR9, 0x40000040 ;  /* 0x4000004000097882 */ /* 0x000fe20000000000 */
[----:B------:R-:W-:-:S02]  /*22a0*/  ISETP.GT.AND P2, PT, R233, 0x28, PT ;  /* 0x00000028e900780c */ /* 0x000fc40003f44270 */
[----:B------:R-:W-:Y:S02]  /*22b0*/  FSEL R7, R184, -INF , !P1 ;  /* 0xff800000b8077808 */ /* 0x000fe40004800000 */
[C---:B------:R-:W-:Y:S02]  /*22c0*/  ISETP.GT.AND P1, PT, R233.reuse, 0x1, PT ;  /* 0x00000001e900780c */ /* 0x040fe40003f24270 */
[----:B------:R-:W-:Y:S01]  /*22d0*/  ISETP.GT.AND P4, PT, R233, 0x29, PT ;  /* 0x00000029e900780c */ /* 0x000fe20003f84270 */
[----:B------:R-:W-:Y:S01]  /*22e0*/  FFMA.FTZ R6, R7, UR41, -R216 ;  /* 0x0000002907067c23 */ /* 0x000fe200080108d8 */
[----:B------:R-:W-:Y:S02]  /*22f0*/  FSEL R8, R185, -INF , !P1 ;  /* 0xff800000b9087808 */ /* 0x000fe40004800000 */
[C---:B------:R-:W-:Y:S02]  /*2300*/  ISETP.GT.AND P1, PT, R233.reuse, 0x8, PT ;  /* 0x00000008e900780c */ /* 0x040fe40003f24270 */
[----:B------:R-:W-:Y:S01]  /*2310*/  FSEL R185, R204, -INF , !P2 ;  /* 0xff800000ccb97808 */ /* 0x000fe20005000000 */
[----:B------:R-:W-:Y:S01]  /*2320*/  FFMA.FTZ R7, R8, UR41, -R217 ;  /* 0x0000002908077c23 */ /* 0x000fe200080108d9 */
[----:B--23--:R-:W-:Y:S01]  /*2330*/  FSEL R9, R188, -INF , !P1 ;  /* 0xff800000bc097808 */ /* 0x00cfe20004800000 */
[----:B------:R-:W-:Y:S01]  /*2340*/  VIADD R188, R232, 0x8 ;  /* 0x00000008e8bc7836 */ /* 0x000fe20000000000 */
[C---:B------:R-:W-:Y:S01]  /*2350*/  ISETP.GT.AND P1, PT, R233.reuse, 0x9, PT ;  /* 0x00000009e900780c */ /* 0x040fe20003f24270 */
[----:B------:R-:W-:Y:S01]  /*2360*/  MUFU.EX2 R6, R6 ;  /* 0x0000000600067308 */ /* 0x000fe20000000800 */
[----:B------:R-:W-:Y:S01]  /*2370*/  ISETP.GT.AND P5, PT, R233, 0x31, PT ;  /* 0x00000031e900780c */ /* 0x000fe20003fa4270 */
[----:B------:R-:W-:Y:S01]  /*2380*/  FFMA.FTZ R8, R9, UR41, -R222 ;  /* 0x0000002909087c23 */ /* 0x000fe200080108de */
[----:B------:R-:W-:-:S02]  /*2390*/  FSEL R10, R189, -INF , !P1 ;  /* 0xff800000bd0a7808 */ /* 0x000fc40004800000 */
[C---:B------:R-:W-:Y:S02]  /*23a0*/  ISETP.GT.AND P1, PT, R233.reuse, 0x10, PT ;  /* 0x00000010e900780c */ /* 0x040fe40003f24270 */
[C---:B------:R-:W-:Y:S01]  /*23b0*/  ISETP.GT.AND P3, PT, R233.reuse, 0x38, PT ;  /* 0x00000038e900780c */ /* 0x040fe20003f64270 */
[----:B------:R-:W-:Y:S01]  /*23c0*/  FFMA.FTZ R9, R10, UR41, -R223 ;  /* 0x000000290a097c23 */ /* 0x000fe200080108df */
[----:B------:R-:W-:Y:S01]  /*23d0*/  FSEL R11, R192, -INF , !P1 ;  /* 0xff800000c00b7808 */ /* 0x000fe20004800000 */
[----:B------:R-:W-:Y:S01]  /*23e0*/  MUFU.EX2 R8, R8 ;  /* 0x0000000800087308 */ /* 0x000fe20000000800 */
[C---:B------:R-:W-:Y:S02]  /*23f0*/  ISETP.GT.AND P1, PT, R233.reuse, 0x11, PT ;  /* 0x00000011e900780c */ /* 0x040fe40003f24270 */
[----:B------:R-:W-:Y:S01]  /*2400*/  ISETP.GT.AND P2, PT, R233, 0x39, PT ;  /* 0x00000039e900780c */ /* 0x000fe20003f44270 */
[----:B------:R-:W-:Y:S01]  /*2410*/  FFMA.FTZ R10, R11, UR41, -R220 ;  /* 0x000000290b0a7c23 */ /* 0x000fe200080108dc */
[----:B------:R-:W-:-:S02]  /*2420*/  FSEL R12, R193, -INF , !P1 ;  /* 0xff800000c10c7808 */ /* 0x000fc40004800000 */
[C---:B------:R-:W-:Y:S01]  /*2430*/  ISETP.GT.AND P1, PT, R233.reuse, 0x18, PT ;  /* 0x00000018e900780c */ /* 0x040fe20003f24270 */
[----:B------:R-:W-:Y:S02]  /*2440*/  MUFU.EX2 R9, R9 ;  /* 0x0000000900097308 */ /* 0x000fe40000000800 */
[----:B------:R-:W-:Y:S01]  /*2450*/  FFMA.FTZ R11, R12, UR41, -R221 ;  /* 0x000000290c0b7c23 */ /* 0x000fe200080108dd */
[----:B------:R-:W-:Y:S02]  /*2460*/  FSEL R13, R196, -INF , !P1 ;  /* 0xff800000c40d7808 */ /* 0x000fe40004800000 */
[----:B------:R-:W-:-:S03]  /*2470*/  ISETP.GT.AND P1, PT, R233, 0x19, PT ;  /* 0x00000019e900780c */ /* 0x000fc60003f24270 */
[----:B------:R-:W-:Y:S01]  /*2480*/  FFMA.FTZ R12, R13, UR41, -R218 ;  /* 0x000000290d0c7c23 */ /* 0x000fe200080108da */
[----:B------:R-:W-:Y:S01]  /*2490*/  FSEL R14, R197, -INF , !P1 ;  /* 0xff800000c50e7808 */ /* 0x000fe20004800000 */
[----:B------:R-:W-:Y:S01]  /*24a0*/  MUFU.EX2 R7, R7 ;  /* 0x0000000700077308 */ /* 0x000fe20000000800 */
[----:B------:R-:W-:-:S03]  /*24b0*/  ISETP.GT.AND P1, PT, R233, 0x20, PT ;  /* 0x00000020e900780c */ /* 0x000fc60003f24270 */
[----:B------:R-:W-:Y:S01]  /*24c0*/  FFMA.FTZ R13, R14, UR41, -R219 ;  /* 0x000000290e0d7c23 */ /* 0x000fe200080108db */
[----:B------:R-:W-:Y:S01]  /*24d0*/  FSEL R15, R200, -INF , !P1 ;  /* 0xff800000c80f7808 */ /* 0x000fe20004800000 */
[----:B------:R-:W-:Y:S01]  /*24e0*/  FFMA.FTZ R200, R185, UR41, -R20 ;  /* 0x00000029b9c87c23 */ /* 0x000fe20008010814 */
[----:B------:R-:W-:Y:S01]  /*24f0*/  ISETP.GT.AND P1, PT, R233, 0x21, PT ;  /* 0x00000021e900780c */ /* 0x000fe20003f24270 */
[----:B------:R-:W-:Y:S02]  /*2500*/  MUFU.EX2 R10, R10 ;  /* 0x0000000a000a7308 */ /* 0x000fe40000000800 */
[----:B------:R-:W-:Y:S01]  /*2510*/  FFMA.FTZ R14, R15, UR41, -R18 ;  /* 0x000000290f0e7c23 */ /* 0x000fe20008010812 */
[----:B------:R-:W-:Y:S02]  /*2520*/  FSEL R184, R201, -INF , !P1 ;  /* 0xff800000c9b87808 */ /* 0x000fe40004800000 */
[----:B------:R-:W-:-:S03]  /*2530*/  ISETP.GT.AND P1, PT, R233, 0x30, PT ;  /* 0x00000030e900780c */ /* 0x000fc60003f24270 */
[----:B------:R-:W-:Y:S01]  /*2540*/  FFMA.FTZ R15, R184, UR41, -R19 ;  /* 0x00000029b80f7c23 */ /* 0x000fe20008010813 */
[----:B------:R-:W-:Y:S01]  /*2550*/  FSEL R184, R205, -INF , !P4 ;  /* 0xff800000cdb87808 */ /* 0x000fe20006000000 */
[----:B------:R-:W-:Y:S01]  /*2560*/  MUFU.EX2 R11, R11 ;  /* 0x0000000b000b7308 */ /* 0x000fe20000000800 */
[----:B------:R-:W-:Y:S02]  /*2570*/  FSEL R185, R208, -INF , !P1 ;  /* 0xff800000d0b97808 */ /* 0x000fe40004800000 */
[----:B------:R-:W-:Y:S01]  /*2580*/  ISETP.GT.AND P4, PT, R5, 0x8, PT ;  /* 0x000000080500780c */ /* 0x000fe20003f84270 */
[----:B------:R-:W-:Y:S01]  /*2590*/  FFMA.FTZ R201, R184, UR41, -R21 ;  /* 0x00000029b8c97c23 */ /* 0x000fe20008010815 */
[----:B------:R-:W-:Y:S01]  /*25a0*/  FSEL R184, R209, -INF , !P5 ;  /* 0xff800000d1b87808 */ /* 0x000fe20006800000 */
[----:B------:R-:W-:Y:S02]  /*25b0*/  WARPGROUP.DEPBAR.LE gsb0, 0x0 ;  /* 0x00008000000079c5 */ /* 0x000fe40000010000 */
[----:B------:R-:W-:Y:S01]  /*25c0*/  WARPGROUP.ARRIVE ;  /* 0x00000000000079c5 */ /* 0x000fe20000000000 */
[----:B------:R-:W-:Y:S01]  /*25d0*/  FFMA.FTZ R204, R185, UR41, -R16 ;  /* 0x00000029b9cc7c23 */ /* 0x000fe20008010810 */
[----:B------:R-:W-:Y:S01]  /*25e0*/  SEL R188, R188, 0x40, P4 ;  /* 0x00000040bcbc7807 */ /* 0x000fe20002000000 */
[----:B------:R-:W-:Y:S01]  /*25f0*/  FFMA.FTZ R205, R184, UR41, -R17 ;  /* 0x00000029b8cd7c23 */ /* 0x000fe20008010811 */
[----:B------:R-:W-:Y:S01]  /*2600*/  FSEL R185, R212, -INF , !P3 ;  /* 0xff800000d4b97808 */ /* 0x000fe20005800000 */
[----:B------:R-:W-:Y:S01]  /*2610*/  MUFU.EX2 R12, R12 ;  /* 0x0000000c000c7308 */ /* 0x000fe20000000800 */
[----:B------:R-:W-:Y:S01]  /*2620*/  HGMMA.64x64x16.F32.BF16 R152, gdesc[UR8], R152, gsb0 ;  /* 0x00e00000089879f0 */ /* 0x000fe20008001898 */
[----:B------:R-:W-:Y:S01]  /*2630*/  UIADD3 UR10, UR5, 0x4, URZ ;  /* 0x00000004050a7890 */ /* 0x000fe2000fffe03f */
[----:B------:R-:W-:Y:S01]  /*2640*/  FSEL R184, R213, -INF , !P2 ;  /* 0xff800000d5b87808 */ /* 0x000fe20005000000 */
[----:B------:R-:W-:Y:S01]  /*2650*/  UIADD3 UR8, UR6, 0x4, URZ ;  /* 0x0000000406087890 */ /* 0x000fe2000fffe03f */
[----:B------:R-:W-:Y:S01]  /*2660*/  ISETP.GT.AND P1, PT, R188, RZ, PT ;  /* 0x000000ffbc00720c */ /* 0x000fe20003f24270 */
[----:B------:R-:W-:Y:S01]  /*2670*/  UMOV UR11, 0x40000040 ;  /* 0x40000040000b7882 */ /* 0x000fe20000000000 */
[----:B------:R-:W-:Y:S01]  /*2680*/  UMOV UR9, 0x40000040 ;  /* 0x4000004000097882 */ /* 0x000fe20000000000 */
[----:B------:R-:W-:Y:S01]  /*2690*/  FFMA.FTZ R185, R185, UR41, -R22 ;  /* 0x00000029b9b97c23 */ /* 0x000fe20008010816 */
[----:B------:R-:W-:Y:S01]  /*26a0*/  FFMA.FTZ R208, R184, UR41, -R23 ;  /* 0x00000029b8d07c23 */ /* 0x000fe20008010817 */
[----:B------:R-:W-:Y:S01]  /*26b0*/  ISETP.GT.AND P2, PT, R188, 0x8, PT ;  /* 0x00000008bc00780c */ /* 0x000fe20003f44270 */
[----:B------:R-:W-:Y:S01]  /*26c0*/  MUFU.EX2 R13, R13 ;  /* 0x0000000d000d7308 */ /* 0x000fe20000000800 */
[----:B------:R-:W-:-:S02]  /*26d0*/  LOP3.LUT R184, R225, 0x2000000, RZ, 0xfc, !PT ;  /* 0x02000000e1b87812 */ /* 0x000fc400078efcff */
[----:B------:R-:W-:Y:S02]  /*26e0*/  FSEL R189, R186, -INF , !P1 ;  /* 0xff800000babd7808 */ /* 0x000fe40004800000 */
[C---:B------:R-:W-:Y:S01]  /*26f0*/  ISETP.GT.AND P1, PT, R188.reuse, 0x1, PT ;  /* 0x00000001bc00780c */ /* 0x040fe20003f24270 */
[----:B------:R-:W-:Y:S01]  /*2700*/  IMAD R186, R3, 0x400, R184 ;  /* 0x0000040003ba7824 */ /* 0x000fe200078e02b8 */
[C---:B------:R-:W-:Y:S01]  /*2710*/  ISETP.GT.AND P5, PT, R188.reuse, 0x18, PT ;  /* 0x00000018bc00780c */ /* 0x040fe20003fa4270 */
[----:B------:R1:W-:Y:S01]  /*2720*/  MUFU.EX2 R209, R185 ;  /* 0x000000b900d17308 */ /* 0x0003e20000000800 */
[----:B------:R-:W-:Y:S01]  /*2730*/  FSEL R184, R187, -INF , !P1 ;  /* 0xff800000bbb87808 */ /* 0x000fe20004800000 */
[----:B------:R-:W-:Y:S01]  /*2740*/  FFMA.FTZ R189, R189, UR41, -R216 ;  /* 0x00000029bdbd7c23 */ /* 0x000fe200080108d8 */
[C---:B------:R-:W-:Y:S02]  /*2750*/  ISETP.GT.AND P1, PT, R188.reuse, 0x9, PT ;  /* 0x00000009bc00780c */ /* 0x040fe40003f24270 */
[----:B------:R-:W-:Y:S01]  /*2760*/  ISETP.GT.AND P3, PT, R188, 0x11, PT ;  /* 0x00000011bc00780c */ /* 0x000fe20003f64270 */
[----:B------:R-:W-:Y:S01]  /*2770*/  FFMA.FTZ R213, R184, UR41, -R217 ;  /* 0x00000029b8d57c23 */ /* 0x000fe200080108d9 */
[----:B------:R-:W-:Y:S01]  /*2780*/  FSEL R184, R191, -INF , !P1 ;  /* 0xff800000bfb87808 */ /* 0x000fe20004800000 */
[----:B------:R2:W-:Y:S01]  /*2790*/  MUFU.EX2 R212, R189 ;  /* 0x000000bd00d47308 */ /* 0x0005e20000000800 */
[----:B-1----:R-:W-:-:S02]  /*27a0*/  FSEL R185, R190, -INF , !P2 ;  /* 0xff800000beb97808 */ /* 0x002fc40005000000 */
[----:B------:R-:W-:Y:S01]  /*27b0*/  ISETP.GT.AND P2, PT, R188, 0x10, PT ;  /* 0x00000010bc00780c */ /* 0x000fe20003f44270 */
[----:B------:R-:W-:Y:S01]  /*27c0*/  FFMA.FTZ R223, R184, UR41, -R223 ;  /* 0x00000029b8df7c23 */ /* 0x000fe200080108df */
[----:B------:R-:W-:Y:S01]  /*27d0*/  ISETP.GT.AND P6, PT, R188, 0x19, PT ;  /* 0x00000019bc00780c */ /* 0x000fe20003fc4270 */
[----:B------:R-:W-:Y:S01]  /*27e0*/  FFMA.FTZ R216, R185, UR41, -R222 ;  /* 0x00000029b9d87c23 */ /* 0x000fe200080108de */
[----:B------:R-:W-:Y:S01]  /*27f0*/  FSEL R185, R194, -INF , !P2 ;  /* 0xff800000c2b97808 */ /* 0x000fe20005000000 */
[----:B------:R-:W-:Y:S01]  /*2800*/  MUFU.EX2 R213, R213 ;  /* 0x000000d500d57308 */ /* 0x000fe20000000800 */
[C---:B------:R-:W-:Y:S02]  /*2810*/  ISETP.GT.AND P2, PT, R188.reuse, 0x21, PT ;  /* 0x00000021bc00780c */ /* 0x040fe40003f44270 */
[----:B------:R-:W-:Y:S01]  /*2820*/  ISETP.GT.AND P1, PT, R188, 0x20, PT ;  /* 0x00000020bc00780c */ /* 0x000fe20003f24270 */
[----:B------:R-:W-:Y:S01]  /*2830*/  FFMA.FTZ R217, R185, UR41, -R220 ;  /* 0x00000029b9d97c23 */ /* 0x000fe200080108dc */
[----:B------:R-:W-:-:S02]  /*2840*/  FSEL R187, R198, -INF , !P5 ;  /* 0xff800000c6bb7808 */ /* 0x000fc40006800000 */
[----:B------:R-:W-:Y:S01]  /*2850*/  FSEL R192, R203, -INF , !P2 ;  /* 0xff800000cbc07808 */ /* 0x000fe20005000000 */
[----:B------:R-:W-:Y:S01]  /*2860*/  MUFU.EX2 R216, R216 ;  /* 0x000000d800d87308 */ /* 0x000fe20000000800 */
[----:B------:R-:W-:Y:S02]  /*2870*/  ISETP.GT.AND P4, PT, R188, 0x29, PT ;  /* 0x00000029bc00780c */ /* 0x000fe40003f84270 */
[----:B------:R-:W-:Y:S02]  /*2880*/  FSEL R190, R199, -INF , !P6 ;  /* 0xff800000c7be7808 */ /* 0x000fe40007000000 */
[----:B--2---:R-:W-:Y:S02]  /*2890*/  FSEL R189, R202, -INF , !P1 ;  /* 0xff800000cabd7808 */ /* 0x004fe40004800000 */
[----:B------:R-:W-:Y:S01]  /*28a0*/  ISETP.GT.AND P5, PT, R188, 0x30, PT ;  /* 0x00000030bc00780c */ /* 0x000fe20003fa4270 */
[----:B------:R-:W-:Y:S01]  /*28b0*/  FFMA.FTZ R219, R190, UR41, -R219 ;  /* 0x00000029bedb7c23 */ /* 0x000fe200080108db */
[C---:B------:R-:W-:Y:S01]  /*28c0*/  ISETP.GT.AND P6, PT, R188.reuse, 0x31, PT ;  /* 0x00000031bc00780c */ /* 0x040fe20003fc4270 */
[----:B------:R-:W-:Y:S01]  /*28d0*/  FFMA.FTZ R203, R189, UR41, -R18 ;  /* 0x00000029bdcb7c23 */ /* 0x000fe20008010812 */
[----:B------:R-:W-:Y:S01]  /*28e0*/  FSEL R194, R207, -INF , !P4 ;  /* 0xff800000cfc27808 */ /* 0x000fe20006000000 */
[----:B------:R-:W-:Y:S01]  /*28f0*/  MUFU.EX2 R220, R223 ;  /* 0x000000df00dc7308 */ /* 0x000fe20000000800 */
[----:B------:R-:W-:-:S02]  /*2900*/  ISETP.GT.AND P1, PT, R188, 0x38, PT ;  /* 0x00000038bc00780c */ /* 0x000fc40003f24270 */
[----:B------:R-:W-:Y:S01]  /*2910*/  ISETP.GT.AND P2, PT, R188, 0x39, PT ;  /* 0x00000039bc00780c */ /* 0x000fe20003f44270 */
[----:B------:R-:W-:Y:S01]  /*2920*/  FFMA.FTZ R194, R194, UR41, -R21 ;  /* 0x00000029c2c27c23 */ /* 0x000fe20008010815 */
[----:B------:R-:W-:Y:S02]  /*2930*/  FSEL R193, R210, -INF , !P5 ;  /* 0xff800000d2c17808 */ /* 0x000fe40006800000 */
[----:B------:R-:W-:Y:S01]  /*2940*/  FSEL R198, R211, -INF , !P6 ;  /* 0xff800000d3c67808 */ /* 0x000fe20007000000 */
[----:B------:R-:W-:Y:S01]  /*2950*/  MUFU.EX2 R203, R203 ;  /* 0x000000cb00cb7308 */ /* 0x000fe20000000800 */
[----:B------:R-:W-:Y:S01]  /*2960*/  FSEL R199, R214, -INF , !P1 ;  /* 0xff800000d6c77808 */ /* 0x000fe20004800000 */
[----:B------:R-:W-:Y:S01]  /*2970*/  FFMA.FTZ R196, R193, UR41, -R16 ;  /* 0x00000029c1c47c23 */ /* 0x000fe20008010810 */
[----:B------:R-:W-:Y:S01]  /*2980*/  FSEL R210, R215, -INF , !P2 ;  /* 0xff800000d7d27808 */ /* 0x000fe20005000000 */
[----:B------:R-:W-:Y:S02]  /*2990*/  FFMA.FTZ R198, R198, UR41, -R17 ;  /* 0x00000029c6c67c23 */ /* 0x000fe40008010811 */
[----:B------:R-:W-:-:S02]  /*29a0*/  FFMA.FTZ R199, R199, UR41, -R22 ;  /* 0x00000029c7c77c23 */ /* 0x000fc40008010816 */
[----:B------:R-:W-:Y:S01]  /*29b0*/  MUFU.EX2 R217, R217 ;  /* 0x000000d900d97308 */ /* 0x000fe20000000800 */
[----:B------:R-:W-:Y:S02]  /*29c0*/  WARPGROUP.DEPBAR.LE gsb0, 0x0 ;  /* 0x00008000000079c5 */ /* 0x000fe40000010000 */
[----:B------:R-:W-:-:S05]  /*29d0*/  WARPGROUP.ARRIVE ;  /* 0x00000000000079c5 */ /* 0x000fca0000000000 */
[----:B------:R-:W-:Y:S01]  /*29e0*/  MUFU.EX2 R14, R14 ;  /* 0x0000000e000e7308 */ /* 0x000fe20000000800 */
[----:B------:R-:W-:Y:S01]  /*29f0*/  HGMMA.64x64x16.F32.BF16 R152, gdesc[UR8], R152, gsb0 ;  /* 0x00e00000089879f0 */ /* 0x000fe20008001898 */
[----:B------:R-:W-:Y:S02]  /*2a00*/  UIADD3 UR10, UR5, 0x6, URZ ;  /* 0x00000006050a7890 */ /* 0x000fe4000fffe03f */
[----:B------:R-:W-:-:S04]  /*2a10*/  UIADD3 UR8, UR6, 0x6, URZ ;  /* 0x0000000606087890 */ /* 0x000fc8000fffe03f */
[----:B------:R-:W-:Y:S01]  /*2a20*/  MUFU.EX2 R15, R15 ;  /* 0x0000000f000f7308 */ /* 0x000fe20000000800 */
[----:B------:R-:W-:Y:S01]  /*2a30*/  UMOV UR11, 0x40000040 ;  /* 0x40000040000b7882 */ /* 0x000fe20000000000 */
[----:B------:R-:W-:-:S06]  /*2a40*/  UMOV UR9, 0x40000040 ;  /* 0x4000004000097882 */ /* 0x000fcc0000000000 */
[----:B------:R-:W-:Y:S08]  /*2a50*/  MUFU.EX2 R200, R200 ;  /* 0x000000c800c87308 */ /* 0x000ff00000000800 */
[----:B------:R-:W-:Y:S08]  /*2a60*/  MUFU.EX2 R201, R201 ;  /* 0x000000c900c97308 */ /* 0x000ff00000000800 */
[----:B------:R-:W-:Y:S08]  /*2a70*/  MUFU.EX2 R204, R204 ;  /* 0x000000cc00cc7308 */ /* 0x000ff00000000800 */
[----:B------:R-:W-:Y:S08]  /*2a80*/  MUFU.EX2 R205, R205 ;  /* 0x000000cd00cd7308 */ /* 0x000ff00000000800 */
[----:B------:R-:W1:Y:S01]  /*2a90*/  MUFU.EX2 R208, R208 ;  /* 0x000000d000d07308 */ /* 0x000e620000000800 */
        /* <DEDUP_REMOVED lines=26> */
[----:B------:R-:W-:Y:S01]  /*2c40*/  R2UR UR6, R186 ;  /* 0x00000000ba0672ca */ /* 0x000fe200000e0000 */
[----:B------:R-:W-:Y:S01]  /*2c50*/  UMOV UR11, 0x40000040 ;  /* 0x40000040000b7882 */ /* 0x000fe20000000000 */
[----:B------:R-:W-:Y:S01]  /*2c60*/  UMOV UR9, 0x40000040 ;  /* 0x4000004000097882 */ /* 0x000fe20000000000 */
[----:B------:R-:W-:Y:S01]  /*2c70*/  FSEL R186, R195, -INF , !P3 ;  /* 0xff800000c3ba7808 */ /* 0x000fe20005800000 */
[----:B------:R-:W-:Y:S01]  /*2c80*/  FFMA.FTZ R195, R187, UR41, -R218 ;  /* 0x00000029bbc37c23 */ /* 0x000fe200080108da */
[----:B------:R-:W-:Y:S01]  /*2c90*/  ISETP.GT.AND P3, PT, R188, 0x28, PT ;  /* 0x00000028bc00780c */ /* 0x000fe20003f64270 */
[----:B------:R-:W-:-:S02]  /*2ca0*/  FFMA.FTZ R218, R192, UR41, -R19 ;  /* 0x00000029c0da7c23 */ /* 0x000fc40008010813 */
[----:B------:R-:W-:Y:S01]  /*2cb0*/  FFMA.FTZ R221, R186, UR41, -R221 ;  /* 0x00000029badd7c23 */ /* 0x000fe200080108dd */
[----:B------:R-:W-:Y:S01]  /*2cc0*/  FSEL R19, R206, -INF , !P3 ;  /* 0xff800000ce137808 */ /* 0x000fe20005800000 */
[----:B------:R-:W2:Y:S04]  /*2cd0*/  MUFU.EX2 R22, R218 ;  /* 0x000000da00167308 */ /* 0x000ea80000000800 */
[----:B------:R-:W-:-:S04]  /*2ce0*/  FFMA.FTZ R206, R19, UR41, -R20 ;  /* 0x0000002913ce7c23 */ /* 0x000fc80008010814 */
[----:B------:R3:W-:Y:S08]  /*2cf0*/  MUFU.EX2 R18, R195 ;  /* 0x000000c300127308 */ /* 0x0007f00000000800 */
[----:B------:R-:W5:Y:S01]  /*2d00*/  MUFU.EX2 R202, R221 ;  /* 0x000000dd00ca7308 */ /* 0x000f620000000800 */
[----:B---3--:R-:W-:-:S07]  /*2d10*/  FFMA.FTZ R195, R210, UR41, -R23 ;  /* 0x00000029d2c37c23 */ /* 0x008fce0008010817 */
[----:B------:R-:W3:Y:S08]  /*2d20*/  MUFU.EX2 R19, R219 ;  /* 0x000000db00137308 */ /* 0x000ef00000000800 */
[----:B------:R1:W3:Y:S02]  /*2d30*/  MUFU.EX2 R23, R206 ;  /* 0x000000ce00177308 */ /* 0x0002e40000000800 */
[----:B-1----:R-:W-:Y:S01]  /*2d40*/  F2FP.BF16.F32.PACK_AB R206, R208, R209 ;  /* 0x000000d1d0ce723e */ /* 0x002fe200000010ff */
[----:B------:R-:W-:-:S02]  /*2d50*/  WARPGROUP.DEPBAR.LE gsb0, 0x0 ;  /* 0x00008000000079c5 */ /* 0x000fc40000010000 */
        /* <DEDUP_REMOVED lines=9> */
[----:B------:R-:W2:Y:S04]  /*2df0*/  LDS.64 R186, [R224+0x28220] ;  /* 0x02822000e0ba7984 */ /* 0x000ea80000000a00 */
[----:B------:R-:W5:Y:S04]  /*2e00*/  LDS.64 R188, [R224+0x28240] ;  /* 0x02824000e0bc7984 */ /* 0x000f680000000a00 */
[----:B------:R-:W3:Y:S04]  /*2e10*/  LDS.64 R190, [R224+0x28260] ;  /* 0x02826000e0be7984 */ /* 0x000ee80000000a00 */
[----:B------:R-:W3:Y:S04]  /*2e20*/  LDS.64 R20, [R224+0x28280] ;  /* 0x02828000e0147984 */ /* 0x000ee80000000a00 */
[----:B------:R-:W3:Y:S04]  /*2e30*/  LDS.64 R192, [R224+0x282a0] ;  /* 0x0282a000e0c07984 */ /* 0x000ee80000000a00 */
[----:B------:R-:W3:Y:S04]  /*2e40*/  LDS.64 R16, [R224+0x282c0] ;  /* 0x0282c000e0107984 */ /* 0x000ee80000000a00 */
        /* <DEDUP_REMOVED lines=21> */
[----:B------:R-:W-:Y:S01]  /*2fa0*/  FADD.FTZ R167, R172, -R192 ;  /* 0x800000c0aca77221 */ /* 0x000fe20000010000 */
[----:B------:R2:W3:Y:S01]  /*2fb0*/  MUFU.EX2 R20, R196 ;  /* 0x000000c400147308 */ /* 0x0004e20000000800 */
[----:B------:R-:W-:Y:S01]  /*2fc0*/  FMUL.FTZ R21, R22, R21 ;  /* 0x0000001516157220 */ /* 0x000fe20000410000 */
[----:B------:R-:W-:Y:S01]  /*2fd0*/  FMUL.FTZ R170, R203, R170 ;  /* 0x000000aacbaa7220 */ /* 0x000fe20000410000 */
[--C-:B------:R-:W-:Y:S01]  /*2fe0*/  FADD.FTZ R169, R176, -R16.reuse ;  /* 0x80000010b0a97221 */ /* 0x100fe20000010000 */
[----:B------:R-:W-:Y:S01]  /*2ff0*/  FADD.FTZ R171, R178, -R16 ;  /* 0x80000010b2ab7221 */ /* 0x000fe20000010000 */
[--C-:B------:R-:W-:Y:S01]  /*3000*/  FADD.FTZ R16, R177, -R17.reuse ;  /* 0x80000011b1107221 */ /* 0x100fe20000010000 */
[----:B------:R-:W-:Y:S01]  /*3010*/  FADD.FTZ R172, R179, -R17 ;  /* 0x80000011b3ac7221 */ /* 0x000fe20000010000 */
[----:B------:R-:W-:Y:S01]  /*3020*/  FADD.FTZ R159, R159, -R187 ;  /* 0x800000bb9f9f7221 */ /* 0x000fe20000010000 */
[----:B------:R5:W3:Y:S01]  /*3030*/  MUFU.EX2 R17, R198 ;  /* 0x000000c600117308 */ /* 0x000ae20000000800 */
[----:B--2---:R-:W-:Y:S01]  /*3040*/  FMUL.FTZ R196, R6, R197 ;  /* 0x000000c506c47220 */ /* 0x004fe20000410000 */
[----:B------:R-:W-:Y:S01]  /*3050*/  FMUL.FTZ R197, R212, R207 ;  /* 0x000000cfd4c57220 */ /* 0x000fe20000410000 */
[----:B------:R-:W-:Y:S01]  /*3060*/  FADD.FTZ R162, R162, -R188 ;  /* 0x800000bca2a27221 */ /* 0x000fe20000010000 */
[----:B------:R-:W-:Y:S01]  /*3070*/  FADD.FTZ R163, R163, -R189 ;  /* 0x800000bda3a37221 */ /* 0x000fe20000010000 */
[----:B------:R-:W-:Y:S01]  /*3080*/  FADD.FTZ R174, R174, -R192 ;  /* 0x800000c0aeae7221 */ /* 0x000fe20000010000 */
[--C-:B------:R-:W-:Y:S01]  /*3090*/  FADD.FTZ R168, R173, -R193.reuse ;  /* 0x800000c1ada87221 */ /* 0x100fe20000010000 */
[----:B------:R-:W-:Y:S01]  /*30a0*/  FADD.FTZ R175, R175, -R193 ;  /* 0x800000c1afaf7221 */ /* 0x000fe20000010000 */
[----:B------:R-:W2:Y:S01]  /*30b0*/  MUFU.EX2 R207, R199 ;  /* 0x000000c700cf7308 */ /* 0x000ea20000000800 */
[----:B-----5:R-:W-:Y:S01]  /*30c0*/  F2FP.BF16.F32.PACK_AB R198, R158, R153 ;  /* 0x000000999ec6723e */ /* 0x020fe200000010ff */
[--C-:B----4-:R-:W-:Y:S01]  /*30d0*/  FADD.FTZ R180, R180, -R224.reuse ;  /* 0x800000e0b4b47221 */ /* 0x110fe20000010000 */
[----:B------:R-:W-:Y:S01]  /*30e0*/  FMUL.FTZ R173, R7, R152 ;  /* 0x0000009807ad7220 */ /* 0x000fe20000410000 */
[----:B------:R-:W-:Y:S01]  /*30f0*/  FADD.FTZ R182, R182, -R224 ;  /* 0x800000e0b6b67221 */ /* 0x000fe20000010000 */
[--C-:B------:R-:W-:Y:S01]  /*3100*/  FADD.FTZ R181, R181, -R225.reuse ;  /* 0x800000e1b5b57221 */ /* 0x100fe20000010000 */
[----:B------:R-:W-:Y:S01]  /*3110*/  FADD.FTZ R183, R183, -R225 ;  /* 0x800000e1b7b77221 */ /* 0x000fe20000010000 */
[----:B------:R-:W-:Y:S01]  /*3120*/  FMUL.FTZ R154, R213, R154 ;  /* 0x0000009ad59a7220 */ /* 0x000fe20000410000 */
        /* <DEDUP_REMOVED lines=18> */
[----:B-1----:R-:W-:Y:S01]  /*3250*/  FMUL.FTZ R175, R156, R175 ;  /* 0x000000af9caf7220 */ /* 0x002fe20000410000 */
[----:B------:R-:W-:Y:S01]  /*3260*/  FMUL.FTZ R169, R204, R169 ;  /* 0x000000a9cca97220 */ /* 0x000fe20000410000 */
[----:B---3--:R-:W-:Y:S01]  /*3270*/  FMUL.FTZ R171, R20, R171 ;  /* 0x000000ab14ab7220 */ /* 0x008fe20000410000 */
[----:B------:R-:W-:Y:S01]  /*3280*/  FMUL.FTZ R16, R205, R16 ;  /* 0x00000010cd107220 */ /* 0x000fe20000410000 */
[----:B------:R-:W-:Y:S01]  /*3290*/  FMUL.FTZ R172, R17, R172 ;  /* 0x000000ac11ac7220 */ /* 0x000fe20000410000 */
[----:B------:R-:W-:Y:S01]  /*32a0*/  FMUL.FTZ R180, R209, R180 ;  /* 0x000000b4d1b47220 */ /* 0x000fe20000410000 */
[----:B--2---:R-:W-:Y:S01]  /*32b0*/  FMUL.FTZ R182, R207, R182 ;  /* 0x000000b6cfb67220 */ /* 0x004fe20000410000 */
[----:B------:R-:W-:Y:S01]  /*32c0*/  FMUL.FTZ R181, R208, R181 ;  /* 0x000000b5d0b57220 */ /* 0x000fe20000410000 */
[----:B----4-:R-:W-:Y:S01]  /*32d0*/  FMUL.FTZ R183, R158, R183 ;  /* 0x000000b79eb77220 */ /* 0x010fe20000410000 */
[----:B------:R-:W-:Y:S01]  /*32e0*/  F2FP.BF16.F32.PACK_AB R196, R173, R196 ;  /* 0x000000c4adc4723e */ /* 0x000fe200000010ff */
[----:B------:R-:W-:Y:S01]  /*32f0*/  IMAD R21, R21, 0x2, R228 ;  /* 0x0000000215157824 */ /* 0x000fe200078e02e4 */
[----:B------:R-:W-:-:S02]  /*3300*/  F2FP.BF16.F32.PACK_AB R197, R154, R197 ;  /* 0x000000c59ac5723e */ /* 0x000fc400000010ff */
[----:B------:R-:W-:Y:S02]  /*3310*/  F2FP.BF16.F32.PACK_AB R199, R152, R155 ;  /* 0x0000009b98c7723e */ /* 0x000fe400000010ff */
[----:B------:R-:W-:Y:S02]  /*3320*/  F2FP.BF16.F32.PACK_AB R192, R160, R157 ;  /* 0x0000009da0c0723e */ /* 0x000fe400000010ff */
[----:B------:R-:W-:Y:S01]  /*3330*/  F2FP.BF16.F32.PACK_AB R193, R163, R162 ;  /* 0x000000a2a3c1723e */ /* 0x000fe200000010ff */
[----:B------:R1:W-:Y:S01]  /*3340*/  STSM.16.MT88.4 [R21+0x28800], R196 ;  /* 0x028800c415007844 */ /* 0x0003e20000004200 */
[----:B------:R-:W-:Y:S02]  /*3350*/  F2FP.BF16.F32.PACK_AB R194, R184, R185 ;  /* 0x000000b9b8c2723e */ /* 0x000fe400000010ff */
[----:B------:R-:W-:Y:S02]  /*3360*/  F2FP.BF16.F32.PACK_AB R195, R164, R161 ;  /* 0x000000a1a4c3723e */ /* 0x000fe400000010ff */
[----:B------:R-:W-:-:S02]  /*3370*/  F2FP.BF16.F32.PACK_AB R188, R166, R165 ;  /* 0x000000a5a6bc723e */ /* 0x000fc400000010ff */
[----:B------:R-:W-:Y:S01]  /*3380*/  F2FP.BF16.F32.PACK_AB R190, R168, R167 ;  /* 0x000000a7a8be723e */ /* 0x000fe200000010ff */
[----:B------:R1:W-:Y:S01]  /*3390*/  STSM.16.MT88.4 [R21+0x29000], R192 ;  /* 0x029000c015007844 */ /* 0x0003e20000004200 */
[----:B------:R-:W-:Y:S02]  /*33a0*/  F2FP.BF16.F32.PACK_AB R191, R175, R174 ;  /* 0x000000aeafbf723e */ /* 0x000fe400000010ff */
[----:B------:R-:W-:Y:S02]  /*33b0*/  F2FP.BF16.F32.PACK_AB R184, R16, R169 ;  /* 0x000000a910b8723e */ /* 0x000fe400000010ff */
[----:B------:R-:W-:Y:S01]  /*33c0*/  F2FP.BF16.F32.PACK_AB R185, R172, R171 ;  /* 0x000000abacb9723e */ /* 0x000fe200000010ff */
[----:B------:R1:W-:Y:S01]  /*33d0*/  STSM.16.MT88.4 [R21+0x29800], R188 ;  /* 0x029800bc15007844 */ /* 0x0003e20000004200 */
[----:B------:R-:W-:Y:S02]  /*33e0*/  F2FP.BF16.F32.PACK_AB R186, R181, R180 ;  /* 0x000000b4b5ba723e */ /* 0x000fe400000010ff */
[----:B------:R-:W-:-:S02]  /*33f0*/  F2FP.BF16.F32.PACK_AB R187, R183, R182 ;  /* 0x000000b6b7bb723e */ /* 0x000fc400000010ff */
[----:B------:R-:W-:Y:S01]  /*3400*/  F2FP.BF16.F32.PACK_AB R152, R7, R6 ;  /* 0x000000060798723e */ /* 0x000fe200000010ff */
[----:B------:R-:W-:Y:S01]  /*3410*/  IMAD R7, R226, 0x4000, R228 ;  /* 0x00004000e2077824 */ /* 0x000fe200078e02e4 */
[----:B------:R-:W-:Y:S01]  /*3420*/  F2FP.BF16.F32.PACK_AB R154, R9, R8 ;  /* 0x00000008099a723e */ /* 0x000fe200000010ff */
[----:B------:R1:W-:Y:S01]  /*3430*/  STSM.16.MT88.4 [R21+0x2a000], R184 ;  /* 0x02a000b815007844 */ /* 0x0003e20000004200 */
[----:B------:R-:W-:Y:S02]  /*3440*/  F2FP.BF16.F32.PACK_AB R153, R213, R212 ;  /* 0x000000d4d599723e */ /* 0x000fe400000010ff */
[----:B------:R-:W-:Y:S02]  /*3450*/  F2FP.BF16.F32.PACK_AB R155, R220, R216 ;  /* 0x000000d8dc9b723e */ /* 0x000fe400000010ff */
[----:B------:R-:W-:Y:S02]  /*3460*/  F2FP.BF16.F32.PACK_AB R204, R205, R204 ;  /* 0x000000cccdcc723e */ /* 0x000fe400000010ff */
[----:B------:R-:W-:Y:S01]  /*3470*/  WARPGROUP.ARRIVE ;  /* 0x00000000000079c5 */ /* 0x000fe20000000000 */
[----:B------:R-:W-:-:S02]  /*3480*/  F2FP.BF16.F32.PACK_AB R205, R17, R20 ;  /* 0x0000001411cd723e */ /* 0x000fc400000010ff */
[----:B------:R-:W-:Y:S02]  /*3490*/  F2FP.BF16.F32.PACK_AB R207, R158, R207 ;  /* 0x000000cf9ecf723e */ /* 0x000fe400000010ff */
[----:B------:R-:W-:Y:S01]  /*34a0*/  SHF.R.U32.HI R6, RZ, 0x4, R230 ;  /* 0x00000004ff067819 */ /* 0x000fe200000116e6 */
[----:B------:R-:W-:Y:S01]  /*34b0*/  HGMMA.64x128x16.F32.BF16 R88, R152, gdesc[UR4].tnspB, R88, gsb0 ;  /* 0x41e0000498587df0 */ /* 0x000fe20008001858 */
[----:B------:R-:W-:Y:S01]  /*34c0*/  UIADD3 UR6, UR6, 0x180, URZ ;  /* 0x0000018006067890 */ /* 0x000fe2000fffe03f */
[----:B------:R-:W-:Y:S02]  /*34d0*/  R2UR UR7, R7 ;  /* 0x00000000070772ca */ /* 0x000fe400000e0000 */
        /* <DEDUP_REMOVED lines=92> */
.L_x_6027:
        /* <DEDUP_REMOVED lines=49> */
.L_x_6028:
        /* <DEDUP_REMOVED lines=78> */
.L_x_6011:
        /* <DEDUP_REMOVED lines=23> */
.L_x_6031:
        /* <DEDUP_REMOVED lines=20> */
.L_x_6032:
        /* <DEDUP_REMOVED lines=18> */
.L_x_6033:
        /* <DEDUP_REMOVED lines=18> */
.L_x_6034:
        /* <DEDUP_REMOVED lines=150> */
.L_x_6036:
[----:B------:R-:W-:Y:S05]  /*50e0*/  BSYNC B0 ;  /* 0x0000000000007941 */ /* 0x000fea0003800000 */
.L_x_6035:
[----:B------:R-:W-:-:S04]  /*50f0*/  DEPBAR.LE SB0, 0x0 ;  /* 0x000080000000791a */ /* 0x000fc80000000000 */
[----:B------:R-:W-:Y:S05]  /*5100*/  BRA `(.L_x_6010) ;  /* 0x0000004400687947 */ /* 0x000fea0003800000 */
.L_x_6030:
        /* <DEDUP_REMOVED lines=52> */
.L_x_6038:
[----:B------:R-:W-:Y:S05]  /*5450*/  BSYNC B0 ;  /* 0x0000000000007941 */ /* 0x000fea0003800000 */
.L_x_6037:
        /* <DEDUP_REMOVED lines=16> */
.L_x_6040:
[----:B------:R-:W-:Y:S05]  /*5560*/  BSYNC B0 ;  /* 0x0000000000007941 */ /* 0x000fea0003800000 */
.L_x_6039:
        /* <DEDUP_REMOVED lines=16> */
.L_x_6042:
[----:B------:R-:W-:Y:S05]  /*5670*/  BSYNC B0 ;  /* 0x0000000000007941 */ /* 0x000fea0003800000 */
.L_x_6041:
        /* <DEDUP_REMOVED lines=17> */
.L_x_6044:
[----:B------:R-:W-:Y:S05]  /*5790*/  BSYNC B0 ;  /* 0x0000000000007941 */ /* 0x000fea0003800000 */
.L_x_6043:
        /* <DEDUP_REMOVED lines=16> */
.L_x_6046:
[----:B------:R-:W-:Y:S05]  /*58a0*/  BSYNC B0 ;  /* 0x0000000000007941 */ /* 0x000fea0003800000 */
.L_x_6045:
        /* <DEDUP_REMOVED lines=18> */
.L_x_6048:
[----:B------:R-:W-:Y:S05]  /*59d0*/  BSYNC B0 ;  /* 0x0000000000007941 */ /* 0x000fea0003800000 */
.L_x_6047:
        /* <DEDUP_REMOVED lines=31> */
.L_x_6050:
[----:B------:R-:W-:Y:S05]  /*5bd0*/  BSYNC B0 ;  /* 0x0000000000007941 */ /* 0x000fea0003800000 */
.L_x_6049:
        /* <DEDUP_REMOVED lines=22> */
.L_x_6052:
[----:B------:R-:W-:Y:S05]  /*5d40*/  BSYNC B0 ;  /* 0x0000000000007941 */ /* 0x000fea0003800000 */
.L_x_6051:
        /* <DEDUP_REMOVED lines=14> */
.L_x_6054:
[----:B------:R-:W-:Y:S05]  /*5e30*/  BSYNC B0 ;  /* 0x0000000000007941 */ /* 0x000fea0003800000 */
.L_x_6053:
        /* <DEDUP_REMOVED lines=16> */
.L_x_6056:
[----:B------:R-:W-:Y:S05]  /*5f40*/  BSYNC B0 ;  /* 0x0000000000007941 */ /* 0x000fea0003800000 */
.L_x_6055:
        /* <DEDUP_REMOVED lines=15> */
.L_x_6058:
[----:B------:R-:W-:Y:S05]  /*6040*/  BSYNC B0 ;  /* 0x0000000000007941 */ /* 0x000fea0003800000 */
.L_x_6057:
        /* <DEDUP_REMOVED lines=15> */
.L_x_6060:
[----:B------:R-:W-:Y:S05]  /*6140*/  BSYNC B0 ;  /* 0x0000000000007941 */ /* 0x000fea0003800000 */
.L_x_6059:
        /* <DEDUP_REMOVED lines=15> */
.L_x_6062:
[----:B------:R-:W-:Y:S05]  /*6240*/  BSYNC B0 ;  /* 0x0000000000007941 */ /* 0x000fea0003800000 */
.L_x_6061:
        /* <DEDUP_REMOVED lines=15> */
.L_x_6064:
[----:B------:R-:W-:Y:S05]  /*6340*/  BSYNC B0 ;  /* 0x0000000000007941 */ /* 0x000fea0003800000 */
.L_x_6063:
        /* <DEDUP_REMOVED lines=15> */
.L_x_6066:
[----:B------:R-:W-:Y:S05]  /*6440*/  BSYNC B0 ;  /* 0x0000000000007941 */ /* 0x000fea0003800000 */
.L_x_6065:
        /* <DEDUP_REMOVED lines=15> */
.L_x_6006:
        /* <DEDUP_REMOVED lines=29> */
.L_x_6068:
[----:B------:R-:W-:Y:S01]  /*6710*/  ULDC UR9, c[0x0][0xb44] ;  /* 0x0002d10000097ab9 */ /* 0x000fe20000000800 */
[----:B------:R-:W-:Y:S01]  /*6720*/  UMOV UR7, UR8 ;  /* 0x0000000800077c82 */ /* 0x000fe20008000000 */
[----:B------:R-:W-:-:S11]  /*6730*/  UISETP.NE.AND UP0, UPT, UR9, 0x1, UPT ;  /* 0x000000010900788c */ /* 0x000fd6000bf05270 */
[----:B------:R-:W-:Y:S02]  /*6740*/  @UP0 ULDC.64 UR10, c[0x0][0xb48] ;  /* 0x0002d200000a0ab9 */ /* 0x000fe40000000a00 */
[----:B------:R-:W-:-:S04]  /*6750*/  UIMAD.WIDE.U32 UR4, UR8, UR10, URZ ;  /* 0x0000000a080472a5 */ /* 0x000fc8000f8e003f */
[----:B------:R-:W-:-:S04]  /*6760*/  @UP0 USHF.R.U32.HI UR7, URZ, UR11, UR5 ;  /* 0x0000000b3f070299 */ /* 0x000fc80008011605 */
[----:B------:R-:W-:-:S12]  /*6770*/  UIMAD UR4, UR7, UR9, URZ ;  /* 0x00000009070472a4 */ /* 0x000fd8000f8e023f */
.L_x_6069:
        /* <DEDUP_REMOVED lines=67> */
.L_x_6072:
[----:B------:R-:W-:Y:S05]  /*6bb0*/  BSYNC B0 ;  /* 0x0000000000007941 */ /* 0x000fea0003800000 */
.L_x_6071:
        /* <DEDUP_REMOVED lines=19> */
.L_x_6074:
[----:B------:R-:W-:Y:S05]  /*6cf0*/  BSYNC B0 ;  /* 0x0000000000007941 */ /* 0x000fea0003800000 */
.L_x_6073:
[----:B------:R-:W-:Y:S06]  /*6d00*/  BAR.ARV 0xa, 0xa0 ;  /* 0x0282800000007b1d */ /* 0x000fec0000002000 */
[----:B------:R-:W-:Y:S04]  /*6d10*/  BSSY B0, `(.L_x_6075) ;  /* 0x0000003000007945 */ /* 0x000fe80003800000 */
[----:B------:R-:W-:Y:S05]  /*6d20*/  @!P0 BRA `(.L_x_6076) ;  /* 0x0000000000048947 */ /* 0x000fea0003800000 */
[----:B------:R-:W-:-:S04]  /*6d30*/  DEPBAR.LE SB0, 0x0 ;  /* 0x000080000000791a */ /* 0x000fc80000000000 */
.L_x_6076:
[----:B------:R-:W-:Y:S05]  /*6d40*/  BSYNC B0 ;  /* 0x0000000000007941 */ /* 0x000fea0003800000 */
.L_x_6075:
[----:B------:R-:W-:Y:S06]  /*6d50*/  BAR.ARV 0xb, 0xa0 ;  /* 0x02c2800000007b1d */ /* 0x000fec0000002000 */
[----:B------:R-:W-:Y:S01]  /*6d60*/  UIADD3 UR12, UR8, 0x1, URZ ;  /* 0x00000001080c7890 */ /* 0x000fe2000fffe03f */
[----:B------:R-:W-:Y:S11]  /*6d70*/  BRA `(.L_x_6077) ;  /* 0x0000000000047947 */ /* 0x000ff60003800000 */
.L_x_6070:
[----:B------:R-:W-:-:S05]  /*6d80*/  UMOV UR12, UR8 ;  /* 0x00000008000c7c82 */ /* 0x000fca0008000000 */
.L_x_6077:
        /* <DEDUP_REMOVED lines=18> */
.L_x_6090:
        /* <DEDUP_REMOVED lines=20> */
.L_x_6079:
[----:B------:R-:W-:Y:S05]  /*6ff0*/  BSYNC B0 ;  /* 0x0000000000007941 */ /* 0x000fea0003800000 */
.L_x_6078:
        /* <DEDUP_REMOVED lines=13> */
.L_x_6081:
[----:B------:R-:W-:Y:S05]  /*70d0*/  BSYNC B0 ;  /* 0x0000000000007941 */ /* 0x000fea0003800000 */
.L_x_6080:
[----:B------:R-:W-:Y:S06]  /*70e0*/  BAR.ARV 0xa, 0xa0 ;  /* 0x0282800000007b1d */ /* 0x000fec0000002000 */
[----:B------:R-:W-:Y:S04]  /*70f0*/  BSSY B0, `(.L_x_6082) ;  /* 0x0000003000007945 */ /* 0x000fe80003800000 */
[----:B------:R-:W-:Y:S05]  /*7100*/  @!P0 BRA `(.L_x_6083) ;  /* 0x0000000000048947 */ /* 0x000fea0003800000 */
[----:B------:R-:W-:-:S04]  /*7110*/  DEPBAR.LE SB0, 0x0 ;  /* 0x000080000000791a */ /* 0x000fc80000000000 */
.L_x_6083:
[----:B------:R-:W-:Y:S05]  /*7120*/  BSYNC B0 ;  /* 0x0000000000007941 */ /* 0x000fea0003800000 */
.L_x_6082:
        /* <DEDUP_REMOVED lines=13> */
.L_x_6085:
[----:B------:R-:W-:Y:S05]  /*7200*/  BSYNC B0 ;  /* 0x0000000000007941 */ /* 0x000fea0003800000 */
.L_x_6084:
        /* <DEDUP_REMOVED lines=13> */
.L_x_6087:
[----:B------:R-:W-:Y:S05]  /*72e0*/  BSYNC B0 ;  /* 0x0000000000007941 */ /* 0x000fea0003800000 */
.L_x_6086:
[----:B------:R-:W-:Y:S01]  /*72f0*/  UIADD3 UR12, UR12, 0x2, URZ ;  /* 0x000000020c0c7890 */ /* 0x000fe2000fffe03f */
[----:B------:R-:W-:Y:S06]  /*7300*/  BAR.ARV 0xa, 0xa0 ;  /* 0x0282800000007b1d */ /* 0x000fec0000002000 */
[----:B------:R-:W-:Y:S01]  /*7310*/  UISETP.GE.AND UP0, UPT, UR12, UR5, UPT ;  /* 0x000000050c00728c */ /* 0x000fe2000bf06270 */
[----:B------:R-:W-:Y:S04]  /*7320*/  BSSY B0, `(.L_x_6088) ;  /* 0x0000003000007945 */ /* 0x000fe80003800000 */
[----:B------:R-:W-:Y:S06]  /*7330*/  @!P0 BRA `(.L_x_6089) ;  /* 0x0000000000048947 */ /* 0x000fec0003800000 */
[----:B------:R-:W-:-:S04]  /*7340*/  DEPBAR.LE SB0, 0x0 ;  /* 0x000080000000791a */ /* 0x000fc80000000000 */
.L_x_6089:
[----:B------:R-:W-:Y:S05]  /*7350*/  BSYNC B0 ;  /* 0x0000000000007941 */ /* 0x000fea0003800000 */
.L_x_6088:
[----:B------:R-:W-:Y:S06]  /*7360*/  BAR.ARV 0xb, 0xa0 ;  /* 0x02c2800000007b1d */ /* 0x000fec0000002000 */
[----:B------:R-:W-:Y:S01]  /*7370*/  PLOP3.LUT P1, PT, PT, PT, UP0, 0x80, 0x0 ;  /* 0x000000000000781c */ /* 0x000fe20003f2f008 */
[----:B------:R-:W-:Y:S02]  /*7380*/  UIADD3 UR20, UR20, 0x4000, URZ ;  /* 0x0000400014147890 */ /* 0x000fe4000fffe03f */
[----:B------:R-:W-:-:S10]  /*7390*/  UIADD3 UR4, UR4, 0x4000, URZ ;  /* 0x0000400004047890 */ /* 0x000fd4000fffe03f */
[----:B------:R-:W-:Y:S05]  /*73a0*/  @!P1 BRA `(.L_x_6090) ;  /* 0xfffffff800c09947 */ /* 0x000fea000383ffff */
[----:B------:R-:W-:Y:S05]  /*73b0*/  BRA `(.L_x_6010) ;  /* 0x0000002000bc7947 */ /* 0x000fea0003800000 */
.L_x_6067:
        /* <DEDUP_REMOVED lines=21> */
.L_x_6091:
[----:B------:R-:W-:Y:S01]  /*7510*/  ULDC UR8, c[0x0][0xb44] ;  /* 0x0002d10000087ab9 */ /* 0x000fe20000000800 */
[----:B------:R-:W-:Y:S01]  /*7520*/  UMOV UR11, UR7 ;  /* 0x00000007000b7c82 */ /* 0x000fe20008000000 */
[----:B------:R-:W-:-:S11]  /*7530*/  UISETP.NE.AND UP0, UPT, UR8, 0x1, UPT ;  /* 0x000000010800788c */ /* 0x000fd6000bf05270 */
[----:B------:R-:W-:Y:S02]  /*7540*/  @UP0 ULDC.64 UR12, c[0x0][0xb48] ;  /* 0x0002d200000c0ab9 */ /* 0x000fe40000000a00 */
[----:B------:R-:W-:-:S04]  /*7550*/  UIMAD.WIDE.U32 UR4, UR7, UR12, URZ ;  /* 0x0000000c070472a5 */ /* 0x000fc8000f8e003f */
[----:B------:R-:W-:-:S04]  /*7560*/  @UP0 USHF.R.U32.HI UR11, URZ, UR13, UR5 ;  /* 0x0000000d3f0b0299 */ /* 0x000fc80008011605 */
[----:B------:R-:W-:-:S12]  /*7570*/  UIMAD UR4, UR11, UR8, URZ ;  /* 0x000000080b0472a4 */ /* 0x000fd8000f8e023f */
.L_x_6092:
        /* <DEDUP_REMOVED lines=70> */
.L_x_6123:
        /* <DEDUP_REMOVED lines=15> */
.L_x_6096:
        /* <DEDUP_REMOVED lines=97> */
.L_x_6107:
[----:B--234-:R-:W-:-:S04]  /*80e0*/  SHF.L.U32 R21, R11, 0x1f, RZ ;  /* 0x0000001f0b157819 */ /* 0x01cfc800000006ff */
[----:B------:R-:W1:Y:S02]  /*80f0*/  SYNCS.PHASECHK.TRANS64.TRYWAIT P1, [R16+URZ+0x30840], R21 ;  /* 0x03084015100075a7 */ /* 0x000e64000802017f */
[----:B-1----:R-:W-:Y:S05]  /*8100*/  @!P1 BRA `(.L_x_6099) ;  /* 0x0000001400dc9947 */ /* 0x002fea0003800000 */
.L_x_6124:
[----:B------:R-:W-:Y:S05]  /*8110*/  @P0 BRA `(.L_x_6100) ;  /* 0x0000000000140947 */ /* 0x000fea0003800000 */
[----:B------:R-:W-:Y:S01]  /*8120*/  ISETP.NE.AND P1, PT, R6, RZ, PT ;  /* 0x000000ff0600720c */ /* 0x000fe20003f25270 */
[----:B------:R-:W-:-:S04]  /*8130*/  IMAD.MOV.U32 R3, RZ, RZ, 0x4100 ;  /* 0x00004100ff037424 */ /* 0x000fc800078e00ff */
[----:B------:R3:W-:Y:S08]  /*8140*/  SYNCS.ARRIVE.TRANS64 RZ, [R16+URZ+0x30830], R3 ;  /* 0x0308300310ff79a7 */ /* 0x0007f0000800003f */
[----:B------:R-:W-:Y:S05]  /*8150*/  @!P1 BRA `(.L_x_6100) ;  /* 0x0000000000049947 */ /* 0x000fea0003800000 */
[----:B------:R-:W-:Y:S01]  /*8160*/  BPT.TRAP 0x1 ;  /* 0x000000040000795c */ /* 0x000fe20000300000 */
.L_x_6100:
        /* <DEDUP_REMOVED lines=36> */
.L_x_6125:
[----:B------:R-:W-:Y:S05]  /*83b0*/  @P0 BRA `(.L_x_6102) ;  /* 0x0000000000140947 */ /* 0x000fea0003800000 */
[----:B------:R-:W-:Y:S01]  /*83c0*/  ISETP.NE.AND P1, PT, R6, RZ, PT ;  /* 0x000000ff0600720c */ /* 0x000fe20003f25270 */
[----:B------:R-:W-:-:S04]  /*83d0*/  IMAD.MOV.U32 R2, RZ, RZ, 0x4100 ;  /* 0x00004100ff027424 */ /* 0x000fc800078e00ff */
[----:B------:R3:W-:Y:S08]  /*83e0*/  SYNCS.ARRIVE.TRANS64 RZ, [R16+URZ+0x30818], R2 ;  /* 0x0308180210ff79a7 */ /* 0x0007f0000800003f */
[----:B------:R-:W-:Y:S05]  /*83f0*/  @!P1 BRA `(.L_x_6102) ;  /* 0x0000000000049947 */ /* 0x000fea0003800000 */
[----:B------:R-:W-:Y:S01]  /*8400*/  BPT.TRAP 0x1 ;  /* 0x000000040000795c */ /* 0x000fe20000300000 */
.L_x_6102:
        /* <DEDUP_REMOVED lines=36> */
.L_x_6126:
[----:B------:R-:W-:Y:S05]  /*8650*/  @P0 BRA `(.L_x_6104) ;  /* 0x0000000000140947 */ /* 0x000fea0003800000 */
[----:B------:R-:W-:Y:S01]  /*8660*/  ISETP.NE.AND P1, PT, R6, RZ, PT ;  /* 0x000000ff0600720c */ /* 0x000fe20003f25270 */
[----:B-123--:R-:W-:-:S04]  /*8670*/  IMAD.MOV.U32 R21, RZ, RZ, 0x4100 ;  /* 0x00004100ff157424 */ /* 0x00efc800078e00ff */
[----:B------:R4:W-:Y:S08]  /*8680*/  SYNCS.ARRIVE.TRANS64 RZ, [R16+URZ+0x30838], R21 ;  /* 0x0308381510ff79a7 */ /* 0x0009f0000800003f */
[----:B------:R-:W-:Y:S05]  /*8690*/  @!P1 BRA `(.L_x_6104) ;  /* 0x0000000000049947 */ /* 0x000fea0003800000 */
[----:B------:R-:W-:Y:S01]  /*86a0*/  BPT.TRAP 0x1 ;  /* 0x000000040000795c */ /* 0x000fe20000300000 */
.L_x_6104:
        /* <DEDUP_REMOVED lines=31> */
.L_x_6128:
[----:B------:R-:W-:Y:S05]  /*88a0*/  @P0 BRA `(.L_x_6106) ;  /* 0x0000000000140947 */ /* 0x000fea0003800000 */
[----:B------:R-:W-:Y:S01]  /*88b0*/  ISETP.NE.AND P1, PT, R6, RZ, PT ;  /* 0x000000ff0600720c */ /* 0x000fe20003f25270 */
[----:B------:R-:W-:-:S04]  /*88c0*/  IMAD.MOV.U32 R5, RZ, RZ, 0x4100 ;  /* 0x00004100ff057424 */ /* 0x000fc800078e00ff */
[----:B------:R1:W-:Y:S08]  /*88d0*/  SYNCS.ARRIVE.TRANS64 RZ, [R16+URZ+0x30810], R5 ;  /* 0x0308100510ff79a7 */ /* 0x0003f0000800003f */
[----:B------:R-:W-:Y:S05]  /*88e0*/  @!P1 BRA `(.L_x_6106) ;  /* 0x0000000000049947 */ /* 0x000fea0003800000 */
[----:B------:R-:W-:Y:S01]  /*88f0*/  BPT.TRAP 0x1 ;  /* 0x000000040000795c */ /* 0x000fe20000300000 */
.L_x_6106:
        /* <DEDUP_REMOVED lines=37> */
.L_x_6098:
        /* <DEDUP_REMOVED lines=8> */
.L_x_6129:
[----:B------:R-:W-:Y:S05]  /*8bd0*/  @P0 BRA `(.L_x_6109) ;  /* 0x0000000000140947 */ /* 0x000fea0003800000 */
[----:B------:R-:W-:Y:S01]  /*8be0*/  ISETP.NE.AND P1, PT, R6, RZ, PT ;  /* 0x000000ff0600720c */ /* 0x000fe20003f25270 */
[----:B------:R-:W-:-:S04]  /*8bf0*/  IMAD.MOV.U32 R5, RZ, RZ, 0x4100 ;  /* 0x00004100ff057424 */ /* 0x000fc800078e00ff */
[----:B------:R2:W-:Y:S08]  /*8c00*/  SYNCS.ARRIVE.TRANS64 RZ, [R16+URZ+0x30830], R5 ;  /* 0x0308300510ff79a7 */ /* 0x0005f0000800003f */
[----:B------:R-:W-:Y:S05]  /*8c10*/  @!P1 BRA `(.L_x_6109) ;  /* 0x0000000000049947 */ /* 0x000fea0003800000 */
[----:B------:R-:W-:Y:S01]  /*8c20*/  BPT.TRAP 0x1 ;  /* 0x000000040000795c */ /* 0x000fe20000300000 */
.L_x_6109:
        /* <DEDUP_REMOVED lines=33> */
.L_x_6130:
[----:B------:R-:W-:Y:S05]  /*8e40*/  @P0 BRA `(.L_x_6111) ;  /* 0x0000000000140947 */ /* 0x000fea0003800000 */
[----:B------:R-:W-:Y:S01]  /*8e50*/  ISETP.NE.AND P0, PT, R6, RZ, PT ;  /* 0x000000ff0600720c */ /* 0x000fe20003f05270 */
[----:B------:R-:W-:-:S04]  /*8e60*/  IMAD.MOV.U32 R5, RZ, RZ, 0x4100 ;  /* 0x00004100ff057424 */ /* 0x000fc800078e00ff */
[----:B------:R1:W-:Y:S08]  /*8e70*/  SYNCS.ARRIVE.TRANS64 RZ, [R16+URZ+0x30818], R5 ;  /* 0x0308180510ff79a7 */ /* 0x0003f0000800003f */
[----:B------:R-:W-:Y:S05]  /*8e80*/  @!P0 BRA `(.L_x_6111) ;  /* 0x0000000000048947 */ /* 0x000fea0003800000 */
[----:B------:R-:W-:Y:S01]  /*8e90*/  BPT.TRAP 0x1 ;  /* 0x000000040000795c */ /* 0x000fe20000300000 */
.L_x_6111:
        /* <DEDUP_REMOVED lines=37> */
.L_x_6097:
[----:B------:R-:W1:Y:S01]  /*90f0*/  S2R R0, SR_TID.X ;  /* 0x0000000000007919 */ /* 0x000e620000002100 */
[----:B------:R-:W-:Y:S01]  /*9100*/  IMAD R3, R19, 0x8, R16 ;  /* 0x0000000813037824 */ /* 0x000fe200078e0210 */
[----:B-1----:R-:W-:Y:S02]  /*9110*/  LOP3.LUT R2, R0, 0x7f, RZ, 0xc0, !PT ;  /* 0x0000007f00027812 */ /* 0x002fe400078ec0ff */
[----:B------:R-:W-:Y:S02]  /*9120*/  SHF.L.U32 R0, R11, 0x1f, RZ ;  /* 0x0000001f0b007819 */ /* 0x000fe400000006ff */
[----:B------:R-:W-:Y:S02]  /*9130*/  ISETP.NE.AND P1, PT, R2, RZ, PT ;  /* 0x000000ff0200720c */ /* 0x000fe40003f25270 */
[----:B------:R-:W1:Y:S02]  /*9140*/  SYNCS.PHASECHK.TRANS64.TRYWAIT P0, [R3+URZ+0x30840], R0 ;  /* 0x03084000030075a7 */ /* 0x000e64000800017f */
[----:B-1----:R-:W-:Y:S09]  /*9150*/  @!P0 BRA `(.L_x_6112) ;  /* 0x0000000800448947 */ /* 0x002ff20003800000 */
.L_x_6131:
[----:B------:R-:W-:Y:S05]  /*9160*/  @P1 BRA `(.L_x_6113) ;  /* 0x0000000000181947 */ /* 0x000fea0003800000 */
[----:B------:R-:W1:Y:S01]  /*9170*/  S2R R2, SR_TID.X ;  /* 0x0000000000027919 */ /* 0x000e620000002100 */
[----:B------:R-:W-:-:S04]  /*9180*/  IMAD.MOV.U32 R0, RZ, RZ, 0x4100 ;  /* 0x00004100ff007424 */ /* 0x000fc800078e00ff */
[----:B------:R1:W-:Y:S02]  /*9190*/  SYNCS.ARRIVE.TRANS64 RZ, [R3+URZ+0x30830], R0 ;  /* 0x0308300003ff79a7 */ /* 0x0003e4000800003f */
[----:B-1----:R-:W-:-:S13]  /*91a0*/  LOP3.LUT P0, RZ, R2, 0x1f, RZ, 0xc0, !PT ;  /* 0x0000001f02ff7812 */ /* 0x002fda000780c0ff */
[----:B------:R-:W-:Y:S05]  /*91b0*/  @!P0 BRA `(.L_x_6113) ;  /* 0x0000000000048947 */ /* 0x000fea0003800000 */
[----:B------:R-:W-:Y:S01]  /*91c0*/  BPT.TRAP 0x1 ;  /* 0x000000040000795c */ /* 0x000fe20000300000 */
.L_x_6113:
        /* <DEDUP_REMOVED lines=40> */
.L_x_6094:
[----:B------:R-:W-:Y:S05]  /*9450*/  BSYNC B0 ;  /* 0x0000000000007941 */ /* 0x000fea0003800000 */
.L_x_6093:
[----:B------:R-:W-:-:S03]  /*9460*/  UMOV UR7, 0xffffffff ;  /* 0xffffffff00077882 */ /* 0x000fc60000000000 */
[----:B------:R-:W-:Y:S05]  /*9470*/  BRA.DIV UR7, `(.L_x_6114) ;  /* 0x0000000607907947 */ /* 0x000fea000b800000 */
[----:B------:R-:W-:-:S13]  /*9480*/  ELECT P6, URZ, PT ;  /* 0x00000000003f782f */ /* 0x000fda00038c0000 */
.L_x_6134:
[----:B------:R-:W-:Y:S05]  /*9490*/  @!P6 BRA `(.L_x_6010) ;  /* 0x000000000084e947 */ /* 0x000fea0003800000 */
[----:B------:R-:W-:-:S06]  /*94a0*/  ULOP3.LUT UR7, UR38, 0x2, URZ, 0xfc, !UPT ;  /* 0x0000000226077892 */ /* 0x000fcc000f8efc3f */
[----:B------:R-:W-:-:S05]  /*94b0*/  IMAD.U32 R2, RZ, RZ, UR7 ;  /* 0x00000007ff027e24 */ /* 0x000fca000f8e00ff */
[----:B------:R-:W-:-:S13]  /*94c0*/  ISETP.NE.AND P2, PT, R2, 0x3, PT ;  /* 0x000000030200780c */ /* 0x000fda0003f45270 */
[----:B------:R-:W-:Y:S05]  /*94d0*/  @!P2 BRA `(.L_x_6115) ;  /* 0x000000000004a947 */ /* 0x000fea0003800000 */
[----:B------:R-:W-:Y:S01]  /*94e0*/  BPT.TRAP 0x1 ;  /* 0x000000040000795c */ /* 0x000fe20000300000 */
.L_x_6115:
        /* <DEDUP_REMOVED lines=15> */
.L_x_6135:
[----:B------:R-:W2:Y:S02]  /*95e0*/  SYNCS.PHASECHK.TRANS64.TRYWAIT P0, [R3+URZ], R2 ;  /* 0x00000002030075a7 */ /* 0x000ea4000800017f */
[----:B--2---:R-:W-:Y:S05]  /*95f0*/  @!P0 BRA `(.L_x_6117) ;  /* 0x0000000400648947 */ /* 0x004fea0003800000 */
.L_x_6136:
[----:B------:R-:W-:Y:S05]  /*9600*/  @!P2 BRA `(.L_x_6118) ;  /* 0x000000000004a947 */ /* 0x000fea0003800000 */
[----:B------:R-:W-:Y:S01]  /*9610*/  BPT.TRAP 0x1 ;  /* 0x000000040000795c */ /* 0x000fe20000300000 */
.L_x_6118:
[----:B--2---:R-:W-:-:S04]  /*9620*/  VIADD R3, R7, 0x30840 ;  /* 0x0003084007037836 */ /* 0x004fc80000000000 */
[----:B------:R-:W-:-:S04]  /*9630*/  IMAD R0, R0, 0x8, R3 ;  /* 0x0000000800007824 */ /* 0x000fc800078e0203 */
[----:B------:R-:W2:Y:S02]  /*9640*/  SYNCS.PHASECHK.TRANS64.TRYWAIT P0, [R0+URZ], R5 ;  /* 0x00000005000075a7 */ /* 0x000ea4000800017f */
[----:B--2---:R-:W-:Y:S05]  /*9650*/  @!P0 BRA `(.L_x_6119) ;  /* 0x0000000400608947 */ /* 0x004fea0003800000 */
.L_x_6137:
[----:B------:R-:W-:-:S07]  /*9660*/  IMAD R3, R4, 0x8, R3 ;  /* 0x0000000804037824 */ /* 0x000fce00078e0203 */
.L_x_6120:
[----:B---3--:R3:W4:Y:S02]  /*9670*/  SYNCS.PHASECHK.TRANS64.TRYWAIT P0, [R3+URZ], R2 ;  /* 0x00000002030075a7 */ /* 0x008724000800017f */
[----:B----4-:R-:W-:Y:S05]  /*9680*/  @!P0 NANOSLEEP.SYNCS 0x989680 ;  /* 0x009896800000895d */ /* 0x010fea0003900000 */
[----:B------:R-:W4:Y:S02]  /*9690*/  @!P0 SYNCS.PHASECHK.TRANS64 P0, [R3+URZ], R2 ;  /* 0x00000002030085a7 */ /* 0x000f24000800007f */
[----:B----4-:R-:W-:Y:S05]  /*96a0*/  @!P0 BRA `(.L_x_6120) ;  /* 0xfffffffc00f08947 */ /* 0x010fea000383ffff */
.L_x_6010:
[----:B------:R-:W-:Y:S05]  /*96b0*/  BSYNC B6 ;  /* 0x0000000000067941 */ /* 0x000fea0003800000 */
.L_x_6005:
[----:B------:R-:W-:Y:S05]  /*96c0*/  EXIT ;  /* 0x000000000000794d */ /* 0x000fea0003800000 */
.L_x_6016:
[----:B------:R-:W-:Y:S02]  /*96d0*/  IMAD.MOV.U32 R12, RZ, RZ, RZ ;  /* 0x000000ffff0c7224 */ /* 0x000fe400078e00ff */
[----:B------:R-:W-:Y:S02]  /*96e0*/  IMAD.MOV.U32 R11, RZ, RZ, 0x1f ;  /* 0x0000001fff0b7424 */ /* 0x000fe400078e00ff */
[----:B------:R-:W-:-:S07]  /*96f0*/  IMAD.MOV.U32 R15, RZ, RZ, -0x1 ;  /* 0xffffffffff0f7424 */ /* 0x000fce00078e00ff */
[----:B------:R-:W-:Y:S05]  /*9700*/  WARPSYNC.COLLECTIVE R15, `(.L_x_6121) ;  /* 0x000000000f087348 */ /* 0x000fea0003c00000 */
[----:B------:R1:W2:Y:S02]  /*9710*/  SHFL.IDX P6, R14, R13, R12, R11 ;  /* 0x0000000c0d0e7389 */ /* 0x0002a400000c000b */
[----:B-12---:R-:W-:Y:S01]  /*9720*/  ENDCOLLECTIVE ;  /* 0x000000000000791b */ /* 0x006fe20003800000 */
.L_x_6121:
[----:B------:R-:W-:Y:S05]  /*9730*/  BRA `(.L_x_6122) ;  /* 0xffffff7c000c7947 */ /* 0x000fea000383ffff */
.L_x_6018:
[----:B---3--:R3:W4:Y:S02]  /*9740*/  SYNCS.PHASECHK.TRANS64.TRYWAIT P0, [R228+URZ+0x30800], R9 ;  /* 0x03080009e40075a7 */ /* 0x008724000800017f */
[----:B----4-:R-:W-:Y:S05]  /*9750*/  @!P0 NANOSLEEP.SYNCS 0x989680 ;  /* 0x009896800000895d */ /* 0x010fea0003900000 */
[----:B------:R-:W4:Y:S02]  /*9760*/  @!P0 SYNCS.PHASECHK.TRANS64 P0, [R228+URZ+0x30800], R9 ;  /* 0x03080009e40085a7 */ /* 0x000f24000800007f */
[----:B----4-:R-:W-:Y:S05]  /*9770*/  @!P0 BRA `(.L_x_6018) ;  /* 0xfffffffc00f08947 */ /* 0x010fea000383ffff */
[----:B------:R-:W-:Y:S05]  /*9780*/  BRA `(.L_x_6017) ;  /* 0xffffff7c00347947 */ /* 0x000fea000383ffff */
.L_x_6022:
[----:B---3--:R3:W4:Y:S02]  /*9790*/  SYNCS.PHASECHK.TRANS64.TRYWAIT P1, [R0+URZ+0x30810], R9 ;  /* 0x03081009000075a7 */ /* 0x008724000802017f */
[----:B----4-:R-:W-:Y:S05]  /*97a0*/  @!P1 NANOSLEEP.SYNCS 0x989680 ;  /* 0x009896800000995d */ /* 0x010fea0003900000 */
[----:B------:R-:W4:Y:S02]  /*97b0*/  @!P1 SYNCS.PHASECHK.TRANS64 P1, [R0+URZ+0x30810], R9 ;  /* 0x03081009000095a7 */ /* 0x000f24000802007f */
[----:B----4-:R-:W-:Y:S05]  /*97c0*/  @!P1 BRA `(.L_x_6022) ;  /* 0xfffffffc00f09947 */ /* 0x010fea000383ffff */
[----:B------:R-:W-:Y:S05]  /*97d0*/  BRA `(.L_x_6021) ;  /* 0xffffff8000ec7947 */ /* 0x000fea000383ffff */
.L_x_6026:
[----:B------:R1:W1:Y:S02]  /*97e0*/  SYNCS.PHASECHK.TRANS64.TRYWAIT P1, [R0+URZ+0x30830], R9 ;  /* 0x03083009000075a7 */ /* 0x000264000802017f */
[----:B-1----:R-:W-:Y:S05]  /*97f0*/  @!P1 NANOSLEEP.SYNCS 0x989680 ;  /* 0x009896800000995d */ /* 0x002fea0003900000 */
[----:B------:R-:W1:Y:S02]  /*9800*/  @!P1 SYNCS.PHASECHK.TRANS64 P1, [R0+URZ+0x30830], R9 ;  /* 0x03083009000095a7 */ /* 0x000e64000802007f */
[----:B-1----:R-:W-:Y:S05]  /*9810*/  @!P1 BRA `(.L_x_6026) ;  /* 0xfffffffc00f09947 */ /* 0x002fea000383ffff */
[----:B------:R-:W-:Y:S05]  /*9820*/  BRA `(.L_x_6025) ;  /* 0xffffff8800447947 */ /* 0x000fea000383ffff */
.L_x_6095:
[----:B-1----:R1:W2:Y:S02]  /*9830*/  SYNCS.PHASECHK.TRANS64.TRYWAIT P0, [R16+URZ+0x30820], R3 ;  /* 0x03082003100075a7 */ /* 0x0022a4000800017f */
[----:B--2---:R-:W-:Y:S05]  /*9840*/  @!P0 NANOSLEEP.SYNCS 0x989680 ;  /* 0x009896800000895d */ /* 0x004fea0003900000 */
[----:B------:R-:W2:Y:S02]  /*9850*/  @!P0 SYNCS.PHASECHK.TRANS64 P0, [R16+URZ+0x30820], R3 ;  /* 0x03082003100085a7 */ /* 0x000ea4000800007f */
[----:B--2---:R-:W-:Y:S05]  /*9860*/  @!P0 BRA `(.L_x_6095) ;  /* 0xfffffffc00f08947 */ /* 0x004fea000383ffff */
[----:B------:R-:W-:Y:S05]  /*9870*/  BRA `(.L_x_6123) ;  /* 0xffffffe000587947 */ /* 0x000fea000383ffff */
.L_x_6099:
[----:B-1----:R1:W3:Y:S02]  /*9880*/  SYNCS.PHASECHK.TRANS64.TRYWAIT P1, [R16+URZ+0x30840], R21 ;  /* 0x03084015100075a7 */ /* 0x0022e4000802017f */
[----:B---3--:R-:W-:Y:S05]  /*9890*/  @!P1 NANOSLEEP.SYNCS 0x989680 ;  /* 0x009896800000995d */ /* 0x008fea0003900000 */
[----:B------:R-:W3:Y:S02]  /*98a0*/  @!P1 SYNCS.PHASECHK.TRANS64 P1, [R16+URZ+0x30840], R21 ;  /* 0x03084015100095a7 */ /* 0x000ee4000802007f */
[----:B---3--:R-:W-:Y:S05]  /*98b0*/  @!P1 BRA `(.L_x_6099) ;  /* 0xfffffffc00f09947 */ /* 0x008fea000383ffff */
[----:B------:R-:W-:Y:S05]  /*98c0*/  BRA `(.L_x_6124) ;  /* 0xffffffe800107947 */ /* 0x000fea000383ffff */
.L_x_6101:
[----:B--2---:R2:W3:Y:S02]  /*98d0*/  SYNCS.PHASECHK.TRANS64.TRYWAIT P1, [R16+URZ+0x30828], R21 ;  /* 0x03082815100075a7 */ /* 0x0044e4000802017f */
[----:B---3--:R-:W-:Y:S05]  /*98e0*/  @!P1 NANOSLEEP.SYNCS 0x989680 ;  /* 0x009896800000995d */ /* 0x008fea0003900000 */
[----:B------:R-:W3:Y:S02]  /*98f0*/  @!P1 SYNCS.PHASECHK.TRANS64 P1, [R16+URZ+0x30828], R21 ;  /* 0x03082815100095a7 */ /* 0x000ee4000802007f */
[----:B---3--:R-:W-:Y:S05]  /*9900*/  @!P1 BRA `(.L_x_6101) ;  /* 0xfffffffc00f09947 */ /* 0x008fea000383ffff */
[----:B------:R-:W-:Y:S05]  /*9910*/  BRA `(.L_x_6125) ;  /* 0xffffffe800a47947 */ /* 0x000fea000383ffff */
.L_x_6103:
[----:B---3--:R3:W4:Y:S02]  /*9920*/  SYNCS.PHASECHK.TRANS64.TRYWAIT P1, [R16+URZ+0x30848], R21 ;  /* 0x03084815100075a7 */ /* 0x008724000802017f */
[----:B----4-:R-:W-:Y:S05]  /*9930*/  @!P1 NANOSLEEP.SYNCS 0x989680 ;  /* 0x009896800000995d */ /* 0x010fea0003900000 */
[----:B------:R-:W4:Y:S02]  /*9940*/  @!P1 SYNCS.PHASECHK.TRANS64 P1, [R16+URZ+0x30848], R21 ;  /* 0x03084815100095a7 */ /* 0x000f24000802007f */
[----:B----4-:R-:W-:Y:S05]  /*9950*/  @!P1 BRA `(.L_x_6103) ;  /* 0xfffffffc00f09947 */ /* 0x010fea000383ffff */
[----:B------:R-:W-:Y:S05]  /*9960*/  BRA `(.L_x_6126) ;  /* 0xffffffec00387947 */ /* 0x000fea000383ffff */
.L_x_6105:
[----:B------:R-:W-:-:S07]  /*9970*/  SHF.L.U32 R5, R11, 0x1f, RZ ;  /* 0x0000001f0b057819 */ /* 0x000fce00000006ff */
.L_x_6127:
[----:B------:R1:W1:Y:S02]  /*9980*/  SYNCS.PHASECHK.TRANS64.TRYWAIT P1, [R16+URZ+0x30820], R5 ;  /* 0x03082005100075a7 */ /* 0x000264000802017f */
[----:B-1----:R-:W-:Y:S05]  /*9990*/  @!P1 NANOSLEEP.SYNCS 0x989680 ;  /* 0x009896800000995d */ /* 0x002fea0003900000 */
[----:B------:R-:W1:Y:S02]  /*99a0*/  @!P1 SYNCS.PHASECHK.TRANS64 P1, [R16+URZ+0x30820], R5 ;  /* 0x03082005100095a7 */ /* 0x000e64000802007f */
[----:B-1----:R-:W-:Y:S05]  /*99b0*/  @!P1 BRA `(.L_x_6127) ;  /* 0xfffffffc00f09947 */ /* 0x002fea000383ffff */
[----:B------:R-:W-:Y:S05]  /*99c0*/  BRA `(.L_x_6128) ;  /* 0xffffffec00b47947 */ /* 0x000fea000383ffff */
.L_x_6108:
[----:B-1----:R1:W2:Y:S02]  /*99d0*/  SYNCS.PHASECHK.TRANS64.TRYWAIT P1, [R16+URZ+0x30840], R13 ;  /* 0x0308400d100075a7 */ /* 0x0022a4000802017f */
[----:B--2---:R-:W-:Y:S05]  /*99e0*/  @!P1 NANOSLEEP.SYNCS 0x989680 ;  /* 0x009896800000995d */ /* 0x004fea0003900000 */
[----:B------:R-:W2:Y:S02]  /*99f0*/  @!P1 SYNCS.PHASECHK.TRANS64 P1, [R16+URZ+0x30840], R13 ;  /* 0x0308400d100095a7 */ /* 0x000ea4000802007f */
[----:B--2---:R-:W-:Y:S05]  /*9a00*/  @!P1 BRA `(.L_x_6108) ;  /* 0xfffffffc00f09947 */ /* 0x004fea000383ffff */
[----:B------:R-:W-:Y:S05]  /*9a10*/  BRA `(.L_x_6129) ;  /* 0xfffffff0006c7947 */ /* 0x000fea000383ffff */
.L_x_6110:
[----:B--2---:R2:W1:Y:S02]  /*9a20*/  SYNCS.PHASECHK.TRANS64.TRYWAIT P1, [R16+URZ+0x30828], R13 ;  /* 0x0308280d100075a7 */ /* 0x004464000802017f */
[----:B-1----:R-:W-:Y:S05]  /*9a30*/  @!P1 NANOSLEEP.SYNCS 0x989680 ;  /* 0x009896800000995d */ /* 0x002fea0003900000 */
[----:B------:R-:W1:Y:S02]  /*9a40*/  @!P1 SYNCS.PHASECHK.TRANS64 P1, [R16+URZ+0x30828], R13 ;  /* 0x0308280d100095a7 */ /* 0x000e64000802007f */
[----:B-1----:R-:W-:Y:S05]  /*9a50*/  @!P1 BRA `(.L_x_6110) ;  /* 0xfffffffc00f09947 */ /* 0x002fea000383ffff */
[----:B------:R-:W-:Y:S05]  /*9a60*/  BRA `(.L_x_6130) ;  /* 0xfffffff000f47947 */ /* 0x000fea000383ffff */
.L_x_6112:
[----:B------:R1:W1:Y:S02]  /*9a70*/  SYNCS.PHASECHK.TRANS64.TRYWAIT P0, [R3+URZ+0x30840], R0 ;  /* 0x03084000030075a7 */ /* 0x000264000800017f */
[----:B-1----:R-:W-:Y:S05]  /*9a80*/  @!P0 NANOSLEEP.SYNCS 0x989680 ;  /* 0x009896800000895d */ /* 0x002fea0003900000 */
[----:B------:R-:W1:Y:S02]  /*9a90*/  @!P0 SYNCS.PHASECHK.TRANS64 P0, [R3+URZ+0x30840], R0 ;  /* 0x03084000030085a7 */ /* 0x000e64000800007f */
[----:B-1----:R-:W-:Y:S05]  /*9aa0*/  @!P0 BRA `(.L_x_6112) ;  /* 0xfffffffc00f08947 */ /* 0x002fea000383ffff */
[----:B------:R-:W-:Y:S05]  /*9ab0*/  BRA `(.L_x_6131) ;  /* 0xfffffff400a87947 */ /* 0x000fea000383ffff */
.L_x_6114:
[----:B------:R-:W-:Y:S01]  /*9ac0*/  BSSY B0, `(.L_x_6132) ;  /* 0x0000006000007945 */ /* 0x000fe20003800000 */
[----:B------:R-:W-:-:S07]  /*9ad0*/  IMAD.MOV.U32 R15, RZ, RZ, -0x1 ;  /* 0xffffffffff0f7424 */ /* 0x000fce00078e00ff */
[----:B------:R-:W-:Y:S05]  /*9ae0*/  WARPSYNC.COLLECTIVE R15, `(.L_x_6133) ;  /* 0x000000000f0c7348 */ /* 0x000fea0003c00000 */
[----:B------:R-:W-:Y:S02]  /*9af0*/  ELECT P6, UR62, PT ;  /* 0x00000000003e782f */ /* 0x000fe400038c0000 */
[----:B------:R-:W-:Y:S01]  /*9b00*/  MOV R14, UR62 ;  /* 0x0000003e000e7c02 */ /* 0x000fe20008000f00 */
[----:B------:R-:W-:Y:S10]  /*9b10*/  ENDCOLLECTIVE ;  /* 0x000000000000791b */ /* 0x000ff40003800000 */
.L_x_6133:
[----:B------:R-:W-:Y:S05]  /*9b20*/  BSYNC B0 ;  /* 0x0000000000007941 */ /* 0x000fea0003800000 */
.L_x_6132:
[----:B------:R-:W-:Y:S05]  /*9b30*/  BRA `(.L_x_6134) ;  /* 0xfffffff800547947 */ /* 0x000fea000383ffff */
.L_x_6116:
[----:B-1----:R1:W2:Y:S02]  /*9b40*/  SYNCS.PHASECHK.TRANS64.TRYWAIT P0, [R6+URZ], R5 ;  /* 0x00000005060075a7 */ /* 0x0022a4000800017f */
[----:B--2---:R-:W-:Y:S05]  /*9b50*/  @!P0 NANOSLEEP.SYNCS 0x989680 ;  /* 0x009896800000895d */ /* 0x004fea0003900000 */
[----:B------:R-:W2:Y:S02]  /*9b60*/  @!P0 SYNCS.PHASECHK.TRANS64 P0, [R6+URZ], R5 ;  /* 0x00000005060085a7 */ /* 0x000ea4000800007f */
[----:B--2---:R-:W-:Y:S05]  /*9b70*/  @!P0 BRA `(.L_x_6116) ;  /* 0xfffffffc00f08947 */ /* 0x004fea000383ffff */
[----:B------:R-:W-:Y:S05]  /*9b80*/  BRA `(.L_x_6135) ;  /* 0xfffffff800947947 */ /* 0x000fea000383ffff */
.L_x_6117:
[----:B--2---:R2:W3:Y:S02]  /*9b90*/  SYNCS.PHASECHK.TRANS64.TRYWAIT P0, [R3+URZ], R2 ;  /* 0x00000002030075a7 */ /* 0x0044e4000800017f */
[----:B---3--:R-:W-:Y:S05]  /*9ba0*/  @!P0 NANOSLEEP.SYNCS 0x989680 ;  /* 0x009896800000895d */ /* 0x008fea0003900000 */
[----:B------:R-:W3:Y:S02]  /*9bb0*/  @!P0 SYNCS.PHASECHK.TRANS64 P0, [R3+URZ], R2 ;  /* 0x00000002030085a7 */ /* 0x000ee4000800007f */
[----:B---3--:R-:W-:Y:S05]  /*9bc0*/  @!P0 BRA `(.L_x_6117) ;  /* 0xfffffffc00f08947 */ /* 0x008fea000383ffff */
[----:B------:R-:W-:Y:S05]  /*9bd0*/  BRA `(.L_x_6136) ;  /* 0xfffffff800887947 */ /* 0x000fea000383ffff */
.L_x_6119:
[----:B--2---:R2:W3:Y:S02]  /*9be0*/  SYNCS.PHASECHK.TRANS64.TRYWAIT P0, [R0+URZ], R5 ;  /* 0x00000005000075a7 */ /* 0x0044e4000800017f */
[----:B---3--:R-:W-:Y:S05]  /*9bf0*/  @!P0 NANOSLEEP.SYNCS 0x989680 ;  /* 0x009896800000895d */ /* 0x008fea0003900000 */
[----:B------:R-:W3:Y:S02]  /*9c00*/  @!P0 SYNCS.PHASECHK.TRANS64 P0, [R0+URZ], R5 ;  /* 0x00000005000085a7 */ /* 0x000ee4000800007f */
[----:B---3--:R-:W-:Y:S05]  /*9c10*/  @!P0 BRA `(.L_x_6119) ;  /* 0xfffffffc00f08947 */ /* 0x008fea000383ffff */
[----:B------:R-:W-:Y:S05]  /*9c20*/  BRA `(.L_x_6137) ;  /* 0xfffffff8008c7947 */ /* 0x000fea000383ffff */
.L_x_6138:
        /* <DEDUP_REMOVED lines=13> */
.L_x_7333:


//--------------------- .text._ZN7cutlass13device_kernelIN5flash11enable_sm90INS1_16FlashAttnBwdSm90INS1_25CollectiveMainloopBwdSm90ILi2ELi2ELi2EN4cute5tupleIJNS5_1CILi1EEES8_S8_EEENS6_IJNS7_ILi64EEENS7_ILi128EEESB_EEENS_10bfloat16_tEfNS_4arch4Sm90ELb1ELb0ELb0ELb0ELb1ELb1ELb0ELb0ELi2ELi1ELi2ELi1ELb0EEENS1_21CollectiveEpilogueBwdISC_SD_SF_Li256ELb0ELb0ELi1EEENS1_25SingleTileBwdLPTSchedulerILb0ELi128ELb1EEEEEEEEEvNT_6ParamsE --------------------------
	.section	.text._ZN7cutlass13device_kernelIN5flash11enable_sm90INS1_16FlashAttnBwdSm90INS1_25CollectiveMainloopBwdSm90ILi2ELi2ELi2EN4cute5tupleIJNS5_1CILi1EEES8_S8_EEENS6_IJNS7_ILi64EEENS7_ILi128EEESB_EEENS_10bfloat16_tEfNS_4arch4Sm90ELb1ELb0ELb0ELb0ELb1ELb1ELb0ELb0ELi2ELi1ELi2ELi1ELb0EEENS1_21CollectiveEpilogueBwdISC_SD_SF_Li256ELb0ELb0ELi1EEENS1_25SingleTileBwdLPTSchedulerILb0ELi128ELb1EEEEEEEEEvNT_6ParamsE,"ax",@progbits
	.align	128
.text._ZN7cutlass13device_kernelIN5flash11enable_sm90INS1_16FlashAttnBwdSm90INS1_25CollectiveMainloopBwdSm90ILi2ELi2ELi2EN4cute5tupleIJNS5_1CILi1EEES8_S8_EEENS6_IJNS7_ILi64EEENS7_ILi128EEESB_EEENS_10bfloat16_tEfNS_4arch4Sm90ELb1ELb0ELb0ELb0ELb1ELb1ELb0ELb0ELi2ELi1ELi2ELi1ELb0EEENS1_21CollectiveEpilogueBwdISC_SD_SF_Li256ELb0ELb0ELi1EEENS1_25SingleTileBwdLPTSchedulerILb0ELi128ELb1EEEEEEEEEvNT_6ParamsE:
        .type           _ZN7cutlass13device_kernelIN5flash11enable_sm90INS1_16FlashAttnBwdSm90INS1_25CollectiveMainloopBwdSm90ILi2ELi2ELi2EN4cute5tupleIJNS5_1CILi1EEES8_S8_EEENS6_IJNS7_ILi64EEENS7_ILi128EEESB_EEENS_10bfloat16_tEfNS_4arch4Sm90ELb1ELb0ELb0ELb0ELb1ELb1ELb0ELb0ELi2ELi1ELi2ELi1ELb0EEENS1_21CollectiveEpilogueBwdISC_SD_SF_Li256ELb0ELb0ELi1EEENS1_25SingleTileBwdLPTSchedulerILb0ELi128ELb1EEEEEEEEEvNT_6ParamsE,@function
        .size           _ZN7cutlass13device_kernelIN5flash11enable_sm90INS1_16FlashAttnBwdSm90INS1_25CollectiveMainloopBwdSm90ILi2ELi2ELi2EN4cute5tupleIJNS5_1CILi1EEES8_S8_EEENS6_IJNS7_ILi64EEENS7_ILi128EEESB_EEENS_10bfloat16_tEfNS_4arch4Sm90ELb1ELb0ELb0ELb0ELb1ELb1ELb0ELb0ELi2ELi1ELi2ELi1ELb0EEENS1_21CollectiveEpilogueBwdISC_SD_SF_Li256ELb0ELb0ELi1EEENS1_25SingleTileBwdLPTSchedulerILb0ELi128ELb1EEEEEEEEEvNT_6ParamsE,(.L_x_7334 - _ZN7cutlass13device_kernelIN5flash11enable_sm90INS1_16FlashAttnBwdSm90INS1_25CollectiveMainloopBwdSm90ILi2ELi2ELi2EN4cute5tupleIJNS5_1CILi1EEES8_S8_EEENS6_IJNS7_ILi64EEENS7_ILi128EEESB_EEENS_10bfloat16_tEfNS_4arch4Sm90ELb1ELb0ELb0ELb0ELb1ELb1ELb0ELb0ELi2ELi1ELi2ELi1ELb0EEENS1_21CollectiveEpilogueBwdISC_SD_SF_Li256ELb0ELb0ELi1EEENS1_25SingleTileBwdLPTSchedulerILb0ELi128ELb1EEEEEEEEEvNT_6ParamsE)
        .other          _ZN7cutlass13device_kernelIN5flash11enable_sm90INS1_16FlashAttnBwdSm90INS1_25CollectiveMainloopBwdSm90ILi2ELi2ELi2EN4cute5tupleIJNS5_1CILi1EEES8_S8_EEENS6_IJNS7_ILi64EEENS7_ILi128EEESB_EEENS_10bfloat16_tEfNS_4arch4Sm90ELb1ELb0ELb0ELb0ELb1ELb1ELb0ELb0ELi2ELi1ELi2ELi1ELb0EEENS1_21CollectiveEpilogueBwdISC_SD_SF_Li256ELb0ELb0ELi1EEENS1_25SingleTileBwdLPTSchedulerILb0ELi128ELb1EEEEEEEEEvNT_6ParamsE,@"STO_CUDA_ENTRY STV_DEFAULT"
_ZN7cutlass13device_kernelIN5flash11enable_sm90INS1_16FlashAttnBwdSm90INS1_25CollectiveMainloopBwdSm90ILi2ELi2ELi2EN4cute5tupleIJNS5_1CILi1EEES8_S8_EEENS6_IJNS7_ILi64EEENS7_ILi128EEESB_EEENS_10bfloat16_tEfNS_4arch4Sm90ELb1ELb0ELb0ELb0ELb1ELb1ELb0ELb0ELi2ELi1ELi2ELi1ELb0EEENS1_21CollectiveEpilogueBwdISC_SD_SF_Li256ELb0ELb0ELi1EEENS1_25SingleTileBwdLPTSchedulerILb0ELi128ELb1EEEEEEEEEvNT_6ParamsE:
        /* <DEDUP_REMOVED lines=30> */
.L_x_6140:
[----:B------:R-:W-:Y:S05]  /*01e0*/  BSYNC B0 ;  /* 0x0000000000007941 */ /* 0x000fea0003800000 */
.L_x_6139:
        /* <DEDUP_REMOVED lines=37> */
.L_x_6141:
        /* <DEDUP_REMOVED lines=22> */
.L_x_6142:
[----:B------:R-:W-:Y:S01]  /*05a0*/  PLOP3.LUT P0, PT, PT, PT, UP0, 0x80, 0x0 ;  /* 0x000000000000781c */ /* 0x000fe20003f0f008 */
[----:B------:R-:W-:Y:S01]  /*05b0*/  NOP ;  /* 0x0000000000007918 */ /* 0x000fe20000000000 */
[----:B------:R-:W-:Y:S01]  /*05c0*/  ULDC.64 UR46, c[0x0][0x208] ;  /* 0x00008200002e7ab9 */ /* 0x000fe20000000a00 */
[----:B------:R-:W-:Y:S01]  /*05d0*/  BSSY B6, `(.L_x_6143) ;  /* 0x00009b7000067945 */ /* 0x000fe20003800000 */
[----:B-12-4-:R-:W-:Y:S09]  /*05e0*/  BAR.SYNC.DEFER_BLOCKING 0x0 ;  /* 0x0000000000007b1d */ /* 0x016ff20000010000 */
[----:B------:R-:W-:Y:S05]  /*05f0*/  @!P0 BRA `(.L_x_6144) ;  /* 0x0000005c00f08947 */ /* 0x000fea0003800000 */
.L_x_6145:
        /* <DEDUP_REMOVED lines=32> */
.L_x_6146:
[----:B------:R-:W-:Y:S01]  /*0800*/  ULDC UR7, c[0x0][0xb44] ;  /* 0x0002d10000077ab9 */ /* 0x000fe20000000800 */
[----:B------:R-:W-:Y:S01]  /*0810*/  UMOV UR36, UR10 ;  /* 0x0000000a00247c82 */ /* 0x000fe20008000000 */
[----:B------:R-:W-:-:S11]  /*0820*/  UISETP.NE.AND UP0, UPT, UR7, 0x1, UPT ;  /* 0x000000010700788c */ /* 0x000fd6000bf05270 */
[----:B------:R-:W-:Y:S02]  /*0830*/  @UP0 ULDC.64 UR8, c[0x0][0xb48] ;  /* 0x0002d20000080ab9 */ /* 0x000fe40000000a00 */
[----:B------:R-:W-:-:S04]  /*0840*/  UIMAD.WIDE.U32 UR4, UR10, UR8, URZ ;  /* 0x000000080a0472a5 */ /* 0x000fc8000f8e003f */
[----:B------:R-:W-:-:S04]  /*0850*/  @UP0 USHF.R.U32.HI UR36, URZ, UR9, UR5 ;  /* 0x000000093f240299 */ /* 0x000fc80008011605 */
[----:B------:R-:W-:-:S12]  /*0860*/  UIMAD UR4, UR36, UR7, URZ ;  /* 0x00000007240472a4 */ /* 0x000fd8000f8e023f */
.L_x_6147:
        /* <DEDUP_REMOVED lines=120> */
.L_x_6151:
        /* <DEDUP_REMOVED lines=15> */
.L_x_6150:
        /* <DEDUP_REMOVED lines=22> */
.L_x_6153:
        /* <DEDUP_REMOVED lines=15> */
.L_x_6152:
        /* <DEDUP_REMOVED lines=8> */
.L_x_6278:
        /* <DEDUP_REMOVED lines=15> */
.L_x_6155:
        /* <DEDUP_REMOVED lines=103> */
.L_x_6167:
[----:B------:R-:W-:Y:S01]  /*1b10*/  ISETP.NE.AND P0, PT, R231, 0x3, PT ;  /* 0x00000003e700780c */ /* 0x000fe20003f05270 */
[----:B------:R-:W-:-:S12]  /*1b20*/  YIELD ;  /* 0x0000000000007946 */ /* 0x000fd80003800000 */
[----:B------:R-:W-:Y:S05]  /*1b30*/  @!P0 BRA `(.L_x_6157) ;  /* 0x0000000000048947 */ /* 0x000fea0003800000 */
[----:B------:R-:W-:Y:S01]  /*1b40*/  BPT.TRAP 0x1 ;  /* 0x000000040000795c */ /* 0x000fe20000300000 */
.L_x_6157:
[----:B------:R-:W-:Y:S01]  /*1b50*/  IMAD R0, R3, 0x8, R228 ;  /* 0x0000000803007824 */ /* 0x000fe200078e02e4 */
[----:B------:R-:W-:-:S04]  /*1b60*/  SHF.L.U32 R9, R4, 0x1f, RZ ;  /* 0x0000001f04097819 */ /* 0x000fc800000006ff */
[----:B------:R2:W3:Y:S01]  /*1b70*/  SYNCS.PHASECHK.TRANS64.TRYWAIT P1, [R0+URZ+0x30810], R9 ;  /* 0x03081009000075a7 */ /* 0x0004e2000802017f */
[----:B------:R-:W-:Y:S05]  /*1b80*/  @!P0 BRA `(.L_x_6158) ;  /* 0x0000000000048947 */ /* 0x000fea0003800000 */
[----:B------:R-:W-:Y:S01]  /*1b90*/  BPT.TRAP 0x1 ;  /* 0x000000040000795c */ /* 0x000fe20000300000 */
.L_x_6158:
[----:B---3--:R-:W-:Y:S05]  /*1ba0*/  @P1 BRA `(.L_x_6159) ;  /* 0x0000000000081947 */ /* 0x008fea0003800000 */
[----:B------:R-:W3:Y:S02]  /*1bb0*/  SYNCS.PHASECHK.TRANS64.TRYWAIT P1, [R0+URZ+0x30810], R9 ;  /* 0x03081009000075a7 */ /* 0x000ee4000802017f */
[----:B---3--:R-:W-:Y:S05]  /*1bc0*/  @!P1 BRA `(.L_x_6160) ;  /* 0x0000008400949947 */ /* 0x008fea0003800000 */
.L_x_6159:
        /* <DEDUP_REMOVED lines=81> */
.L_x_6161:
[----:B------:R1:W1:Y:S01]  /*20e0*/  SYNCS.PHASECHK.TRANS64.TRYWAIT P1, [R0+URZ+0x30830], R9 ;  /* 0x03083009000075a7 */ /* 0x000262000802017f */
[----:B------:R-:W-:Y:S05]  /*20f0*/  @!P0 BRA `(.L_x_6162) ;  /* 0x0000000000048947 */ /* 0x000fea0003800000 */
[----:B------:R-:W-:Y:S01]  /*2100*/  BPT.TRAP 0x1 ;  /* 0x000000040000795c */ /* 0x000fe20000300000 */
.L_x_6162:
[----:B------:R-:W-:-:S05]  /*2110*/  VIADD R6, R228, 0x20000 ;  /* 0x00020000e4067836 */ /* 0x000fca0000000000 */
[----:B------:R-:W-:-:S04]  /*2120*/  SHF.R.U32.HI R6, RZ, 0x4, R6 ;  /* 0x00000004ff067819 */ /* 0x000fc80000011606 */
[----:B------:R-:W-:-:S04]  /*2130*/  LOP3.LUT R225, R6, 0x3fff, RZ, 0xc0, !PT ;  /* 0x00003fff06e17812 */ /* 0x000fc800078ec0ff */
[----:B------:R-:W-:Y:S01]  /*2140*/  LOP3.LUT R6, R225, 0x10000, RZ, 0xfc, !PT ;  /* 0x00010000e1067812 */ /* 0x000fe200078efcff */
[----:B-1----:R-:W-:Y:S06]  /*2150*/  @P1 BRA `(.L_x_6163) ;  /* 0x0000000000081947 */ /* 0x002fec0003800000 */
[----:B------:R-:W1:Y:S02]  /*2160*/  SYNCS.PHASECHK.TRANS64.TRYWAIT P1, [R0+URZ+0x30830], R9 ;  /* 0x03083009000075a7 */ /* 0x000e64000802017f */
[----:B-1----:R-:W-:Y:S05]  /*2170*/  @!P1 BRA `(.L_x_6164) ;  /* 0x00000080003c9947 */ /* 0x002fea0003800000 */
.L_x_6163:
        /* <DEDUP_REMOVED lines=406> */
.L_x_6165:
        /* <DEDUP_REMOVED lines=49> */
.L_x_6166:
        /* <DEDUP_REMOVED lines=78> */
.L_x_6149:
        /* <DEDUP_REMOVED lines=23> */
.L_x_6169:
        /* <DEDUP_REMOVED lines=20> */
.L_x_6170:
        /* <DEDUP_REMOVED lines=18> */
.L_x_6171:
        /* <DEDUP_REMOVED lines=18> */
.L_x_6172:
        /* <DEDUP_REMOVED lines=153> */
.L_x_6174:
[----:B------:R-:W-:Y:S05]  /*5150*/  BSYNC B0 ;  /* 0x0000000000007941 */ /* 0x000fea0003800000 */
.L_x_6173:
[----:B------:R-:W-:-:S04]  /*5160*/  DEPBAR.LE SB0, 0x0 ;  /* 0x000080000000791a */ /* 0x000fc80000000000 */
[----:B------:R-:W-:Y:S05]  /*5170*/  BRA `(.L_x_6148) ;  /* 0x0000004c00f07947 */ /* 0x000fea0003800000 */
.L_x_6168:
        /* <DEDUP_REMOVED lines=53> */
.L_x_6176:
[----:B------:R-:W-:Y:S05]  /*54d0*/  BSYNC B0 ;  /* 0x0000000000007941 */ /* 0x000fea0003800000 */
.L_x_6175:
        /* <DEDUP_REMOVED lines=16> */
.L_x_6178:
[----:B------:R-:W-:Y:S05]  /*55e0*/  BSYNC B0 ;  /* 0x0000000000007941 */ /* 0x000fea0003800000 */
.L_x_6177:
        /* <DEDUP_REMOVED lines=16> */
.L_x_6180:
[----:B------:R-:W-:Y:S05]  /*56f0*/  BSYNC B0 ;  /* 0x0000000000007941 */ /* 0x000fea0003800000 */
.L_x_6179:
        /* <DEDUP_REMOVED lines=17> */
.L_x_6182:
[----:B------:R-:W-:Y:S05]  /*5810*/  BSYNC B0 ;  /* 0x0000000000007941 */ /* 0x000fea0003800000 */
.L_x_6181:
        /* <DEDUP_REMOVED lines=16> */
.L_x_6184:
[----:B------:R-:W-:Y:S05]  /*5920*/  BSYNC B0 ;  /* 0x0000000000007941 */ /* 0x000fea0003800000 */
.L_x_6183:
        /* <DEDUP_REMOVED lines=18> */
.L_x_6186:
[----:B------:R-:W-:Y:S05]  /*5a50*/  BSYNC B0 ;  /* 0x0000000000007941 */ /* 0x000fea0003800000 */
.L_x_6185:
        /* <DEDUP_REMOVED lines=31> */
.L_x_6188:
[----:B------:R-:W-:Y:S05]  /*5c50*/  BSYNC B0 ;  /* 0x0000000000007941 */ /* 0x000fea0003800000 */
.L_x_6187:
        /* <DEDUP_REMOVED lines=22> */
.L_x_6190:
[----:B------:R-:W-:Y:S05]  /*5dc0*/  BSYNC B0 ;  /* 0x0000000000007941 */ /* 0x000fea0003800000 */
.L_x_6189:
        /* <DEDUP_REMOVED lines=14> */
.L_x_6192:
[----:B------:R-:W-:Y:S05]  /*5eb0*/  BSYNC B0 ;  /* 0x0000000000007941 */ /* 0x000fea0003800000 */
.L_x_6191:
        /* <DEDUP_REMOVED lines=16> */
.L_x_6194:
[----:B------:R-:W-:Y:S05]  /*5fc0*/  BSYNC B0 ;  /* 0x0000000000007941 */ /* 0x000fea0003800000 */
.L_x_6193:
        /* <DEDUP_REMOVED lines=15> */
.L_x_6196:
[----:B------:R-:W-:Y:S05]  /*60c0*/  BSYNC B0 ;  /* 0x0000000000007941 */ /* 0x000fea0003800000 */
.L_x_6195:
        /* <DEDUP_REMOVED lines=15> */
.L_x_6198:
[----:B------:R-:W-:Y:S05]  /*61c0*/  BSYNC B0 ;  /* 0x0000000000007941 */ /* 0x000fea0003800000 */
.L_x_6197:
        /* <DEDUP_REMOVED lines=15> */
.L_x_6200:
[----:B------:R-:W-:Y:S05]  /*62c0*/  BSYNC B0 ;  /* 0x0000000000007941 */ /* 0x000fea0003800000 */
.L_x_6199:
        /* <DEDUP_REMOVED lines=15> */
.L_x_6202:
[----:B------:R-:W-:Y:S05]  /*63c0*/  BSYNC B0 ;  /* 0x0000000000007941 */ /* 0x000fea0003800000 */
.L_x_6201:
        /* <DEDUP_REMOVED lines=15> */
.L_x_6204:
[----:B------:R-:W-:Y:S05]  /*64c0*/  BSYNC B0 ;  /* 0x0000000000007941 */ /* 0x000fea0003800000 */
.L_x_6203:
        /* <DEDUP_REMOVED lines=15> */
.L_x_6144:
        /* <DEDUP_REMOVED lines=29> */
.L_x_6206:
[----:B------:R-:W-:Y:S01]  /*6790*/  ULDC UR9, c[0x0][0xb44] ;  /* 0x0002d10000097ab9 */ /* 0x000fe20000000800 */
[----:B------:R-:W-:Y:S01]  /*67a0*/  UMOV UR7, UR8 ;  /* 0x0000000800077c82 */ /* 0x000fe20008000000 */
[----:B------:R-:W-:-:S11]  /*67b0*/  UISETP.NE.AND UP0, UPT, UR9, 0x1, UPT ;  /* 0x000000010900788c */ /* 0x000fd6000bf05270 */
[----:B------:R-:W-:Y:S02]  /*67c0*/  @UP0 ULDC.64 UR10, c[0x0][0xb48] ;  /* 0x0002d200000a0ab9 */ /* 0x000fe40000000a00 */
[----:B------:R-:W-:-:S04]  /*67d0*/  UIMAD.WIDE.U32 UR4, UR8, UR10, URZ ;  /* 0x0000000a080472a5 */ /* 0x000fc8000f8e003f */
[----:B------:R-:W-:-:S04]  /*67e0*/  @UP0 USHF.R.U32.HI UR7, URZ, UR11, UR5 ;  /* 0x0000000b3f070299 */ /* 0x000fc80008011605 */
[----:B------:R-:W-:-:S12]  /*67f0*/  UIMAD UR4, UR7, UR9, URZ ;  /* 0x00000009070472a4 */ /* 0x000fd8000f8e023f */
.L_x_6207:
        /* <DEDUP_REMOVED lines=84> */
.L_x_6211:
[----:B------:R-:W2:Y:S04]  /*6d40*/  LDG.E.STRONG.GPU R4, desc[UR46][R2.64] ;  /* 0x0000002e02047981 */ /* 0x000ea8000c1ef900 */
[----:B--2---:R-:W-:Y:S01]  /*6d50*/  CCTL.IVALL ;  /* 0x00000000ff00798f */ /* 0x004fe20002000000 */
[----:B------:R-:W-:Y:S05]  /*6d60*/  YIELD ;  /* 0x0000000000007946 */ /* 0x000fea0003800000 */
[----:B------:R-:W-:-:S13]  /*6d70*/  ISETP.NE.AND P1, PT, R4, R5, PT ;  /* 0x000000050400720c */ /* 0x000fda0003f25270 */
[----:B------:R-:W-:Y:S05]  /*6d80*/  @P1 BRA `(.L_x_6211) ;  /* 0xfffffffc00ec1947 */ /* 0x000fea000383ffff */
.L_x_6210:
[----:B------:R-:W-:Y:S05]  /*6d90*/  BSYNC B0 ;  /* 0x0000000000007941 */ /* 0x000fea0003800000 */
.L_x_6209:
[----:B------:R-:W-:-:S03]  /*6da0*/  UMOV UR4, 0xffffffff ;  /* 0xffffffff00047882 */ /* 0x000fc60000000000 */
[----:B------:R-:W-:Y:S05]  /*6db0*/  BRA.DIV UR4, `(.L_x_6212) ;  /* 0x0000003604407947 */ /* 0x000fea000b800000 */
[----:B------:R-:W-:Y:S01]  /*6dc0*/  NOP ;  /* 0x0000000000007918 */ /* 0x000fe20000000000 */
.L_x_6281:
        /* <DEDUP_REMOVED lines=22> */
.L_x_6214:
[----:B------:R-:W-:Y:S05]  /*6f30*/  BSYNC B0 ;  /* 0x0000000000007941 */ /* 0x000fea0003800000 */
.L_x_6213:
        /* <DEDUP_REMOVED lines=20> */
.L_x_6216:
[----:B------:R-:W-:Y:S05]  /*7080*/  BSYNC B0 ;  /* 0x0000000000007941 */ /* 0x000fea0003800000 */
.L_x_6215:
[----:B------:R-:W-:Y:S06]  /*7090*/  BAR.ARV 0xa, 0xa0 ;  /* 0x0282800000007b1d */ /* 0x000fec0000002000 */
[----:B------:R-:W-:Y:S04]  /*70a0*/  BSSY B0, `(.L_x_6217) ;  /* 0x0000003000007945 */ /* 0x000fe80003800000 */
[----:B------:R-:W-:Y:S05]  /*70b0*/  @!P0 BRA `(.L_x_6218) ;  /* 0x0000000000048947 */ /* 0x000fea0003800000 */
[----:B------:R-:W-:-:S04]  /*70c0*/  DEPBAR.LE SB0, 0x0 ;  /* 0x000080000000791a */ /* 0x000fc80000000000 */
.L_x_6218:
[----:B------:R-:W-:Y:S05]  /*70d0*/  BSYNC B0 ;  /* 0x0000000000007941 */ /* 0x000fea0003800000 */
.L_x_6217:
        /* <DEDUP_REMOVED lines=19> */
.L_x_6220:
[----:B------:R-:W-:Y:S05]  /*7210*/  BSYNC B0 ;  /* 0x0000000000007941 */ /* 0x000fea0003800000 */
.L_x_6219:
[----:B------:R-:W-:Y:S01]  /*7220*/  UIADD3 UR17, UR8, 0x1, URZ ;  /* 0x0000000108117890 */ /* 0x000fe2000fffe03f */
[----:B------:R-:W-:Y:S11]  /*7230*/  BRA `(.L_x_6221) ;  /* 0x0000000000047947 */ /* 0x000ff60003800000 */
.L_x_6208:
[----:B------:R-:W-:-:S05]  /*7240*/  UMOV UR17, UR8 ;  /* 0x0000000800117c82 */ /* 0x000fca0008000000 */
.L_x_6221:
        /* <DEDUP_REMOVED lines=12> */
.L_x_6246:
        /* <DEDUP_REMOVED lines=18> */
.L_x_6224:
[----:B------:R-:W2:Y:S04]  /*7430*/  LDG.E.STRONG.GPU R4, desc[UR46][R2.64] ;  /* 0x0000002e02047981 */ /* 0x000ea8000c1ef900 */
[----:B--2---:R-:W-:Y:S01]  /*7440*/  CCTL.IVALL ;  /* 0x00000000ff00798f */ /* 0x004fe20002000000 */
[----:B------:R-:W-:Y:S05]  /*7450*/  YIELD ;  /* 0x0000000000007946 */ /* 0x000fea0003800000 */
[----:B------:R-:W-:-:S13]  /*7460*/  ISETP.NE.AND P1, PT, R4, R5, PT ;  /* 0x000000050400720c */ /* 0x000fda0003f25270 */
[----:B------:R-:W-:Y:S05]  /*7470*/  @P1 BRA `(.L_x_6224) ;  /* 0xfffffffc00ec1947 */ /* 0x000fea000383ffff */
.L_x_6223:
[----:B------:R-:W-:Y:S05]  /*7480*/  BSYNC B0 ;  /* 0x0000000000007941 */ /* 0x000fea0003800000 */
.L_x_6222:
[----:B------:R-:W-:-:S03]  /*7490*/  UMOV UR18, 0xffffffff ;  /* 0xffffffff00127882 */ /* 0x000fc60000000000 */
[----:B------:R-:W-:Y:S05]  /*74a0*/  BRA.DIV UR18, `(.L_x_6225) ;  /* 0x0000002e12a07947 */ /* 0x000fea000b800000 */
[----:B------:R-:W-:Y:S01]  /*74b0*/  NOP ;  /* 0x0000000000007918 */ /* 0x000fe20000000000 */
.L_x_6284:
        /* <DEDUP_REMOVED lines=19> */
.L_x_6227:
[----:B------:R-:W-:Y:S05]  /*75f0*/  BSYNC B0 ;  /* 0x0000000000007941 */ /* 0x000fea0003800000 */
.L_x_6226:
        /* <DEDUP_REMOVED lines=15> */
.L_x_6229:
[----:B------:R-:W-:Y:S05]  /*76f0*/  BSYNC B0 ;  /* 0x0000000000007941 */ /* 0x000fea0003800000 */
.L_x_6228:
[----:B------:R-:W-:Y:S06]  /*7700*/  BAR.ARV 0xa, 0xa0 ;  /* 0x0282800000007b1d */ /* 0x000fec0000002000 */
[----:B------:R-:W-:Y:S04]  /*7710*/  BSSY B0, `(.L_x_6230) ;  /* 0x0000003000007945 */ /* 0x000fe80003800000 */
[----:B------:R-:W-:Y:S05]  /*7720*/  @!P0 BRA `(.L_x_6231) ;  /* 0x0000000000048947 */ /* 0x000fea0003800000 */
[----:B------:R-:W-:-:S04]  /*7730*/  DEPBAR.LE SB0, 0x0 ;  /* 0x000080000000791a */ /* 0x000fc80000000000 */
.L_x_6231:
[----:B------:R-:W-:Y:S05]  /*7740*/  BSYNC B0 ;  /* 0x0000000000007941 */ /* 0x000fea0003800000 */
.L_x_6230:
        /* <DEDUP_REMOVED lines=19> */
.L_x_6233:
[----:B------:R-:W-:Y:S05]  /*7880*/  BSYNC B0 ;  /* 0x0000000000007941 */ /* 0x000fea0003800000 */
.L_x_6232:
        /* <DEDUP_REMOVED lines=17> */
.L_x_6236:
[----:B------:R-:W2:Y:S04]  /*79a0*/  LDG.E.STRONG.GPU R4, desc[UR46][R2.64] ;  /* 0x0000002e02047981 */ /* 0x000ea8000c1ef900 */
[----:B--2---:R-:W-:Y:S01]  /*79b0*/  CCTL.IVALL ;  /* 0x00000000ff00798f */ /* 0x004fe20002000000 */
[----:B------:R-:W-:Y:S05]  /*79c0*/  YIELD ;  /* 0x0000000000007946 */ /* 0x000fea0003800000 */
[----:B------:R-:W-:-:S13]  /*79d0*/  ISETP.NE.AND P1, PT, R4, R5, PT ;  /* 0x000000050400720c */ /* 0x000fda0003f25270 */
[----:B------:R-:W-:Y:S05]  /*79e0*/  @P1 BRA `(.L_x_6236) ;  /* 0xfffffffc00ec1947 */ /* 0x000fea000383ffff */
.L_x_6235:
[----:B------:R-:W-:Y:S05]  /*79f0*/  BSYNC B0 ;  /* 0x0000000000007941 */ /* 0x000fea0003800000 */
.L_x_6234:
[----:B------:R-:W-:-:S03]  /*7a00*/  UMOV UR10, 0xffffffff ;  /* 0xffffffff000a7882 */ /* 0x000fc60000000000 */
[----:B------:R-:W-:Y:S05]  /*7a10*/  BRA.DIV UR10, `(.L_x_6237) ;  /* 0x0000002a0a607947 */ /* 0x000fea000b800000 */
[----:B------:R-:W-:Y:S01]  /*7a20*/  NOP ;  /* 0x0000000000007918 */ /* 0x000fe20000000000 */
.L_x_6287:
        /* <DEDUP_REMOVED lines=15> */
.L_x_6239:
[----:B------:R-:W-:Y:S05]  /*7b20*/  BSYNC B0 ;  /* 0x0000000000007941 */ /* 0x000fea0003800000 */
.L_x_6238:
        /* <DEDUP_REMOVED lines=15> */
.L_x_6241:
[----:B------:R-:W-:Y:S05]  /*7c20*/  BSYNC B0 ;  /* 0x0000000000007941 */ /* 0x000fea0003800000 */
.L_x_6240:
[----:B------:R-:W-:Y:S06]  /*7c30*/  BAR.ARV 0xa, 0xa0 ;  /* 0x0282800000007b1d */ /* 0x000fec0000002000 */
[----:B------:R-:W-:Y:S04]  /*7c40*/  BSSY B0, `(.L_x_6242) ;  /* 0x0000003000007945 */ /* 0x000fe80003800000 */
[----:B------:R-:W-:Y:S05]  /*7c50*/  @!P0 BRA `(.L_x_6243) ;  /* 0x0000000000048947 */ /* 0x000fea0003800000 */
[----:B------:R-:W-:-:S04]  /*7c60*/  DEPBAR.LE SB0, 0x0 ;  /* 0x000080000000791a */ /* 0x000fc80000000000 */
.L_x_6243:
[----:B------:R-:W-:Y:S05]  /*7c70*/  BSYNC B0 ;  /* 0x0000000000007941 */ /* 0x000fea0003800000 */
.L_x_6242:
        /* <DEDUP_REMOVED lines=19> */
.L_x_6245:
[----:B------:R-:W-:Y:S05]  /*7db0*/  BSYNC B0 ;  /* 0x0000000000007941 */ /* 0x000fea0003800000 */
.L_x_6244:
[----:B------:R-:W-:Y:S02]  /*7dc0*/  UIADD3 UR17, UR17, 0x2, URZ ;  /* 0x0000000211117890 */ /* 0x000fe4000fffe03f */
[----:B------:R-:W-:Y:S02]  /*7dd0*/  UIADD3 UR4, UR4, 0x4000, URZ ;  /* 0x0000400004047890 */ /* 0x000fe4000fffe03f */
[----:B------:R-:W-:-:S06]  /*7de0*/  UISETP.GE.AND UP0, UPT, UR17, UR5, UPT ;  /* 0x000000051100728c */ /* 0x000fcc000bf06270 */
[----:B------:R-:W-:-:S13]  /*7df0*/  PLOP3.LUT P1, PT, PT, PT, UP0, 0x80, 0x0 ;  /* 0x000000000000781c */ /* 0x000fda0003f2f008 */
[----:B------:R-:W-:Y:S05]  /*7e00*/  @!P1 BRA `(.L_x_6246) ;  /* 0xfffffff400409947 */ /* 0x000fea000383ffff */
[----:B------:R-:W-:Y:S05]  /*7e10*/  BRA `(.L_x_6148) ;  /* 0x0000002000c87947 */ /* 0x000fea0003800000 */
.L_x_6205:
        /* <DEDUP_REMOVED lines=21> */
.L_x_6247:
[----:B------:R-:W-:Y:S01]  /*7f70*/  ULDC UR9, c[0x0][0xb44] ;  /* 0x0002d10000097ab9 */ /* 0x000fe20000000800 */
[----:B------:R-:W-:Y:S01]  /*7f80*/  UMOV UR7, UR8 ;  /* 0x0000000800077c82 */ /* 0x000fe20008000000 */
[----:B------:R-:W-:-:S11]  /*7f90*/  UISETP.NE.AND UP0, UPT, UR9, 0x1, UPT ;  /* 0x000000010900788c */ /* 0x000fd6000bf05270 */
[----:B------:R-:W-:Y:S02]  /*7fa0*/  @UP0 ULDC.64 UR10, c[0x0][0xb48] ;  /* 0x0002d200000a0ab9 */ /* 0x000fe40000000a00 */
[----:B------:R-:W-:-:S04]  /*7fb0*/  UIMAD.WIDE.U32 UR4, UR8, UR10, URZ ;  /* 0x0000000a080472a5 */ /* 0x000fc8000f8e003f */
[----:B------:R-:W-:-:S04]  /*7fc0*/  @UP0 USHF.R.U32.HI UR7, URZ, UR11, UR5 ;  /* 0x0000000b3f070299 */ /* 0x000fc80008011605 */
[----:B------:R-:W-:-:S12]  /*7fd0*/  UIMAD UR4, UR7, UR9, URZ ;  /* 0x00000009070472a4 */ /* 0x000fd8000f8e023f */
.L_x_6248:
        /* <DEDUP_REMOVED lines=73> */
.L_x_6288:
        /* <DEDUP_REMOVED lines=15> */
.L_x_6252:
        /* <DEDUP_REMOVED lines=97> */
.L_x_6263:
[----:B--234-:R-:W-:-:S04]  /*8b70*/  SHF.L.U32 R21, R11, 0x1f, RZ ;  /* 0x0000001f0b157819 */ /* 0x01cfc800000006ff */
[----:B------:R-:W1:Y:S02]  /*8b80*/  SYNCS.PHASECHK.TRANS64.TRYWAIT P1, [R16+URZ+0x30840], R21 ;  /* 0x03084015100075a7 */ /* 0x000e64000802017f */
[----:B-1----:R-:W-:Y:S05]  /*8b90*/  @!P1 BRA `(.L_x_6255) ;  /* 0x0000001800309947 */ /* 0x002fea0003800000 */
.L_x_6289:
[----:B------:R-:W-:Y:S05]  /*8ba0*/  @P0 BRA `(.L_x_6256) ;  /* 0x0000000000140947 */ /* 0x000fea0003800000 */
[----:B------:R-:W-:Y:S01]  /*8bb0*/  ISETP.NE.AND P1, PT, R6, RZ, PT ;  /* 0x000000ff0600720c */ /* 0x000fe20003f25270 */
[----:B------:R-:W-:-:S04]  /*8bc0*/  IMAD.MOV.U32 R3, RZ, RZ, 0x4100 ;  /* 0x00004100ff037424 */ /* 0x000fc800078e00ff */
[----:B------:R3:W-:Y:S08]  /*8bd0*/  SYNCS.ARRIVE.TRANS64 RZ, [R16+URZ+0x30830], R3 ;  /* 0x0308300310ff79a7 */ /* 0x0007f0000800003f */
[----:B------:R-:W-:Y:S05]  /*8be0*/  @!P1 BRA `(.L_x_6256) ;  /* 0x0000000000049947 */ /* 0x000fea0003800000 */
[----:B------:R-:W-:Y:S01]  /*8bf0*/  BPT.TRAP 0x1 ;  /* 0x000000040000795c */ /* 0x000fe20000300000 */
.L_x_6256:
        /* <DEDUP_REMOVED lines=36> */
.L_x_6290:
[----:B------:R-:W-:Y:S05]  /*8e40*/  @P0 BRA `(.L_x_6258) ;  /* 0x0000000000140947 */ /* 0x000fea0003800000 */
[----:B------:R-:W-:Y:S01]  /*8e50*/  ISETP.NE.AND P1, PT, R6, RZ, PT ;  /* 0x000000ff0600720c */ /* 0x000fe20003f25270 */
[----:B------:R-:W-:-:S04]  /*8e60*/  IMAD.MOV.U32 R2, RZ, RZ, 0x4100 ;  /* 0x00004100ff027424 */ /* 0x000fc800078e00ff */
[----:B------:R3:W-:Y:S08]  /*8e70*/  SYNCS.ARRIVE.TRANS64 RZ, [R16+URZ+0x30818], R2 ;  /* 0x0308180210ff79a7 */ /* 0x0007f0000800003f */
[----:B------:R-:W-:Y:S05]  /*8e80*/  @!P1 BRA `(.L_x_6258) ;  /* 0x0000000000049947 */ /* 0x000fea0003800000 */
[----:B------:R-:W-:Y:S01]  /*8e90*/  BPT.TRAP 0x1 ;  /* 0x000000040000795c */ /* 0x000fe20000300000 */
.L_x_6258:
        /* <DEDUP_REMOVED lines=36> */
.L_x_6291:
[----:B------:R-:W-:Y:S05]  /*90e0*/  @P0 BRA `(.L_x_6260) ;  /* 0x0000000000140947 */ /* 0x000fea0003800000 */
[----:B------:R-:W-:Y:S01]  /*90f0*/  ISETP.NE.AND P1, PT, R6, RZ, PT ;  /* 0x000000ff0600720c */ /* 0x000fe20003f25270 */
[----:B-123--:R-:W-:-:S04]  /*9100*/  IMAD.MOV.U32 R21, RZ, RZ, 0x4100 ;  /* 0x00004100ff157424 */ /* 0x00efc800078e00ff */
[----:B------:R4:W-:Y:S08]  /*9110*/  SYNCS.ARRIVE.TRANS64 RZ, [R16+URZ+0x30838], R21 ;  /* 0x0308381510ff79a7 */ /* 0x0009f0000800003f */
[----:B------:R-:W-:Y:S05]  /*9120*/  @!P1 BRA `(.L_x_6260) ;  /* 0x0000000000049947 */ /* 0x000fea0003800000 */
[----:B------:R-:W-:Y:S01]  /*9130*/  BPT.TRAP 0x1 ;  /* 0x000000040000795c */ /* 0x000fe20000300000 */
.L_x_6260:
        /* <DEDUP_REMOVED lines=31> */
.L_x_6293:
[----:B------:R-:W-:Y:S05]  /*9330*/  @P0 BRA `(.L_x_6262) ;  /* 0x0000000000140947 */ /* 0x000fea0003800000 */
[----:B------:R-:W-:Y:S01]  /*9340*/  ISETP.NE.AND P1, PT, R6, RZ, PT ;  /* 0x000000ff0600720c */ /* 0x000fe20003f25270 */
[----:B------:R-:W-:-:S04]  /*9350*/  IMAD.MOV.U32 R5, RZ, RZ, 0x4100 ;  /* 0x00004100ff057424 */ /* 0x000fc800078e00ff */
[----:B------:R1:W-:Y:S08]  /*9360*/  SYNCS.ARRIVE.TRANS64 RZ, [R16+URZ+0x30810], R5 ;  /* 0x0308100510ff79a7 */ /* 0x0003f0000800003f */
[----:B------:R-:W-:Y:S05]  /*9370*/  @!P1 BRA `(.L_x_6262) ;  /* 0x0000000000049947 */ /* 0x000fea0003800000 */
[----:B------:R-:W-:Y:S01]  /*9380*/  BPT.TRAP 0x1 ;  /* 0x000000040000795c */ /* 0x000fe20000300000 */
.L_x_6262:
        /* <DEDUP_REMOVED lines=37> */
.L_x_6254:
        /* <DEDUP_REMOVED lines=8> */
.L_x_6294:
[----:B------:R-:W-:Y:S05]  /*9660*/  @P0 BRA `(.L_x_6265) ;  /* 0x0000000000140947 */ /* 0x000fea0003800000 */
[----:B------:R-:W-:Y:S01]  /*9670*/  ISETP.NE.AND P1, PT, R6, RZ, PT ;  /* 0x000000ff0600720c */ /* 0x000fe20003f25270 */
[----:B------:R-:W-:-:S04]  /*9680*/  IMAD.MOV.U32 R5, RZ, RZ, 0x4100 ;  /* 0x00004100ff057424 */ /* 0x000fc800078e00ff */
[----:B------:R2:W-:Y:S08]  /*9690*/  SYNCS.ARRIVE.TRANS64 RZ, [R16+URZ+0x30830], R5 ;  /* 0x0308300510ff79a7 */ /* 0x0005f0000800003f */
[----:B------:R-:W-:Y:S05]  /*96a0*/  @!P1 BRA `(.L_x_6265) ;  /* 0x0000000000049947 */ /* 0x000fea0003800000 */
[----:B------:R-:W-:Y:S01]  /*96b0*/  BPT.TRAP 0x1 ;  /* 0x000000040000795c */ /* 0x000fe20000300000 */
.L_x_6265:
        /* <DEDUP_REMOVED lines=33> */
.L_x_6295:
[----:B------:R-:W-:Y:S05]  /*98d0*/  @P0 BRA `(.L_x_6267) ;  /* 0x0000000000140947 */ /* 0x000fea0003800000 */
[----:B------:R-:W-:Y:S01]  /*98e0*/  ISETP.NE.AND P0, PT, R6, RZ, PT ;  /* 0x000000ff0600720c */ /* 0x000fe20003f05270 */
[----:B------:R-:W-:-:S04]  /*98f0*/  IMAD.MOV.U32 R5, RZ, RZ, 0x4100 ;  /* 0x00004100ff057424 */ /* 0x000fc800078e00ff */
[----:B------:R1:W-:Y:S08]  /*9900*/  SYNCS.ARRIVE.TRANS64 RZ, [R16+URZ+0x30818], R5 ;  /* 0x0308180510ff79a7 */ /* 0x0003f0000800003f */
[----:B------:R-:W-:Y:S05]  /*9910*/  @!P0 BRA `(.L_x_6267) ;  /* 0x0000000000048947 */ /* 0x000fea0003800000 */
[----:B------:R-:W-:Y:S01]  /*9920*/  BPT.TRAP 0x1 ;  /* 0x000000040000795c */ /* 0x000fe20000300000 */
.L_x_6267:
        /* <DEDUP_REMOVED lines=37> */
.L_x_6253:
[----:B------:R-:W1:Y:S01]  /*9b80*/  S2R R0, SR_TID.X ;  /* 0x0000000000007919 */ /* 0x000e620000002100 */
[----:B------:R-:W-:Y:S01]  /*9b90*/  IMAD R3, R19, 0x8, R16 ;  /* 0x0000000813037824 */ /* 0x000fe200078e0210 */
[----:B-1----:R-:W-:Y:S02]  /*9ba0*/  LOP3.LUT R2, R0, 0x7f, RZ, 0xc0, !PT ;  /* 0x0000007f00027812 */ /* 0x002fe400078ec0ff */
[----:B------:R-:W-:Y:S02]  /*9bb0*/  SHF.L.U32 R0, R11, 0x1f, RZ ;  /* 0x0000001f0b007819 */ /* 0x000fe400000006ff */
[----:B------:R-:W-:Y:S02]  /*9bc0*/  ISETP.NE.AND P1, PT, R2, RZ, PT ;  /* 0x000000ff0200720c */ /* 0x000fe40003f25270 */
[----:B------:R-:W1:Y:S02]  /*9bd0*/  SYNCS.PHASECHK.TRANS64.TRYWAIT P0, [R3+URZ+0x30840], R0 ;  /* 0x03084000030075a7 */ /* 0x000e64000800017f */
[----:B-1----:R-:W-:Y:S09]  /*9be0*/  @!P0 BRA `(.L_x_6268) ;  /* 0x0000000800988947 */ /* 0x002ff20003800000 */
.L_x_6296:
[----:B------:R-:W-:Y:S05]  /*9bf0*/  @P1 BRA `(.L_x_6269) ;  /* 0x0000000000181947 */ /* 0x000fea0003800000 */
[----:B------:R-:W1:Y:S01]  /*9c00*/  S2R R2, SR_TID.X ;  /* 0x0000000000027919 */ /* 0x000e620000002100 */
[----:B------:R-:W-:-:S04]  /*9c10*/  IMAD.MOV.U32 R0, RZ, RZ, 0x4100 ;  /* 0x00004100ff007424 */ /* 0x000fc800078e00ff */
[----:B------:R1:W-:Y:S02]  /*9c20*/  SYNCS.ARRIVE.TRANS64 RZ, [R3+URZ+0x30830], R0 ;  /* 0x0308300003ff79a7 */ /* 0x0003e4000800003f */
[----:B-1----:R-:W-:-:S13]  /*9c30*/  LOP3.LUT P0, RZ, R2, 0x1f, RZ, 0xc0, !PT ;  /* 0x0000001f02ff7812 */ /* 0x002fda000780c0ff */
[----:B------:R-:W-:Y:S05]  /*9c40*/  @!P0 BRA `(.L_x_6269) ;  /* 0x0000000000048947 */ /* 0x000fea0003800000 */
[----:B------:R-:W-:Y:S01]  /*9c50*/  BPT.TRAP 0x1 ;  /* 0x000000040000795c */ /* 0x000fe20000300000 */
.L_x_6269:
        /* <DEDUP_REMOVED lines=40> */
.L_x_6250:
[----:B------:R-:W-:Y:S05]  /*9ee0*/  BSYNC B0 ;  /* 0x0000000000007941 */ /* 0x000fea0003800000 */
.L_x_6249:
[----:B------:R-:W-:-:S03]  /*9ef0*/  UMOV UR7, 0xffffffff ;  /* 0xffffffff00077882 */ /* 0x000fc60000000000 */
[----:B------:R-:W-:Y:S05]  /*9f00*/  BRA.DIV UR7, `(.L_x_6270) ;  /* 0x0000000607e47947 */ /* 0x000fea000b800000 */
[----:B------:R-:W-:-:S13]  /*9f10*/  ELECT P6, URZ, PT ;  /* 0x00000000003f782f */ /* 0x000fda00038c0000 */
.L_x_6299:
[----:B------:R-:W-:Y:S05]  /*9f20*/  @!P6 BRA `(.L_x_6148) ;  /* 0x000000000084e947 */ /* 0x000fea0003800000 */
[----:B------:R-:W-:-:S06]  /*9f30*/  ULOP3.LUT UR7, UR38, 0x2, URZ, 0xfc, !UPT ;  /* 0x0000000226077892 */ /* 0x000fcc000f8efc3f */
[----:B------:R-:W-:-:S05]  /*9f40*/  IMAD.U32 R2, RZ, RZ, UR7 ;  /* 0x00000007ff027e24 */ /* 0x000fca000f8e00ff */
[----:B------:R-:W-:-:S13]  /*9f50*/  ISETP.NE.AND P2, PT, R2, 0x3, PT ;  /* 0x000000030200780c */ /* 0x000fda0003f45270 */
[----:B------:R-:W-:Y:S05]  /*9f60*/  @!P2 BRA `(.L_x_6271) ;  /* 0x000000000004a947 */ /* 0x000fea0003800000 */
[----:B------:R-:W-:Y:S01]  /*9f70*/  BPT.TRAP 0x1 ;  /* 0x000000040000795c */ /* 0x000fe20000300000 */
.L_x_6271:
        /* <DEDUP_REMOVED lines=15> */
.L_x_6300:
[----:B------:R-:W2:Y:S02]  /*a070*/  SYNCS.PHASECHK.TRANS64.TRYWAIT P0, [R3+URZ], R2 ;  /* 0x00000002030075a7 */ /* 0x000ea4000800017f */
[----:B--2---:R-:W-:Y:S05]  /*a080*/  @!P0 BRA `(.L_x_6273) ;  /* 0x0000000400b88947 */ /* 0x004fea0003800000 */
.L_x_6301:
[----:B------:R-:W-:Y:S05]  /*a090*/  @!P2 BRA `(.L_x_6274) ;  /* 0x000000000004a947 */ /* 0x000fea0003800000 */
[----:B------:R-:W-:Y:S01]  /*a0a0*/  BPT.TRAP 0x1 ;  /* 0x000000040000795c */ /* 0x000fe20000300000 */
.L_x_6274:
[----:B--2---:R-:W-:-:S04]  /*a0b0*/  VIADD R3, R7, 0x30840 ;  /* 0x0003084007037836 */ /* 0x004fc80000000000 */
[----:B------:R-:W-:-:S04]  /*a0c0*/  IMAD R0, R0, 0x8, R3 ;  /* 0x0000000800007824 */ /* 0x000fc800078e0203 */
[----:B------:R-:W2:Y:S02]  /*a0d0*/  SYNCS.PHASECHK.TRANS64.TRYWAIT P0, [R0+URZ], R5 ;  /* 0x00000005000075a7 */ /* 0x000ea4000800017f */
[----:B--2---:R-:W-:Y:S05]  /*a0e0*/  @!P0 BRA `(.L_x_6275) ;  /* 0x0000000400b48947 */ /* 0x004fea0003800000 */
.L_x_6302:
[----:B------:R-:W-:-:S07]  /*a0f0*/  IMAD R3, R4, 0x8, R3 ;  /* 0x0000000804037824 */ /* 0x000fce00078e0203 */
.L_x_6276:
[----:B---3--:R3:W4:Y:S02]  /*a100*/  SYNCS.PHASECHK.TRANS64.TRYWAIT P0, [R3+URZ], R2 ;  /* 0x00000002030075a7 */ /* 0x008724000800017f */
[----:B----4-:R-:W-:Y:S05]  /*a110*/  @!P0 NANOSLEEP.SYNCS 0x989680 ;  /* 0x009896800000895d */ /* 0x010fea0003900000 */
[----:B------:R-:W4:Y:S02]  /*a120*/  @!P0 SYNCS.PHASECHK.TRANS64 P0, [R3+URZ], R2 ;  /* 0x00000002030085a7 */ /* 0x000f24000800007f */
[----:B----4-:R-:W-:Y:S05]  /*a130*/  @!P0 BRA `(.L_x_6276) ;  /* 0xfffffffc00f08947 */ /* 0x010fea000383ffff */
.L_x_6148:
[----:B------:R-:W-:Y:S05]  /*a140*/  BSYNC B6 ;  /* 0x0000000000067941 */ /* 0x000fea0003800000 */
.L_x_6143:
[----:B------:R-:W-:Y:S05]  /*a150*/  EXIT ;  /* 0x000000000000794d */ /* 0x000fea0003800000 */
.L_x_6154:
[----:B------:R-:W-:Y:S02]  /*a160*/  IMAD.MOV.U32 R12, RZ, RZ, RZ ;  /* 0x000000ffff0c7224 */ /* 0x000fe400078e00ff */
[----:B------:R-:W-:Y:S02]  /*a170*/  IMAD.MOV.U32 R11, RZ, RZ, 0x1f ;  /* 0x0000001fff0b7424 */ /* 0x000fe400078e00ff */
[----:B------:R-:W-:-:S07]  /*a180*/  IMAD.MOV.U32 R15, RZ, RZ, -0x1 ;  /* 0xffffffffff0f7424 */ /* 0x000fce00078e00ff */
[----:B------:R-:W-:Y:S05]  /*a190*/  WARPSYNC.COLLECTIVE R15, `(.L_x_6277) ;  /* 0x000000000f087348 */ /* 0x000fea0003c00000 */
[----:B------:R1:W2:Y:S02]  /*a1a0*/  SHFL.IDX P6, R14, R13, R12, R11 ;  /* 0x0000000c0d0e7389 */ /* 0x0002a400000c000b */
[----:B-12---:R-:W-:Y:S01]  /*a1b0*/  ENDCOLLECTIVE ;  /* 0x000000000000791b */ /* 0x006fe20003800000 */
.L_x_6277:
[----:B------:R-:W-:Y:S05]  /*a1c0*/  BRA `(.L_x_6278) ;  /* 0xffffff7000787947 */ /* 0x000fea000383ffff */
.L_x_6156:
[----:B---3--:R3:W4:Y:S02]  /*a1d0*/  SYNCS.PHASECHK.TRANS64.TRYWAIT P0, [R228+URZ+0x30800], R9 ;  /* 0x03080009e40075a7 */ /* 0x008724000800017f */
[----:B----4-:R-:W-:Y:S05]  /*a1e0*/  @!P0 NANOSLEEP.SYNCS 0x989680 ;  /* 0x009896800000895d */ /* 0x010fea0003900000 */
[----:B------:R-:W4:Y:S02]  /*a1f0*/  @!P0 SYNCS.PHASECHK.TRANS64 P0, [R228+URZ+0x30800], R9 ;  /* 0x03080009e40085a7 */ /* 0x000f24000800007f */
[----:B----4-:R-:W-:Y:S05]  /*a200*/  @!P0 BRA `(.L_x_6156) ;  /* 0xfffffffc00f08947 */ /* 0x010fea000383ffff */
[----:B------:R-:W-:Y:S05]  /*a210*/  BRA `(.L_x_6155) ;  /* 0xffffff7000a07947 */ /* 0x000fea000383ffff */
.L_x_6160:
[----:B---3--:R3:W4:Y:S02]  /*a220*/  SYNCS.PHASECHK.TRANS64.TRYWAIT P1, [R0+URZ+0x30810], R9 ;  /* 0x03081009000075a7 */ /* 0x008724000802017f */
[----:B----4-:R-:W-:Y:S05]  /*a230*/  @!P1 NANOSLEEP.SYNCS 0x989680 ;  /* 0x009896800000995d */ /* 0x010fea0003900000 */
[----:B------:R-:W4:Y:S02]  /*a240*/  @!P1 SYNCS.PHASECHK.TRANS64 P1, [R0+URZ+0x30810], R9 ;  /* 0x03081009000095a7 */ /* 0x000f24000802007f */
[----:B----4-:R-:W-:Y:S05]  /*a250*/  @!P1 BRA `(.L_x_6160) ;  /* 0xfffffffc00f09947 */ /* 0x010fea000383ffff */
[----:B------:R-:W-:Y:S05]  /*a260*/  BRA `(.L_x_6159) ;  /* 0xffffff7800587947 */ /* 0x000fea000383ffff */
.L_x_6164:
[----:B------:R1:W1:Y:S02]  /*a270*/  SYNCS.PHASECHK.TRANS64.TRYWAIT P1, [R0+URZ+0x30830], R9 ;  /* 0x03083009000075a7 */ /* 0x000264000802017f */
[----:B-1----:R-:W-:Y:S05]  /*a280*/  @!P1 NANOSLEEP.SYNCS 0x989680 ;  /* 0x009896800000995d */ /* 0x002fea0003900000 */
[----:B------:R-:W1:Y:S02]  /*a290*/  @!P1 SYNCS.PHASECHK.TRANS64 P1, [R0+URZ+0x30830], R9 ;  /* 0x03083009000095a7 */ /* 0x000e64000802007f */
[----:B-1----:R-:W-:Y:S05]  /*a2a0*/  @!P1 BRA `(.L_x_6164) ;  /* 0xfffffffc00f09947 */ /* 0x002fea000383ffff */
[----:B------:R-:W-:Y:S05]  /*a2b0*/  BRA `(.L_x_6163) ;  /* 0xffffff7c00b07947 */ /* 0x000fea000383ffff */
.L_x_6212:
[----:B------:R-:W-:Y:S01]  /*a2c0*/  BSSY B0, `(.L_x_6279) ;  /* 0x0000005000007945 */ /* 0x000fe20003800000 */
[----:B------:R-:W-:-:S07]  /*a2d0*/  IMAD.MOV.U32 R15, RZ, RZ, -0x1 ;  /* 0xffffffffff0f7424 */ /* 0x000fce00078e00ff */
[----:B------:R-:W-:Y:S05]  /*a2e0*/  WARPSYNC.COLLECTIVE R15, `(.L_x_6280) ;  /* 0x000000000f087348 */ /* 0x000fea0003c00000 */
[----:B------:R-:W-:Y:S01]  /*a2f0*/  NOP ;  /* 0x0000000000007918 */ /* 0x000fe20000000000 */
[----:B------:R-:W-:Y:S01]  /*a300*/  ENDCOLLECTIVE ;  /* 0x000000000000791b */ /* 0x000fe20003800000 */
.L_x_6280:
[----:B------:R-:W-:Y:S05]  /*a310*/  BSYNC B0 ;  /* 0x0000000000007941 */ /* 0x000fea0003800000 */
.L_x_6279:
[----:B------:R-:W-:Y:S05]  /*a320*/  BRA `(.L_x_6281) ;  /* 0xffffffc800a87947 */ /* 0x000fea000383ffff */
.L_x_6225:
[----:B------:R-:W-:Y:S01]  /*a330*/  BSSY B0, `(.L_x_6282) ;  /* 0x0000005000007945 */ /* 0x000fe20003800000 */
[----:B------:R-:W-:-:S07]  /*a340*/  IMAD.MOV.U32 R15, RZ, RZ, -0x1 ;  /* 0xffffffffff0f7424 */ /* 0x000fce00078e00ff */
[----:B------:R-:W-:Y:S05]  /*a350*/  WARPSYNC.COLLECTIVE R15, `(.L_x_6283) ;  /* 0x000000000f087348 */ /* 0x000fea0003c00000 */
[----:B------:R-:W-:Y:S01]  /*a360*/  NOP ;  /* 0x0000000000007918 */ /* 0x000fe20000000000 */
[----:B------:R-:W-:Y:S01]  /*a370*/  ENDCOLLECTIVE ;  /* 0x000000000000791b */ /* 0x000fe20003800000 */
.L_x_6283:
[----:B------:R-:W-:Y:S05]  /*a380*/  BSYNC B0 ;  /* 0x0000000000007941 */ /* 0x000fea0003800000 */
.L_x_6282:
[----:B------:R-:W-:Y:S05]  /*a390*/  BRA `(.L_x_6284) ;  /* 0xffffffd000487947 */ /* 0x000fea000383ffff */
.L_x_6237:
[----:B------:R-:W-:Y:S01]  /*a3a0*/  BSSY B0, `(.L_x_6285) ;  /* 0x0000005000007945 */ /* 0x000fe20003800000 */
[----:B------:R-:W-:-:S07]  /*a3b0*/  IMAD.MOV.U32 R15, RZ, RZ, -0x1 ;  /* 0xffffffffff0f7424 */ /* 0x000fce00078e00ff */
[----:B------:R-:W-:Y:S05]  /*a3c0*/  WARPSYNC.COLLECTIVE R15, `(.L_x_6286) ;  /* 0x000000000f087348 */ /* 0x000fea0003c00000 */
[----:B------:R-:W-:Y:S01]  /*a3d0*/  NOP ;  /* 0x0000000000007918 */ /* 0x000fe20000000000 */
[----:B------:R-:W-:Y:S01]  /*a3e0*/  ENDCOLLECTIVE ;  /* 0x000000000000791b */ /* 0x000fe20003800000 */
.L_x_6286:
[----:B------:R-:W-:Y:S05]  /*a3f0*/  BSYNC B0 ;  /* 0x0000000000007941 */ /* 0x000fea0003800000 */
.L_x_6285:
[----:B------:R-:W-:Y:S05]  /*a400*/  BRA `(.L_x_6287) ;  /* 0xffffffd400887947 */ /* 0x000fea000383ffff */
.L_x_6251:
[----:B-1----:R1:W2:Y:S02]  /*a410*/  SYNCS.PHASECHK.TRANS64.TRYWAIT P0, [R16+URZ+0x30820], R3 ;  /* 0x03082003100075a7 */ /* 0x0022a4000800017f */
[----:B--2---:R-:W-:Y:S05]  /*a420*/  @!P0 NANOSLEEP.SYNCS 0x989680 ;  /* 0x009896800000895d */ /* 0x004fea0003900000 */
[----:B------:R-:W2:Y:S02]  /*a430*/  @!P0 SYNCS.PHASECHK.TRANS64 P0, [R16+URZ+0x30820], R3 ;  /* 0x03082003100085a7 */ /* 0x000ea4000800007f */
[----:B--2---:R-:W-:Y:S05]  /*a440*/  @!P0 BRA `(.L_x_6251) ;  /* 0xfffffffc00f08947 */ /* 0x004fea000383ffff */
[----:B------:R-:W-:Y:S05]  /*a450*/  BRA `(.L_x_6288) ;  /* 0xffffffe000047947 */ /* 0x000fea000383ffff */
.L_x_6255:
[----:B-1----:R1:W3:Y:S02]  /*a460*/  SYNCS.PHASECHK.TRANS64.TRYWAIT P1, [R16+URZ+0x30840], R21 ;  /* 0x03084015100075a7 */ /* 0x0022e4000802017f */
[----:B---3--:R-:W-:Y:S05]  /*a470*/  @!P1 NANOSLEEP.SYNCS 0x989680 ;  /* 0x009896800000995d */ /* 0x008fea0003900000 */
[----:B------:R-:W3:Y:S02]  /*a480*/  @!P1 SYNCS.PHASECHK.TRANS64 P1, [R16+URZ+0x30840], R21 ;  /* 0x03084015100095a7 */ /* 0x000ee4000802007f */
[----:B---3--:R-:W-:Y:S05]  /*a490*/  @!P1 BRA `(.L_x_6255) ;  /* 0xfffffffc00f09947 */ /* 0x008fea000383ffff */
[----:B------:R-:W-:Y:S05]  /*a4a0*/  BRA `(.L_x_6289) ;  /* 0xffffffe400bc7947 */ /* 0x000fea000383ffff */
.L_x_6257:
[----:B--2---:R2:W3:Y:S02]  /*a4b0*/  SYNCS.PHASECHK.TRANS64.TRYWAIT P1, [R16+URZ+0x30828], R21 ;  /* 0x03082815100075a7 */ /* 0x0044e4000802017f */
[----:B---3--:R-:W-:Y:S05]  /*a4c0*/  @!P1 NANOSLEEP.SYNCS 0x989680 ;  /* 0x009896800000995d */ /* 0x008fea0003900000 */
[----:B------:R-:W3:Y:S02]  /*a4d0*/  @!P1 SYNCS.PHASECHK.TRANS64 P1, [R16+URZ+0x30828], R21 ;  /* 0x03082815100095a7 */ /* 0x000ee4000802007f */
[----:B---3--:R-:W-:Y:S05]  /*a4e0*/  @!P1 BRA `(.L_x_6257) ;  /* 0xfffffffc00f09947 */ /* 0x008fea000383ffff */
[----:B------:R-:W-:Y:S05]  /*a4f0*/  BRA `(.L_x_6290) ;  /* 0xffffffe800507947 */ /* 0x000fea000383ffff */
.L_x_6259:
[----:B---3--:R3:W4:Y:S02]  /*a500*/  SYNCS.PHASECHK.TRANS64.TRYWAIT P1, [R16+URZ+0x30848], R21 ;  /* 0x03084815100075a7 */ /* 0x008724000802017f */
[----:B----4-:R-:W-:Y:S05]  /*a510*/  @!P1 NANOSLEEP.SYNCS 0x989680 ;  /* 0x009896800000995d */ /* 0x010fea0003900000 */
[----:B------:R-:W4:Y:S02]  /*a520*/  @!P1 SYNCS.PHASECHK.TRANS64 P1, [R16+URZ+0x30848], R21 ;  /* 0x03084815100095a7 */ /* 0x000f24000802007f */
[----:B----4-:R-:W-:Y:S05]  /*a530*/  @!P1 BRA `(.L_x_6259) ;  /* 0xfffffffc00f09947 */ /* 0x010fea000383ffff */
[----:B------:R-:W-:Y:S05]  /*a540*/  BRA `(.L_x_6291) ;  /* 0xffffffe800e47947 */ /* 0x000fea000383ffff */
.L_x_6261:
[----:B------:R-:W-:-:S07]  /*a550*/  SHF.L.U32 R5, R11, 0x1f, RZ ;  /* 0x0000001f0b057819 */ /* 0x000fce00000006ff */
.L_x_6292:
[----:B------:R1:W1:Y:S02]  /*a560*/  SYNCS.PHASECHK.TRANS64.TRYWAIT P1, [R16+URZ+0x30820], R5 ;  /* 0x03082005100075a7 */ /* 0x000264000802017f */
[----:B-1----:R-:W-:Y:S05]  /*a570*/  @!P1 NANOSLEEP.SYNCS 0x989680 ;  /* 0x009896800000995d */ /* 0x002fea0003900000 */
[----:B------:R-:W1:Y:S02]  /*a580*/  @!P1 SYNCS.PHASECHK.TRANS64 P1, [R16+URZ+0x30820], R5 ;  /* 0x03082005100095a7 */ /* 0x000e64000802007f */
[----:B-1----:R-:W-:Y:S05]  /*a590*/  @!P1 BRA `(.L_x_6292) ;  /* 0xfffffffc00f09947 */ /* 0x002fea000383ffff */
[----:B------:R-:W-:Y:S05]  /*a5a0*/  BRA `(.L_x_6293) ;  /* 0xffffffec00607947 */ /* 0x000fea000383ffff */
.L_x_6264:
[----:B-1----:R1:W2:Y:S02]  /*a5b0*/  SYNCS.PHASECHK.TRANS64.TRYWAIT P1, [R16+URZ+0x30840], R13 ;  /* 0x0308400d100075a7 */ /* 0x0022a4000802017f */
[----:B--2---:R-:W-:Y:S05]  /*a5c0*/  @!P1 NANOSLEEP.SYNCS 0x989680 ;  /* 0x009896800000995d */ /* 0x004fea0003900000 */
[----:B------:R-:W2:Y:S02]  /*a5d0*/  @!P1 SYNCS.PHASECHK.TRANS64 P1, [R16+URZ+0x30840], R13 ;  /* 0x0308400d100095a7 */ /* 0x000ea4000802007f */
[----:B--2---:R-:W-:Y:S05]  /*a5e0*/  @!P1 BRA `(.L_x_6264) ;  /* 0xfffffffc00f09947 */ /* 0x004fea000383ffff */
[----:B------:R-:W-:Y:S05]  /*a5f0*/  BRA `(.L_x_6294) ;  /* 0xfffffff000187947 */ /* 0x000fea000383ffff */
.L_x_6266:
[----:B--2---:R2:W1:Y:S02]  /*a600*/  SYNCS.PHASECHK.TRANS64.TRYWAIT P1, [R16+URZ+0x30828], R13 ;  /* 0x0308280d100075a7 */ /* 0x004464000802017f */
[----:B-1----:R-:W-:Y:S05]  /*a610*/  @!P1 NANOSLEEP.SYNCS 0x989680 ;  /* 0x009896800000995d */ /* 0x002fea0003900000 */
[----:B------:R-:W1:Y:S02]  /*a620*/  @!P1 SYNCS.PHASECHK.TRANS64 P1, [R16+URZ+0x30828], R13 ;  /* 0x0308280d100095a7 */ /* 0x000e64000802007f */
[----:B-1----:R-:W-:Y:S05]  /*a630*/  @!P1 BRA `(.L_x_6266) ;  /* 0xfffffffc00f09947 */ /* 0x002fea000383ffff */
[----:B------:R-:W-:Y:S05]  /*a640*/  BRA `(.L_x_6295) ;  /* 0xfffffff000a07947 */ /* 0x000fea000383ffff */
.L_x_6268:
[----:B------:R1:W1:Y:S02]  /*a650*/  SYNCS.PHASECHK.TRANS64.TRYWAIT P0, [R3+URZ+0x30840], R0 ;  /* 0x03084000030075a7 */ /* 0x000264000800017f */
[----:B-1----:R-:W-:Y:S05]  /*a660*/  @!P0 NANOSLEEP.SYNCS 0x989680 ;  /* 0x009896800000895d */ /* 0x002fea0003900000 */
[----:B------:R-:W1:Y:S02]  /*a670*/  @!P0 SYNCS.PHASECHK.TRANS64 P0, [R3+URZ+0x30840], R0 ;  /* 0x03084000030085a7 */ /* 0x000e64000800007f */
[----:B-1----:R-:W-:Y:S05]  /*a680*/  @!P0 BRA `(.L_x_6268) ;  /* 0xfffffffc00f08947 */ /* 0x002fea000383ffff */
[----:B------:R-:W-:Y:S05]  /*a690*/  BRA `(.L_x_6296) ;  /* 0xfffffff400547947 */ /* 0x000fea000383ffff */
.L_x_6270:
[----:B------:R-:W-:Y:S01]  /*a6a0*/  BSSY B0, `(.L_x_6297) ;  /* 0x0000006000007945 */ /* 0x000fe20003800000 */
[----:B------:R-:W-:-:S07]  /*a6b0*/  IMAD.MOV.U32 R15, RZ, RZ, -0x1 ;  /* 0xffffffffff0f7424 */ /* 0x000fce00078e00ff */
[----:B------:R-:W-:Y:S05]  /*a6c0*/  WARPSYNC.COLLECTIVE R15, `(.L_x_6298) ;  /* 0x000000000f0c7348 */ /* 0x000fea0003c00000 */
[----:B------:R-:W-:Y:S02]  /*a6d0*/  ELECT P6, UR62, PT ;  /* 0x00000000003e782f */ /* 0x000fe400038c0000 */
[----:B------:R-:W-:Y:S01]  /*a6e0*/  MOV R14, UR62 ;  /* 0x0000003e000e7c02 */ /* 0x000fe20008000f00 */
[----:B------:R-:W-:Y:S10]  /*a6f0*/  ENDCOLLECTIVE ;  /* 0x000000000000791b */ /* 0x000ff40003800000 */
.L_x_6298:
[----:B------:R-:W-:Y:S05]  /*a700*/  BSYNC B0 ;  /* 0x0000000000007941 */ /* 0x000fea0003800000 */
.L_x_6297:
[----:B------:R-:W-:Y:S05]  /*a710*/  BRA `(.L_x_6299) ;  /* 0xfffffff800007947 */ /* 0x000fea000383ffff */
.L_x_6272:
[----:B-1----:R1:W2:Y:S02]  /*a720*/  SYNCS.PHASECHK.TRANS64.TRYWAIT P0, [R6+URZ], R5 ;  /* 0x00000005060075a7 */ /* 0x0022a4000800017f */
[----:B--2---:R-:W-:Y:S05]  /*a730*/  @!P0 NANOSLEEP.SYNCS 0x989680 ;  /* 0x009896800000895d */ /* 0x004fea0003900000 */
[----:B------:R-:W2:Y:S02]  /*a740*/  @!P0 SYNCS.PHASECHK.TRANS64 P0, [R6+URZ], R5 ;  /* 0x00000005060085a7 */ /* 0x000ea4000800007f */
[----:B--2---:R-:W-:Y:S05]  /*a750*/  @!P0 BRA `(.L_x_6272) ;  /* 0xfffffffc00f08947 */ /* 0x004fea000383ffff */
[----:B------:R-:W-:Y:S05]  /*a760*/  BRA `(.L_x_6300) ;  /* 0xfffffff800407947 */ /* 0x000fea000383ffff */
.L_x_6273:
[----:B--2---:R2:W3:Y:S02]  /*a770*/  SYNCS.PHASECHK.TRANS64.TRYWAIT P0, [R3+URZ], R2 ;  /* 0x00000002030075a7 */ /* 0x0044e4000800017f */
[----:B---3--:R-:W-:Y:S05]  /*a780*/  @!P0 NANOSLEEP.SYNCS 0x989680 ;  /* 0x009896800000895d */ /* 0x008fea0003900000 */
[----:B------:R-:W3:Y:S02]  /*a790*/  @!P0 SYNCS.PHASECHK.TRANS64 P0, [R3+URZ], R2 ;  /* 0x00000002030085a7 */ /* 0x000ee4000800007f */
[----:B---3--:R-:W-:Y:S05]  /*a7a0*/  @!P0 BRA `(.L_x_6273) ;  /* 0xfffffffc00f08947 */ /* 0x008fea000383ffff */
[----:B------:R-:W-:Y:S05]  /*a7b0*/  BRA `(.L_x_6301) ;  /* 0xfffffff800347947 */ /* 0x000fea000383ffff */
.L_x_6275:
[----:B--2---:R2:W3:Y:S02]  /*a7c0*/  SYNCS.PHASECHK.TRANS64.TRYWAIT P0, [R0+URZ], R5 ;  /* 0x00000005000075a7 */ /* 0x0044e4000800017f */
[----:B---3--:R-:W-:Y:S05]  /*a7d0*/  @!P0 NANOSLEEP.SYNCS 0x989680 ;  /* 0x009896800000895d */ /* 0x008fea0003900000 */
[----:B------:R-:W3:Y:S02]  /*a7e0*/  @!P0 SYNCS.PHASECHK.TRANS64 P0, [R0+URZ], R5 ;  /* 0x00000005000085a7 */ /* 0x000ee4000800007f */
[----:B---3--:R-:W-:Y:S05]  /*a7f0*/  @!P0 BRA `(.L_x_6275) ;  /* 0xfffffffc00f08947 */ /* 0x008fea000383ffff */
[----:B------:R-:W-:Y:S05]  /*a800*/  BRA `(.L_x_6302) ;  /* 0xfffffff800387947 */ /* 0x000fea000383ffff */
.L_x_6303:
        /* <DEDUP_REMOVED lines=15> */
.L_x_7334:


//--------------------- .text._ZN7cutlass13device_kernelIN5flash11enable_sm90INS1_16FlashAttnBwdSm90INS1_25CollectiveMainloopBwdSm90ILi2ELi2ELi2EN4cute5tupleIJNS5_1CILi1EEES8_S8_EEENS6_IJNS7_ILi64EEENS7_ILi128EEESB_EEENS_10bfloat16_tEfNS_4arch4Sm90ELb1ELb0ELb0ELb0ELb0ELb1ELb0ELb0ELi2ELi1ELi2ELi1ELb0EEENS1_24CollectiveEpilogueBwdGQAISC_fSF_Li256ELb0ELb0EEENS1_25SingleTileBwdLPTSchedulerILb0ELi128ELb0EEEEEEEEEvNT_6ParamsE --------------------------
	.section	.text._ZN7cutlass13device_kernelIN5flash11enable_sm90INS1_16FlashAttnBwdSm90INS1_25CollectiveMainloopBwdSm90ILi2ELi2ELi2EN4cute5tupleIJNS5_1CILi1EEES8_S8_EEENS6_IJNS7_ILi64EEENS7_ILi128EEESB_EEENS_10bfloat16_tEfNS_4arch4Sm90ELb1ELb0ELb0ELb0ELb0ELb1ELb0ELb0ELi2ELi1ELi2ELi1ELb0EEENS1_24CollectiveEpilogueBwdGQAISC_fSF_Li256ELb0ELb0EEENS1_25SingleTileBwdLPTSchedulerILb0ELi128ELb0EEEEEEEEEvNT_6ParamsE,"ax",@progbits
	.align	128
.text._ZN7cutlass13device_kernelIN5flash11enable_sm90INS1_16FlashAttnBwdSm90INS1_25CollectiveMainloopBwdSm90ILi2ELi2ELi2EN4cute5tupleIJNS5_1CILi1EEES8_S8_EEENS6_IJNS7_ILi64EEENS7_ILi128EEESB_EEENS_10bfloat16_tEfNS_4arch4Sm90ELb1ELb0ELb0ELb0ELb0ELb1ELb0ELb0ELi2ELi1ELi2ELi1ELb0EEENS1_24CollectiveEpilogueBwdGQAISC_fSF_Li256ELb0ELb0EEENS1_25SingleTileBwdLPTSchedulerILb0ELi128ELb0EEEEEEEEEvNT_6ParamsE:
        .type           _ZN7cutlass13device_kernelIN5flash11enable_sm90INS1_16FlashAttnBwdSm90INS1_25CollectiveMainloopBwdSm90ILi2ELi2ELi2EN4cute5tupleIJNS5_1CILi1EEES8_S8_EEENS6_IJNS7_ILi64EEENS7_ILi128EEESB_EEENS_10bfloat16_tEfNS_4arch4Sm90ELb1ELb0ELb0ELb0ELb0ELb1ELb0ELb0ELi2ELi1ELi2ELi1ELb0EEENS1_24CollectiveEpilogueBwdGQAISC_fSF_Li256ELb0ELb0EEENS1_25SingleTileBwdLPTSchedulerILb0ELi128ELb0EEEEEEEEEvNT_6ParamsE,@function
        .size           _ZN7cutlass13device_kernelIN5flash11enable_sm90INS1_16FlashAttnBwdSm90INS1_25CollectiveMainloopBwdSm90ILi2ELi2ELi2EN4cute5tupleIJNS5_1CILi1EEES8_S8_EEENS6_IJNS7_ILi64EEENS7_ILi128EEESB_EEENS_10bfloat16_tEfNS_4arch4Sm90ELb1ELb0ELb0ELb0ELb0ELb1ELb0ELb0ELi2ELi1ELi2ELi1ELb0EEENS1_24CollectiveEpilogueBwdGQAISC_fSF_Li256ELb0ELb0EEENS1_25SingleTileBwdLPTSchedulerILb0ELi128ELb0EEEEEEEEEvNT_6ParamsE,(.L_x_7335 - _ZN7cutlass13device_kernelIN5flash11enable_sm90INS1_16FlashAttnBwdSm90INS1_25CollectiveMainloopBwdSm90ILi2ELi2ELi2EN4cute5tupleIJNS5_1CILi1EEES8_S8_EEENS6_IJNS7_ILi64EEENS7_ILi128EEESB_EEENS_10bfloat16_tEfNS_4arch4Sm90ELb1ELb0ELb0ELb0ELb0ELb1ELb0ELb0ELi2ELi1ELi2ELi1ELb0EEENS1_24CollectiveEpilogueBwdGQAISC_fSF_Li256ELb0ELb0EEENS1_25SingleTileBwdLPTSchedulerILb0ELi128ELb0EEEEEEEEEvNT_6ParamsE)
        .other          _ZN7cutlass13device_kernelIN5flash11enable_sm90INS1_16FlashAttnBwdSm90INS1_25CollectiveMainloopBwdSm90ILi2ELi2ELi2EN4cute5tupleIJNS5_1CILi1EEES8_S8_EEENS6_IJNS7_ILi64EEENS7_ILi128EEESB_EEENS_10bfloat16_tEfNS_4arch4Sm90ELb1ELb0ELb0ELb0ELb0ELb1ELb0ELb0ELi2ELi1ELi2ELi1ELb0EEENS1_24CollectiveEpilogueBwdGQAISC_fSF_Li256ELb0ELb0EEENS1_25SingleTileBwdLPTSchedulerILb0ELi128ELb0EEEEEEEEEvNT_6ParamsE,@"STO_CUDA_ENTRY STV_DEFAULT"
_ZN7cutlass13device_kernelIN5flash11enable_sm90INS1_16FlashAttnBwdSm90INS1_25CollectiveMainloopBwdSm90ILi2ELi2ELi2EN4cute5tupleIJNS5_1CILi1EEES8_S8_EEENS6_IJNS7_ILi64EEENS7_ILi128EEESB_EEENS_10bfloat16_tEfNS_4arch4Sm90ELb1ELb0ELb0ELb0ELb0ELb1ELb0ELb0ELi2ELi1ELi2ELi1ELb0EEENS1_24CollectiveEpilogueBwdGQAISC_fSF_Li256ELb0ELb0EEENS1_25SingleTileBwdLPTSchedulerILb0ELi128ELb0EEEEEEEEEvNT_6ParamsE:
        /* <DEDUP_REMOVED lines=24> */
.L_x_6305:
[----:B------:R-:W-:Y:S05]  /*0180*/  BSYNC B0 ;  /* 0x0000000000007941 */ /* 0x000fea0003800000 */
.L_x_6304:
        /* <DEDUP_REMOVED lines=37> */
.L_x_6306:
        /* <DEDUP_REMOVED lines=22> */
.L_x_6307:
[----:B------:R-:W-:Y:S01]  /*0540*/  PLOP3.LUT P0, PT, PT, PT, UP0, 0x80, 0x0 ;  /* 0x000000000000781c */ /* 0x000fe20003f0f008 */
[----:B------:R-:W-:Y:S01]  /*0550*/  NOP ;  /* 0x0000000000007918 */ /* 0x000fe20000000000 */
[----:B------:R-:W-:Y:S01]  /*0560*/  BSSY B6, `(.L_x_6308) ;  /* 0x0000765000067945 */ /* 0x000fe20003800000 */
[----:B-12-4-:R-:W-:Y:S10]  /*0570*/  BAR.SYNC.DEFER_BLOCKING 0x0 ;  /* 0x0000000000007b1d */ /* 0x016ff40000010000 */
[----:B------:R-:W-:Y:S05]  /*0580*/  @!P0 BRA `(.L_x_6309) ;  /* 0x00000044002c8947 */ /* 0x000fea0003800000 */
.L_x_6310:
        /* <DEDUP_REMOVED lines=32> */
.L_x_6311:
[----:B------:R-:W-:Y:S01]  /*0790*/  ULDC UR7, c[0x0][0x8cc] ;  /* 0x0002330000077ab9 */ /* 0x000fe20000000800 */
[----:B------:R-:W-:Y:S01]  /*07a0*/  UMOV UR39, UR10 ;  /* 0x0000000a00277c82 */ /* 0x000fe20008000000 */
[----:B------:R-:W-:-:S11]  /*07b0*/  UISETP.NE.AND UP0, UPT, UR7, 0x1, UPT ;  /* 0x000000010700788c */ /* 0x000fd6000bf05270 */
[----:B------:R-:W-:Y:S02]  /*07c0*/  @UP0 ULDC.64 UR8, c[0x0][0x8d0] ;  /* 0x0002340000080ab9 */ /* 0x000fe40000000a00 */
[----:B------:R-:W-:-:S04]  /*07d0*/  UIMAD.WIDE.U32 UR4, UR10, UR8, URZ ;  /* 0x000000080a0472a5 */ /* 0x000fc8000f8e003f */
[----:B------:R-:W-:-:S04]  /*07e0*/  @UP0 USHF.R.U32.HI UR39, URZ, UR9, UR5 ;  /* 0x000000093f270299 */ /* 0x000fc80008011605 */
[----:B------:R-:W-:-:S12]  /*07f0*/  UIMAD UR4, UR39, UR7, URZ ;  /* 0x00000007270472a4 */ /* 0x000fd8000f8e023f */
.L_x_6312:
        /* <DEDUP_REMOVED lines=117> */
.L_x_6316:
        /* <DEDUP_REMOVED lines=15> */
.L_x_6315:
        /* <DEDUP_REMOVED lines=22> */
.L_x_6318:
        /* <DEDUP_REMOVED lines=15> */
.L_x_6317:
        /* <DEDUP_REMOVED lines=8> */
.L_x_6392:
        /* <DEDUP_REMOVED lines=15> */
.L_x_6320:
        /* <DEDUP_REMOVED lines=103> */
.L_x_6332:
[----:B------:R-:W-:-:S13]  /*1a70*/  ISETP.NE.AND P0, PT, R231, 0x3, PT ;  /* 0x00000003e700780c */ /* 0x000fda0003f05270 */
[----:B------:R-:W-:Y:S05]  /*1a80*/  @!P0 BRA `(.L_x_6322) ;  /* 0x0000000000048947 */ /* 0x000fea0003800000 */
[----:B------:R-:W-:Y:S01]  /*1a90*/  BPT.TRAP 0x1 ;  /* 0x000000040000795c */ /* 0x000fe20000300000 */
.L_x_6322:
[----:B------:R-:W-:Y:S01]  /*1aa0*/  IMAD R0, R3, 0x8, R228 ;  /* 0x0000000803007824 */ /* 0x000fe200078e02e4 */
[----:B------:R-:W-:-:S04]  /*1ab0*/  SHF.L.U32 R9, R4, 0x1f, RZ ;  /* 0x0000001f04097819 */ /* 0x000fc800000006ff */
[----:B------:R2:W3:Y:S01]  /*1ac0*/  SYNCS.PHASECHK.TRANS64.TRYWAIT P1, [R0+URZ+0x30810], R9 ;  /* 0x03081009000075a7 */ /* 0x0004e2000802017f */
[----:B------:R-:W-:Y:S05]  /*1ad0*/  @!P0 BRA `(.L_x_6323) ;  /* 0x0000000000048947 */ /* 0x000fea0003800000 */
[----:B------:R-:W-:Y:S01]  /*1ae0*/  BPT.TRAP 0x1 ;  /* 0x000000040000795c */ /* 0x000fe20000300000 */
.L_x_6323:
[----:B---3--:R-:W-:Y:S05]  /*1af0*/  @P1 BRA `(.L_x_6324) ;  /* 0x0000000000081947 */ /* 0x008fea0003800000 */
[----:B------:R-:W3:Y:S02]  /*1b00*/  SYNCS.PHASECHK.TRANS64.TRYWAIT P1, [R0+URZ+0x30810], R9 ;  /* 0x03081009000075a7 */ /* 0x000ee4000802017f */
[----:B---3--:R-:W-:Y:S05]  /*1b10*/  @!P1 BRA `(.L_x_6325) ;  /* 0x00000060005c9947 */ /* 0x008fea0003800000 */
.L_x_6324:
        /* <DEDUP_REMOVED lines=81> */
.L_x_6326:
[----:B------:R1:W1:Y:S01]  /*2030*/  SYNCS.PHASECHK.TRANS64.TRYWAIT P1, [R0+URZ+0x30830], R9 ;  /* 0x03083009000075a7 */ /* 0x000262000802017f */
[----:B------:R-:W-:Y:S05]  /*2040*/  @!P0 BRA `(.L_x_6327) ;  /* 0x0000000000048947 */ /* 0x000fea0003800000 */
[----:B------:R-:W-:Y:S01]  /*2050*/  BPT.TRAP 0x1 ;  /* 0x000000040000795c */ /* 0x000fe20000300000 */
.L_x_6327:
[----:B------:R-:W-:-:S05]  /*2060*/  VIADD R6, R228, 0x20000 ;  /* 0x00020000e4067836 */ /* 0x000fca0000000000 */
[----:B------:R-:W-:-:S04]  /*2070*/  SHF.R.U32.HI R6, RZ, 0x4, R6 ;  /* 0x00000004ff067819 */ /* 0x000fc80000011606 */
[----:B------:R-:W-:-:S04]  /*2080*/  LOP3.LUT R225, R6, 0x3fff, RZ, 0xc0, !PT ;  /* 0x00003fff06e17812 */ /* 0x000fc800078ec0ff */
[----:B------:R-:W-:Y:S01]  /*2090*/  LOP3.LUT R6, R225, 0x10000, RZ, 0xfc, !PT ;  /* 0x00010000e1067812 */ /* 0x000fe200078efcff */
[----:B-1----:R-:W-:Y:S06]  /*20a0*/  @P1 BRA `(.L_x_6328) ;  /* 0x0000000000081947 */ /* 0x002fec0003800000 */
[----:B------:R-:W1:Y:S02]  /*20b0*/  SYNCS.PHASECHK.TRANS64.TRYWAIT P1, [R0+URZ+0x30830], R9 ;  /* 0x03083009000075a7 */ /* 0x000e64000802017f */
[----:B-1----:R-:W-:Y:S05]  /*20c0*/  @!P1 BRA `(.L_x_6329) ;  /* 0x0000005c00049947 */ /* 0x002fea0003800000 */
.L_x_6328:
        /* <DEDUP_REMOVED lines=406> */
.L_x_6330:
        /* <DEDUP_REMOVED lines=49> */
.L_x_6331:
        /* <DEDUP_REMOVED lines=78> */
.L_x_6314:
        /* <DEDUP_REMOVED lines=82> */
.L_x_6335:
[----:B------:R-:W-:Y:S01]  /*4740*/  @P0 ELECT P1, URZ, PT ;  /* 0x00000000003f082f */ /* 0x000fe20003820000 */
[----:B------:R2:W-:-:S12]  /*4750*/  UBLKRED.G.S.ADD.F32.RN [UR6], [UR4], UR5, desc[UR8] ;  /* 0x00000806040073bb */ /* 0x0005d800080a1405 */
[----:B------:R-:W-:Y:S02]  /*4760*/  @P1 PLOP3.LUT P0, PT, P1, PT, PT, 0x8, 0x0 ;  /* 0x000000000000181c */ /* 0x000fe40000f0e170 */
[----:B------:R-:W-:-:S11]  /*4770*/  PLOP3.LUT P1, PT, PT, PT, PT, 0x8, 0x0 ;  /* 0x000000000000781c */ /* 0x000fd60003f2e170 */
[----:B--2---:R-:W-:Y:S05]  /*4780*/  @P0 BRA.U.ANY `(.L_x_6335) ;  /* 0xfffffffd00ec0947 */ /* 0x004fea000393ffff */
[----:B------:R0:W-:Y:S01]  /*4790*/  UTMACMDFLUSH ;  /* 0x00000000000079b7 */ /* 0x0001e20000000000 */
[----:B------:R-:W-:-:S04]  /*47a0*/  DEPBAR.LE SB0, 0x0 ;  /* 0x000080000000791a */ /* 0x000fc80000000000 */
.L_x_6334:
[----:B------:R-:W-:Y:S05]  /*47b0*/  BSYNC B0 ;  /* 0x0000000000007941 */ /* 0x000fea0003800000 */
.L_x_6333:
        /* <DEDUP_REMOVED lines=32> */
.L_x_6336:
        /* <DEDUP_REMOVED lines=8> */
.L_x_6309:
        /* <DEDUP_REMOVED lines=29> */
.L_x_6338:
[----:B------:R-:W-:Y:S01]  /*4c10*/  ULDC UR9, c[0x0][0x8cc] ;  /* 0x0002330000097ab9 */ /* 0x000fe20000000800 */
[----:B------:R-:W-:Y:S01]  /*4c20*/  UMOV UR7, UR8 ;  /* 0x0000000800077c82 */ /* 0x000fe20008000000 */
[----:B------:R-:W-:-:S11]  /*4c30*/  UISETP.NE.AND UP0, UPT, UR9, 0x1, UPT ;  /* 0x000000010900788c */ /* 0x000fd6000bf05270 */
[----:B------:R-:W-:Y:S02]  /*4c40*/  @UP0 ULDC.64 UR10, c[0x0][0x8d0] ;  /* 0x00023400000a0ab9 */ /* 0x000fe40000000a00 */
[----:B------:R-:W-:-:S04]  /*4c50*/  UIMAD.WIDE.U32 UR4, UR8, UR10, URZ ;  /* 0x0000000a080472a5 */ /* 0x000fc8000f8e003f */
[----:B------:R-:W-:-:S04]  /*4c60*/  @UP0 USHF.R.U32.HI UR7, URZ, UR11, UR5 ;  /* 0x0000000b3f070299 */ /* 0x000fc80008011605 */
[----:B------:R-:W-:-:S12]  /*4c70*/  UIMAD UR4, UR7, UR9, URZ ;  /* 0x00000009070472a4 */ /* 0x000fd8000f8e023f */
.L_x_6339:
        /* <DEDUP_REMOVED lines=67> */
.L_x_6342:
[----:B------:R-:W-:Y:S05]  /*50b0*/  BSYNC B0 ;  /* 0x0000000000007941 */ /* 0x000fea0003800000 */
.L_x_6341:
        /* <DEDUP_REMOVED lines=19> */
.L_x_6344:
[----:B------:R-:W-:Y:S05]  /*51f0*/  BSYNC B0 ;  /* 0x0000000000007941 */ /* 0x000fea0003800000 */
.L_x_6343:
[----:B------:R-:W-:Y:S06]  /*5200*/  BAR.ARV 0xa, 0xa0 ;  /* 0x0282800000007b1d */ /* 0x000fec0000002000 */
[----:B------:R-:W-:Y:S04]  /*5210*/  BSSY B0, `(.L_x_6345) ;  /* 0x0000003000007945 */ /* 0x000fe80003800000 */
[----:B------:R-:W-:Y:S05]  /*5220*/  @!P0 BRA `(.L_x_6346) ;  /* 0x0000000000048947 */ /* 0x000fea0003800000 */
[----:B------:R-:W-:-:S04]  /*5230*/  DEPBAR.LE SB0, 0x0 ;  /* 0x000080000000791a */ /* 0x000fc80000000000 */
.L_x_6346:
[----:B------:R-:W-:Y:S05]  /*5240*/  BSYNC B0 ;  /* 0x0000000000007941 */ /* 0x000fea0003800000 */
.L_x_6345:
[----:B------:R-:W-:Y:S06]  /*5250*/  BAR.ARV 0xb, 0xa0 ;  /* 0x02c2800000007b1d */ /* 0x000fec0000002000 */
[----:B------:R-:W-:Y:S01]  /*5260*/  UIADD3 UR12, UR8, 0x1, URZ ;  /* 0x00000001080c7890 */ /* 0x000fe2000fffe03f */
[----:B------:R-:W-:Y:S11]  /*5270*/  BRA `(.L_x_6347) ;  /* 0x0000000000047947 */ /* 0x000ff60003800000 */
.L_x_6340:
[----:B------:R-:W-:-:S05]  /*5280*/  UMOV UR12, UR8 ;  /* 0x00000008000c7c82 */ /* 0x000fca0008000000 */
.L_x_6347:
        /* <DEDUP_REMOVED lines=18> */
.L_x_6360:
        /* <DEDUP_REMOVED lines=20> */
.L_x_6349:
[----:B------:R-:W-:Y:S05]  /*54f0*/  BSYNC B0 ;  /* 0x0000000000007941 */ /* 0x000fea0003800000 */
.L_x_6348:
        /* <DEDUP_REMOVED lines=13> */
.L_x_6351:
[----:B------:R-:W-:Y:S05]  /*55d0*/  BSYNC B0 ;  /* 0x0000000000007941 */ /* 0x000fea0003800000 */
.L_x_6350:
[----:B------:R-:W-:Y:S06]  /*55e0*/  BAR.ARV 0xa, 0xa0 ;  /* 0x0282800000007b1d */ /* 0x000fec0000002000 */
[----:B------:R-:W-:Y:S04]  /*55f0*/  BSSY B0, `(.L_x_6352) ;  /* 0x0000003000007945 */ /* 0x000fe80003800000 */
[----:B------:R-:W-:Y:S05]  /*5600*/  @!P0 BRA `(.L_x_6353) ;  /* 0x0000000000048947 */ /* 0x000fea0003800000 */
[----:B------:R-:W-:-:S04]  /*5610*/  DEPBAR.LE SB0, 0x0 ;  /* 0x000080000000791a */ /* 0x000fc80000000000 */
.L_x_6353:
[----:B------:R-:W-:Y:S05]  /*5620*/  BSYNC B0 ;  /* 0x0000000000007941 */ /* 0x000fea0003800000 */
.L_x_6352:
        /* <DEDUP_REMOVED lines=13> */
.L_x_6355:
[----:B------:R-:W-:Y:S05]  /*5700*/  BSYNC B0 ;  /* 0x0000000000007941 */ /* 0x000fea0003800000 */
.L_x_6354:
        /* <DEDUP_REMOVED lines=13> */
.L_x_6357:
[----:B------:R-:W-:Y:S05]  /*57e0*/  BSYNC B0 ;  /* 0x0000000000007941 */ /* 0x000fea0003800000 */
.L_x_6356:
[----:B------:R-:W-:Y:S01]  /*57f0*/  UIADD3 UR12, UR12, 0x2, URZ ;  /* 0x000000020c0c7890 */ /* 0x000fe2000fffe03f */
[----:B------:R-:W-:Y:S06]  /*5800*/  BAR.ARV 0xa, 0xa0 ;  /* 0x0282800000007b1d */ /* 0x000fec0000002000 */
[----:B------:R-:W-:Y:S01]  /*5810*/  UISETP.GE.AND UP0, UPT, UR12, UR5, UPT ;  /* 0x000000050c00728c */ /* 0x000fe2000bf06270 */
[----:B------:R-:W-:Y:S04]  /*5820*/  BSSY B0, `(.L_x_6358) ;  /* 0x0000003000007945 */ /* 0x000fe80003800000 */
[----:B------:R-:W-:Y:S06]  /*5830*/  @!P0 BRA `(.L_x_6359) ;  /* 0x0000000000048947 */ /* 0x000fec0003800000 */
[----:B------:R-:W-:-:S04]  /*5840*/  DEPBAR.LE SB0, 0x0 ;  /* 0x000080000000791a */ /* 0x000fc80000000000 */
.L_x_6359:
[----:B------:R-:W-:Y:S05]  /*5850*/  BSYNC B0 ;  /* 0x0000000000007941 */ /* 0x000fea0003800000 */
.L_x_6358:
[----:B------:R-:W-:Y:S06]  /*5860*/  BAR.ARV 0xb, 0xa0 ;  /* 0x02c2800000007b1d */ /* 0x000fec0000002000 */
[----:B------:R-:W-:Y:S01]  /*5870*/  PLOP3.LUT P1, PT, PT, PT, UP0, 0x80, 0x0 ;  /* 0x000000000000781c */ /* 0x000fe20003f2f008 */
[----:B------:R-:W-:Y:S02]  /*5880*/  UIADD3 UR20, UR20, 0x4000, URZ ;  /* 0x0000400014147890 */ /* 0x000fe4000fffe03f */
[----:B------:R-:W-:-:S10]  /*5890*/  UIADD3 UR4, UR4, 0x4000, URZ ;  /* 0x0000400004047890 */ /* 0x000fd4000fffe03f */
[----:B------:R-:W-:Y:S05]  /*58a0*/  @!P1 BRA `(.L_x_6360) ;  /* 0xfffffff800c09947 */ /* 0x000fea000383ffff */
[----:B------:R-:W-:Y:S05]  /*58b0*/  BRA `(.L_x_6313) ;  /* 0x0000002000bc7947 */ /* 0x000fea0003800000 */
.L_x_6337:
        /* <DEDUP_REMOVED lines=21> */
.L_x_6361:
[----:B------:R-:W-:Y:S01]  /*5a10*/  ULDC UR8, c[0x0][0x8cc] ;  /* 0x0002330000087ab9 */ /* 0x000fe20000000800 */
[----:B------:R-:W-:Y:S01]  /*5a20*/  UMOV UR11, UR7 ;  /* 0x00000007000b7c82 */ /* 0x000fe20008000000 */
[----:B------:R-:W-:-:S11]  /*5a30*/  UISETP.NE.AND UP0, UPT, UR8, 0x1, UPT ;  /* 0x000000010800788c */ /* 0x000fd6000bf05270 */
[----:B------:R-:W-:Y:S02]  /*5a40*/  @UP0 ULDC.64 UR12, c[0x0][0x8d0] ;  /* 0x00023400000c0ab9 */ /* 0x000fe40000000a00 */
[----:B------:R-:W-:-:S04]  /*5a50*/  UIMAD.WIDE.U32 UR4, UR7, UR12, URZ ;  /* 0x0000000c070472a5 */ /* 0x000fc8000f8e003f */
[----:B------:R-:W-:-:S04]  /*5a60*/  @UP0 USHF.R.U32.HI UR11, URZ, UR13, UR5 ;  /* 0x0000000d3f0b0299 */ /* 0x000fc80008011605 */
[----:B------:R-:W-:-:S12]  /*5a70*/  UIMAD UR4, UR11, UR8, URZ ;  /* 0x000000080b0472a4 */ /* 0x000fd8000f8e023f */
.L_x_6362:
        /* <DEDUP_REMOVED lines=70> */
.L_x_6393:
        /* <DEDUP_REMOVED lines=15> */
.L_x_6366:
        /* <DEDUP_REMOVED lines=97> */
.L_x_6377:
[----:B--234-:R-:W-:-:S04]  /*65e0*/  SHF.L.U32 R21, R11, 0x1f, RZ ;  /* 0x0000001f0b157819 */ /* 0x01cfc800000006ff */
[----:B------:R-:W1:Y:S02]  /*65f0*/  SYNCS.PHASECHK.TRANS64.TRYWAIT P1, [R16+URZ+0x30840], R21 ;  /* 0x03084015100075a7 */ /* 0x000e64000802017f */
[----:B-1----:R-:W-:Y:S05]  /*6600*/  @!P1 BRA `(.L_x_6369) ;  /* 0x0000001400dc9947 */ /* 0x002fea0003800000 */
.L_x_6394:
[----:B------:R-:W-:Y:S05]  /*6610*/  @P0 BRA `(.L_x_6370) ;  /* 0x0000000000140947 */ /* 0x000fea0003800000 */
[----:B------:R-:W-:Y:S01]  /*6620*/  ISETP.NE.AND P1, PT, R6, RZ, PT ;  /* 0x000000ff0600720c */ /* 0x000fe20003f25270 */
[----:B------:R-:W-:-:S04]  /*6630*/  IMAD.MOV.U32 R3, RZ, RZ, 0x4100 ;  /* 0x00004100ff037424 */ /* 0x000fc800078e00ff */
[----:B------:R3:W-:Y:S08]  /*6640*/  SYNCS.ARRIVE.TRANS64 RZ, [R16+URZ+0x30830], R3 ;  /* 0x0308300310ff79a7 */ /* 0x0007f0000800003f */
[----:B------:R-:W-:Y:S05]  /*6650*/  @!P1 BRA `(.L_x_6370) ;  /* 0x0000000000049947 */ /* 0x000fea0003800000 */
[----:B------:R-:W-:Y:S01]  /*6660*/  BPT.TRAP 0x1 ;  /* 0x000000040000795c */ /* 0x000fe20000300000 */
.L_x_6370:
        /* <DEDUP_REMOVED lines=36> */
.L_x_6395:
[----:B------:R-:W-:Y:S05]  /*68b0*/  @P0 BRA `(.L_x_6372) ;  /* 0x0000000000140947 */ /* 0x000fea0003800000 */
[----:B------:R-:W-:Y:S01]  /*68c0*/  ISETP.NE.AND P1, PT, R6, RZ, PT ;  /* 0x000000ff0600720c */ /* 0x000fe20003f25270 */
[----:B------:R-:W-:-:S04]  /*68d0*/  IMAD.MOV.U32 R2, RZ, RZ, 0x4100 ;  /* 0x00004100ff027424 */ /* 0x000fc800078e00ff */
[----:B------:R3:W-:Y:S08]  /*68e0*/  SYNCS.ARRIVE.TRANS64 RZ, [R16+URZ+0x30818], R2 ;  /* 0x0308180210ff79a7 */ /* 0x0007f0000800003f */
[----:B------:R-:W-:Y:S05]  /*68f0*/  @!P1 BRA `(.L_x_6372) ;  /* 0x0000000000049947 */ /* 0x000fea0003800000 */
[----:B------:R-:W-:Y:S01]  /*6900*/  BPT.TRAP 0x1 ;  /* 0x000000040000795c */ /* 0x000fe20000300000 */
.L_x_6372:
        /* <DEDUP_REMOVED lines=36> */
.L_x_6396:
[----:B------:R-:W-:Y:S05]  /*6b50*/  @P0 BRA `(.L_x_6374) ;  /* 0x0000000000140947 */ /* 0x000fea0003800000 */
[----:B------:R-:W-:Y:S01]  /*6b60*/  ISETP.NE.AND P1, PT, R6, RZ, PT ;  /* 0x000000ff0600720c */ /* 0x000fe20003f25270 */
[----:B-123--:R-:W-:-:S04]  /*6b70*/  IMAD.MOV.U32 R21, RZ, RZ, 0x4100 ;  /* 0x00004100ff157424 */ /* 0x00efc800078e00ff */
[----:B------:R4:W-:Y:S08]  /*6b80*/  SYNCS.ARRIVE.TRANS64 RZ, [R16+URZ+0x30838], R21 ;  /* 0x0308381510ff79a7 */ /* 0x0009f0000800003f */
[----:B------:R-:W-:Y:S05]  /*6b90*/  @!P1 BRA `(.L_x_6374) ;  /* 0x0000000000049947 */ /* 0x000fea0003800000 */
[----:B------:R-:W-:Y:S01]  /*6ba0*/  BPT.TRAP 0x1 ;  /* 0x000000040000795c */ /* 0x000fe20000300000 */
.L_x_6374:
        /* <DEDUP_REMOVED lines=31> */
.L_x_6398:
[----:B------:R-:W-:Y:S05]  /*6da0*/  @P0 BRA `(.L_x_6376) ;  /* 0x0000000000140947 */ /* 0x000fea0003800000 */
[----:B------:R-:W-:Y:S01]  /*6db0*/  ISETP.NE.AND P1, PT, R6, RZ, PT ;  /* 0x000000ff0600720c */ /* 0x000fe20003f25270 */
[----:B------:R-:W-:-:S04]  /*6dc0*/  IMAD.MOV.U32 R5, RZ, RZ, 0x4100 ;  /* 0x00004100ff057424 */ /* 0x000fc800078e00ff */
[----:B------:R1:W-:Y:S08]  /*6dd0*/  SYNCS.ARRIVE.TRANS64 RZ, [R16+URZ+0x30810], R5 ;  /* 0x0308100510ff79a7 */ /* 0x0003f0000800003f */
[----:B------:R-:W-:Y:S05]  /*6de0*/  @!P1 BRA `(.L_x_6376) ;  /* 0x0000000000049947 */ /* 0x000fea0003800000 */
[----:B------:R-:W-:Y:S01]  /*6df0*/  BPT.TRAP 0x1 ;  /* 0x000000040000795c */ /* 0x000fe20000300000 */
.L_x_6376:
        /* <DEDUP_REMOVED lines=37> */
.L_x_6368:
        /* <DEDUP_REMOVED lines=8> */
.L_x_6399:
[----:B------:R-:W-:Y:S05]  /*70d0*/  @P0 BRA `(.L_x_6379) ;  /* 0x0000000000140947 */ /* 0x000fea0003800000 */
[----:B------:R-:W-:Y:S01]  /*70e0*/  ISETP.NE.AND P1, PT, R6, RZ, PT ;  /* 0x000000ff0600720c */ /* 0x000fe20003f25270 */
[----:B------:R-:W-:-:S04]  /*70f0*/  IMAD.MOV.U32 R5, RZ, RZ, 0x4100 ;  /* 0x00004100ff057424 */ /* 0x000fc800078e00ff */
[----:B------:R2:W-:Y:S08]  /*7100*/  SYNCS.ARRIVE.TRANS64 RZ, [R16+URZ+0x30830], R5 ;  /* 0x0308300510ff79a7 */ /* 0x0005f0000800003f */
[----:B------:R-:W-:Y:S05]  /*7110*/  @!P1 BRA `(.L_x_6379) ;  /* 0x0000000000049947 */ /* 0x000fea0003800000 */
[----:B------:R-:W-:Y:S01]  /*7120*/  BPT.TRAP 0x1 ;  /* 0x000000040000795c */ /* 0x000fe20000300000 */
.L_x_6379:
        /* <DEDUP_REMOVED lines=33> */
.L_x_6400:
[----:B------:R-:W-:Y:S05]  /*7340*/  @P0 BRA `(.L_x_6381) ;  /* 0x0000000000140947 */ /* 0x000fea0003800000 */
[----:B------:R-:W-:Y:S01]  /*7350*/  ISETP.NE.AND P0, PT, R6, RZ, PT ;  /* 0x000000ff0600720c */ /* 0x000fe20003f05270 */
[----:B------:R-:W-:-:S04]  /*7360*/  IMAD.MOV.U32 R5, RZ, RZ, 0x4100 ;  /* 0x00004100ff057424 */ /* 0x000fc800078e00ff */
[----:B------:R1:W-:Y:S08]  /*7370*/  SYNCS.ARRIVE.TRANS64 RZ, [R16+URZ+0x30818], R5 ;  /* 0x0308180510ff79a7 */ /* 0x0003f0000800003f */
[----:B------:R-:W-:Y:S05]  /*7380*/  @!P0 BRA `(.L_x_6381) ;  /* 0x0000000000048947 */ /* 0x000fea0003800000 */
[----:B------:R-:W-:Y:S01]  /*7390*/  BPT.TRAP 0x1 ;  /* 0x000000040000795c */ /* 0x000fe20000300000 */
.L_x_6381:
        /* <DEDUP_REMOVED lines=37> */
.L_x_6367:
[----:B------:R-:W1:Y:S01]  /*75f0*/  S2R R0, SR_TID.X ;  /* 0x0000000000007919 */ /* 0x000e620000002100 */
[----:B------:R-:W-:Y:S01]  /*7600*/  IMAD R3, R19, 0x8, R16 ;  /* 0x0000000813037824 */ /* 0x000fe200078e0210 */
[----:B-1----:R-:W-:Y:S02]  /*7610*/  LOP3.LUT R2, R0, 0x7f, RZ, 0xc0, !PT ;  /* 0x0000007f00027812 */ /* 0x002fe400078ec0ff */
[----:B------:R-:W-:Y:S02]  /*7620*/  SHF.L.U32 R0, R11, 0x1f, RZ ;  /* 0x0000001f0b007819 */ /* 0x000fe400000006ff */
[----:B------:R-:W-:Y:S02]  /*7630*/  ISETP.NE.AND P1, PT, R2, RZ, PT ;  /* 0x000000ff0200720c */ /* 0x000fe40003f25270 */
[----:B------:R-:W1:Y:S02]  /*7640*/  SYNCS.PHASECHK.TRANS64.TRYWAIT P0, [R3+URZ+0x30840], R0 ;  /* 0x03084000030075a7 */ /* 0x000e64000800017f */
[----:B-1----:R-:W-:Y:S09]  /*7650*/  @!P0 BRA `(.L_x_6382) ;  /* 0x0000000800448947 */ /* 0x002ff20003800000 */
.L_x_6401:
[----:B------:R-:W-:Y:S05]  /*7660*/  @P1 BRA `(.L_x_6383) ;  /* 0x0000000000181947 */ /* 0x000fea0003800000 */
[----:B------:R-:W1:Y:S01]  /*7670*/  S2R R2, SR_TID.X ;  /* 0x0000000000027919 */ /* 0x000e620000002100 */
[----:B------:R-:W-:-:S04]  /*7680*/  IMAD.MOV.U32 R0, RZ, RZ, 0x4100 ;  /* 0x00004100ff007424 */ /* 0x000fc800078e00ff */
[----:B------:R1:W-:Y:S02]  /*7690*/  SYNCS.ARRIVE.TRANS64 RZ, [R3+URZ+0x30830], R0 ;  /* 0x0308300003ff79a7 */ /* 0x0003e4000800003f */
[----:B-1----:R-:W-:-:S13]  /*76a0*/  LOP3.LUT P0, RZ, R2, 0x1f, RZ, 0xc0, !PT ;  /* 0x0000001f02ff7812 */ /* 0x002fda000780c0ff */
[----:B------:R-:W-:Y:S05]  /*76b0*/  @!P0 BRA `(.L_x_6383) ;  /* 0x0000000000048947 */ /* 0x000fea0003800000 */
[----:B------:R-:W-:Y:S01]  /*76c0*/  BPT.TRAP 0x1 ;  /* 0x000000040000795c */ /* 0x000fe20000300000 */
.L_x_6383:
        /* <DEDUP_REMOVED lines=40> */
.L_x_6364:
[----:B------:R-:W-:Y:S05]  /*7950*/  BSYNC B0 ;  /* 0x0000000000007941 */ /* 0x000fea0003800000 */
.L_x_6363:
[----:B------:R-:W-:-:S03]  /*7960*/  UMOV UR7, 0xffffffff ;  /* 0xffffffff00077882 */ /* 0x000fc60000000000 */
[----:B------:R-:W-:Y:S05]  /*7970*/  BRA.DIV UR7, `(.L_x_6384) ;  /* 0x0000000607907947 */ /* 0x000fea000b800000 */
[----:B------:R-:W-:-:S13]  /*7980*/  ELECT P6, URZ, PT ;  /* 0x00000000003f782f */ /* 0x000fda00038c0000 */
.L_x_6404:
[----:B------:R-:W-:Y:S05]  /*7990*/  @!P6 BRA `(.L_x_6313) ;  /* 0x000000000084e947 */ /* 0x000fea0003800000 */
[----:B------:R-:W-:-:S06]  /*79a0*/  ULOP3.LUT UR7, UR38, 0x2, URZ, 0xfc, !UPT ;  /* 0x0000000226077892 */ /* 0x000fcc000f8efc3f */
[----:B------:R-:W-:-:S05]  /*79b0*/  IMAD.U32 R2, RZ, RZ, UR7 ;  /* 0x00000007ff027e24 */ /* 0x000fca000f8e00ff */
[----:B------:R-:W-:-:S13]  /*79c0*/  ISETP.NE.AND P2, PT, R2, 0x3, PT ;  /* 0x000000030200780c */ /* 0x000fda0003f45270 */
[----:B------:R-:W-:Y:S05]  /*79d0*/  @!P2 BRA `(.L_x_6385) ;  /* 0x000000000004a947 */ /* 0x000fea0003800000 */
[----:B------:R-:W-:Y:S01]  /*79e0*/  BPT.TRAP 0x1 ;  /* 0x000000040000795c */ /* 0x000fe20000300000 */
.L_x_6385:
        /* <DEDUP_REMOVED lines=15> */
.L_x_6405:
[----:B------:R-:W2:Y:S02]  /*7ae0*/  SYNCS.PHASECHK.TRANS64.TRYWAIT P0, [R3+URZ], R2 ;  /* 0x00000002030075a7 */ /* 0x000ea4000800017f */
[----:B--2---:R-:W-:Y:S05]  /*7af0*/  @!P0 BRA `(.L_x_6387) ;  /* 0x0000000400648947 */ /* 0x004fea0003800000 */
.L_x_6406:
[----:B------:R-:W-:Y:S05]  /*7b00*/  @!P2 BRA `(.L_x_6388) ;  /* 0x000000000004a947 */ /* 0x000fea0003800000 */
[----:B------:R-:W-:Y:S01]  /*7b10*/  BPT.TRAP 0x1 ;  /* 0x000000040000795c */ /* 0x000fe20000300000 */
.L_x_6388:
[----:B--2---:R-:W-:-:S04]  /*7b20*/  VIADD R3, R7, 0x30840 ;  /* 0x0003084007037836 */ /* 0x004fc80000000000 */
[----:B------:R-:W-:-:S04]  /*7b30*/  IMAD R0, R0, 0x8, R3 ;  /* 0x0000000800007824 */ /* 0x000fc800078e0203 */
[----:B------:R-:W2:Y:S02]  /*7b40*/  SYNCS.PHASECHK.TRANS64.TRYWAIT P0, [R0+URZ], R5 ;  /* 0x00000005000075a7 */ /* 0x000ea4000800017f */
[----:B--2---:R-:W-:Y:S05]  /*7b50*/  @!P0 BRA `(.L_x_6389) ;  /* 0x0000000400608947 */ /* 0x004fea0003800000 */
.L_x_6407:
[----:B------:R-:W-:-:S07]  /*7b60*/  IMAD R3, R4, 0x8, R3 ;  /* 0x0000000804037824 */ /* 0x000fce00078e0203 */
.L_x_6390:
[----:B---3--:R3:W4:Y:S02]  /*7b70*/  SYNCS.PHASECHK.TRANS64.TRYWAIT P0, [R3+URZ], R2 ;  /* 0x00000002030075a7 */ /* 0x008724000800017f */
[----:B----4-:R-:W-:Y:S05]  /*7b80*/  @!P0 NANOSLEEP.SYNCS 0x989680 ;  /* 0x009896800000895d */ /* 0x010fea0003900000 */
[----:B------:R-:W4:Y:S02]  /*7b90*/  @!P0 SYNCS.PHASECHK.TRANS64 P0, [R3+URZ], R2 ;  /* 0x00000002030085a7 */ /* 0x000f24000800007f */
[----:B----4-:R-:W-:Y:S05]  /*7ba0*/  @!P0 BRA `(.L_x_6390) ;  /* 0xfffffffc00f08947 */ /* 0x010fea000383ffff */
.L_x_6313:
[----:B------:R-:W-:Y:S05]  /*7bb0*/  BSYNC B6 ;  /* 0x0000000000067941 */ /* 0x000fea0003800000 */
.L_x_6308:
[----:B------:R-:W-:Y:S05]  /*7bc0*/  EXIT ;  /* 0x000000000000794d */ /* 0x000fea0003800000 */
.L_x_6319:
[----:B------:R-:W-:Y:S02]  /*7bd0*/  IMAD.MOV.U32 R12, RZ, RZ, RZ ;  /* 0x000000ffff0c7224 */ /* 0x000fe400078e00ff */
[----:B------:R-:W-:Y:S02]  /*7be0*/  IMAD.MOV.U32 R11, RZ, RZ, 0x1f ;  /* 0x0000001fff0b7424 */ /* 0x000fe400078e00ff */
[----:B------:R-:W-:-:S07]  /*7bf0*/  IMAD.MOV.U32 R15, RZ, RZ, -0x1 ;  /* 0xffffffffff0f7424 */ /* 0x000fce00078e00ff */
[----:B------:R-:W-:Y:S05]  /*7c00*/  WARPSYNC.COLLECTIVE R15, `(.L_x_6391) ;  /* 0x000000000f087348 */ /* 0x000fea0003c00000 */
[----:B------:R1:W2:Y:S02]  /*7c10*/  SHFL.IDX P6, R14, R13, R12, R11 ;  /* 0x0000000c0d0e7389 */ /* 0x0002a400000c000b */
[----:B-12---:R-:W-:Y:S01]  /*7c20*/  ENDCOLLECTIVE ;  /* 0x000000000000791b */ /* 0x006fe20003800000 */
.L_x_6391:
[----:B------:R-:W-:Y:S05]  /*7c30*/  BRA `(.L_x_6392) ;  /* 0xffffff9400b47947 */ /* 0x000fea000383ffff */
.L_x_6321:
[----:B---3--:R3:W4:Y:S02]  /*7c40*/  SYNCS.PHASECHK.TRANS64.TRYWAIT P0, [R228+URZ+0x30800], R9 ;  /* 0x03080009e40075a7 */ /* 0x008724000800017f */
[----:B----4-:R-:W-:Y:S05]  /*7c50*/  @!P0 NANOSLEEP.SYNCS 0x989680 ;  /* 0x009896800000895d */ /* 0x010fea0003900000 */
[----:B------:R-:W4:Y:S02]  /*7c60*/  @!P0 SYNCS.PHASECHK.TRANS64 P0, [R228+URZ+0x30800], R9 ;  /* 0x03080009e40085a7 */ /* 0x000f24000800007f */
[----:B----4-:R-:W-:Y:S05]  /*7c70*/  @!P0 BRA `(.L_x_6321) ;  /* 0xfffffffc00f08947 */ /* 0x010fea000383ffff */
[----:B------:R-:W-:Y:S05]  /*7c80*/  BRA `(.L_x_6320) ;  /* 0xffffff9400dc7947 */ /* 0x000fea000383ffff */
.L_x_6325:
[----:B---3--:R3:W4:Y:S02]  /*7c90*/  SYNCS.PHASECHK.TRANS64.TRYWAIT P1, [R0+URZ+0x30810], R9 ;  /* 0x03081009000075a7 */ /* 0x008724000802017f */
[----:B----4-:R-:W-:Y:S05]  /*7ca0*/  @!P1 NANOSLEEP.SYNCS 0x989680 ;  /* 0x009896800000995d */ /* 0x010fea0003900000 */
[----:B------:R-:W4:Y:S02]  /*7cb0*/  @!P1 SYNCS.PHASECHK.TRANS64 P1, [R0+URZ+0x30810], R9 ;  /* 0x03081009000095a7 */ /* 0x000f24000802007f */
[----:B----4-:R-:W-:Y:S05]  /*7cc0*/  @!P1 BRA `(.L_x_6325) ;  /* 0xfffffffc00f09947 */ /* 0x010fea000383ffff */
[----:B------:R-:W-:Y:S05]  /*7cd0*/  BRA `(.L_x_6324) ;  /* 0xffffff9c00907947 */ /* 0x000fea000383ffff */
.L_x_6329:
[----:B------:R1:W1:Y:S02]  /*7ce0*/  SYNCS.PHASECHK.TRANS64.TRYWAIT P1, [R0+URZ+0x30830], R9 ;  /* 0x03083009000075a7 */ /* 0x000264000802017f */
[----:B-1----:R-:W-:Y:S05]  /*7cf0*/  @!P1 NANOSLEEP.SYNCS 0x989680 ;  /* 0x009896800000995d */ /* 0x002fea0003900000 */
[----:B------:R-:W1:Y:S02]  /*7d00*/  @!P1 SYNCS.PHASECHK.TRANS64 P1, [R0+URZ+0x30830], R9 ;  /* 0x03083009000095a7 */ /* 0x000e64000802007f */
[----:B-1----:R-:W-:Y:S05]  /*7d10*/  @!P1 BRA `(.L_x_6329) ;  /* 0xfffffffc00f09947 */ /* 0x002fea000383ffff */
[----:B------:R-:W-:Y:S05]  /*7d20*/  BRA `(.L_x_6328) ;  /* 0xffffffa000e87947 */ /* 0x000fea000383ffff */
.L_x_6365:
[----:B-1----:R1:W2:Y:S02]  /*7d30*/  SYNCS.PHASECHK.TRANS64.TRYWAIT P0, [R16+URZ+0x30820], R3 ;  /* 0x03082003100075a7 */ /* 0x0022a4000800017f */
[----:B--2---:R-:W-:Y:S05]  /*7d40*/  @!P0 NANOSLEEP.SYNCS 0x989680 ;  /* 0x009896800000895d */ /* 0x004fea0003900000 */
[----:B------:R-:W2:Y:S02]  /*7d50*/  @!P0 SYNCS.PHASECHK.TRANS64 P0, [R16+URZ+0x30820], R3 ;  /* 0x03082003100085a7 */ /* 0x000ea4000800007f */
[----:B--2---:R-:W-:Y:S05]  /*7d60*/  @!P0 BRA `(.L_x_6365) ;  /* 0xfffffffc00f08947 */ /* 0x004fea000383ffff */
[----:B------:R-:W-:Y:S05]  /*7d70*/  BRA `(.L_x_6393) ;  /* 0xffffffe000587947 */ /* 0x000fea000383ffff */
.L_x_6369:
[----:B-1----:R1:W3:Y:S02]  /*7d80*/  SYNCS.PHASECHK.TRANS64.TRYWAIT P1, [R16+URZ+0x30840], R21 ;  /* 0x03084015100075a7 */ /* 0x0022e4000802017f */
[----:B---3--:R-:W-:Y:S05]  /*7d90*/  @!P1 NANOSLEEP.SYNCS 0x989680 ;  /* 0x009896800000995d */ /* 0x008fea0003900000 */
[----:B------:R-:W3:Y:S02]  /*7da0*/  @!P1 SYNCS.PHASECHK.TRANS64 P1, [R16+URZ+0x30840], R21 ;  /* 0x03084015100095a7 */ /* 0x000ee4000802007f */
[----:B---3--:R-:W-:Y:S05]  /*7db0*/  @!P1 BRA `(.L_x_6369) ;  /* 0xfffffffc00f09947 */ /* 0x008fea000383ffff */
[----:B------:R-:W-:Y:S05]  /*7dc0*/  BRA `(.L_x_6394) ;  /* 0xffffffe800107947 */ /* 0x000fea000383ffff */
.L_x_6371:
[----:B--2---:R2:W3:Y:S02]  /*7dd0*/  SYNCS.PHASECHK.TRANS64.TRYWAIT P1, [R16+URZ+0x30828], R21 ;  /* 0x03082815100075a7 */ /* 0x0044e4000802017f */
[----:B---3--:R-:W-:Y:S05]  /*7de0*/  @!P1 NANOSLEEP.SYNCS 0x989680 ;  /* 0x009896800000995d */ /* 0x008fea0003900000 */
[----:B------:R-:W3:Y:S02]  /*7df0*/  @!P1 SYNCS.PHASECHK.TRANS64 P1, [R16+URZ+0x30828], R21 ;  /* 0x03082815100095a7 */ /* 0x000ee4000802007f */
[----:B---3--:R-:W-:Y:S05]  /*7e00*/  @!P1 BRA `(.L_x_6371) ;  /* 0xfffffffc00f09947 */ /* 0x008fea000383ffff */
[----:B------:R-:W-:Y:S05]  /*7e10*/  BRA `(.L_x_6395) ;  /* 0xffffffe800a47947 */ /* 0x000fea000383ffff */
.L_x_6373:
[----:B---3--:R3:W4:Y:S02]  /*7e20*/  SYNCS.PHASECHK.TRANS64.TRYWAIT P1, [R16+URZ+0x30848], R21 ;  /* 0x03084815100075a7 */ /* 0x008724000802017f */
[----:B----4-:R-:W-:Y:S05]  /*7e30*/  @!P1 NANOSLEEP.SYNCS 0x989680 ;  /* 0x009896800000995d */ /* 0x010fea0003900000 */
[----:B------:R-:W4:Y:S02]  /*7e40*/  @!P1 SYNCS.PHASECHK.TRANS64 P1, [R16+URZ+0x30848], R21 ;  /* 0x03084815100095a7 */ /* 0x000f24000802007f */
[----:B----4-:R-:W-:Y:S05]  /*7e50*/  @!P1 BRA `(.L_x_6373) ;  /* 0xfffffffc00f09947 */ /* 0x010fea000383ffff */
[----:B------:R-:W-:Y:S05]  /*7e60*/  BRA `(.L_x_6396) ;  /* 0xffffffec00387947 */ /* 0x000fea000383ffff */
.L_x_6375:
[----:B------:R-:W-:-:S07]  /*7e70*/  SHF.L.U32 R5, R11, 0x1f, RZ ;  /* 0x0000001f0b057819 */ /* 0x000fce00000006ff */
.L_x_6397:
[----:B------:R1:W1:Y:S02]  /*7e80*/  SYNCS.PHASECHK.TRANS64.TRYWAIT P1, [R16+URZ+0x30820], R5 ;  /* 0x03082005100075a7 */ /* 0x000264000802017f */
[----:B-1----:R-:W-:Y:S05]  /*7e90*/  @!P1 NANOSLEEP.SYNCS 0x989680 ;  /* 0x009896800000995d */ /* 0x002fea0003900000 */
[----:B------:R-:W1:Y:S02]  /*7ea0*/  @!P1 SYNCS.PHASECHK.TRANS64 P1, [R16+URZ+0x30820], R5 ;  /* 0x03082005100095a7 */ /* 0x000e64000802007f */
[----:B-1----:R-:W-:Y:S05]  /*7eb0*/  @!P1 BRA `(.L_x_6397) ;  /* 0xfffffffc00f09947 */ /* 0x002fea000383ffff */
[----:B------:R-:W-:Y:S05]  /*7ec0*/  BRA `(.L_x_6398) ;  /* 0xffffffec00b47947 */ /* 0x000fea000383ffff */
.L_x_6378:
[----:B-1----:R1:W2:Y:S02]  /*7ed0*/  SYNCS.PHASECHK.TRANS64.TRYWAIT P1, [R16+URZ+0x30840], R13 ;  /* 0x0308400d100075a7 */ /* 0x0022a4000802017f */
[----:B--2---:R-:W-:Y:S05]  /*7ee0*/  @!P1 NANOSLEEP.SYNCS 0x989680 ;  /* 0x009896800000995d */ /* 0x004fea0003900000 */
[----:B------:R-:W2:Y:S02]  /*7ef0*/  @!P1 SYNCS.PHASECHK.TRANS64 P1, [R16+URZ+0x30840], R13 ;  /* 0x0308400d100095a7 */ /* 0x000ea4000802007f */
[----:B--2---:R-:W-:Y:S05]  /*7f00*/  @!P1 BRA `(.L_x_6378) ;  /* 0xfffffffc00f09947 */ /* 0x004fea000383ffff */
[----:B------:R-:W-:Y:S05]  /*7f10*/  BRA `(.L_x_6399) ;  /* 0xfffffff0006c7947 */ /* 0x000fea000383ffff */
.L_x_6380:
[----:B--2---:R2:W1:Y:S02]  /*7f20*/  SYNCS.PHASECHK.TRANS64.TRYWAIT P1, [R16+URZ+0x30828], R13 ;  /* 0x0308280d100075a7 */ /* 0x004464000802017f */
[----:B-1----:R-:W-:Y:S05]  /*7f30*/  @!P1 NANOSLEEP.SYNCS 0x989680 ;  /* 0x009896800000995d */ /* 0x002fea0003900000 */
[----:B------:R-:W1:Y:S02]  /*7f40*/  @!P1 SYNCS.PHASECHK.TRANS64 P1, [R16+URZ+0x30828], R13 ;  /* 0x0308280d100095a7 */ /* 0x000e64000802007f */
[----:B-1----:R-:W-:Y:S05]  /*7f50*/  @!P1 BRA `(.L_x_6380) ;  /* 0xfffffffc00f09947 */ /* 0x002fea000383ffff */
[----:B------:R-:W-:Y:S05]  /*7f60*/  BRA `(.L_x_6400) ;  /* 0xfffffff000f47947 */ /* 0x000fea000383ffff */
.L_x_6382:
[----:B------:R1:W1:Y:S02]  /*7f70*/  SYNCS.PHASECHK.TRANS64.TRYWAIT P0, [R3+URZ+0x30840], R0 ;  /* 0x03084000030075a7 */ /* 0x000264000800017f */
[----:B-1----:R-:W-:Y:S05]  /*7f80*/  @!P0 NANOSLEEP.SYNCS 0x989680 ;  /* 0x009896800000895d */ /* 0x002fea0003900000 */
[----:B------:R-:W1:Y:S02]  /*7f90*/  @!P0 SYNCS.PHASECHK.TRANS64 P0, [R3+URZ+0x30840], R0 ;  /* 0x03084000030085a7 */ /* 0x000e64000800007f */
[----:B-1----:R-:W-:Y:S05]  /*7fa0*/  @!P0 BRA `(.L_x_6382) ;  /* 0xfffffffc00f08947 */ /* 0x002fea000383ffff */
[----:B------:R-:W-:Y:S05]  /*7fb0*/  BRA `(.L_x_6401) ;  /* 0xfffffff400a87947 */ /* 0x000fea000383ffff */
.L_x_6384:
[----:B------:R-:W-:Y:S01]  /*7fc0*/  BSSY B0, `(.L_x_6402) ;  /* 0x0000006000007945 */ /* 0x000fe20003800000 */
[----:B------:R-:W-:-:S07]  /*7fd0*/  IMAD.MOV.U32 R15, RZ, RZ, -0x1 ;  /* 0xffffffffff0f7424 */ /* 0x000fce00078e00ff */
[----:B------:R-:W-:Y:S05]  /*7fe0*/  WARPSYNC.COLLECTIVE R15, `(.L_x_6403) ;  /* 0x000000000f0c7348 */ /* 0x000fea0003c00000 */
[----:B------:R-:W-:Y:S02]  /*7ff0*/  ELECT P6, UR62, PT ;  /* 0x00000000003e782f */ /* 0x000fe400038c0000 */
[----:B------:R-:W-:Y:S01]  /*8000*/  MOV R14, UR62 ;  /* 0x0000003e000e7c02 */ /* 0x000fe20008000f00 */
[----:B------:R-:W-:Y:S10]  /*8010*/  ENDCOLLECTIVE ;  /* 0x000000000000791b */ /* 0x000ff40003800000 */
.L_x_6403:
[----:B------:R-:W-:Y:S05]  /*8020*/  BSYNC B0 ;  /* 0x0000000000007941 */ /* 0x000fea0003800000 */
.L_x_6402:
[----:B------:R-:W-:Y:S05]  /*8030*/  BRA `(.L_x_6404) ;  /* 0xfffffff800547947 */ /* 0x000fea000383ffff */
.L_x_6386:
[----:B-1----:R1:W2:Y:S02]  /*8040*/  SYNCS.PHASECHK.TRANS64.TRYWAIT P0, [R6+URZ], R5 ;  /* 0x00000005060075a7 */ /* 0x0022a4000800017f */
[----:B--2---:R-:W-:Y:S05]  /*8050*/  @!P0 NANOSLEEP.SYNCS 0x989680 ;  /* 0x009896800000895d */ /* 0x004fea0003900000 */
[----:B------:R-:W2:Y:S02]  /*8060*/  @!P0 SYNCS.PHASECHK.TRANS64 P0, [R6+URZ], R5 ;  /* 0x00000005060085a7 */ /* 0x000ea4000800007f */
[----:B--2---:R-:W-:Y:S05]  /*8070*/  @!P0 BRA `(.L_x_6386) ;  /* 0xfffffffc00f08947 */ /* 0x004fea000383ffff */
[----:B------:R-:W-:Y:S05]  /*8080*/  BRA `(.L_x_6405) ;  /* 0xfffffff800947947 */ /* 0x000fea000383ffff */
.L_x_6387:
[----:B--2---:R2:W3:Y:S02]  /*8090*/  SYNCS.PHASECHK.TRANS64.TRYWAIT P0, [R3+URZ], R2 ;  /* 0x00000002030075a7 */ /* 0x0044e4000800017f */
[----:B---3--:R-:W-:Y:S05]  /*80a0*/  @!P0 NANOSLEEP.SYNCS 0x989680 ;  /* 0x009896800000895d */ /* 0x008fea0003900000 */
[----:B------:R-:W3:Y:S02]  /*80b0*/  @!P0 SYNCS.PHASECHK.TRANS64 P0, [R3+URZ], R2 ;  /* 0x00000002030085a7 */ /* 0x000ee4000800007f */
[----:B---3--:R-:W-:Y:S05]  /*80c0*/  @!P0 BRA `(.L_x_6387) ;  /* 0xfffffffc00f08947 */ /* 0x008fea000383ffff */
[----:B------:R-:W-:Y:S05]  /*80d0*/  BRA `(.L_x_6406) ;  /* 0xfffffff800887947 */ /* 0x000fea000383ffff */
.L_x_6389:
[----:B--2---:R2:W3:Y:S02]  /*80e0*/  SYNCS.PHASECHK.TRANS64.TRYWAIT P0, [R0+URZ], R5 ;  /* 0x00000005000075a7 */ /* 0x0044e4000800017f */
[----:B---3--:R-:W-:Y:S05]  /*80f0*/  @!P0 NANOSLEEP.SYNCS 0x989680 ;  /* 0x009896800000895d */ /* 0x008fea0003900000 */
[----:B------:R-:W3:Y:S02]  /*8100*/  @!P0 SYNCS.PHASECHK.TRANS64 P0, [R0+URZ], R5 ;  /* 0x00000005000085a7 */ /* 0x000ee4000800007f */
[----:B---3--:R-:W-:Y:S05]  /*8110*/  @!P0 BRA `(.L_x_6389) ;  /* 0xfffffffc00f08947 */ /* 0x008fea000383ffff */
[----:B------:R-:W-:Y:S05]  /*8120*/  BRA `(.L_x_6407) ;  /* 0xfffffff8008c7947 */ /* 0x000fea000383ffff */
.L_x_6408:
        /* <DEDUP_REMOVED lines=13> */
.L_x_7335:


//--------------------- .text._ZN7cutlass13device_kernelIN5flash11enable_sm90INS1_16FlashAttnBwdSm90INS1_25CollectiveMainloopBwdSm90ILi2ELi2ELi2EN4cute5tupleIJNS5_1CILi1EEES8_S8_EEENS6_IJNS7_ILi64EEENS7_ILi128EEESB_EEENS_10bfloat16_tEfNS_4arch4Sm90ELb1ELb0ELb0ELb0ELb1ELb1ELb0ELb0ELi2ELi1ELi2ELi1ELb0EEENS1_24CollectiveEpilogueBwdGQAISC_fSF_Li256ELb0ELb1EEENS1_25SingleTileBwdLPTSchedulerILb0ELi128ELb1EEEEEEEEEvNT_6ParamsE --------------------------
	.section	.text._ZN7cutlass13device_kernelIN5flash11enable_sm90INS1_16FlashAttnBwdSm90INS1_25CollectiveMainloopBwdSm90ILi2ELi2ELi2EN4cute5tupleIJNS5_1CILi1EEES8_S8_EEENS6_IJNS7_ILi64EEENS7_ILi128EEESB_EEENS_10bfloat16_tEfNS_4arch4Sm90ELb1ELb0ELb0ELb0ELb1ELb1ELb0ELb0ELi2ELi1ELi2ELi1ELb0EEENS1_24CollectiveEpilogueBwdGQAISC_fSF_Li256ELb0ELb1EEENS1_25SingleTileBwdLPTSchedulerILb0ELi128ELb1EEEEEEEEEvNT_6ParamsE,"ax",@progbits
	.align	128
.text._ZN7cutlass13device_kernelIN5flash11enable_sm90INS1_16FlashAttnBwdSm90INS1_25CollectiveMainloopBwdSm90ILi2ELi2ELi2EN4cute5tupleIJNS5_1CILi1EEES8_S8_EEENS6_IJNS7_ILi64EEENS7_ILi128EEESB_EEENS_10bfloat16_tEfNS_4arch4Sm90ELb1ELb0ELb0ELb0ELb1ELb1ELb0ELb0ELi2ELi1ELi2ELi1ELb0EEENS1_24CollectiveEpilogueBwdGQAISC_fSF_Li256ELb0ELb1EEENS1_25SingleTileBwdLPTSchedulerILb0ELi128ELb1EEEEEEEEEvNT_6ParamsE:
        .type           _ZN7cutlass13device_kernelIN5flash11enable_sm90INS1_16FlashAttnBwdSm90INS1_25CollectiveMainloopBwdSm90ILi2ELi2ELi2EN4cute5tupleIJNS5_1CILi1EEES8_S8_EEENS6_IJNS7_ILi64EEENS7_ILi128EEESB_EEENS_10bfloat16_tEfNS_4arch4Sm90ELb1ELb0ELb0ELb0ELb1ELb1ELb0ELb0ELi2ELi1ELi2ELi1ELb0EEENS1_24CollectiveEpilogueBwdGQAISC_fSF_Li256ELb0ELb1EEENS1_25SingleTileBwdLPTSchedulerILb0ELi128ELb1EEEEEEEEEvNT_6ParamsE,@function
        .size           _ZN7cutlass13device_kernelIN5flash11enable_sm90INS1_16FlashAttnBwdSm90INS1_25CollectiveMainloopBwdSm90ILi2ELi2ELi2EN4cute5tupleIJNS5_1CILi1EEES8_S8_EEENS6_IJNS7_ILi64EEENS7_ILi128EEESB_EEENS_10bfloat16_tEfNS_4arch4Sm90ELb1ELb0ELb0ELb0ELb1ELb1ELb0ELb0ELi2ELi1ELi2ELi1ELb0EEENS1_24CollectiveEpilogueBwdGQAISC_fSF_Li256ELb0ELb1EEENS1_25SingleTileBwdLPTSchedulerILb0ELi128ELb1EEEEEEEEEvNT_6ParamsE,(.L_x_7336 - _ZN7cutlass13device_kernelIN5flash11enable_sm90INS1_16FlashAttnBwdSm90INS1_25CollectiveMainloopBwdSm90ILi2ELi2ELi2EN4cute5tupleIJNS5_1CILi1EEES8_S8_EEENS6_IJNS7_ILi64EEENS7_ILi128EEESB_EEENS_10bfloat16_tEfNS_4arch4Sm90ELb1ELb0ELb0ELb0ELb1ELb1ELb0ELb0ELi2ELi1ELi2ELi1ELb0EEENS1_24CollectiveEpilogueBwdGQAISC_fSF_Li256ELb0ELb1EEENS1_25SingleTileBwdLPTSchedulerILb0ELi128ELb1EEEEEEEEEvNT_6ParamsE)
        .other          _ZN7cutlass13device_kernelIN5flash11enable_sm90INS1_16FlashAttnBwdSm90INS1_25CollectiveMainloopBwdSm90ILi2ELi2ELi2EN4cute5tupleIJNS5_1CILi1EEES8_S8_EEENS6_IJNS7_ILi64EEENS7_ILi128EEESB_EEENS_10bfloat16_tEfNS_4arch4Sm90ELb1ELb0ELb0ELb0ELb1ELb1ELb0ELb0ELi2ELi1ELi2ELi1ELb0EEENS1_24CollectiveEpilogueBwdGQAISC_fSF_Li256ELb0ELb1EEENS1_25SingleTileBwdLPTSchedulerILb0ELi128ELb1EEEEEEEEEvNT_6ParamsE,@"STO_CUDA_ENTRY STV_DEFAULT"
_ZN7cutlass13device_kernelIN5flash11enable_sm90INS1_16FlashAttnBwdSm90INS1_25CollectiveMainloopBwdSm90ILi2ELi2ELi2EN4cute5tupleIJNS5_1CILi1EEES8_S8_EEENS6_IJNS7_ILi64EEENS7_ILi128EEESB_EEENS_10bfloat16_tEfNS_4arch4Sm90ELb1ELb0ELb0ELb0ELb1ELb1ELb0ELb0ELi2ELi1ELi2ELi1ELb0EEENS1_24CollectiveEpilogueBwdGQAISC_fSF_Li256ELb0ELb1EEENS1_25SingleTileBwdLPTSchedulerILb0ELi128ELb1EEEEEEEEEvNT_6ParamsE:
        /* <DEDUP_REMOVED lines=24> */
.L_x_6410:
[----:B------:R-:W-:Y:S05]  /*0180*/  BSYNC B0 ;  /* 0x0000000000007941 */ /* 0x000fea0003800000 */
.L_x_6409:
        /* <DEDUP_REMOVED lines=37> */
.L_x_6411:
        /* <DEDUP_REMOVED lines=22> */
.L_x_6412:
[----:B------:R-:W-:Y:S01]  /*0540*/  PLOP3.LUT P0, PT, PT, PT, UP0, 0x80, 0x0 ;  /* 0x000000000000781c */ /* 0x000fe20003f0f008 */
[----:B------:R-:W-:Y:S01]  /*0550*/  NOP ;  /* 0x0000000000007918 */ /* 0x000fe20000000000 */
[----:B------:R-:W-:Y:S01]  /*0560*/  ULDC.64 UR46, c[0x0][0x208] ;  /* 0x00008200002e7ab9 */ /* 0x000fe20000000a00 */
[----:B------:R-:W-:Y:S01]  /*0570*/  BSSY B6, `(.L_x_6413) ;  /* 0x000085a000067945 */ /* 0x000fe20003800000 */
[----:B-12-4-:R-:W-:Y:S09]  /*0580*/  BAR.SYNC.DEFER_BLOCKING 0x0 ;  /* 0x0000000000007b1d */ /* 0x016ff20000010000 */
[----:B------:R-:W-:Y:S05]  /*0590*/  @!P0 BRA `(.L_x_6414) ;  /* 0x00000048007c8947 */ /* 0x000fea0003800000 */
.L_x_6415:
        /* <DEDUP_REMOVED lines=32> */
.L_x_6416:
[----:B------:R-:W-:Y:S01]  /*07a0*/  ULDC UR7, c[0x0][0x8cc] ;  /* 0x0002330000077ab9 */ /* 0x000fe20000000800 */
[----:B------:R-:W-:Y:S01]  /*07b0*/  UMOV UR36, UR10 ;  /* 0x0000000a00247c82 */ /* 0x000fe20008000000 */
[----:B------:R-:W-:-:S11]  /*07c0*/  UISETP.NE.AND UP0, UPT, UR7, 0x1, UPT ;  /* 0x000000010700788c */ /* 0x000fd6000bf05270 */
[----:B------:R-:W-:Y:S02]  /*07d0*/  @UP0 ULDC.64 UR8, c[0x0][0x8d0] ;  /* 0x0002340000080ab9 */ /* 0x000fe40000000a00 */
[----:B------:R-:W-:-:S04]  /*07e0*/  UIMAD.WIDE.U32 UR4, UR10, UR8, URZ ;  /* 0x000000080a0472a5 */ /* 0x000fc8000f8e003f */
[----:B------:R-:W-:-:S04]  /*07f0*/  @UP0 USHF.R.U32.HI UR36, URZ, UR9, UR5 ;  /* 0x000000093f240299 */ /* 0x000fc80008011605 */
[----:B------:R-:W-:-:S12]  /*0800*/  UIMAD UR4, UR36, UR7, URZ ;  /* 0x00000007240472a4 */ /* 0x000fd8000f8e023f */
.L_x_6417:
        /* <DEDUP_REMOVED lines=120> */
.L_x_6421:
        /* <DEDUP_REMOVED lines=15> */
.L_x_6420:
        /* <DEDUP_REMOVED lines=22> */
.L_x_6423:
        /* <DEDUP_REMOVED lines=15> */
.L_x_6422:
        /* <DEDUP_REMOVED lines=8> */
.L_x_6527:
        /* <DEDUP_REMOVED lines=15> */
.L_x_6425:
        /* <DEDUP_REMOVED lines=103> */
.L_x_6437:
[----:B------:R-:W-:-:S13]  /*1ab0*/  ISETP.NE.AND P0, PT, R231, 0x3, PT ;  /* 0x00000003e700780c */ /* 0x000fda0003f05270 */
[----:B------:R-:W-:Y:S05]  /*1ac0*/  @!P0 BRA `(.L_x_6427) ;  /* 0x0000000000048947 */ /* 0x000fea0003800000 */
[----:B------:R-:W-:Y:S01]  /*1ad0*/  BPT.TRAP 0x1 ;  /* 0x000000040000795c */ /* 0x000fe20000300000 */
.L_x_6427:
[----:B------:R-:W-:Y:S01]  /*1ae0*/  IMAD R0, R3, 0x8, R228 ;  /* 0x0000000803007824 */ /* 0x000fe200078e02e4 */
[----:B------:R-:W-:-:S04]  /*1af0*/  SHF.L.U32 R9, R4, 0x1f, RZ ;  /* 0x0000001f04097819 */ /* 0x000fc800000006ff */
[----:B------:R2:W3:Y:S01]  /*1b00*/  SYNCS.PHASECHK.TRANS64.TRYWAIT P1, [R0+URZ+0x30810], R9 ;  /* 0x03081009000075a7 */ /* 0x0004e2000802017f */
[----:B------:R-:W-:Y:S05]  /*1b10*/  @!P0 BRA `(.L_x_6428) ;  /* 0x0000000000048947 */ /* 0x000fea0003800000 */
[----:B------:R-:W-:Y:S01]  /*1b20*/  BPT.TRAP 0x1 ;  /* 0x000000040000795c */ /* 0x000fe20000300000 */
.L_x_6428:
[----:B---3--:R-:W-:Y:S05]  /*1b30*/  @P1 BRA `(.L_x_6429) ;  /* 0x0000000000081947 */ /* 0x008fea0003800000 */
[----:B------:R-:W3:Y:S02]  /*1b40*/  SYNCS.PHASECHK.TRANS64.TRYWAIT P1, [R0+URZ+0x30810], R9 ;  /* 0x03081009000075a7 */ /* 0x000ee4000802017f */
[----:B---3--:R-:W-:Y:S05]  /*1b50*/  @!P1 BRA `(.L_x_6430) ;  /* 0x0000007000249947 */ /* 0x008fea0003800000 */
.L_x_6429:
        /* <DEDUP_REMOVED lines=81> */
.L_x_6431:
[----:B------:R1:W1:Y:S01]  /*2070*/  SYNCS.PHASECHK.TRANS64.TRYWAIT P1, [R0+URZ+0x30830], R9 ;  /* 0x03083009000075a7 */ /* 0x000262000802017f */
[----:B------:R-:W-:Y:S05]  /*2080*/  @!P0 BRA `(.L_x_6432) ;  /* 0x0000000000048947 */ /* 0x000fea0003800000 */
[----:B------:R-:W-:Y:S01]  /*2090*/  BPT.TRAP 0x1 ;  /* 0x000000040000795c */ /* 0x000fe20000300000 */
.L_x_6432:
[----:B------:R-:W-:-:S05]  /*20a0*/  VIADD R6, R228, 0x20000 ;  /* 0x00020000e4067836 */ /* 0x000fca0000000000 */
[----:B------:R-:W-:-:S04]  /*20b0*/  SHF.R.U32.HI R6, RZ, 0x4, R6 ;  /* 0x00000004ff067819 */ /* 0x000fc80000011606 */
[----:B------:R-:W-:-:S04]  /*20c0*/  LOP3.LUT R225, R6, 0x3fff, RZ, 0xc0, !PT ;  /* 0x00003fff06e17812 */ /* 0x000fc800078ec0ff */
[----:B------:R-:W-:Y:S01]  /*20d0*/  LOP3.LUT R6, R225, 0x10000, RZ, 0xfc, !PT ;  /* 0x00010000e1067812 */ /* 0x000fe200078efcff */
[----:B-1----:R-:W-:Y:S06]  /*20e0*/  @P1 BRA `(.L_x_6433) ;  /* 0x0000000000081947 */ /* 0x002fec0003800000 */
[----:B------:R-:W1:Y:S02]  /*20f0*/  SYNCS.PHASECHK.TRANS64.TRYWAIT P1, [R0+URZ+0x30830], R9 ;  /* 0x03083009000075a7 */ /* 0x000e64000802017f */
[----:B-1----:R-:W-:Y:S05]  /*2100*/  @!P1 BRA `(.L_x_6434) ;  /* 0x0000006800cc9947 */ /* 0x002fea0003800000 */
.L_x_6433:
        /* <DEDUP_REMOVED lines=406> */
.L_x_6435:
        /* <DEDUP_REMOVED lines=49> */
.L_x_6436:
        /* <DEDUP_REMOVED lines=78> */
.L_x_6419:
        /* <DEDUP_REMOVED lines=93> */
.L_x_6440:
[----:B------:R-:W2:Y:S04]  /*4830*/  LDG.E.STRONG.GPU R4, desc[UR46][R2.64] ;  /* 0x0000002e02047981 */ /* 0x000ea8000c1ef900 */
[----:B--2---:R-:W-:Y:S01]  /*4840*/  CCTL.IVALL ;  /* 0x00000000ff00798f */ /* 0x004fe20002000000 */
[----:B------:R-:W-:Y:S05]  /*4850*/  YIELD ;  /* 0x0000000000007946 */ /* 0x000fea0003800000 */
[----:B------:R-:W-:-:S13]  /*4860*/  ISETP.NE.AND P0, PT, R4, UR15, PT ;  /* 0x0000000f04007c0c */ /* 0x000fda000bf05270 */
[----:B------:R-:W-:Y:S05]  /*4870*/  @P0 BRA `(.L_x_6440) ;  /* 0xfffffffc00ec0947 */ /* 0x000fea000383ffff */
.L_x_6439:
[----:B------:R-:W-:Y:S05]  /*4880*/  BSYNC B0 ;  /* 0x0000000000007941 */ /* 0x000fea0003800000 */
.L_x_6438:
[----:B------:R-:W-:-:S03]  /*4890*/  UMOV UR4, 0xffffffff ;  /* 0xffffffff00047882 */ /* 0x000fc60000000000 */
[----:B------:R-:W-:Y:S05]  /*48a0*/  BRA.DIV UR4, `(.L_x_6441) ;  /* 0x0000004204f87947 */ /* 0x000fea000b800000 */
[----:B------:R-:W-:Y:S01]  /*48b0*/  NOP ;  /* 0x0000000000007918 */ /* 0x000fe20000000000 */
.L_x_6530:
        /* <DEDUP_REMOVED lines=15> */
.L_x_6444:
[----:B------:R-:W-:Y:S01]  /*49b0*/  @P0 ELECT P2, URZ, PT ;  /* 0x00000000003f082f */ /* 0x000fe20003840000 */
[----:B------:R2:W-:-:S12]  /*49c0*/  UBLKRED.G.S.ADD.F32.RN [UR4], [UR9], UR6, desc[UR12] ;  /* 0x00000c04090073bb */ /* 0x0005d800080a1406 */
[----:B------:R-:W-:Y:S02]  /*49d0*/  @P2 PLOP3.LUT P0, PT, P2, PT, PT, 0x8, 0x0 ;  /* 0x000000000000281c */ /* 0x000fe4000170e170 */
[----:B------:R-:W-:-:S11]  /*49e0*/  PLOP3.LUT P2, PT, PT, PT, PT, 0x8, 0x0 ;  /* 0x000000000000781c */ /* 0x000fd60003f4e170 */
[----:B--2---:R-:W-:Y:S05]  /*49f0*/  @P0 BRA.U.ANY `(.L_x_6444) ;  /* 0xfffffffd00ec0947 */ /* 0x004fea000393ffff */
[----:B------:R0:W-:Y:S01]  /*4a00*/  UTMACMDFLUSH ;  /* 0x00000000000079b7 */ /* 0x0001e20000000000 */
[----:B------:R-:W-:-:S04]  /*4a10*/  DEPBAR.LE SB0, 0x0 ;  /* 0x000080000000791a */ /* 0x000fc80000000000 */
.L_x_6443:
[----:B------:R-:W-:Y:S05]  /*4a20*/  BSYNC B0 ;  /* 0x0000000000007941 */ /* 0x000fea0003800000 */
.L_x_6442:
        /* <DEDUP_REMOVED lines=14> */
.L_x_6446:
[----:B------:R-:W-:Y:S05]  /*4b10*/  BSYNC B0 ;  /* 0x0000000000007941 */ /* 0x000fea0003800000 */
.L_x_6445:
        /* <DEDUP_REMOVED lines=24> */
.L_x_6449:
[----:B-12---:R-:W2:Y:S04]  /*4ca0*/  LDG.E.STRONG.GPU R0, desc[UR46][R2.64] ;  /* 0x0000002e02007981 */ /* 0x006ea8000c1ef900 */
[----:B--2---:R-:W-:Y:S01]  /*4cb0*/  CCTL.IVALL ;  /* 0x00000000ff00798f */ /* 0x004fe20002000000 */
[----:B------:R-:W-:Y:S05]  /*4cc0*/  YIELD ;  /* 0x0000000000007946 */ /* 0x000fea0003800000 */
[----:B------:R-:W-:-:S13]  /*4cd0*/  ISETP.NE.AND P0, PT, R0, UR15, PT ;  /* 0x0000000f00007c0c */ /* 0x000fda000bf05270 */
[----:B------:R-:W-:Y:S05]  /*4ce0*/  @P0 BRA `(.L_x_6449) ;  /* 0xfffffffc00ec0947 */ /* 0x000fea000383ffff */
.L_x_6448:
[----:B------:R-:W-:Y:S05]  /*4cf0*/  BSYNC B0 ;  /* 0x0000000000007941 */ /* 0x000fea0003800000 */
.L_x_6447:
[----:B------:R-:W-:-:S03]  /*4d00*/  UMOV UR4, 0xffffffff ;  /* 0xffffffff00047882 */ /* 0x000fc60000000000 */
[----:B------:R-:W-:Y:S05]  /*4d10*/  BRA.DIV UR4, `(.L_x_6450) ;  /* 0x0000003e04f87947 */ /* 0x000fea000b800000 */
[----:B------:R-:W-:Y:S01]  /*4d20*/  NOP ;  /* 0x0000000000007918 */ /* 0x000fe20000000000 */
.L_x_6533:
        /* <DEDUP_REMOVED lines=16> */
.L_x_6453:
[----:B------:R-:W-:Y:S01]  /*4e30*/  @P0 ELECT P2, URZ, PT ;  /* 0x00000000003f082f */ /* 0x000fe20003840000 */
[----:B------:R3:W-:-:S12]  /*4e40*/  UBLKRED.G.S.ADD.F32.RN [UR4], [UR9], UR6, desc[UR10] ;  /* 0x00000a04090073bb */ /* 0x0007d800080a1406 */
[----:B------:R-:W-:Y:S02]  /*4e50*/  @P2 PLOP3.LUT P0, PT, P2, PT, PT, 0x8, 0x0 ;  /* 0x000000000000281c */ /* 0x000fe4000170e170 */
[----:B------:R-:W-:-:S11]  /*4e60*/  PLOP3.LUT P2, PT, PT, PT, PT, 0x8, 0x0 ;  /* 0x000000000000781c */ /* 0x000fd60003f4e170 */
[----:B---3--:R-:W-:Y:S05]  /*4e70*/  @P0 BRA.U.ANY `(.L_x_6453) ;  /* 0xfffffffd00ec0947 */ /* 0x008fea000393ffff */
[----:B------:R0:W-:Y:S01]  /*4e80*/  UTMACMDFLUSH ;  /* 0x00000000000079b7 */ /* 0x0001e20000000000 */
[----:B------:R-:W-:-:S04]  /*4e90*/  DEPBAR.LE SB0, 0x0 ;  /* 0x000080000000791a */ /* 0x000fc80000000000 */
.L_x_6452:
[----:B------:R-:W-:Y:S05]  /*4ea0*/  BSYNC B0 ;  /* 0x0000000000007941 */ /* 0x000fea0003800000 */
.L_x_6451:
        /* <DEDUP_REMOVED lines=14> */
.L_x_6414:
        /* <DEDUP_REMOVED lines=29> */
.L_x_6455:
[----:B------:R-:W-:Y:S01]  /*5160*/  ULDC UR9, c[0x0][0x8cc] ;  /* 0x0002330000097ab9 */ /* 0x000fe20000000800 */
[----:B------:R-:W-:Y:S01]  /*5170*/  UMOV UR7, UR8 ;  /* 0x0000000800077c82 */ /* 0x000fe20008000000 */
[----:B------:R-:W-:-:S11]  /*5180*/  UISETP.NE.AND UP0, UPT, UR9, 0x1, UPT ;  /* 0x000000010900788c */ /* 0x000fd6000bf05270 */
[----:B------:R-:W-:Y:S02]  /*5190*/  @UP0 ULDC.64 UR10, c[0x0][0x8d0] ;  /* 0x00023400000a0ab9 */ /* 0x000fe40000000a00 */
[----:B------:R-:W-:-:S04]  /*51a0*/  UIMAD.WIDE.U32 UR4, UR8, UR10, URZ ;  /* 0x0000000a080472a5 */ /* 0x000fc8000f8e003f */
[----:B------:R-:W-:-:S04]  /*51b0*/  @UP0 USHF.R.U32.HI UR7, URZ, UR11, UR5 ;  /* 0x0000000b3f070299 */ /* 0x000fc80008011605 */
[----:B------:R-:W-:-:S12]  /*51c0*/  UIMAD UR4, UR7, UR9, URZ ;  /* 0x00000009070472a4 */ /* 0x000fd8000f8e023f */
.L_x_6456:
        /* <DEDUP_REMOVED lines=84> */
.L_x_6460:
[----:B------:R-:W2:Y:S04]  /*5710*/  LDG.E.STRONG.GPU R4, desc[UR46][R2.64] ;  /* 0x0000002e02047981 */ /* 0x000ea8000c1ef900 */
[----:B--2---:R-:W-:Y:S01]  /*5720*/  CCTL.IVALL ;  /* 0x00000000ff00798f */ /* 0x004fe20002000000 */
[----:B------:R-:W-:Y:S05]  /*5730*/  YIELD ;  /* 0x0000000000007946 */ /* 0x000fea0003800000 */
[----:B------:R-:W-:-:S13]  /*5740*/  ISETP.NE.AND P1, PT, R4, R5, PT ;  /* 0x000000050400720c */ /* 0x000fda0003f25270 */
[----:B------:R-:W-:Y:S05]  /*5750*/  @P1 BRA `(.L_x_6460) ;  /* 0xfffffffc00ec1947 */ /* 0x000fea000383ffff */
.L_x_6459:
[----:B------:R-:W-:Y:S05]  /*5760*/  BSYNC B0 ;  /* 0x0000000000007941 */ /* 0x000fea0003800000 */
.L_x_6458:
[----:B------:R-:W-:-:S03]  /*5770*/  UMOV UR4, 0xffffffff ;  /* 0xffffffff00047882 */ /* 0x000fc60000000000 */
[----:B------:R-:W-:Y:S05]  /*5780*/  BRA.DIV UR4, `(.L_x_6461) ;  /* 0x0000003604787947 */ /* 0x000fea000b800000 */
[----:B------:R-:W-:Y:S01]  /*5790*/  NOP ;  /* 0x0000000000007918 */ /* 0x000fe20000000000 */
.L_x_6536:
        /* <DEDUP_REMOVED lines=22> */
.L_x_6463:
[----:B------:R-:W-:Y:S05]  /*5900*/  BSYNC B0 ;  /* 0x0000000000007941 */ /* 0x000fea0003800000 */
.L_x_6462:
        /* <DEDUP_REMOVED lines=20> */
.L_x_6465:
[----:B------:R-:W-:Y:S05]  /*5a50*/  BSYNC B0 ;  /* 0x0000000000007941 */ /* 0x000fea0003800000 */
.L_x_6464:
[----:B------:R-:W-:Y:S06]  /*5a60*/  BAR.ARV 0xa, 0xa0 ;  /* 0x0282800000007b1d */ /* 0x000fec0000002000 */
[----:B------:R-:W-:Y:S04]  /*5a70*/  BSSY B0, `(.L_x_6466) ;  /* 0x0000003000007945 */ /* 0x000fe80003800000 */
[----:B------:R-:W-:Y:S05]  /*5a80*/  @!P0 BRA `(.L_x_6467) ;  /* 0x0000000000048947 */ /* 0x000fea0003800000 */
[----:B------:R-:W-:-:S04]  /*5a90*/  DEPBAR.LE SB0, 0x0 ;  /* 0x000080000000791a */ /* 0x000fc80000000000 */
.L_x_6467:
[----:B------:R-:W-:Y:S05]  /*5aa0*/  BSYNC B0 ;  /* 0x0000000000007941 */ /* 0x000fea0003800000 */
.L_x_6466:
        /* <DEDUP_REMOVED lines=19> */
.L_x_6469:
[----:B------:R-:W-:Y:S05]  /*5be0*/  BSYNC B0 ;  /* 0x0000000000007941 */ /* 0x000fea0003800000 */
.L_x_6468:
[----:B------:R-:W-:Y:S01]  /*5bf0*/  UIADD3 UR17, UR8, 0x1, URZ ;  /* 0x0000000108117890 */ /* 0x000fe2000fffe03f */
[----:B------:R-:W-:Y:S11]  /*5c00*/  BRA `(.L_x_6470) ;  /* 0x0000000000047947 */ /* 0x000ff60003800000 */
.L_x_6457:
[----:B------:R-:W-:-:S05]  /*5c10*/  UMOV UR17, UR8 ;  /* 0x0000000800117c82 */ /* 0x000fca0008000000 */
.L_x_6470:
        /* <DEDUP_REMOVED lines=12> */
.L_x_6495:
        /* <DEDUP_REMOVED lines=18> */
.L_x_6473:
[----:B------:R-:W2:Y:S04]  /*5e00*/  LDG.E.STRONG.GPU R4, desc[UR46][R2.64] ;  /* 0x0000002e02047981 */ /* 0x000ea8000c1ef900 */
[----:B--2---:R-:W-:Y:S01]  /*5e10*/  CCTL.IVALL ;  /* 0x00000000ff00798f */ /* 0x004fe20002000000 */
[----:B------:R-:W-:Y:S05]  /*5e20*/  YIELD ;  /* 0x0000000000007946 */ /* 0x000fea0003800000 */
[----:B------:R-:W-:-:S13]  /*5e30*/  ISETP.NE.AND P1, PT, R4, R5, PT ;  /* 0x000000050400720c */ /* 0x000fda0003f25270 */
[----:B------:R-:W-:Y:S05]  /*5e40*/  @P1 BRA `(.L_x_6473) ;  /* 0xfffffffc00ec1947 */ /* 0x000fea000383ffff */
.L_x_6472:
[----:B------:R-:W-:Y:S05]  /*5e50*/  BSYNC B0 ;  /* 0x0000000000007941 */ /* 0x000fea0003800000 */
.L_x_6471:
[----:B------:R-:W-:-:S03]  /*5e60*/  UMOV UR18, 0xffffffff ;  /* 0xffffffff00127882 */ /* 0x000fc60000000000 */
[----:B------:R-:W-:Y:S05]  /*5e70*/  BRA.DIV UR18, `(.L_x_6474) ;  /* 0x0000002e12d87947 */ /* 0x000fea000b800000 */
[----:B------:R-:W-:Y:S01]  /*5e80*/  NOP ;  /* 0x0000000000007918 */ /* 0x000fe20000000000 */
.L_x_6539:
        /* <DEDUP_REMOVED lines=19> */
.L_x_6476:
[----:B------:R-:W-:Y:S05]  /*5fc0*/  BSYNC B0 ;  /* 0x0000000000007941 */ /* 0x000fea0003800000 */
.L_x_6475:
        /* <DEDUP_REMOVED lines=15> */
.L_x_6478:
[----:B------:R-:W-:Y:S05]  /*60c0*/  BSYNC B0 ;  /* 0x0000000000007941 */ /* 0x000fea0003800000 */
.L_x_6477:
[----:B------:R-:W-:Y:S06]  /*60d0*/  BAR.ARV 0xa, 0xa0 ;  /* 0x0282800000007b1d */ /* 0x000fec0000002000 */
[----:B------:R-:W-:Y:S04]  /*60e0*/  BSSY B0, `(.L_x_6479) ;  /* 0x0000003000007945 */ /* 0x000fe80003800000 */
[----:B------:R-:W-:Y:S05]  /*60f0*/  @!P0 BRA `(.L_x_6480) ;  /* 0x0000000000048947 */ /* 0x000fea0003800000 */
[----:B------:R-:W-:-:S04]  /*6100*/  DEPBAR.LE SB0, 0x0 ;  /* 0x000080000000791a */ /* 0x000fc80000000000 */
.L_x_6480:
[----:B------:R-:W-:Y:S05]  /*6110*/  BSYNC B0 ;  /* 0x0000000000007941 */ /* 0x000fea0003800000 */
.L_x_6479:
        /* <DEDUP_REMOVED lines=19> */
.L_x_6482:
[----:B------:R-:W-:Y:S05]  /*6250*/  BSYNC B0 ;  /* 0x0000000000007941 */ /* 0x000fea0003800000 */
.L_x_6481:
        /* <DEDUP_REMOVED lines=17> */
.L_x_6485:
[----:B------:R-:W2:Y:S04]  /*6370*/  LDG.E.STRONG.GPU R4, desc[UR46][R2.64] ;  /* 0x0000002e02047981 */ /* 0x000ea8000c1ef900 */
[----:B--2---:R-:W-:Y:S01]  /*6380*/  CCTL.IVALL ;  /* 0x00000000ff00798f */ /* 0x004fe20002000000 */
[----:B------:R-:W-:Y:S05]  /*6390*/  YIELD ;  /* 0x0000000000007946 */ /* 0x000fea0003800000 */
[----:B------:R-:W-:-:S13]  /*63a0*/  ISETP.NE.AND P1, PT, R4, R5, PT ;  /* 0x000000050400720c */ /* 0x000fda0003f25270 */
[----:B------:R-:W-:Y:S05]  /*63b0*/  @P1 BRA `(.L_x_6485) ;  /* 0xfffffffc00ec1947 */ /* 0x000fea000383ffff */
.L_x_6484:
[----:B------:R-:W-:Y:S05]  /*63c0*/  BSYNC B0 ;  /* 0x0000000000007941 */ /* 0x000fea0003800000 */
.L_x_6483:
[----:B------:R-:W-:-:S03]  /*63d0*/  UMOV UR10, 0xffffffff ;  /* 0xffffffff000a7882 */ /* 0x000fc60000000000 */
[----:B------:R-:W-:Y:S05]  /*63e0*/  BRA.DIV UR10, `(.L_x_6486) ;  /* 0x0000002a0a987947 */ /* 0x000fea000b800000 */
[----:B------:R-:W-:Y:S01]  /*63f0*/  NOP ;  /* 0x0000000000007918 */ /* 0x000fe20000000000 */
.L_x_6542:
        /* <DEDUP_REMOVED lines=15> */
.L_x_6488:
[----:B------:R-:W-:Y:S05]  /*64f0*/  BSYNC B0 ;  /* 0x0000000000007941 */ /* 0x000fea0003800000 */
.L_x_6487:
        /* <DEDUP_REMOVED lines=15> */
.L_x_6490:
[----:B------:R-:W-:Y:S05]  /*65f0*/  BSYNC B0 ;  /* 0x0000000000007941 */ /* 0x000fea0003800000 */
.L_x_6489:
[----:B------:R-:W-:Y:S06]  /*6600*/  BAR.ARV 0xa, 0xa0 ;  /* 0x0282800000007b1d */ /* 0x000fec0000002000 */
[----:B------:R-:W-:Y:S04]  /*6610*/  BSSY B0, `(.L_x_6491) ;  /* 0x0000003000007945 */ /* 0x000fe80003800000 */
[----:B------:R-:W-:Y:S05]  /*6620*/  @!P0 BRA `(.L_x_6492) ;  /* 0x0000000000048947 */ /* 0x000fea0003800000 */
[----:B------:R-:W-:-:S04]  /*6630*/  DEPBAR.LE SB0, 0x0 ;  /* 0x000080000000791a */ /* 0x000fc80000000000 */
.L_x_6492:
[----:B------:R-:W-:Y:S05]  /*6640*/  BSYNC B0 ;  /* 0x0000000000007941 */ /* 0x000fea0003800000 */
.L_x_6491:
        /* <DEDUP_REMOVED lines=19> */
.L_x_6494:
[----:B------:R-:W-:Y:S05]  /*6780*/  BSYNC B0 ;  /* 0x0000000000007941 */ /* 0x000fea0003800000 */
.L_x_6493:
[----:B------:R-:W-:Y:S02]  /*6790*/  UIADD3 UR17, UR17, 0x2, URZ ;  /* 0x0000000211117890 */ /* 0x000fe4000fffe03f */
[----:B------:R-:W-:Y:S02]  /*67a0*/  UIADD3 UR4, UR4, 0x4000, URZ ;  /* 0x0000400004047890 */ /* 0x000fe4000fffe03f */
[----:B------:R-:W-:-:S06]  /*67b0*/  UISETP.GE.AND UP0, UPT, UR17, UR5, UPT ;  /* 0x000000051100728c */ /* 0x000fcc000bf06270 */
[----:B------:R-:W-:-:S13]  /*67c0*/  PLOP3.LUT P1, PT, PT, PT, UP0, 0x80, 0x0 ;  /* 0x000000000000781c */ /* 0x000fda0003f2f008 */
[----:B------:R-:W-:Y:S05]  /*67d0*/  @!P1 BRA `(.L_x_6495) ;  /* 0xfffffff400409947 */ /* 0x000fea000383ffff */
[----:B------:R-:W-:Y:S05]  /*67e0*/  BRA `(.L_x_6418) ;  /* 0x0000002000c87947 */ /* 0x000fea0003800000 */
.L_x_6454:
        /* <DEDUP_REMOVED lines=21> */
.L_x_6496:
[----:B------:R-:W-:Y:S01]  /*6940*/  ULDC UR9, c[0x0][0x8cc] ;  /* 0x0002330000097ab9 */ /* 0x000fe20000000800 */
[----:B------:R-:W-:Y:S01]  /*6950*/  UMOV UR7, UR8 ;  /* 0x0000000800077c82 */ /* 0x000fe20008000000 */
[----:B------:R-:W-:-:S11]  /*6960*/  UISETP.NE.AND UP0, UPT, UR9, 0x1, UPT ;  /* 0x000000010900788c */ /* 0x000fd6000bf05270 */
[----:B------:R-:W-:Y:S02]  /*6970*/  @UP0 ULDC.64 UR10, c[0x0][0x8d0] ;  /* 0x00023400000a0ab9 */ /* 0x000fe40000000a00 */
[----:B------:R-:W-:-:S04]  /*6980*/  UIMAD.WIDE.U32 UR4, UR8, UR10, URZ ;  /* 0x0000000a080472a5 */ /* 0x000fc8000f8e003f */
[----:B------:R-:W-:-:S04]  /*6990*/  @UP0 USHF.R.U32.HI UR7, URZ, UR11, UR5 ;  /* 0x0000000b3f070299 */ /* 0x000fc80008011605 */
[----:B------:R-:W-:-:S12]  /*69a0*/  UIMAD UR4, UR7, UR9, URZ ;  /* 0x00000009070472a4 */ /* 0x000fd8000f8e023f */
.L_x_6497:
        /* <DEDUP_REMOVED lines=73> */
.L_x_6543:
        /* <DEDUP_REMOVED lines=15> */
.L_x_6501:
        /* <DEDUP_REMOVED lines=97> */
.L_x_6512:
[----:B--234-:R-:W-:-:S04]  /*7540*/  SHF.L.U32 R21, R11, 0x1f, RZ ;  /* 0x0000001f0b157819 */ /* 0x01cfc800000006ff */
[----:B------:R-:W1:Y:S02]  /*7550*/  SYNCS.PHASECHK.TRANS64.TRYWAIT P1, [R16+URZ+0x30840], R21 ;  /* 0x03084015100075a7 */ /* 0x000e64000802017f */
[----:B-1----:R-:W-:Y:S05]  /*7560*/  @!P1 BRA `(.L_x_6504) ;  /* 0x0000001800689947 */ /* 0x002fea0003800000 */
.L_x_6544:
[----:B------:R-:W-:Y:S05]  /*7570*/  @P0 BRA `(.L_x_6505) ;  /* 0x0000000000140947 */ /* 0x000fea0003800000 */
[----:B------:R-:W-:Y:S01]  /*7580*/  ISETP.NE.AND P1, PT, R6, RZ, PT ;  /* 0x000000ff0600720c */ /* 0x000fe20003f25270 */
[----:B------:R-:W-:-:S04]  /*7590*/  IMAD.MOV.U32 R3, RZ, RZ, 0x4100 ;  /* 0x00004100ff037424 */ /* 0x000fc800078e00ff */
[----:B------:R3:W-:Y:S08]  /*75a0*/  SYNCS.ARRIVE.TRANS64 RZ, [R16+URZ+0x30830], R3 ;  /* 0x0308300310ff79a7 */ /* 0x0007f0000800003f */
[----:B------:R-:W-:Y:S05]  /*75b0*/  @!P1 BRA `(.L_x_6505) ;  /* 0x0000000000049947 */ /* 0x000fea0003800000 */
[----:B------:R-:W-:Y:S01]  /*75c0*/  BPT.TRAP 0x1 ;  /* 0x000000040000795c */ /* 0x000fe20000300000 */
.L_x_6505:
        /* <DEDUP_REMOVED lines=36> */
.L_x_6545:
[----:B------:R-:W-:Y:S05]  /*7810*/  @P0 BRA `(.L_x_6507) ;  /* 0x0000000000140947 */ /* 0x000fea0003800000 */
[----:B------:R-:W-:Y:S01]  /*7820*/  ISETP.NE.AND P1, PT, R6, RZ, PT ;  /* 0x000000ff0600720c */ /* 0x000fe20003f25270 */
[----:B------:R-:W-:-:S04]  /*7830*/  IMAD.MOV.U32 R2, RZ, RZ, 0x4100 ;  /* 0x00004100ff027424 */ /* 0x000fc800078e00ff */
[----:B------:R3:W-:Y:S08]  /*7840*/  SYNCS.ARRIVE.TRANS64 RZ, [R16+URZ+0x30818], R2 ;  /* 0x0308180210ff79a7 */ /* 0x0007f0000800003f */
[----:B------:R-:W-:Y:S05]  /*7850*/  @!P1 BRA `(.L_x_6507) ;  /* 0x0000000000049947 */ /* 0x000fea0003800000 */
[----:B------:R-:W-:Y:S01]  /*7860*/  BPT.TRAP 0x1 ;  /* 0x000000040000795c */ /* 0x000fe20000300000 */
.L_x_6507:
        /* <DEDUP_REMOVED lines=36> */
.L_x_6546:
[----:B------:R-:W-:Y:S05]  /*7ab0*/  @P0 BRA `(.L_x_6509) ;  /* 0x0000000000140947 */ /* 0x000fea0003800000 */
[----:B------:R-:W-:Y:S01]  /*7ac0*/  ISETP.NE.AND P1, PT, R6, RZ, PT ;  /* 0x000000ff0600720c */ /* 0x000fe20003f25270 */
[----:B-123--:R-:W-:-:S04]  /*7ad0*/  IMAD.MOV.U32 R21, RZ, RZ, 0x4100 ;  /* 0x00004100ff157424 */ /* 0x00efc800078e00ff */
[----:B------:R4:W-:Y:S08]  /*7ae0*/  SYNCS.ARRIVE.TRANS64 RZ, [R16+URZ+0x30838], R21 ;  /* 0x0308381510ff79a7 */ /* 0x0009f0000800003f */
[----:B------:R-:W-:Y:S05]  /*7af0*/  @!P1 BRA `(.L_x_6509) ;  /* 0x0000000000049947 */ /* 0x000fea0003800000 */
[----:B------:R-:W-:Y:S01]  /*7b00*/  BPT.TRAP 0x1 ;  /* 0x000000040000795c */ /* 0x000fe20000300000 */
.L_x_6509:
        /* <DEDUP_REMOVED lines=31> */
.L_x_6548:
[----:B------:R-:W-:Y:S05]  /*7d00*/  @P0 BRA `(.L_x_6511) ;  /* 0x0000000000140947 */ /* 0x000fea0003800000 */
[----:B------:R-:W-:Y:S01]  /*7d10*/  ISETP.NE.AND P1, PT, R6, RZ, PT ;  /* 0x000000ff0600720c */ /* 0x000fe20003f25270 */
[----:B------:R-:W-:-:S04]  /*7d20*/  IMAD.MOV.U32 R5, RZ, RZ, 0x4100 ;  /* 0x00004100ff057424 */ /* 0x000fc800078e00ff */
[----:B------:R1:W-:Y:S08]  /*7d30*/  SYNCS.ARRIVE.TRANS64 RZ, [R16+URZ+0x30810], R5 ;  /* 0x0308100510ff79a7 */ /* 0x0003f0000800003f */
[----:B------:R-:W-:Y:S05]  /*7d40*/  @!P1 BRA `(.L_x_6511) ;  /* 0x0000000000049947 */ /* 0x000fea0003800000 */
[----:B------:R-:W-:Y:S01]  /*7d50*/  BPT.TRAP 0x1 ;  /* 0x000000040000795c */ /* 0x000fe20000300000 */
.L_x_6511:
        /* <DEDUP_REMOVED lines=37> */
.L_x_6503:
        /* <DEDUP_REMOVED lines=8> */
.L_x_6549:
[----:B------:R-:W-:Y:S05]  /*8030*/  @P0 BRA `(.L_x_6514) ;  /* 0x0000000000140947 */ /* 0x000fea0003800000 */
[----:B------:R-:W-:Y:S01]  /*8040*/  ISETP.NE.AND P1, PT, R6, RZ, PT ;  /* 0x000000ff0600720c */ /* 0x000fe20003f25270 */
[----:B------:R-:W-:-:S04]  /*8050*/  IMAD.MOV.U32 R5, RZ, RZ, 0x4100 ;  /* 0x00004100ff057424 */ /* 0x000fc800078e00ff */
[----:B------:R2:W-:Y:S08]  /*8060*/  SYNCS.ARRIVE.TRANS64 RZ, [R16+URZ+0x30830], R5 ;  /* 0x0308300510ff79a7 */ /* 0x0005f0000800003f */
[----:B------:R-:W-:Y:S05]  /*8070*/  @!P1 BRA `(.L_x_6514) ;  /* 0x0000000000049947 */ /* 0x000fea0003800000 */
[----:B------:R-:W-:Y:S01]  /*8080*/  BPT.TRAP 0x1 ;  /* 0x000000040000795c */ /* 0x000fe20000300000 */
.L_x_6514:
        /* <DEDUP_REMOVED lines=33> */
.L_x_6550:
[----:B------:R-:W-:Y:S05]  /*82a0*/  @P0 BRA `(.L_x_6516) ;  /* 0x0000000000140947 */ /* 0x000fea0003800000 */
[----:B------:R-:W-:Y:S01]  /*82b0*/  ISETP.NE.AND P0, PT, R6, RZ, PT ;  /* 0x000000ff0600720c */ /* 0x000fe20003f05270 */
[----:B------:R-:W-:-:S04]  /*82c0*/  IMAD.MOV.U32 R5, RZ, RZ, 0x4100 ;  /* 0x00004100ff057424 */ /* 0x000fc800078e00ff */
[----:B------:R1:W-:Y:S08]  /*82d0*/  SYNCS.ARRIVE.TRANS64 RZ, [R16+URZ+0x30818], R5 ;  /* 0x0308180510ff79a7 */ /* 0x0003f0000800003f */
[----:B------:R-:W-:Y:S05]  /*82e0*/  @!P0 BRA `(.L_x_6516) ;  /* 0x0000000000048947 */ /* 0x000fea0003800000 */
[----:B------:R-:W-:Y:S01]  /*82f0*/  BPT.TRAP 0x1 ;  /* 0x000000040000795c */ /* 0x000fe20000300000 */
.L_x_6516:
        /* <DEDUP_REMOVED lines=37> */
.L_x_6502:
[----:B------:R-:W1:Y:S01]  /*8550*/  S2R R0, SR_TID.X ;  /* 0x0000000000007919 */ /* 0x000e620000002100 */
[----:B------:R-:W-:Y:S01]  /*8560*/  IMAD R3, R19, 0x8, R16 ;  /* 0x0000000813037824 */ /* 0x000fe200078e0210 */
[----:B-1----:R-:W-:Y:S02]  /*8570*/  LOP3.LUT R2, R0, 0x7f, RZ, 0xc0, !PT ;  /* 0x0000007f00027812 */ /* 0x002fe400078ec0ff */
[----:B------:R-:W-:Y:S02]  /*8580*/  SHF.L.U32 R0, R11, 0x1f, RZ ;  /* 0x0000001f0b007819 */ /* 0x000fe400000006ff */
[----:B------:R-:W-:Y:S02]  /*8590*/  ISETP.NE.AND P1, PT, R2, RZ, PT ;  /* 0x000000ff0200720c */ /* 0x000fe40003f25270 */
[----:B------:R-:W1:Y:S02]  /*85a0*/  SYNCS.PHASECHK.TRANS64.TRYWAIT P0, [R3+URZ+0x30840], R0 ;  /* 0x03084000030075a7 */ /* 0x000e64000800017f */
[----:B-1----:R-:W-:Y:S09]  /*85b0*/  @!P0 BRA `(.L_x_6517) ;  /* 0x0000000800d08947 */ /* 0x002ff20003800000 */
.L_x_6551:
[----:B------:R-:W-:Y:S05]  /*85c0*/  @P1 BRA `(.L_x_6518) ;  /* 0x0000000000181947 */ /* 0x000fea0003800000 */
[----:B------:R-:W1:Y:S01]  /*85d0*/  S2R R2, SR_TID.X ;  /* 0x0000000000027919 */ /* 0x000e620000002100 */
[----:B------:R-:W-:-:S04]  /*85e0*/  IMAD.MOV.U32 R0, RZ, RZ, 0x4100 ;  /* 0x00004100ff007424 */ /* 0x000fc800078e00ff */
[----:B------:R1:W-:Y:S02]  /*85f0*/  SYNCS.ARRIVE.TRANS64 RZ, [R3+URZ+0x30830], R0 ;  /* 0x0308300003ff79a7 */ /* 0x0003e4000800003f */
[----:B-1----:R-:W-:-:S13]  /*8600*/  LOP3.LUT P0, RZ, R2, 0x1f, RZ, 0xc0, !PT ;  /* 0x0000001f02ff7812 */ /* 0x002fda000780c0ff */
[----:B------:R-:W-:Y:S05]  /*8610*/  @!P0 BRA `(.L_x_6518) ;  /* 0x0000000000048947 */ /* 0x000fea0003800000 */
[----:B------:R-:W-:Y:S01]  /*8620*/  BPT.TRAP 0x1 ;  /* 0x000000040000795c */ /* 0x000fe20000300000 */
.L_x_6518:
        /* <DEDUP_REMOVED lines=40> */
.L_x_6499:
[----:B------:R-:W-:Y:S05]  /*88b0*/  BSYNC B0 ;  /* 0x0000000000007941 */ /* 0x000fea0003800000 */
.L_x_6498:
[----:B------:R-:W-:-:S03]  /*88c0*/  UMOV UR7, 0xffffffff ;  /* 0xffffffff00077882 */ /* 0x000fc60000000000 */
[----:B------:R-:W-:Y:S05]  /*88d0*/  BRA.DIV UR7, `(.L_x_6519) ;  /* 0x0000000a071c7947 */ /* 0x000fea000b800000 */
[----:B------:R-:W-:-:S13]  /*88e0*/  ELECT P6, URZ, PT ;  /* 0x00000000003f782f */ /* 0x000fda00038c0000 */
.L_x_6554:
[----:B------:R-:W-:Y:S05]  /*88f0*/  @!P6 BRA `(.L_x_6418) ;  /* 0x000000000084e947 */ /* 0x000fea0003800000 */
[----:B------:R-:W-:-:S06]  /*8900*/  ULOP3.LUT UR7, UR38, 0x2, URZ, 0xfc, !UPT ;  /* 0x0000000226077892 */ /* 0x000fcc000f8efc3f */
[----:B------:R-:W-:-:S05]  /*8910*/  IMAD.U32 R2, RZ, RZ, UR7 ;  /* 0x00000007ff027e24 */ /* 0x000fca000f8e00ff */
[----:B------:R-:W-:-:S13]  /*8920*/  ISETP.NE.AND P2, PT, R2, 0x3, PT ;  /* 0x000000030200780c */ /* 0x000fda0003f45270 */
[----:B------:R-:W-:Y:S05]  /*8930*/  @!P2 BRA `(.L_x_6520) ;  /* 0x000000000004a947 */ /* 0x000fea0003800000 */
[----:B------:R-:W-:Y:S01]  /*8940*/  BPT.TRAP 0x1 ;  /* 0x000000040000795c */ /* 0x000fe20000300000 */
.L_x_6520:
        /* <DEDUP_REMOVED lines=15> */
.L_x_6555:
[----:B------:R-:W2:Y:S02]  /*8a40*/  SYNCS.PHASECHK.TRANS64.TRYWAIT P0, [R3+URZ], R2 ;  /* 0x00000002030075a7 */ /* 0x000ea4000800017f */
[----:B--2---:R-:W-:Y:S05]  /*8a50*/  @!P0 BRA `(.L_x_6522) ;  /* 0x0000000400f08947 */ /* 0x004fea0003800000 */
.L_x_6556:
[----:B------:R-:W-:Y:S05]  /*8a60*/  @!P2 BRA `(.L_x_6523) ;  /* 0x000000000004a947 */ /* 0x000fea0003800000 */
[----:B------:R-:W-:Y:S01]  /*8a70*/  BPT.TRAP 0x1 ;  /* 0x000000040000795c */ /* 0x000fe20000300000 */
.L_x_6523:
[----:B--2---:R-:W-:-:S04]  /*8a80*/  VIADD R3, R7, 0x30840 ;  /* 0x0003084007037836 */ /* 0x004fc80000000000 */
[----:B------:R-:W-:-:S04]  /*8a90*/  IMAD R0, R0, 0x8, R3 ;  /* 0x0000000800007824 */ /* 0x000fc800078e0203 */
[----:B------:R-:W2:Y:S02]  /*8aa0*/  SYNCS.PHASECHK.TRANS64.TRYWAIT P0, [R0+URZ], R5 ;  /* 0x00000005000075a7 */ /* 0x000ea4000800017f */
[----:B--2---:R-:W-:Y:S05]  /*8ab0*/  @!P0 BRA `(.L_x_6524) ;  /* 0x0000000400ec8947 */ /* 0x004fea0003800000 */
.L_x_6557:
[----:B------:R-:W-:-:S07]  /*8ac0*/  IMAD R3, R4, 0x8, R3 ;  /* 0x0000000804037824 */ /* 0x000fce00078e0203 */
.L_x_6525:
[----:B---3--:R3:W4:Y:S02]  /*8ad0*/  SYNCS.PHASECHK.TRANS64.TRYWAIT P0, [R3+URZ], R2 ;  /* 0x00000002030075a7 */ /* 0x008724000800017f */
[----:B----4-:R-:W-:Y:S05]  /*8ae0*/  @!P0 NANOSLEEP.SYNCS 0x989680 ;  /* 0x009896800000895d */ /* 0x010fea0003900000 */
[----:B------:R-:W4:Y:S02]  /*8af0*/  @!P0 SYNCS.PHASECHK.TRANS64 P0, [R3+URZ], R2 ;  /* 0x00000002030085a7 */ /* 0x000f24000800007f */
[----:B----4-:R-:W-:Y:S05]  /*8b00*/  @!P0 BRA `(.L_x_6525) ;  /* 0xfffffffc00f08947 */ /* 0x010fea000383ffff */
.L_x_6418:
[----:B------:R-:W-:Y:S05]  /*8b10*/  BSYNC B6 ;  /* 0x0000000000067941 */ /* 0x000fea0003800000 */
.L_x_6413:
[----:B------:R-:W-:Y:S05]  /*8b20*/  EXIT ;  /* 0x000000000000794d */ /* 0x000fea0003800000 */
.L_x_6424:
[----:B------:R-:W-:Y:S02]  /*8b30*/  IMAD.MOV.U32 R12, RZ, RZ, RZ ;  /* 0x000000ffff0c7224 */ /* 0x000fe400078e00ff */
[----:B------:R-:W-:Y:S02]  /*8b40*/  IMAD.MOV.U32 R11, RZ, RZ, 0x1f ;  /* 0x0000001fff0b7424 */ /* 0x000fe400078e00ff */
[----:B------:R-:W-:-:S07]  /*8b50*/  IMAD.MOV.U32 R15, RZ, RZ, -0x1 ;  /* 0xffffffffff0f7424 */ /* 0x000fce00078e00ff */
[----:B------:R-:W-:Y:S05]  /*8b60*/  WARPSYNC.COLLECTIVE R15, `(.L_x_6526) ;  /* 0x000000000f087348 */ /* 0x000fea0003c00000 */
[----:B------:R1:W2:Y:S02]  /*8b70*/  SHFL.IDX P6, R14, R13, R12, R11 ;  /* 0x0000000c0d0e7389 */ /* 0x0002a400000c000b */
[----:B-12---:R-:W-:Y:S01]  /*8b80*/  ENDCOLLECTIVE ;  /* 0x000000000000791b */ /* 0x006fe20003800000 */
.L_x_6526:
[----:B------:R-:W-:Y:S05]  /*8b90*/  BRA `(.L_x_6527) ;  /* 0xffffff8400ec7947 */ /* 0x000fea000383ffff */
.L_x_6426:
[----:B---3--:R3:W4:Y:S02]  /*8ba0*/  SYNCS.PHASECHK.TRANS64.TRYWAIT P0, [R228+URZ+0x30800], R9 ;  /* 0x03080009e40075a7 */ /* 0x008724000800017f */
[----:B----4-:R-:W-:Y:S05]  /*8bb0*/  @!P0 NANOSLEEP.SYNCS 0x989680 ;  /* 0x009896800000895d */ /* 0x010fea0003900000 */
[----:B------:R-:W4:Y:S02]  /*8bc0*/  @!P0 SYNCS.PHASECHK.TRANS64 P0, [R228+URZ+0x30800], R9 ;  /* 0x03080009e40085a7 */ /* 0x000f24000800007f */
[----:B----4-:R-:W-:Y:S05]  /*8bd0*/  @!P0 BRA `(.L_x_6426) ;  /* 0xfffffffc00f08947 */ /* 0x010fea000383ffff */
[----:B------:R-:W-:Y:S05]  /*8be0*/  BRA `(.L_x_6425) ;  /* 0xffffff8800147947 */ /* 0x000fea000383ffff */
.L_x_6430:
[----:B---3--:R3:W4:Y:S02]  /*8bf0*/  SYNCS.PHASECHK.TRANS64.TRYWAIT P1, [R0+URZ+0x30810], R9 ;  /* 0x03081009000075a7 */ /* 0x008724000802017f */
[----:B----4-:R-:W-:Y:S05]  /*8c00*/  @!P1 NANOSLEEP.SYNCS 0x989680 ;  /* 0x009896800000995d */ /* 0x010fea0003900000 */
[----:B------:R-:W4:Y:S02]  /*8c10*/  @!P1 SYNCS.PHASECHK.TRANS64 P1, [R0+URZ+0x30810], R9 ;  /* 0x03081009000095a7 */ /* 0x000f24000802007f */
[----:B----4-:R-:W-:Y:S05]  /*8c20*/  @!P1 BRA `(.L_x_6430) ;  /* 0xfffffffc00f09947 */ /* 0x010fea000383ffff */
[----:B------:R-:W-:Y:S05]  /*8c30*/  BRA `(.L_x_6429) ;  /* 0xffffff8c00c87947 */ /* 0x000fea000383ffff */
.L_x_6434:
[----:B------:R1:W1:Y:S02]  /*8c40*/  SYNCS.PHASECHK.TRANS64.TRYWAIT P1, [R0+URZ+0x30830], R9 ;  /* 0x03083009000075a7 */ /* 0x000264000802017f */
[----:B-1----:R-:W-:Y:S05]  /*8c50*/  @!P1 NANOSLEEP.SYNCS 0x989680 ;  /* 0x009896800000995d */ /* 0x002fea0003900000 */
[----:B------:R-:W1:Y:S02]  /*8c60*/  @!P1 SYNCS.PHASECHK.TRANS64 P1, [R0+URZ+0x30830], R9 ;  /* 0x03083009000095a7 */ /* 0x000e64000802007f */
[----:B-1----:R-:W-:Y:S05]  /*8c70*/  @!P1 BRA `(.L_x_6434) ;  /* 0xfffffffc00f09947 */ /* 0x002fea000383ffff */
[----:B------:R-:W-:Y:S05]  /*8c80*/  BRA `(.L_x_6433) ;  /* 0xffffff9400207947 */ /* 0x000fea000383ffff */
.L_x_6441:
[----:B------:R-:W-:Y:S01]  /*8c90*/  BSSY B0, `(.L_x_6528) ;  /* 0x0000005000007945 */ /* 0x000fe20003800000 */
[----:B------:R-:W-:-:S07]  /*8ca0*/  IMAD.MOV.U32 R15, RZ, RZ, -0x1 ;  /* 0xffffffffff0f7424 */ /* 0x000fce00078e00ff */
[----:B-1----:R-:W-:Y:S05]  /*8cb0*/  WARPSYNC.COLLECTIVE R15, `(.L_x_6529) ;  /* 0x000000000f087348 */ /* 0x002fea0003c00000 */
[----:B------:R-:W-:Y:S01]  /*8cc0*/  NOP ;  /* 0x0000000000007918 */ /* 0x000fe20000000000 */
[----:B-1----:R-:W-:Y:S01]  /*8cd0*/  ENDCOLLECTIVE ;  /* 0x000000000000791b */ /* 0x002fe20003800000 */
.L_x_6529:
[----:B------:R-:W-:Y:S05]  /*8ce0*/  BSYNC B0 ;  /* 0x0000000000007941 */ /* 0x000fea0003800000 */
.L_x_6528:
[----:B------:R-:W-:Y:S05]  /*8cf0*/  BRA `(.L_x_6530) ;  /* 0xffffffb800f07947 */ /* 0x000fea000383ffff */
.L_x_6450:
[----:B------:R-:W-:Y:S01]  /*8d00*/  BSSY B0, `(.L_x_6531) ;  /* 0x0000005000007945 */ /* 0x000fe20003800000 */
[----:B------:R-:W-:-:S07]  /*8d10*/  IMAD.MOV.U32 R15, RZ, RZ, -0x1 ;  /* 0xffffffffff0f7424 */ /* 0x000fce00078e00ff */
[----:B-12---:R-:W-:Y:S05]  /*8d20*/  WARPSYNC.COLLECTIVE R15, `(.L_x_6532) ;  /* 0x000000000f087348 */ /* 0x006fea0003c00000 */
[----:B------:R-:W-:Y:S01]  /*8d30*/  NOP ;  /* 0x0000000000007918 */ /* 0x000fe20000000000 */
[----:B-12---:R-:W-:Y:S01]  /*8d40*/  ENDCOLLECTIVE ;  /* 0x000000000000791b */ /* 0x006fe20003800000 */
.L_x_6532:
[----:B------:R-:W-:Y:S05]  /*8d50*/  BSYNC B0 ;  /* 0x0000000000007941 */ /* 0x000fea0003800000 */
.L_x_6531:
[----:B------:R-:W-:Y:S05]  /*8d60*/  BRA `(.L_x_6533) ;  /* 0xffffffbc00f07947 */ /* 0x000fea000383ffff */
.L_x_6461:
[----:B------:R-:W-:Y:S01]  /*8d70*/  BSSY B0, `(.L_x_6534) ;  /* 0x0000005000007945 */ /* 0x000fe20003800000 */
[----:B------:R-:W-:-:S07]  /*8d80*/  IMAD.MOV.U32 R15, RZ, RZ, -0x1 ;  /* 0xffffffffff0f7424 */ /* 0x000fce00078e00ff */
[----:B------:R-:W-:Y:S05]  /*8d90*/  WARPSYNC.COLLECTIVE R15, `(.L_x_6535) ;  /* 0x000000000f087348 */ /* 0x000fea0003c00000 */
[----:B------:R-:W-:Y:S01]  /*8da0*/  NOP ;  /* 0x0000000000007918 */ /* 0x000fe20000000000 */
[----:B------:R-:W-:Y:S01]  /*8db0*/  ENDCOLLECTIVE ;  /* 0x000000000000791b */ /* 0x000fe20003800000 */
.L_x_6535:
[----:B------:R-:W-:Y:S05]  /*8dc0*/  BSYNC B0 ;  /* 0x0000000000007941 */ /* 0x000fea0003800000 */
.L_x_6534:
[----:B------:R-:W-:Y:S05]  /*8dd0*/  BRA `(.L_x_6536) ;  /* 0xffffffc800707947 */ /* 0x000fea000383ffff */
.L_x_6474:
[----:B------:R-:W-:Y:S01]  /*8de0*/  BSSY B0, `(.L_x_6537) ;  /* 0x0000005000007945 */ /* 0x000fe20003800000 */
[----:B------:R-:W-:-:S07]  /*8df0*/  IMAD.MOV.U32 R15, RZ, RZ, -0x1 ;  /* 0xffffffffff0f7424 */ /* 0x000fce00078e00ff */
[----:B------:R-:W-:Y:S05]  /*8e00*/  WARPSYNC.COLLECTIVE R15, `(.L_x_6538) ;  /* 0x000000000f087348 */ /* 0x000fea0003c00000 */
[----:B------:R-:W-:Y:S01]  /*8e10*/  NOP ;  /* 0x0000000000007918 */ /* 0x000fe20000000000 */
[----:B------:R-:W-:Y:S01]  /*8e20*/  ENDCOLLECTIVE ;  /* 0x000000000000791b */ /* 0x000fe20003800000 */
.L_x_6538:
[----:B------:R-:W-:Y:S05]  /*8e30*/  BSYNC B0 ;  /* 0x0000000000007941 */ /* 0x000fea0003800000 */
.L_x_6537:
[----:B------:R-:W-:Y:S05]  /*8e40*/  BRA `(.L_x_6539) ;  /* 0xffffffd000107947 */ /* 0x000fea000383ffff */
.L_x_6486:
[----:B------:R-:W-:Y:S01]  /*8e50*/  BSSY B0, `(.L_x_6540) ;  /* 0x0000005000007945 */ /* 0x000fe20003800000 */
[----:B------:R-:W-:-:S07]  /*8e60*/  IMAD.MOV.U32 R15, RZ, RZ, -0x1 ;  /* 0xffffffffff0f7424 */ /* 0x000fce00078e00ff */
[----:B------:R-:W-:Y:S05]  /*8e70*/  WARPSYNC.COLLECTIVE R15, `(.L_x_6541) ;  /* 0x000000000f087348 */ /* 0x000fea0003c00000 */
[----:B------:R-:W-:Y:S01]  /*8e80*/  NOP ;  /* 0x0000000000007918 */ /* 0x000fe20000000000 */
[----:B------:R-:W-:Y:S01]  /*8e90*/  ENDCOLLECTIVE ;  /* 0x000000000000791b */ /* 0x000fe20003800000 */
.L_x_6541:
[----:B------:R-:W-:Y:S05]  /*8ea0*/  BSYNC B0 ;  /* 0x0000000000007941 */ /* 0x000fea0003800000 */
.L_x_6540:
[----:B------:R-:W-:Y:S05]  /*8eb0*/  BRA `(.L_x_6542) ;  /* 0xffffffd400507947 */ /* 0x000fea000383ffff */
.L_x_6500:
[----:B-1----:R1:W2:Y:S02]  /*8ec0*/  SYNCS.PHASECHK.TRANS64.TRYWAIT P0, [R16+URZ+0x30820], R3 ;  /* 0x03082003100075a7 */ /* 0x0022a4000800017f */
[----:B--2---:R-:W-:Y:S05]  /*8ed0*/  @!P0 NANOSLEEP.SYNCS 0x989680 ;  /* 0x009896800000895d */ /* 0x004fea0003900000 */
[----:B------:R-:W2:Y:S02]  /*8ee0*/  @!P0 SYNCS.PHASECHK.TRANS64 P0, [R16+URZ+0x30820], R3 ;  /* 0x03082003100085a7 */ /* 0x000ea4000800007f */
[----:B--2---:R-:W-:Y:S05]  /*8ef0*/  @!P0 BRA `(.L_x_6500) ;  /* 0xfffffffc00f08947 */ /* 0x004fea000383ffff */
[----:B------:R-:W-:Y:S05]  /*8f00*/  BRA `(.L_x_6543) ;  /* 0xffffffdc00cc7947 */ /* 0x000fea000383ffff */
.L_x_6504:
[----:B-1----:R1:W3:Y:S02]  /*8f10*/  SYNCS.PHASECHK.TRANS64.TRYWAIT P1, [R16+URZ+0x30840], R21 ;  /* 0x03084015100075a7 */ /* 0x0022e4000802017f */
[----:B---3--:R-:W-:Y:S05]  /*8f20*/  @!P1 NANOSLEEP.SYNCS 0x989680 ;  /* 0x009896800000995d */ /* 0x008fea0003900000 */
[----:B------:R-:W3:Y:S02]  /*8f30*/  @!P1 SYNCS.PHASECHK.TRANS64 P1, [R16+URZ+0x30840], R21 ;  /* 0x03084015100095a7 */ /* 0x000ee4000802007f */
[----:B---3--:R-:W-:Y:S05]  /*8f40*/  @!P1 BRA `(.L_x_6504) ;  /* 0xfffffffc00f09947 */ /* 0x008fea000383ffff */
[----:B------:R-:W-:Y:S05]  /*8f50*/  BRA `(.L_x_6544) ;  /* 0xffffffe400847947 */ /* 0x000fea000383ffff */
.L_x_6506:
[----:B--2---:R2:W3:Y:S02]  /*8f60*/  SYNCS.PHASECHK.TRANS64.TRYWAIT P1, [R16+URZ+0x30828], R21 ;  /* 0x03082815100075a7 */ /* 0x0044e4000802017f */
[----:B---3--:R-:W-:Y:S05]  /*8f70*/  @!P1 NANOSLEEP.SYNCS 0x989680 ;  /* 0x009896800000995d */ /* 0x008fea0003900000 */
[----:B------:R-:W3:Y:S02]  /*8f80*/  @!P1 SYNCS.PHASECHK.TRANS64 P1, [R16+URZ+0x30828], R21 ;  /* 0x03082815100095a7 */ /* 0x000ee4000802007f */
[----:B---3--:R-:W-:Y:S05]  /*8f90*/  @!P1 BRA `(.L_x_6506) ;  /* 0xfffffffc00f09947 */ /* 0x008fea000383ffff */
[----:B------:R-:W-:Y:S05]  /*8fa0*/  BRA `(.L_x_6545) ;  /* 0xffffffe800187947 */ /* 0x000fea000383ffff */
.L_x_6508:
[----:B---3--:R3:W4:Y:S02]  /*8fb0*/  SYNCS.PHASECHK.TRANS64.TRYWAIT P1, [R16+URZ+0x30848], R21 ;  /* 0x03084815100075a7 */ /* 0x008724000802017f */
[----:B----4-:R-:W-:Y:S05]  /*8fc0*/  @!P1 NANOSLEEP.SYNCS 0x989680 ;  /* 0x009896800000995d */ /* 0x010fea0003900000 */
[----:B------:R-:W4:Y:S02]  /*8fd0*/  @!P1 SYNCS.PHASECHK.TRANS64 P1, [R16+URZ+0x30848], R21 ;  /* 0x03084815100095a7 */ /* 0x000f24000802007f */
[----:B----4-:R-:W-:Y:S05]  /*8fe0*/  @!P1 BRA `(.L_x_6508) ;  /* 0xfffffffc00f09947 */ /* 0x010fea000383ffff */
[----:B------:R-:W-:Y:S05]  /*8ff0*/  BRA `(.L_x_6546) ;  /* 0xffffffe800ac7947 */ /* 0x000fea000383ffff */
.L_x_6510:
[----:B------:R-:W-:-:S07]  /*9000*/  SHF.L.U32 R5, R11, 0x1f, RZ ;  /* 0x0000001f0b057819 */ /* 0x000fce00000006ff */
.L_x_6547:
[----:B------:R1:W1:Y:S02]  /*9010*/  SYNCS.PHASECHK.TRANS64.TRYWAIT P1, [R16+URZ+0x30820], R5 ;  /* 0x03082005100075a7 */ /* 0x000264000802017f */
[----:B-1----:R-:W-:Y:S05]  /*9020*/  @!P1 NANOSLEEP.SYNCS 0x989680 ;  /* 0x009896800000995d */ /* 0x002fea0003900000 */
[----:B------:R-:W1:Y:S02]  /*9030*/  @!P1 SYNCS.PHASECHK.TRANS64 P1, [R16+URZ+0x30820], R5 ;  /* 0x03082005100095a7 */ /* 0x000e64000802007f */
[----:B-1----:R-:W-:Y:S05]  /*9040*/  @!P1 BRA `(.L_x_6547) ;  /* 0xfffffffc00f09947 */ /* 0x002fea000383ffff */
[----:B------:R-:W-:Y:S05]  /*9050*/  BRA `(.L_x_6548) ;  /* 0xffffffec00287947 */ /* 0x000fea000383ffff */
.L_x_6513:
[----:B-1----:R1:W2:Y:S02]  /*9060*/  SYNCS.PHASECHK.TRANS64.TRYWAIT P1, [R16+URZ+0x30840], R13 ;  /* 0x0308400d100075a7 */ /* 0x0022a4000802017f */
[----:B--2---:R-:W-:Y:S05]  /*9070*/  @!P1 NANOSLEEP.SYNCS 0x989680 ;  /* 0x009896800000995d */ /* 0x004fea0003900000 */
[----:B------:R-:W2:Y:S02]  /*9080*/  @!P1 SYNCS.PHASECHK.TRANS64 P1, [R16+URZ+0x30840], R13 ;  /* 0x0308400d100095a7 */ /* 0x000ea4000802007f */
[----:B--2---:R-:W-:Y:S05]  /*9090*/  @!P1 BRA `(.L_x_6513) ;  /* 0xfffffffc00f09947 */ /* 0x004fea000383ffff */
[----:B------:R-:W-:Y:S05]  /*90a0*/  BRA `(.L_x_6549) ;  /* 0xffffffec00e07947 */ /* 0x000fea000383ffff */
.L_x_6515:
[----:B--2---:R2:W1:Y:S02]  /*90b0*/  SYNCS.PHASECHK.TRANS64.TRYWAIT P1, [R16+URZ+0x30828], R13 ;  /* 0x0308280d100075a7 */ /* 0x004464000802017f */
[----:B-1----:R-:W-:Y:S05]  /*90c0*/  @!P1 NANOSLEEP.SYNCS 0x989680 ;  /* 0x009896800000995d */ /* 0x002fea0003900000 */
[----:B------:R-:W1:Y:S02]  /*90d0*/  @!P1 SYNCS.PHASECHK.TRANS64 P1, [R16+URZ+0x30828], R13 ;  /* 0x0308280d100095a7 */ /* 0x000e64000802007f */
[----:B-1----:R-:W-:Y:S05]  /*90e0*/  @!P1 BRA `(.L_x_6515) ;  /* 0xfffffffc00f09947 */ /* 0x002fea000383ffff */
[----:B------:R-:W-:Y:S05]  /*90f0*/  BRA `(.L_x_6550) ;  /* 0xfffffff000687947 */ /* 0x000fea000383ffff */
.L_x_6517:
[----:B------:R1:W1:Y:S02]  /*9100*/  SYNCS.PHASECHK.TRANS64.TRYWAIT P0, [R3+URZ+0x30840], R0 ;  /* 0x03084000030075a7 */ /* 0x000264000800017f */
[----:B-1----:R-:W-:Y:S05]  /*9110*/  @!P0 NANOSLEEP.SYNCS 0x989680 ;  /* 0x009896800000895d */ /* 0x002fea0003900000 */
[----:B------:R-:W1:Y:S02]  /*9120*/  @!P0 SYNCS.PHASECHK.TRANS64 P0, [R3+URZ+0x30840], R0 ;  /* 0x03084000030085a7 */ /* 0x000e64000800007f */
[----:B-1----:R-:W-:Y:S05]  /*9130*/  @!P0 BRA `(.L_x_6517) ;  /* 0xfffffffc00f08947 */ /* 0x002fea000383ffff */
[----:B------:R-:W-:Y:S05]  /*9140*/  BRA `(.L_x_6551) ;  /* 0xfffffff4001c7947 */ /* 0x000fea000383ffff */
.L_x_6519:
[----:B------:R-:W-:Y:S01]  /*9150*/  BSSY B0, `(.L_x_6552) ;  /* 0x0000006000007945 */ /* 0x000fe20003800000 */
[----:B------:R-:W-:-:S07]  /*9160*/  IMAD.MOV.U32 R15, RZ, RZ, -0x1 ;  /* 0xffffffffff0f7424 */ /* 0x000fce00078e00ff */
[----:B------:R-:W-:Y:S05]  /*9170*/  WARPSYNC.COLLECTIVE R15, `(.L_x_6553) ;  /* 0x000000000f0c7348 */ /* 0x000fea0003c00000 */
[----:B------:R-:W-:Y:S02]  /*9180*/  ELECT P6, UR62, PT ;  /* 0x00000000003e782f */ /* 0x000fe400038c0000 */
[----:B------:R-:W-:Y:S01]  /*9190*/  MOV R14, UR62 ;  /* 0x0000003e000e7c02 */ /* 0x000fe20008000f00 */
[----:B------:R-:W-:Y:S10]  /*91a0*/  ENDCOLLECTIVE ;  /* 0x000000000000791b */ /* 0x000ff40003800000 */
.L_x_6553:
[----:B------:R-:W-:Y:S05]  /*91b0*/  BSYNC B0 ;  /* 0x0000000000007941 */ /* 0x000fea0003800000 */
.L_x_6552:
[----:B------:R-:W-:Y:S05]  /*91c0*/  BRA `(.L_x_6554) ;  /* 0xfffffff400c87947 */ /* 0x000fea000383ffff */
.L_x_6521:
[----:B-1----:R1:W2:Y:S02]  /*91d0*/  SYNCS.PHASECHK.TRANS64.TRYWAIT P0, [R6+URZ], R5 ;  /* 0x00000005060075a7 */ /* 0x0022a4000800017f */
[----:B--2---:R-:W-:Y:S05]  /*91e0*/  @!P0 NANOSLEEP.SYNCS 0x989680 ;  /* 0x009896800000895d */ /* 0x004fea0003900000 */
[----:B------:R-:W2:Y:S02]  /*91f0*/  @!P0 SYNCS.PHASECHK.TRANS64 P0, [R6+URZ], R5 ;  /* 0x00000005060085a7 */ /* 0x000ea4000800007f */
[----:B--2---:R-:W-:Y:S05]  /*9200*/  @!P0 BRA `(.L_x_6521) ;  /* 0xfffffffc00f08947 */ /* 0x004fea000383ffff */
[----:B------:R-:W-:Y:S05]  /*9210*/  BRA `(.L_x_6555) ;  /* 0xfffffff800087947 */ /* 0x000fea000383ffff */
.L_x_6522:
[----:B--2---:R2:W3:Y:S02]  /*9220*/  SYNCS.PHASECHK.TRANS64.TRYWAIT P0, [R3+URZ], R2 ;  /* 0x00000002030075a7 */ /* 0x0044e4000800017f */
[----:B---3--:R-:W-:Y:S05]  /*9230*/  @!P0 NANOSLEEP.SYNCS 0x989680 ;  /* 0x009896800000895d */ /* 0x008fea0003900000 */
[----:B------:R-:W3:Y:S02]  /*9240*/  @!P0 SYNCS.PHASECHK.TRANS64 P0, [R3+URZ], R2 ;  /* 0x00000002030085a7 */ /* 0x000ee4000800007f */
[----:B---3--:R-:W-:Y:S05]  /*9250*/  @!P0 BRA `(.L_x_6522) ;  /* 0xfffffffc00f08947 */ /* 0x008fea000383ffff */
[----:B------:R-:W-:Y:S05]  /*9260*/  BRA `(.L_x_6556) ;  /* 0xfffffff400fc7947 */ /* 0x000fea000383ffff */
.L_x_6524:
[----:B--2---:R2:W3:Y:S02]  /*9270*/  SYNCS.PHASECHK.TRANS64.TRYWAIT P0, [R0+URZ], R5 ;  /* 0x00000005000075a7 */ /* 0x0044e4000800017f */
[----:B---3--:R-:W-:Y:S05]  /*9280*/  @!P0 NANOSLEEP.SYNCS 0x989680 ;  /* 0x009896800000895d */ /* 0x008fea0003900000 */
[----:B------:R-:W3:Y:S02]  /*9290*/  @!P0 SYNCS.PHASECHK.TRANS64 P0, [R0+URZ], R5 ;  /* 0x00000005000085a7 */ /* 0x000ee4000800007f */
[----:B---3--:R-:W-:Y:S05]  /*92a0*/  @!P0 BRA `(.L_x_6524) ;  /* 0xfffffffc00f08947 */ /* 0x008fea000383ffff */
[----:B------:R-:W-:Y:S05]  /*92b0*/  BRA `(.L_x_6557) ;  /* 0xfffffff800007947 */ /* 0x000fea000383ffff */
.L_x_6558:
        /* <DEDUP_REMOVED lines=12> */
.L_x_7336:


//--------------------- .text._ZN7cutlass13device_kernelIN5flash22FlashAttnBwdPreprocessIN4cute5tupleIJNS3_1CILi64EEENS5_ILi128EEEEEENS_10bfloat16_tEfNS_4arch4Sm90ELb1ELb0EEEEEvNT_6ParamsE --------------------------
	.section	.text._ZN7cutlass13device_kernelIN5flash22FlashAttnBwdPreprocessIN4cute5tupleIJNS3_1CILi64EEENS5_ILi128EEEEEENS_10bfloat16_tEfNS_4arch4Sm90ELb1ELb0EEEEEvNT_6ParamsE,"ax",@progbits
	.align	128
.text._ZN7cutlass13device_kernelIN5flash22FlashAttnBwdPreprocessIN4cute5tupleIJNS3_1CILi64EEENS5_ILi128EEEEEENS_10bfloat16_tEfNS_4arch4Sm90ELb1ELb0EEEEEvNT_6ParamsE:
        .type           _ZN7cutlass13device_kernelIN5flash22FlashAttnBwdPreprocessIN4cute5tupleIJNS3_1CILi64EEENS5_ILi128EEEEEENS_10bfloat16_tEfNS_4arch4Sm90ELb1ELb0EEEEEvNT_6ParamsE,@function
        .size           _ZN7cutlass13device_kernelIN5flash22FlashAttnBwdPreprocessIN4cute5tupleIJNS3_1CILi64EEENS5_ILi128EEEEEENS_10bfloat16_tEfNS_4arch4Sm90ELb1ELb0EEEEEvNT_6ParamsE,(.L_x_7337 - _ZN7cutlass13device_kernelIN5flash22FlashAttnBwdPreprocessIN4cute5tupleIJNS3_1CILi64EEENS5_ILi128EEEEEENS_10bfloat16_tEfNS_4arch4Sm90ELb1ELb0EEEEEvNT_6ParamsE)
        .other          _ZN7cutlass13device_kernelIN5flash22FlashAttnBwdPreprocessIN4cute5tupleIJNS3_1CILi64EEENS5_ILi128EEEEEENS_10bfloat16_tEfNS_4arch4Sm90ELb1ELb0EEEEEvNT_6ParamsE,@"STO_CUDA_ENTRY STV_DEFAULT"
_ZN7cutlass13device_kernelIN5flash22FlashAttnBwdPreprocessIN4cute5tupleIJNS3_1CILi64EEENS5_ILi128EEEEEENS_10bfloat16_tEfNS_4arch4Sm90ELb1ELb0EEEEEvNT_6ParamsE:
[----:B------:R-:W-:Y:S01]  /*0000*/  LDC R1, c[0x0][0x28] ;  /* 0x00000a00ff017b82 */ /* 0x000fe20000000800 */
[----:B------:R-:W0:Y:S07]  /*0010*/  S2R R0, SR_TID.X ;  /* 0x0000000000007919 */ /* 0x000e2e0000002100 */
[----:B------:R-:W1:Y:S01]  /*0020*/  S2UR UR8, SR_CTAID.Y ;  /* 0x00000000000879c3 */ /* 0x000e620000002600 */
[----:B------:R-:W-:Y:S01]  /*0030*/  ULDC UR4, c[0x0][0x218] ;  /* 0x0000860000047ab9 */ /* 0x000fe20000000800 */
[----:B------:R-:W-:Y:S01]  /*0040*/  ULDC UR5, c[0x0][0x21c] ;  /* 0x0000870000057ab9 */ /* 0x000fe20000000800 */
[----:B------:R-:W2:Y:S01]  /*0050*/  S2R R2, SR_CTAID.X ;  /* 0x0000000000027919 */ /* 0x000ea20000002500 */
[----:B------:R-:W-:-:S04]  /*0060*/  ULDC.64 UR6, c[0x0][0x208] ;  /* 0x0000820000067ab9 */ /* 0x000fc80000000a00 */
[----:B------:R-:W3:Y:S08]  /*0070*/  LDC.64 R10, c[0x0][0x230] ;  /* 0x00008c00ff0a7b82 */ /* 0x000ef00000000a00 */
[----:B------:R-:W4:Y:S08]  /*0080*/  S2UR UR9, SR_CTAID.Z ;  /* 0x00000000000979c3 */ /* 0x000f300000002700 */
[----:B------:R-:W4:Y:S01]  /*0090*/  LDC.64 R18, c[0x0][0x250] ;  /* 0x00009400ff127b82 */ /* 0x000f220000000a00 */
[----:B-1----:R-:W-:Y:S01]  /*00a0*/  USHF.R.S32.HI UR10, URZ, 0x1f, UR8 ;  /* 0x0000001f3f0a7899 */ /* 0x002fe20008011408 */
[----:B0-----:R-:W-:-:S06]  /*00b0*/  SHF.R.S32.HI R3, RZ, 0x1f, R0 ;  /* 0x0000001fff037819 */ /* 0x001fcc0000011400 */
[----:B------:R-:W0:Y:S01]  /*00c0*/  LDC.64 R40, c[0x0][0x238] ;  /* 0x00008e00ff287b82 */ /* 0x000e220000000a00 */
[----:B---3--:R-:W-:Y:S01]  /*00d0*/  IMAD R4, R10, UR10, RZ ;  /* 0x0000000a0a047c24 */ /* 0x008fe2000f8e02ff */
[----:B------:R-:W-:Y:S01]  /*00e0*/  LEA.HI R46, R3, R0, RZ, 0x4 ;  /* 0x00000000032e7211 */ /* 0x000fe200078f20ff */
[----:B--2---:R-:W-:Y:S02]  /*00f0*/  IMAD.SHL.U32 R44, R2, 0x40, RZ ;  /* 0x00000040022c7824 */ /* 0x004fe400078e00ff */
[----:B------:R-:W-:Y:S01]  /*0100*/  IMAD R11, R11, UR8, R4 ;  /* 0x000000080b0b7c24 */ /* 0x000fe2000f8e0204 */
[----:B------:R-:W-:Y:S02]  /*0110*/  LOP3.LUT R5, R46, 0xfffffff0, RZ, 0xc0, !PT ;  /* 0xfffffff02e057812 */ /* 0x000fe400078ec0ff */
[----:B------:R-:W1:Y:S01]  /*0120*/  LDC.64 R42, c[0x0][0x258] ;  /* 0x00009600ff2a7b82 */ /* 0x000e620000000a00 */
[----:B------:R-:W-:Y:S01]  /*0130*/  IADD3 R3, -R44, UR4, RZ ;  /* 0x000000042c037c10 */ /* 0x000fe2000fffe1ff */
[----:B----4-:R-:W-:Y:S01]  /*0140*/  USHF.R.S32.HI UR11, URZ, 0x1f, UR9 ;  /* 0x0000001f3f0b7899 */ /* 0x010fe20008011409 */
[----:B------:R-:W-:Y:S01]  /*0150*/  SHF.R.S32.HI R46, RZ, 0x4, R46 ;  /* 0x00000004ff2e7819 */ /* 0x000fe2000001142e */
[----:B------:R-:W-:-:S03]  /*0160*/  IMAD.IADD R5, R0, 0x1, -R5 ;  /* 0x0000000100057824 */ /* 0x000fc600078e0a05 */
[C---:B------:R-:W-:Y:S01]  /*0170*/  ISETP.GE.AND P1, PT, R46.reuse, R3, PT ;  /* 0x000000032e00720c */ /* 0x040fe20003f26270 */
[----:B------:R-:W-:Y:S01]  /*0180*/  VIADD R4, R46, 0x10 ;  /* 0x000000102e047836 */ /* 0x000fe20000000000 */
[----:B------:R-:W-:Y:S01]  /*0190*/  SHF.L.U32 R8, R5, 0x3, RZ ;  /* 0x0000000305087819 */ /* 0x000fe200000006ff */
[----:B------:R-:W-:Y:S01]  /*01a0*/  IMAD R16, R18, UR10, RZ ;  /* 0x0000000a12107c24 */ /* 0x000fe2000f8e02ff */
[--C-:B------:R-:W-:Y:S02]  /*01b0*/  SHF.R.S32.HI R47, RZ, 0x1f, R46.reuse ;  /* 0x0000001fff2f7819 */ /* 0x100fe4000001142e */
[C---:B------:R-:W-:Y:S02]  /*01c0*/  ISETP.LT.AND P3, PT, R8.reuse, UR5, !P1 ;  /* 0x0000000508007c0c */ /* 0x040fe4000cf61270 */
[----:B------:R-:W-:Y:S01]  /*01d0*/  ISETP.GE.AND P0, PT, R8, UR5, PT ;  /* 0x0000000508007c0c */ /* 0x000fe2000bf06270 */
[----:B------:R-:W-:Y:S01]  /*01e0*/  IMAD.WIDE R48, R2, 0x40, R46 ;  /* 0x0000004002307825 */ /* 0x000fe200078e022e */
[----:B------:R-:W-:-:S02]  /*01f0*/  SHF.R.S32.HI R9, RZ, 0x1f, R8 ;  /* 0x0000001fff097819 */ /* 0x000fc40000011408 */
[----:B------:R-:W-:Y:S01]  /*0200*/  ISETP.LT.AND P2, PT, R4, R3, !P0 ;  /* 0x000000030400720c */ /* 0x000fe20004741270 */
[----:B------:R-:W-:-:S06]  /*0210*/  IMAD.WIDE.U32 R6, R10, UR8, R8 ;  /* 0x000000080a067c25 */ /* 0x000fcc000f8e0008 */
[----:B------:R-:W2:Y:S01]  /*0220*/  @P3 LDC.64 R14, c[0x0][0x228] ;  /* 0x00008a00ff0e3b82 */ /* 0x000ea20000000a00 */
[----:B0-----:R-:W-:Y:S02]  /*0230*/  IMAD R10, R40, UR11, RZ ;  /* 0x0000000b280a7c24 */ /* 0x001fe4000f8e02ff */
[----:B------:R-:W-:Y:S02]  /*0240*/  IMAD.IADD R7, R7, 0x1, R11 ;  /* 0x0000000107077824 */ /* 0x000fe400078e020b */
[----:B------:R-:W-:Y:S01]  /*0250*/  IMAD R11, R19, UR8, R16 ;  /* 0x00000008130b7c24 */ /* 0x000fe2000f8e0210 */
[----:B------:R-:W-:Y:S01]  /*0260*/  @P2 IADD3 R29, P4, R48, 0x10, RZ ;  /* 0x00000010301d2810 */ /* 0x000fe20007f9e0ff */
[----:B------:R-:W-:Y:S01]  /*0270*/  IMAD.WIDE.U32 R8, R18, UR8, R8 ;  /* 0x0000000812087c25 */ /* 0x000fe2000f8e0008 */
[----:B------:R-:W0:Y:S03]  /*0280*/  @P3 LDC.64 R12, c[0x0][0x248] ;  /* 0x00009200ff0c3b82 */ /* 0x000e260000000a00 */
[----:B------:R-:W-:Y:S01]  /*0290*/  IMAD R17, R41, UR9, R10 ;  /* 0x0000000929117c24 */ /* 0x000fe2000f8e020a */
[----:B------:R-:W-:Y:S01]  /*02a0*/  IADD3 R9, R9, R11, RZ ;  /* 0x0000000b09097210 */ /* 0x000fe20007ffe0ff */
[----:B------:R-:W-:-:S03]  /*02b0*/  IMAD.WIDE.U32 R40, R40, UR9, R6 ;  /* 0x0000000928287c25 */ /* 0x000fc6000f8e0006 */
[----:B------:R-:W3:Y:S01]  /*02c0*/  @P2 LDC.64 R6, c[0x0][0x228] ;  /* 0x00008a00ff062b82 */ /* 0x000ee20000000a00 */
[----:B-1----:R-:W-:Y:S02]  /*02d0*/  IMAD R16, R42, UR11, RZ ;  /* 0x0000000b2a107c24 */ /* 0x002fe4000f8e02ff */
[----:B------:R-:W-:Y:S01]  /*02e0*/  IMAD.IADD R41, R41, 0x1, R17 ;  /* 0x0000000129297824 */ /* 0x000fe200078e0211 */
[----:B------:R-:W-:Y:S01]  /*02f0*/  @P2 IADD3 R17, P5, R48, 0x10, RZ ;  /* 0x0000001030112810 */ /* 0x000fe20007fbe0ff */
[----:B------:R-:W-:Y:S02]  /*0300*/  IMAD R19, R43, UR9, R16 ;  /* 0x000000092b137c24 */ /* 0x000fe4000f8e0210 */
[----:B------:R-:W-:Y:S01]  /*0310*/  IMAD.WIDE.U32 R42, R42, UR9, R8 ;  /* 0x000000092a2a7c25 */ /* 0x000fe2000f8e0008 */
[----:B------:R-:W1:Y:S03]  /*0320*/  @P3 LDC.64 R10, c[0x0][0x240] ;  /* 0x00009000ff0a3b82 */ /* 0x000e660000000a00 */
[----:B--2---:R-:W-:-:S02]  /*0330*/  @P3 IMAD R16, R49, R14, RZ ;  /* 0x0000000e31103224 */ /* 0x004fc400078e02ff */
[----:B------:R-:W-:Y:S01]  /*0340*/  IMAD.IADD R43, R43, 0x1, R19 ;  /* 0x000000012b2b7824 */ /* 0x000fe200078e0213 */
[----:B------:R-:W-:Y:S01]  /*0350*/  @P2 IADD3.X R19, RZ, R49, RZ, P5, !PT ;  /* 0x00000031ff132210 */ /* 0x000fe20002ffe4ff */
[C---:B------:R-:W-:Y:S01]  /*0360*/  @P3 IMAD R23, R48.reuse, R15, R16 ;  /* 0x0000000f30173224 */ /* 0x040fe200078e0210 */
[----:B------:R-:W2:Y:S01]  /*0370*/  @P3 LDC.64 R20, c[0x0][0x210] ;  /* 0x00008400ff143b82 */ /* 0x000ea20000000a00 */
[----:B0-----:R-:W-:Y:S02]  /*0380*/  @P3 IMAD R16, R49, R12, RZ ;  /* 0x0000000c31103224 */ /* 0x001fe400078e02ff */
[----:B------:R-:W-:-:S04]  /*0390*/  @P3 IMAD.WIDE.U32 R14, R48, R14, R40 ;  /* 0x0000000e300e3225 */ /* 0x000fc800078e0028 */
[C---:B------:R-:W-:Y:S01]  /*03a0*/  @P3 IMAD R25, R48.reuse, R13, R16 ;  /* 0x0000000d30193224 */ /* 0x040fe200078e0210 */
[----:B------:R-:W0:Y:S01]  /*03b0*/  @P2 LDC.64 R8, c[0x0][0x248] ;  /* 0x00009200ff082b82 */ /* 0x000e220000000a00 */
[----:B------:R-:W-:-:S04]  /*03c0*/  @P3 IMAD.WIDE.U32 R12, R48, R12, R42 ;  /* 0x0000000c300c3225 */ /* 0x000fc800078e002a */
[----:B------:R-:W-:Y:S01]  /*03d0*/  @P3 IMAD.IADD R13, R13, 0x1, R25 ;  /* 0x000000010d0d3824 */ /* 0x000fe200078e0219 */
[----:B------:R-:W-:Y:S01]  /*03e0*/  @P2 MOV R25, R43 ;  /* 0x0000002b00192202 */ /* 0x000fe20000000f00 */
[----:B---3--:R-:W-:Y:S01]  /*03f0*/  @P2 IMAD R16, R19, R6, RZ ;  /* 0x0000000613102224 */ /* 0x008fe200078e02ff */
[C---:B-1----:R-:W-:Y:S01]  /*0400*/  @P3 LEA R10, P6, R12.reuse, R10, 0x1 ;  /* 0x0000000a0c0a3211 */ /* 0x042fe200078c08ff */
[----:B------:R-:W-:Y:S01]  /*0410*/  @P3 IMAD.IADD R15, R15, 0x1, R23 ;  /* 0x000000010f0f3824 */ /* 0x000fe200078e0217 */
[----:B------:R-:W-:Y:S01]  /*0420*/  @P2 IADD3.X R19, RZ, R49, RZ, P4, !PT ;  /* 0x00000031ff132210 */ /* 0x000fe200027fe4ff */
[----:B------:R-:W-:Y:S01]  /*0430*/  @P2 IMAD.MOV.U32 R22, RZ, RZ, R40 ;  /* 0x000000ffff162224 */ /* 0x000fe200078e0028 */
[----:B------:R-:W-:Y:S01]  /*0440*/  @P3 LEA.HI.X R11, R12, R11, R13, 0x1, P6 ;  /* 0x0000000b0c0b3211 */ /* 0x000fe200030f0c0d */
[----:B------:R-:W-:Y:S01]  /*0450*/  @P2 IMAD R7, R17, R7, R16 ;  /* 0x0000000711072224 */ /* 0x000fe200078e0210 */
[----:B------:R-:W-:Y:S01]  /*0460*/  @P2 MOV R23, R41 ;  /* 0x0000002900172202 */ /* 0x000fe20000000f00 */
[----:B------:R-:W1:Y:S01]  /*0470*/  @P2 LDC.64 R52, c[0x0][0x210] ;  /* 0x00008400ff342b82 */ /* 0x000e620000000a00 */
[----:B--2---:R-:W-:Y:S01]  /*0480*/  @P3 LEA R20, P5, R14, R20, 0x1 ;  /* 0x000000140e143211 */ /* 0x004fe200078a08ff */
[----:B------:R-:W-:-:S02]  /*0490*/  @P2 IMAD.MOV.U32 R24, RZ, RZ, R42 ;  /* 0x000000ffff182224 */ /* 0x000fc400078e002a */
[----:B------:R-:W-:Y:S01]  /*04a0*/  @P2 IMAD.WIDE.U32 R22, R17, R6, R22 ;  /* 0x0000000611162225 */ /* 0x000fe200078e0016 */
[----:B------:R-:W-:Y:S02]  /*04b0*/  @P3 LEA.HI.X R21, R14, R21, R15, 0x1, P5 ;  /* 0x000000150e153211 */ /* 0x000fe400028f0c0f */
[----:B------:R-:W-:Y:S02]  /*04c0*/  CS2R R14, SRZ ;  /* 0x00000000000e7805 */ /* 0x000fe4000001ff00 */
[----:B------:R-:W-:Y:S01]  /*04d0*/  CS2R R16, SRZ ;  /* 0x0000000000107805 */ /* 0x000fe2000001ff00 */
[----:B------:R-:W2:Y:S01]  /*04e0*/  @P2 LDC.64 R56, c[0x0][0x240] ;  /* 0x00009000ff382b82 */ /* 0x000ea20000000a00 */
[-C--:B0-----:R-:W-:Y:S01]  /*04f0*/  @P2 IMAD R12, R19, R8.reuse, RZ ;  /* 0x00000008130c2224 */ /* 0x081fe200078e02ff */
[----:B------:R-:W-:Y:S01]  /*0500*/  CS2R R18, SRZ ;  /* 0x0000000000127805 */ /* 0x000fe2000001ff00 */
[----:B------:R-:W-:-:S04]  /*0510*/  @P2 IMAD.WIDE.U32 R24, R29, R8, R24 ;  /* 0x000000081d182225 */ /* 0x000fc800078e0018 */
[----:B------:R-:W-:Y:S01]  /*0520*/  @P2 IMAD R27, R29, R9, R12 ;  /* 0x000000091d1b2224 */ /* 0x000fe200078e020c */
[----:B------:R-:W-:Y:S01]  /*0530*/  CS2R R12, SRZ ;  /* 0x00000000000c7805 */ /* 0x000fe2000001ff00 */
[----:B------:R-:W-:Y:S01]  /*0540*/  VIADD R6, R46, 0x20 ;  /* 0x000000202e067836 */ /* 0x000fe20000000000 */
[----:B------:R-:W3:Y:S04]  /*0550*/  @P3 LDG.E.128 R16, desc[UR6][R10.64] ;  /* 0x000000060a103981 */ /* 0x000ee8000c1e1d00 */
[----:B------:R0:W4:Y:S01]  /*0560*/  @P3 LDG.E.128 R12, desc[UR6][R20.64] ;  /* 0x00000006140c3981 */ /* 0x000122000c1e1d00 */
[----:B------:R-:W-:Y:S01]  /*0570*/  ISETP.LT.AND P3, PT, R6, R3, !P0 ;  /* 0x000000030600720c */ /* 0x000fe20004761270 */
[----:B------:R-:W-:Y:S01]  /*0580*/  @P2 IMAD.IADD R9, R23, 0x1, R7 ;  /* 0x0000000117092824 */ /* 0x000fe200078e0207 */
[----:B------:R-:W-:-:S02]  /*0590*/  IADD3 R8, R46, 0x30, RZ ;  /* 0x000000302e087810 */ /* 0x000fc40007ffe0ff */
[----:B-1----:R-:W-:Y:S02]  /*05a0*/  @P2 LEA R52, P4, R22, R52, 0x1 ;  /* 0x0000003416342211 */ /* 0x002fe400078808ff */
[----:B------:R-:W-:Y:S02]  /*05b0*/  @P2 IADD3 R7, R25, R27, RZ ;  /* 0x0000001b19072210 */ /* 0x000fe40007ffe0ff */
[----:B--2---:R-:W-:-:S05]  /*05c0*/  @P2 LEA R56, P5, R24, R56, 0x1 ;  /* 0x0000003818382211 */ /* 0x004fca00078a08ff */
[----:B------:R-:W1:Y:S01]  /*05d0*/  @P3 LDC.64 R34, c[0x0][0x228] ;  /* 0x00008a00ff223b82 */ /* 0x000e620000000a00 */
[----:B------:R-:W-:Y:S02]  /*05e0*/  ISETP.LT.AND P0, PT, R8, R3, !P0 ;  /* 0x000000030800720c */ /* 0x000fe40004701270 */
[----:B0-----:R-:W-:Y:S02]  /*05f0*/  CS2R R20, SRZ ;  /* 0x0000000000147805 */ /* 0x001fe4000001ff00 */
[----:B------:R-:W-:Y:S02]  /*0600*/  @P2 LEA.HI.X R53, R22, R53, R9, 0x1, P4 ;  /* 0x0000003516352211 */ /* 0x000fe400020f0c09 */
[----:B------:R-:W-:Y:S02]  /*0610*/  CS2R R22, SRZ ;  /* 0x0000000000167805 */ /* 0x000fe4000001ff00 */
[----:B------:R-:W-:Y:S02]  /*0620*/  @P2 LEA.HI.X R57, R24, R57, R7, 0x1, P5 ;  /* 0x0000003918392211 */ /* 0x000fe400028f0c07 */
[----:B------:R-:W-:-:S02]  /*0630*/  CS2R R24, SRZ ;  /* 0x0000000000187805 */ /* 0x000fc4000001ff00 */
[----:B------:R-:W-:Y:S01]  /*0640*/  CS2R R26, SRZ ;  /* 0x00000000001a7805 */ /* 0x000fe2000001ff00 */
[----:B------:R-:W0:Y:S01]  /*0650*/  @P3 LDC.64 R36, c[0x0][0x248] ;  /* 0x00009200ff243b82 */ /* 0x000e220000000a00 */
[----:B------:R2:W4:Y:S04]  /*0660*/  @P2 LDG.E.128 R20, desc[UR6][R52.64] ;  /* 0x0000000634142981 */ /* 0x000528000c1e1d00 */
[----:B------:R1:W4:Y:S01]  /*0670*/  @P2 LDG.E.128 R24, desc[UR6][R56.64] ;  /* 0x0000000638182981 */ /* 0x000322000c1e1d00 */
[C---:B------:R-:W-:Y:S02]  /*0680*/  @P3 IADD3 R55, P2, R48.reuse, 0x20, RZ ;  /* 0x0000002030373810 */ /* 0x040fe40007f5e0ff */
[----:B------:R-:W0:Y:S01]  /*0690*/  @P0 LDC.64 R38, c[0x0][0x228] ;  /* 0x00008a00ff260b82 */ /* 0x000e220000000a00 */
[----:B------:R-:W-:-:S02]  /*06a0*/  @P0 IADD3 R51, P4, R48, 0x30, RZ ;  /* 0x0000003030330810 */ /* 0x000fc40007f9e0ff */
[C---:B------:R-:W-:Y:S01]  /*06b0*/  @P3 IADD3 R50, P5, R48.reuse, 0x20, RZ ;  /* 0x0000002030323810 */ /* 0x040fe20007fbe0ff */
[--C-:B------:R-:W-:Y:S01]  /*06c0*/  @P3 IMAD.X R59, RZ, RZ, R49.reuse, P2 ;  /* 0x000000ffff3b3224 */ /* 0x100fe200010e0631 */
[----:B------:R-:W-:Y:S01]  /*06d0*/  @P0 IADD3 R7, P6, R48, 0x30, RZ ;  /* 0x0000003030070810 */ /* 0x000fe20007fde0ff */
[----:B--2---:R-:W-:Y:S01]  /*06e0*/  @P0 IMAD.X R53, RZ, RZ, R49, P4 ;  /* 0x000000ffff350224 */ /* 0x004fe200020e0631 */
[-C--:B------:R-:W-:Y:S01]  /*06f0*/  @P3 IADD3.X R61, RZ, R49.reuse, RZ, P5, !PT ;  /* 0x00000031ff3d3210 */ /* 0x080fe20002ffe4ff */
[----:B-1----:R-:W-:Y:S01]  /*0700*/  @P3 IMAD R54, R59, R34, RZ ;  /* 0x000000223b363224 */ /* 0x002fe200078e02ff */
[----:B------:R-:W-:Y:S01]  /*0710*/  @P0 IADD3.X R9, RZ, R49, RZ, P6, !PT ;  /* 0x00000031ff090210 */ /* 0x000fe200037fe4ff */
[----:B------:R-:W1:Y:S01]  /*0720*/  @P3 LDC.64 R10, c[0x0][0x210] ;  /* 0x00008400ff0a3b82 */ /* 0x000e620000000a00 */
[----:B------:R-:W-:Y:S01]  /*0730*/  @P3 MOV R49, R41 ;  /* 0x0000002900313202 */ /* 0x000fe20000000f00 */
[----:B------:R-:W-:Y:S02]  /*0740*/  @P3 IMAD.MOV.U32 R48, RZ, RZ, R40 ;  /* 0x000000ffff303224 */ /* 0x000fe400078e0028 */
[----:B------:R-:W-:-:S04]  /*0750*/  @P3 IMAD R57, R55, R35, R54 ;  /* 0x0000002337393224 */ /* 0x000fc800078e0236 */
[----:B------:R-:W2:Y:S01]  /*0760*/  @P0 LDC.64 R28, c[0x0][0x210] ;  /* 0x00008400ff1c0b82 */ /* 0x000ea20000000a00 */
[----:B------:R-:W-:Y:S01]  /*0770*/  @P3 IMAD.WIDE.U32 R34, R55, R34, R48 ;  /* 0x0000002237223225 */ /* 0x000fe200078e0030 */
[----:B------:R-:W-:-:S06]  /*0780*/  @P3 MOV R49, R43 ;  /* 0x0000002b00313202 */ /* 0x000fcc0000000f00 */
[----:B------:R-:W2:Y:S01]  /*0790*/  @P0 LDC.64 R32, c[0x0][0x248] ;  /* 0x00009200ff200b82 */ /* 0x000ea20000000a00 */
[----:B0-----:R-:W-:Y:S02]  /*07a0*/  @P3 IMAD R52, R61, R36, RZ ;  /* 0x000000243d343224 */ /* 0x001fe400078e02ff */
[----:B------:R-:W-:Y:S02]  /*07b0*/  @P3 IMAD.MOV.U32 R48, RZ, RZ, R42 ;  /* 0x000000ffff303224 */ /* 0x000fe400078e002a */
[----:B------:R-:W-:-:S03]  /*07c0*/  @P3 IMAD R55, R50, R37, R52 ;  /* 0x0000002532373224 */ /* 0x000fc600078e0234 */
[----:B------:R-:W0:Y:S01]  /*07d0*/  @P3 LDC.64 R30, c[0x0][0x240] ;  /* 0x00009000ff1e3b82 */ /* 0x000e220000000a00 */
[----:B------:R-:W-:-:S07]  /*07e0*/  @P3 IMAD.WIDE.U32 R48, R50, R36, R48 ;  /* 0x0000002432303225 */ /* 0x000fce00078e0030 */
[----:B------:R-:W0:Y:S01]  /*07f0*/  @P0 LDC.64 R36, c[0x0][0x240] ;  /* 0x00009000ff240b82 */ /* 0x000e220000000a00 */
[-C--:B------:R-:W-:Y:S02]  /*0800*/  @P0 IMAD R52, R53, R38.reuse, RZ ;  /* 0x0000002635340224 */ /* 0x080fe400078e02ff */
[----:B------:R-:W-:-:S04]  /*0810*/  @P0 IMAD.WIDE.U32 R40, R51, R38, R40 ;  /* 0x0000002633280225 */ /* 0x000fc800078e0028 */
[----:B------:R-:W-:Y:S01]  /*0820*/  @P0 IMAD R39, R51, R39, R52 ;  /* 0x0000002733270224 */ /* 0x000fe200078e0234 */
[----:B-1----:R-:W-:Y:S02]  /*0830*/  @P3 LEA R52, P2, R34, R10, 0x1 ;  /* 0x0000000a22343211 */ /* 0x002fe400078408ff */
[----:B--2---:R-:W-:Y:S01]  /*0840*/  @P0 LEA R10, P4, R40, R28, 0x1 ;  /* 0x0000001c280a0211 */ /* 0x004fe200078808ff */
[-C--:B------:R-:W-:Y:S02]  /*0850*/  @P0 IMAD R28, R9, R32.reuse, RZ ;  /* 0x00000020091c0224 */ /* 0x080fe400078e02ff */
[----:B------:R-:W-:Y:S02]  /*0860*/  @P3 IMAD.IADD R57, R35, 0x1, R57 ;  /* 0x0000000123393824 */ /* 0x000fe400078e0239 */
[C---:B------:R-:W-:Y:S02]  /*0870*/  @P0 IMAD R9, R7.reuse, R33, R28 ;  /* 0x0000002107090224 */ /* 0x040fe400078e021c */
[----:B------:R-:W-:Y:S01]  /*0880*/  @P0 IMAD.WIDE.U32 R42, R7, R32, R42 ;  /* 0x00000020072a0225 */ /* 0x000fe200078e002a */
[----:B------:R-:W-:-:S02]  /*0890*/  @P3 IADD3 R55, R49, R55, RZ ;  /* 0x0000003731373210 */ /* 0x000fc40007ffe0ff */
[----:B0-----:R-:W-:Y:S01]  /*08a0*/  @P3 LEA R50, P5, R48, R30, 0x1 ;  /* 0x0000001e30323211 */ /* 0x001fe200078a08ff */
[----:B------:R-:W-:Y:S01]  /*08b0*/  @P0 IMAD.IADD R39, R41, 0x1, R39 ;  /* 0x0000000129270824 */ /* 0x000fe200078e0227 */
[----:B------:R-:W-:Y:S02]  /*08c0*/  @P3 LEA.HI.X R53, R34, R11, R57, 0x1, P2 ;  /* 0x0000000b22353211 */ /* 0x000fe400010f0c39 */
[----:B------:R-:W-:Y:S02]  /*08d0*/  @P0 IADD3 R7, R43, R9, RZ ;  /* 0x000000092b070210 */ /* 0x000fe40007ffe0ff */
[----:B------:R-:W-:Y:S02]  /*08e0*/  @P0 LEA R54, P2, R42, R36, 0x1 ;  /* 0x000000242a360211 */ /* 0x000fe400078408ff */
[----:B------:R-:W-:Y:S02]  /*08f0*/  @P0 LEA.HI.X R11, R40, R29, R39, 0x1, P4 ;  /* 0x0000001d280b0211 */ /* 0x000fe400020f0c27 */
[----:B------:R-:W-:-:S02]  /*0900*/  CS2R R28, SRZ ;  /* 0x00000000001c7805 */ /* 0x000fc4000001ff00 */
[----:B------:R-:W-:Y:S02]  /*0910*/  @P3 LEA.HI.X R51, R48, R31, R55, 0x1, P5 ;  /* 0x0000001f30333211 */ /* 0x000fe400028f0c37 */
[----:B------:R-:W-:Y:S02]  /*0920*/  CS2R R30, SRZ ;  /* 0x00000000001e7805 */ /* 0x000fe4000001ff00 */
[----:B------:R-:W-:Y:S02]  /*0930*/  CS2R R32, SRZ ;  /* 0x0000000000207805 */ /* 0x000fe4000001ff00 */
[----:B------:R-:W-:Y:S02]  /*0940*/  CS2R R34, SRZ ;  /* 0x0000000000227805 */ /* 0x000fe4000001ff00 */
[----:B------:R-:W-:Y:S02]  /*0950*/  @P0 LEA.HI.X R55, R42, R37, R7, 0x1, P2 ;  /* 0x000000252a370211 */ /* 0x000fe400010f0c07 */
[----:B------:R-:W-:-:S02]  /*0960*/  CS2R R36, SRZ ;  /* 0x0000000000247805 */ /* 0x000fc4000001ff00 */
[----:B------:R-:W-:Y:S02]  /*0970*/  CS2R R38, SRZ ;  /* 0x0000000000267805 */ /* 0x000fe4000001ff00 */
[----:B------:R-:W-:Y:S02]  /*0980*/  CS2R R40, SRZ ;  /* 0x0000000000287805 */ /* 0x000fe4000001ff00 */
[----:B------:R-:W-:Y:S01]  /*0990*/  CS2R R42, SRZ ;  /* 0x00000000002a7805 */ /* 0x000fe2000001ff00 */
[----:B------:R-:W2:Y:S04]  /*09a0*/  @P3 LDG.E.128 R28, desc[UR6][R52.64] ;  /* 0x00000006341c3981 */ /* 0x000ea8000c1e1d00 */
[----:B------:R-:W2:Y:S04]  /*09b0*/  @P3 LDG.E.128 R32, desc[UR6][R50.64] ;  /* 0x0000000632203981 */ /* 0x000ea8000c1e1d00 */
[----:B------:R-:W2:Y:S04]  /*09c0*/  @P0 LDG.E.128 R36, desc[UR6][R10.64] ;  /* 0x000000060a240981 */ /* 0x000ea8000c1e1d00 */
[----:B------:R0:W2:Y:S01]  /*09d0*/  @P0 LDG.E.128 R40, desc[UR6][R54.64] ;  /* 0x0000000636280981 */ /* 0x0000a2000c1e1d00 */
[----:B------:R-:W-:-:S04]  /*09e0*/  ISETP.GT.AND P0, PT, R0, 0x3f, PT ;  /* 0x0000003f0000780c */ /* 0x000fc80003f04270 */
[----:B------:R-:W-:-:S13]  /*09f0*/  ISETP.GE.OR P2, PT, R0, R3, P0 ;  /* 0x000000030000720c */ /* 0x000fda0000746670 */
[----:B0-----:R-:W-:Y:S02]  /*0a00*/  @!P2 SHF.R.S32.HI R55, RZ, 0x1f, R0 ;  /* 0x0000001fff37a819 */ /* 0x001fe40000011400 */
[----:B---3--:R-:W-:Y:S02]  /*0a10*/  LOP3.LUT R48, R16, 0xffff0000, RZ, 0xc0, !PT ;  /* 0xffff000010307812 */ /* 0x008fe400078ec0ff */
[C---:B----4-:R-:W-:Y:S01]  /*0a20*/  LOP3.LUT R7, R12.reuse, 0xffff0000, RZ, 0xc0, !PT ;  /* 0xffff00000c077812 */ /* 0x050fe200078ec0ff */
[----:B------:R-:W-:Y:S01]  /*0a30*/  IMAD.U32 R12, R12, 0x10000, RZ ;  /* 0x000100000c0c7824 */ /* 0x000fe200078e00ff */
[----:B------:R-:W-:-:S03]  /*0a40*/  SHF.L.U32 R9, R16, 0x10, RZ ;  /* 0x0000001010097819 */ /* 0x000fc600000006ff */
[----:B------:R-:W-:Y:S02]  /*0a50*/  FMUL.FTZ R51, R7, R48 ;  /* 0x0000003007337220 */ /* 0x000fe40000410000 */
[----:B------:R-:W0:Y:S01]  /*0a60*/  @!P2 LDC.64 R48, c[0x0][0x290] ;  /* 0x0000a400ff30ab82 */ /* 0x000e220000000a00 */
        /* <DEDUP_REMOVED lines=9> */
[C---:B------:R-:W-:Y:S01]  /*0b00*/  IMAD.U32 R9, R15.reuse, 0x10000, RZ ;  /* 0x000100000f097824 */ /* 0x040fe200078e00ff */
[----:B------:R-:W-:Y:S02]  /*0b10*/  LOP3.LUT R7, R15, 0xffff0000, RZ, 0xc0, !PT ;  /* 0xffff00000f077812 */ /* 0x000fe400078ec0ff */
[----:B------:R-:W-:Y:S01]  /*0b20*/  FFMA.FTZ R51, R10, R11, R13 ;  /* 0x0000000b0a337223 */ /* 0x000fe2000001000d */
[----:B------:R-:W-:Y:S01]  /*0b30*/  LOP3.LUT R10, R20, 0xffff0000, RZ, 0xc0, !PT ;  /* 0xffff0000140a7812 */ /* 0x000fe200078ec0ff */
[----:B------:R-:W1:Y:S01]  /*0b40*/  @!P2 LDC.64 R12, c[0x0][0x298] ;  /* 0x0000a600ff0cab82 */ /* 0x000e620000000a00 */
[C---:B------:R-:W-:Y:S01]  /*0b50*/  LOP3.LUT R15, R24.reuse, 0xffff0000, RZ, 0xc0, !PT ;  /* 0xffff0000180f7812 */ /* 0x040fe200078ec0ff */
[----:B------:R-:W-:Y:S01]  /*0b60*/  IMAD.U32 R11, R24, 0x10000, RZ ;  /* 0x00010000180b7824 */ /* 0x000fe200078e00ff */
[----:B------:R-:W-:-:S03]  /*0b70*/  SHF.L.U32 R20, R20, 0x10, RZ ;  /* 0x0000001014147819 */ /* 0x000fc600000006ff */
[----:B------:R-:W-:Y:S01]  /*0b80*/  FMUL.FTZ R53, R10, R15 ;  /* 0x0000000f0a357220 */ /* 0x000fe20000410000 */
[----:B0-----:R-:W-:Y:S01]  /*0b90*/  @!P2 IMAD R10, R48, UR10, RZ ;  /* 0x0000000a300aac24 */ /* 0x001fe2000f8e02ff */
[----:B------:R-:W-:Y:S02]  /*0ba0*/  LOP3.LUT R16, R14, 0xffff0000, RZ, 0xc0, !PT ;  /* 0xffff00000e107812 */ /* 0x000fe400078ec0ff */
[----:B------:R-:W-:Y:S01]  /*0bb0*/  FFMA.FTZ R50, R20, R11, R53 ;  /* 0x0000000b14327223 */ /* 0x000fe20000010035 */
[----:B------:R-:W-:Y:S02]  /*0bc0*/  @!P2 IMAD R49, R49, UR8, R10 ;  /* 0x000000083131ac24 */ /* 0x000fe4000f8e020a */
[----:B------:R-:W0:Y:S01]  /*0bd0*/  @!P2 LDC.64 R10, c[0x0][0x288] ;  /* 0x0000a200ff0aab82 */ /* 0x000e220000000a00 */
[----:B------:R-:W-:Y:S02]  /*0be0*/  @!P2 IADD3 R14, P3, R44, R0, RZ ;  /* 0x000000002c0ea210 */ /* 0x000fe40007f7e0ff */
[----:B------:R-:W-:-:S02]  /*0bf0*/  LOP3.LUT R17, R18, 0xffff0000, RZ, 0xc0, !PT ;  /* 0xffff000012117812 */ /* 0x000fc400078ec0ff */
[----:B------:R-:W-:Y:S01]  /*0c00*/  @!P2 LEA.HI.X.SX32 R15, R44, R55, 0x1, P3 ;  /* 0x000000372c0fa211 */ /* 0x000fe200018f0eff */
[----:B------:R-:W-:Y:S02]  /*0c10*/  IMAD.U32 R18, R25, 0x10000, RZ ;  /* 0x0001000019127824 */ /* 0x000fe400078e00ff */
[----:B------:R-:W-:Y:S01]  /*0c20*/  FFMA.FTZ R16, R16, R17, R51 ;  /* 0x0000001110107223 */ /* 0x000fe20000010033 */
[----:B------:R-:W-:Y:S01]  /*0c30*/  SHF.L.U32 R17, R21, 0x10, RZ ;  /* 0x0000001015117819 */ /* 0x000fe200000006ff */
[----:B------:R-:W-:Y:S01]  /*0c40*/  @!P2 IMAD.WIDE.U32 R14, R48, UR8, R14 ;  /* 0x00000008300eac25 */ /* 0x000fe2000f8e000e */
[----:B------:R-:W-:Y:S02]  /*0c50*/  SHF.L.U32 R24, R19, 0x10, RZ ;  /* 0x0000001013187819 */ /* 0x000fe400000006ff */
[----:B------:R-:W-:Y:S01]  /*0c60*/  LOP3.LUT R21, R21, 0xffff0000, RZ, 0xc0, !PT ;  /* 0xffff000015157812 */ /* 0x000fe200078ec0ff */
[----:B-1----:R-:W-:Y:S01]  /*0c70*/  @!P2 IMAD R48, R12, UR11, RZ ;  /* 0x0000000b0c30ac24 */ /* 0x002fe2000f8e02ff */
[----:B------:R-:W-:Y:S01]  /*0c80*/  LOP3.LUT R20, R25, 0xffff0000, RZ, 0xc0, !PT ;  /* 0xffff000019147812 */ /* 0x000fe200078ec0ff */
[----:B------:R-:W-:Y:S01]  /*0c90*/  FFMA.FTZ R50, R17, R18, R50 ;  /* 0x0000001211327223 */ /* 0x000fe20000010032 */
[----:B------:R-:W-:-:S02]  /*0ca0*/  @!P2 IMAD.IADD R15, R15, 0x1, R49 ;  /* 0x000000010f0fa824 */ /* 0x000fc400078e0231 */
[----:B------:R-:W-:Y:S01]  /*0cb0*/  FFMA.FTZ R24, R9, R24, R16 ;  /* 0x0000001809187223 */ /* 0x000fe20000010010 */
[----:B------:R-:W-:Y:S01]  /*0cc0*/  SHF.L.U32 R9, R22, 0x10, RZ ;  /* 0x0000001016097819 */ /* 0x000fe200000006ff */
[----:B------:R-:W-:Y:S02]  /*0cd0*/  @!P2 IMAD R17, R13, UR9, R48 ;  /* 0x000000090d11ac24 */ /* 0x000fe4000f8e0230 */
[----:B------:R-:W-:Y:S01]  /*0ce0*/  FFMA.FTZ R20, R21, R20, R50 ;  /* 0x0000001415147223 */ /* 0x000fe20000010032 */
[----:B------:R-:W-:Y:S02]  /*0cf0*/  IMAD.U32 R16, R26, 0x10000, RZ ;  /* 0x000100001a107824 */ /* 0x000fe400078e00ff */
[----:B------:R-:W-:Y:S01]  /*0d00*/  @!P2 IMAD.WIDE.U32 R12, R12, UR9, R14 ;  /* 0x000000090c0cac25 */ /* 0x000fe2000f8e000e */
[----:B------:R-:W-:-:S03]  /*0d10*/  LOP3.LUT R22, R22, 0xffff0000, RZ, 0xc0, !PT ;  /* 0xffff000016167812 */ /* 0x000fc600078ec0ff */
[----:B------:R-:W-:Y:S01]  /*0d20*/  FFMA.FTZ R9, R9, R16, R20 ;  /* 0x0000001009097223 */ /* 0x000fe20000010014 */
[----:B------:R-:W-:Y:S02]  /*0d30*/  LOP3.LUT R15, R26, 0xffff0000, RZ, 0xc0, !PT ;  /* 0xffff00001a0f7812 */ /* 0x000fe400078ec0ff */
[----:B------:R-:W-:Y:S02]  /*0d40*/  @!P2 IADD3 R13, R13, R17, RZ ;  /* 0x000000110d0da210 */ /* 0x000fe40007ffe0ff */
[----:B0-----:R-:W-:Y:S02]  /*0d50*/  @!P2 LEA R14, P3, R12, R10, 0x2 ;  /* 0x0000000a0c0ea211 */ /* 0x001fe400078610ff */
[----:B------:R-:W-:Y:S01]  /*0d60*/  LOP3.LUT R18, R19, 0xffff0000, RZ, 0xc0, !PT ;  /* 0xffff000013127812 */ /* 0x000fe200078ec0ff */
[----:B------:R-:W-:Y:S01]  /*0d70*/  FFMA.FTZ R22, R22, R15, R9 ;  /* 0x0000000f16167223 */ /* 0x000fe20000010009 */
[----:B------:R-:W-:Y:S01]  /*0d80*/  IMAD.MOV.U32 R17, RZ, RZ, 0x7f800000 ;  /* 0x7f800000ff117424 */ /* 0x000fe200078e00ff */
[----:B------:R-:W-:-:S02]  /*0d90*/  @!P2 LEA.HI.X R15, R12, R11, R13, 0x2, P3 ;  /* 0x0000000b0c0fa211 */ /* 0x000fc400018f140d */
[----:B------:R-:W-:Y:S01]  /*0da0*/  FFMA.FTZ R7, R7, R18, R24 ;  /* 0x0000001207077223 */ /* 0x000fe20000010018 */
[----:B------:R-:W-:Y:S01]  /*0db0*/  SHF.L.U32 R16, R27, 0x10, RZ ;  /* 0x000000101b107819 */ /* 0x000fe200000006ff */
[----:B------:R-:W-:Y:S01]  /*0dc0*/  IMAD.U32 R9, R23, 0x10000, RZ ;  /* 0x0001000017097824 */ /* 0x000fe200078e00ff */
[----:B------:R0:W5:Y:S01]  /*0dd0*/  @!P2 LDG.E R17, desc[UR6][R14.64] ;  /* 0x000000060e11a981 */ /* 0x000162000c1e1900 */
[----:B------:R-:W-:Y:S02]  /*0de0*/  LOP3.LUT R10, R27, 0xffff0000, RZ, 0xc0, !PT ;  /* 0xffff00001b0a7812 */ /* 0x000fe400078ec0ff */
[----:B------:R-:W-:Y:S01]  /*0df0*/  FFMA.FTZ R12, R9, R16, R22 ;  /* 0x00000010090c7223 */ /* 0x000fe20000010016 */
[C---:B--2---:R-:W-:Y:S02]  /*0e00*/  SHF.L.U32 R18, R28.reuse, 0x10, RZ ;  /* 0x000000101c127819 */ /* 0x044fe400000006ff */
[----:B------:R-:W-:Y:S02]  /*0e10*/  LOP3.LUT R28, R28, 0xffff0000, RZ, 0xc0, !PT ;  /* 0xffff00001c1c7812 */ /* 0x000fe400078ec0ff */
[----:B------:R-:W-:-:S02]  /*0e20*/  LOP3.LUT R25, R32, 0xffff0000, RZ, 0xc0, !PT ;  /* 0xffff000020197812 */ /* 0x000fc400078ec0ff */
[----:B------:R-:W-:Y:S02]  /*0e30*/  SHF.L.U32 R21, R32, 0x10, RZ ;  /* 0x0000001020157819 */ /* 0x000fe400000006ff */
[----:B0-----:R-:W-:Y:S01]  /*0e40*/  LOP3.LUT R15, R36, 0xffff0000, RZ, 0xc0, !PT ;  /* 0xffff0000240f7812 */ /* 0x001fe200078ec0ff */
[----:B------:R-:W-:Y:S01]  /*0e50*/  FMUL.FTZ R27, R28, R25 ;  /* 0x000000191c1b7220 */ /* 0x000fe20000410000 */
[C---:B------:R-:W-:Y:S01]  /*0e60*/  LOP3.LUT R20, R40.reuse, 0xffff0000, RZ, 0xc0, !PT ;  /* 0xffff000028147812 */ /* 0x040fe200078ec0ff */
[C---:B------:R-:W-:Y:S01]  /*0e70*/  IMAD.U32 R22, R33.reuse, 0x10000, RZ ;  /* 0x0001000021167824 */ /* 0x040fe200078e00ff */
[----:B------:R-:W-:Y:S01]  /*0e80*/  LOP3.LUT R24, R33, 0xffff0000, RZ, 0xc0, !PT ;  /* 0xffff000021187812 */ /* 0x000fe200078ec0ff */
[----:B------:R-:W-:Y:S01]  /*0e90*/  IMAD.U32 R25, R40, 0x10000, RZ ;  /* 0x0001000028197824 */ /* 0x000fe200078e00ff */
[----:B------:R-:W-:Y:S01]  /*0ea0*/  SHF.L.U32 R36, R36, 0x10, RZ ;  /* 0x0000001024247819 */ /* 0x000fe200000006ff */
[----:B------:R-:W-:Y:S01]  /*0eb0*/  FMUL.FTZ R33, R15, R20 ;  /* 0x000000140f217220 */ /* 0x000fe20000410000 */
[----:B------:R-:W-:-:S02]  /*0ec0*/  IMAD.U32 R19, R29, 0x10000, RZ ;  /* 0x000100001d137824 */ /* 0x000fc400078e00ff */
[----:B------:R-:W-:Y:S01]  /*0ed0*/  FFMA.FTZ R20, R18, R21, R27 ;  /* 0x0000001512147223 */ /* 0x000fe2000001001b */
[----:B------:R-:W-:Y:S01]  /*0ee0*/  SHF.L.U32 R15, R37, 0x10, RZ ;  /* 0x00000010250f7819 */ /* 0x000fe200000006ff */
[----:B------:R-:W-:Y:S02]  /*0ef0*/  IMAD.U32 R18, R41, 0x10000, RZ ;  /* 0x0001000029127824 */ /* 0x000fe400078e00ff */
[----:B------:R-:W-:Y:S01]  /*0f00*/  FFMA.FTZ R36, R36, R25, R33 ;  /* 0x0000001924247223 */ /* 0x000fe20000010021 */
[----:B------:R-:W-:Y:S01]  /*0f10*/  LOP3.LUT R29, R29, 0xffff0000, RZ, 0xc0, !PT ;  /* 0xffff00001d1d7812 */ /* 0x000fe200078ec0ff */
[----:B------:R-:W-:Y:S01]  /*0f20*/  FFMA.FTZ R22, R19, R22, R20 ;  /* 0x0000001613167223 */ /* 0x000fe20000010014 */
[----:B------:R-:W-:Y:S01]  /*0f30*/  LOP3.LUT R37, R37, 0xffff0000, RZ, 0xc0, !PT ;  /* 0xffff000025257812 */ /* 0x000fe200078ec0ff */
[----:B------:R-:W-:Y:S01]  /*0f40*/  FFMA.FTZ R36, R15, R18, R36 ;  /* 0x000000120f247223 */ /* 0x000fe20000010024 */
[----:B------:R-:W-:Y:S01]  /*0f50*/  LOP3.LUT R20, R41, 0xffff0000, RZ, 0xc0, !PT ;  /* 0xffff000029147812 */ /* 0x000fe200078ec0ff */
[----:B------:R-:W-:Y:S01]  /*0f60*/  FFMA.FTZ R22, R29, R24, R22 ;  /* 0x000000181d167223 */ /* 0x000fe20000010016 */
[----:B------:R-:W-:-:S02]  /*0f70*/  SHF.L.U32 R11, R30, 0x10, RZ ;  /* 0x000000101e0b7819 */ /* 0x000fc400000006ff */
        /* <DEDUP_REMOVED lines=8> */
[----:B------:R-:W-:Y:S02]  /*1000*/  LOP3.LUT R38, R38, 0xffff0000, RZ, 0xc0, !PT ;  /* 0xffff000026267812 */ /* 0x000fe400078ec0ff */
[----:B------:R-:W-:Y:S01]  /*1010*/  LOP3.LUT R19, R42, 0xffff0000, RZ, 0xc0, !PT ;  /* 0xffff00002a137812 */ /* 0x000fe200078ec0ff */
[----:B------:R-:W-:-:S02]  /*1020*/  IMAD.U32 R9, R31, 0x10000, RZ ;  /* 0x000100001f097824 */ /* 0x000fc400078e00ff */
        /* <DEDUP_REMOVED lines=11> */
[----:B------:R-:W-:Y:S01]  /*10e0*/  LOP3.LUT R16, R43, 0xffff0000, RZ, 0xc0, !PT ;  /* 0xffff00002b107812 */ /* 0x000fe200078ec0ff */
[----:B------:R-:W-:Y:S01]  /*10f0*/  FFMA.FTZ R12, R23, R10, R12 ;  /* 0x0000000a170c7223 */ /* 0x000fe2000001000c */
[----:B------:R-:W-:-:S03]  /*1100*/  FFMA.FTZ R30, R31, R14, R30 ;  /* 0x0000000e1f1e7223 */ /* 0x000fc6000001001e */
[----:B------:R-:W-:Y:S01]  /*1110*/  FFMA.FTZ R18, R39, R16, R18 ;  /* 0x0000001027127223 */ /* 0x000fe20000010012 */
[----:B------:R-:W0:Y:S04]  /*1120*/  SHFL.BFLY PT, R9, R12, 0x8, 0x1f ;  /* 0x0d001f000c097f89 */ /* 0x000e2800000e0000 */
[----:B------:R-:W1:Y:S04]  /*1130*/  SHFL.BFLY PT, R10, R7, 0x8, 0x1f ;  /* 0x0d001f00070a7f89 */ /* 0x000e6800000e0000 */
[----:B------:R-:W2:Y:S04]  /*1140*/  SHFL.BFLY PT, R13, R30, 0x8, 0x1f ;  /* 0x0d001f001e0d7f89 */ /* 0x000ea800000e0000 */
[----:B------:R-:W3:Y:S01]  /*1150*/  SHFL.BFLY PT, R19, R18, 0x8, 0x1f ;  /* 0x0d001f0012137f89 */ /* 0x000ee200000e0000 */
[----:B0-----:R-:W-:Y:S01]  /*1160*/  FADD.FTZ R11, R12, R9 ;  /* 0x000000090c0b7221 */ /* 0x001fe20000010000 */
[----:B-1----:R-:W-:Y:S01]  /*1170*/  FADD.FTZ R10, R7, R10 ;  /* 0x0000000a070a7221 */ /* 0x002fe20000010000 */
[----:B--2---:R-:W-:Y:S01]  /*1180*/  FADD.FTZ R15, R30, R13 ;  /* 0x0000000d1e0f7221 */ /* 0x004fe20000010000 */
[----:B---3--:R-:W-:-:S02]  /*1190*/  FADD.FTZ R20, R18, R19 ;  /* 0x0000001312147221 */ /* 0x008fc40000010000 */
        /* <DEDUP_REMOVED lines=16> */
[----:B------:R-:W0:Y:S01]  /*12a0*/  SHFL.BFLY PT, R16, R15, 0x1, 0x1f ;  /* 0x0c201f000f107f89 */ /* 0x000e2200000e0000 */
[----:B------:R-:W1:Y:S03]  /*12b0*/  LDC.64 R12, c[0x0][0x2d0] ;  /* 0x0000b400ff0c7b82 */ /* 0x000e660000000a00 */
[----:B------:R-:W2:Y:S04]  /*12c0*/  SHFL.BFLY PT, R14, R7, 0x1, 0x1f ;  /* 0x0c201f00070e7f89 */ /* 0x000ea800000e0000 */
[----:B------:R-:W3:Y:S01]  /*12d0*/  SHFL.BFLY PT, R20, R19, 0x1, 0x1f ;  /* 0x0c201f0013147f89 */ /* 0x000ee200000e0000 */
[----:B------:R-:W4:Y:S03]  /*12e0*/  LDC.64 R10, c[0x0][0x2d8] ;  /* 0x0000b600ff0a7b82 */ /* 0x000f260000000a00 */
[----:B------:R-:W3:Y:S01]  /*12f0*/  SHFL.BFLY PT, R9, R22, 0x1, 0x1f ;  /* 0x0c201f0016097f89 */ /* 0x000ee200000e0000 */
[----:B------:R-:W-:Y:S01]  /*1300*/  ISETP.NE.AND P2, PT, R5, RZ, PT ;  /* 0x000000ff0500720c */ /* 0x000fe20003f45270 */
[----:B------:R-:W-:Y:S01]  /*1310*/  BSSY B0, `(.L_x_6559) ;  /* 0x0000022000007945 */ /* 0x000fe20003800000 */
[----:B------:R-:W-:Y:S01]  /*1320*/  SHF.L.U32 R21, R0, 0x2, RZ ;  /* 0x0000000200157819 */ /* 0x000fe200000006ff */
[----:B0-----:R-:W-:Y:S01]  /*1330*/  FADD.FTZ R27, R15, R16 ;  /* 0x000000100f1b7221 */ /* 0x001fe20000010000 */
[----:B------:R-:W-:-:S02]  /*1340*/  IMAD.SHL.U32 R16, R2, 0x2000, RZ ;  /* 0x0000200002107824 */ /* 0x000fc400078e00ff */
[----:B--2---:R-:W-:Y:S01]  /*1350*/  FADD.FTZ R26, R7, R14 ;  /* 0x0000000e071a7221 */ /* 0x004fe20000010000 */
[----:B---3--:R-:W-:Y:S01]  /*1360*/  FADD.FTZ R20, R19, R20 ;  /* 0x0000001413147221 */ /* 0x008fe20000010000 */
[----:B------:R-:W-:-:S05]  /*1370*/  FADD.FTZ R9, R22, R9 ;  /* 0x0000000916097221 */ /* 0x000fca0000010000 */
[----:B------:R-:W-:Y:S05]  /*1380*/  @P2 BRA `(.L_x_6560) ;  /* 0x0000000000682947 */ /* 0x000fea0003800000 */
[----:B------:R-:W0:Y:S01]  /*1390*/  LDC.64 R22, c[0x0][0x278] ;  /* 0x00009e00ff167b82 */ /* 0x000e220000000a00 */
[----:B------:R-:W-:Y:S01]  /*13a0*/  SHF.R.S32.HI R45, RZ, 0x1f, R44 ;  /* 0x0000001fff2d7819 */ /* 0x000fe2000001142c */
[----:B------:R-:W-:Y:S01]  /*13b0*/  ULDC.64 UR12, c[0x0][0x260] ;  /* 0x00009800000c7ab9 */ /* 0x000fe20000000a00 */
[-C--:B------:R-:W-:Y:S02]  /*13c0*/  ISETP.GE.AND P4, PT, R4, R3.reuse, PT ;  /* 0x000000030400720c */ /* 0x080fe40003f86270 */
[----:B------:R-:W-:-:S03]  /*13d0*/  ISETP.GE.AND P3, PT, R6, R3, PT ;  /* 0x000000030600720c */ /* 0x000fc60003f66270 */
[----:B------:R-:W2:Y:S01]  /*13e0*/  LDC.64 R24, c[0x0][0x280] ;  /* 0x0000a000ff187b82 */ /* 0x000ea20000000a00 */
[C---:B0-----:R-:W-:Y:S02]  /*13f0*/  IMAD R18, R22.reuse, UR10, RZ ;  /* 0x0000000a16127c24 */ /* 0x041fe4000f8e02ff */
[----:B------:R-:W-:-:S04]  /*1400*/  IMAD.WIDE.U32 R14, R22, UR8, R44 ;  /* 0x00000008160e7c25 */ /* 0x000fc8000f8e002c */
[----:B------:R-:W-:Y:S02]  /*1410*/  IMAD R5, R23, UR8, R18 ;  /* 0x0000000817057c24 */ /* 0x000fe4000f8e0212 */
[----:B--2---:R-:W-:-:S03]  /*1420*/  IMAD R18, R24, UR11, RZ ;  /* 0x0000000b18127c24 */ /* 0x004fc6000f8e02ff */
        /* <DEDUP_REMOVED lines=12> */
[----:B------:R-:W-:-:S03]  /*14f0*/  FSEL R9, R9, RZ, !P2 ;  /* 0x000000ff09097208 */ /* 0x000fc60005000000 */
[----:B------:R0:W-:Y:S04]  /*1500*/  STG.E desc[UR6][R14.64+0x40], R5 ;  /* 0x000040050e007986 */ /* 0x0001e8000c101906 */
[----:B------:R0:W-:Y:S04]  /*1510*/  STG.E desc[UR6][R14.64+0x80], R7 ;  /* 0x000080070e007986 */ /* 0x0001e8000c101906 */
[----:B------:R0:W-:Y:S02]  /*1520*/  STG.E desc[UR6][R14.64+0xc0], R9 ;  /* 0x0000c0090e007986 */ /* 0x0001e4000c101906 */
.L_x_6560:
[----:B------:R-:W-:Y:S05]  /*1530*/  BSYNC B0 ;  /* 0x0000000000007941 */ /* 0x000fea0003800000 */
.L_x_6559:
[----:B------:R-:W-:Y:S01]  /*1540*/  UIADD3 UR4, UR4, 0x3f, URZ ;  /* 0x0000003f04047890 */ /* 0x000fe2000fffe03f */
[----:B0-----:R-:W-:Y:S01]  /*1550*/  SHF.R.S32.HI R3, RZ, 0x1f, R21 ;  /* 0x0000001fff037819 */ /* 0x001fe20000011415 */
[----:B-1----:R-:W-:Y:S01]  /*1560*/  IMAD R6, R12, UR10, RZ ;  /* 0x0000000a0c067c24 */ /* 0x002fe2000f8e02ff */
[C---:B------:R-:W-:Y:S01]  /*1570*/  IADD3 R4, P1, R16.reuse, R21, RZ ;  /* 0x0000001510047210 */ /* 0x040fe20007f3e0ff */
[----:B------:R-:W-:Y:S01]  /*1580*/  USHF.R.S32.HI UR5, URZ, 0x1f, UR4 ;  /* 0x0000001f3f057899 */ /* 0x000fe20008011404 */
[----:B------:R-:W-:Y:S02]  /*1590*/  BSSY B0, `(.L_x_6561) ;  /* 0x0000022000007945 */ /* 0x000fe40003800000 */
[----:B------:R-:W-:Y:S01]  /*15a0*/  LEA.HI.X.SX32 R5, R16, R3, 0x1, P1 ;  /* 0x0000000310057211 */ /* 0x000fe200008f0eff */
[----:B------:R-:W-:Y:S01]  /*15b0*/  ULEA.HI UR5, UR5, UR4, URZ, 0x6 ;  /* 0x0000000405057291 */ /* 0x000fe2000f8f303f */
[----:B------:R-:W-:-:S03]  /*15c0*/  IMAD R3, R13, UR8, R6 ;  /* 0x000000080d037c24 */ /* 0x000fc6000f8e0206 */
[----:B------:R-:W-:Y:S01]  /*15d0*/  ULOP3.LUT UR5, UR5, 0xffffffc0, URZ, 0xc0, !UPT ;  /* 0xffffffc005057892 */ /* 0x000fe2000f8ec03f */
[----:B------:R-:W-:-:S04]  /*15e0*/  IMAD.WIDE.U32 R12, R12, UR8, R4 ;  /* 0x000000080c0c7c25 */ /* 0x000fc8000f8e0004 */
[----:B------:R-:W-:Y:S01]  /*15f0*/  IMAD.IADD R13, R13, 0x1, R3 ;  /* 0x000000010d0d7824 */ /* 0x000fe200078e0203 */
[----:B------:R-:W-:Y:S01]  /*1600*/  IADD3 R3, -R44, UR5, RZ ;  /* 0x000000052c037c10 */ /* 0x000fe2000fffe1ff */
[----:B----4-:R-:W-:-:S03]  /*1610*/  IMAD R4, R10, UR11, RZ ;  /* 0x0000000b0a047c24 */ /* 0x010fc6000f8e02ff */
[----:B------:R-:W-:Y:S01]  /*1620*/  ISETP.GE.OR P0, PT, R0, R3, P0 ;  /* 0x000000030000720c */ /* 0x000fe20000706670 */
[----:B------:R-:W-:Y:S02]  /*1630*/  IMAD R9, R11, UR9, R4 ;  /* 0x000000090b097c24 */ /* 0x000fe4000f8e0204 */
[----:B------:R-:W-:-:S05]  /*1640*/  IMAD.WIDE.U32 R10, R10, UR9, R12 ;  /* 0x000000090a0a7c25 */ /* 0x000fca000f8e000c */
[----:B------:R-:W-:-:S05]  /*1650*/  IADD3 R9, R11, R9, RZ ;  /* 0x000000090b097210 */ /* 0x000fca0007ffe0ff */
[----:B------:R-:W-:Y:S05]  /*1660*/  @P0 BRA `(.L_x_6562) ;  /* 0x0000000000500947 */ /* 0x000fea0003800000 */
[----:B------:R-:W0:Y:S01]  /*1670*/  LDC.64 R12, c[0x0][0x2a8] ;  /* 0x0000aa00ff0c7b82 */ /* 0x000e220000000a00 */
[----:B------:R-:W-:Y:S01]  /*1680*/  SHF.R.S32.HI R3, RZ, 0x1f, R0 ;  /* 0x0000001fff037819 */ /* 0x000fe20000011400 */
[----:B------:R-:W-:Y:S01]  /*1690*/  ULDC.64 UR4, c[0x0][0x2a0] ;  /* 0x0000a80000047ab9 */ /* 0x000fe20000000a00 */
[----:B------:R-:W-:-:S04]  /*16a0*/  IADD3 R4, P0, R44, R0, RZ ;  /* 0x000000002c047210 */ /* 0x000fc80007f1e0ff */
[----:B------:R-:W-:Y:S01]  /*16b0*/  LEA.HI.X.SX32 R5, R44, R3, 0x1, P0 ;  /* 0x000000032c057211 */ /* 0x000fe200000f0eff */
[----:B------:R-:W1:Y:S01]  /*16c0*/  LDC.64 R14, c[0x0][0x2b0] ;  /* 0x0000ac00ff0e7b82 */ /* 0x000e620000000a00 */
[----:B-----5:R-:W-:Y:S01]  /*16d0*/  FSETP.NEU.FTZ.AND P0, PT, R17, -INF , PT ;  /* 0xff8000001100780b */ /* 0x020fe20003f1d000 */
[C---:B0-----:R-:W-:Y:S02]  /*16e0*/  IMAD R6, R12.reuse, UR10, RZ ;  /* 0x0000000a0c067c24 */ /* 0x041fe4000f8e02ff */
[----:B------:R-:W-:-:S04]  /*16f0*/  IMAD.WIDE.U32 R4, R12, UR8, R4 ;  /* 0x000000080c047c25 */ /* 0x000fc8000f8e0004 */
[----:B------:R-:W-:Y:S02]  /*1700*/  IMAD R3, R13, UR8, R6 ;  /* 0x000000080d037c24 */ /* 0x000fe4000f8e0206 */
[C---:B-1----:R-:W-:Y:S02]  /*1710*/  IMAD R6, R14.reuse, UR11, RZ ;  /* 0x0000000b0e067c24 */ /* 0x042fe4000f8e02ff */
        /* <DEDUP_REMOVED lines=9> */
.L_x_6562:
[----:B------:R-:W-:Y:S05]  /*17b0*/  BSYNC B0 ;  /* 0x0000000000007941 */ /* 0x000fea0003800000 */
.L_x_6561:
[----:B------:R-:W-:Y:S01]  /*17c0*/  ULDC.64 UR12, c[0x0][0x2e8] ;  /* 0x0000ba00000c7ab9 */ /* 0x000fe20000000a00 */
[----:B------:R-:W-:Y:S01]  /*17d0*/  ULDC.64 UR4, c[0x0][0x2b8] ;  /* 0x0000ae0000047ab9 */ /* 0x000fe20000000a00 */
[----:B------:R-:W-:Y:S02]  /*17e0*/  ISETP.NE.U32.AND P0, PT, RZ, UR12, PT ;  /* 0x0000000cff007c0c */ /* 0x000fe4000bf05070 */
[C---:B------:R-:W-:Y:S02]  /*17f0*/  LEA R4, P1, R10.reuse, UR4, 0x2 ;  /* 0x000000040a047c11 */ /* 0x040fe4000f8210ff */
        /* <DEDUP_REMOVED lines=12> */
[----:B0-----:R-:W0:Y:S08]  /*18c0*/  LDC R3, c[0x0][0x2e0] ;  /* 0x0000b800ff037b82 */ /* 0x001e300000000800 */
[----:B------:R-:W2:Y:S08]  /*18d0*/  LDC R7, c[0x0][0x220] ;  /* 0x00008800ff077b82 */ /* 0x000eb00000000800 */
[----:B-1----:R-:W1:Y:S01]  /*18e0*/  LDC.64 R4, c[0x0][0x2e8] ;  /* 0x0000ba00ff047b82 */ /* 0x002e620000000a00 */
[----:B0-----:R-:W-:-:S04]  /*18f0*/  IMAD R2, R2, R3, UR9 ;  /* 0x0000000902027e24 */ /* 0x001fc8000f8e0203 */
[----:B--2---:R-:W-:-:S04]  /*1900*/  IMAD R3, R2, R7, UR8 ;  /* 0x0000000802037e24 */ /* 0x004fc8000f8e0207 */
[----:B-1----:R-:W-:-:S05]  /*1910*/  IMAD.WIDE R2, R3, 0x4, R4 ;  /* 0x0000000403027825 */ /* 0x002fca00078e0204 */
[----:B------:R-:W-:Y:S01]  /*1920*/  STG.E desc[UR6][R2.64], RZ ;  /* 0x000000ff02007986 */ /* 0x000fe2000c101906 */
[----:B------:R-:W-:Y:S05]  /*1930*/  EXIT ;  /* 0x000000000000794d */ /* 0x000fea0003800000 */
.L_x_6563:
        /* <DEDUP_REMOVED lines=12> */
.L_x_7337:


//--------------------- .text._ZN7cutlass13device_kernelIN5flash11enable_sm90INS1_16FlashAttnBwdSm90INS1_25CollectiveMainloopBwdSm90ILi2ELi2ELi2EN4cute5tupleIJNS5_1CILi1EEES8_S8_EEENS6_IJNS7_ILi64EEENS7_ILi128EEESB_EEENS_10bfloat16_tEfNS_4arch4Sm90ELb1ELb0ELb0ELb1ELb0ELb1ELb0ELb0ELi2ELi1ELi2ELi1ELb0EEENS1_21CollectiveEpilogueBwdISC_SD_SF_Li256ELb1ELb0ELi1EEENS1_25SingleTileBwdLPTSchedulerILb1ELi128ELb0EEEEEEEEEvNT_6ParamsE --------------------------
	.section	.text._ZN7cutlass13device_kernelIN5flash11enable_sm90INS1_16FlashAttnBwdSm90INS1_25CollectiveMainloopBwdSm90ILi2ELi2ELi2EN4cute5tupleIJNS5_1CILi1EEES8_S8_EEENS6_IJNS7_ILi64EEENS7_ILi128EEESB_EEENS_10bfloat16_tEfNS_4arch4Sm90ELb1ELb0ELb0ELb1ELb0ELb1ELb0ELb0ELi2ELi1ELi2ELi1ELb0EEENS1_21CollectiveEpilogueBwdISC_SD_SF_Li256ELb1ELb0ELi1EEENS1_25SingleTileBwdLPTSchedulerILb1ELi128ELb0EEEEEEEEEvNT_6ParamsE,"ax",@progbits
	.align	128
.text._ZN7cutlass13device_kernelIN5flash11enable_sm90INS1_16FlashAttnBwdSm90INS1_25CollectiveMainloopBwdSm90ILi2ELi2ELi2EN4cute5tupleIJNS5_1CILi1EEES8_S8_EEENS6_IJNS7_ILi64EEENS7_ILi128EEESB_EEENS_10bfloat16_tEfNS_4arch4Sm90ELb1ELb0ELb0ELb1ELb0ELb1ELb0ELb0ELi2ELi1ELi2ELi1ELb0EEENS1_21CollectiveEpilogueBwdISC_SD_SF_Li256ELb1ELb0ELi1EEENS1_25SingleTileBwdLPTSchedulerILb1ELi128ELb0EEEEEEEEEvNT_6ParamsE:
        .type           _ZN7cutlass13device_kernelIN5flash11enable_sm90INS1_16FlashAttnBwdSm90INS1_25CollectiveMainloopBwdSm90ILi2ELi2ELi2EN4cute5tupleIJNS5_1CILi1EEES8_S8_EEENS6_IJNS7_ILi64EEENS7_ILi128EEESB_EEENS_10bfloat16_tEfNS_4arch4Sm90ELb1ELb0ELb0ELb1ELb0ELb1ELb0ELb0ELi2ELi1ELi2ELi1ELb0EEENS1_21CollectiveEpilogueBwdISC_SD_SF_Li256ELb1ELb0ELi1EEENS1_25SingleTileBwdLPTSchedulerILb1ELi128ELb0EEEEEEEEEvNT_6ParamsE,@function
        .size           _ZN7cutlass13device_kernelIN5flash11enable_sm90INS1_16FlashAttnBwdSm90INS1_25CollectiveMainloopBwdSm90ILi2ELi2ELi2EN4cute5tupleIJNS5_1CILi1EEES8_S8_EEENS6_IJNS7_ILi64EEENS7_ILi128EEESB_EEENS_10bfloat16_tEfNS_4arch4Sm90ELb1ELb0ELb0ELb1ELb0ELb1ELb0ELb0ELi2ELi1ELi2ELi1ELb0EEENS1_21CollectiveEpilogueBwdISC_SD_SF_Li256ELb1ELb0ELi1EEENS1_25SingleTileBwdLPTSchedulerILb1ELi128ELb0EEEEEEEEEvNT_6ParamsE,(.L_x_7338 - _ZN7cutlass13device_kernelIN5flash11enable_sm90INS1_16FlashAttnBwdSm90INS1_25CollectiveMainloopBwdSm90ILi2ELi2ELi2EN4cute5tupleIJNS5_1CILi1EEES8_S8_EEENS6_IJNS7_ILi64EEENS7_ILi128EEESB_EEENS_10bfloat16_tEfNS_4arch4Sm90ELb1ELb0ELb0ELb1ELb0ELb1ELb0ELb0ELi2ELi1ELi2ELi1ELb0EEENS1_21CollectiveEpilogueBwdISC_SD_SF_Li256ELb1ELb0ELi1EEENS1_25SingleTileBwdLPTSchedulerILb1ELi128ELb0EEEEEEEEEvNT_6ParamsE)
        .other          _ZN7cutlass13device_kernelIN5flash11enable_sm90INS1_16FlashAttnBwdSm90INS1_25CollectiveMainloopBwdSm90ILi2ELi2ELi2EN4cute5tupleIJNS5_1CILi1EEES8_S8_EEENS6_IJNS7_ILi64EEENS7_ILi128EEESB_EEENS_10bfloat16_tEfNS_4arch4Sm90ELb1ELb0ELb0ELb1ELb0ELb1ELb0ELb0ELi2ELi1ELi2ELi1ELb0EEENS1_21CollectiveEpilogueBwdISC_SD_SF_Li256ELb1ELb0ELi1EEENS1_25SingleTileBwdLPTSchedulerILb1ELi128ELb0EEEEEEEEEvNT_6ParamsE,@"STO_CUDA_ENTRY STV_DEFAULT"
_ZN7cutlass13device_kernelIN5flash11enable_sm90INS1_16FlashAttnBwdSm90INS1_25CollectiveMainloopBwdSm90ILi2ELi2ELi2EN4cute5tupleIJNS5_1CILi1EEES8_S8_EEENS6_IJNS7_ILi64EEENS7_ILi128EEESB_EEENS_10bfloat16_tEfNS_4arch4Sm90ELb1ELb0ELb0ELb1ELb0ELb1ELb0ELb0ELi2ELi1ELi2ELi1ELb0EEENS1_21CollectiveEpilogueBwdISC_SD_SF_Li256ELb1ELb0ELi1EEENS1_25SingleTileBwdLPTSchedulerILb1ELi128ELb0EEEEEEEEEvNT_6ParamsE:
        /* <DEDUP_REMOVED lines=24> */
.L_x_6565:
[----:B------:R-:W-:Y:S05]  /*0180*/  BSYNC B0 ;  /* 0x0000000000007941 */ /* 0x000fea0003800000 */
.L_x_6564:
        /* <DEDUP_REMOVED lines=37> */
.L_x_6566:
        /* <DEDUP_REMOVED lines=22> */
.L_x_6567:
[----:B------:R-:W-:Y:S01]  /*0540*/  PLOP3.LUT P0, PT, PT, PT, UP0, 0x80, 0x0 ;  /* 0x000000000000781c */ /* 0x000fe20003f0f008 */
[----:B------:R-:W-:Y:S01]  /*0550*/  NOP ;  /* 0x0000000000007918 */ /* 0x000fe20000000000 */
[----:B------:R-:W-:Y:S01]  /*0560*/  ULDC.64 UR46, c[0x0][0x208] ;  /* 0x00008200002e7ab9 */ /* 0x000fe20000000a00 */
[----:B------:R-:W-:Y:S01]  /*0570*/  BSSY B6, `(.L_x_6568) ;  /* 0x0000b72000067945 */ /* 0x000fe20003800000 */
[----:B-12-4-:R-:W-:Y:S09]  /*0580*/  BAR.SYNC.DEFER_BLOCKING 0x0 ;  /* 0x0000000000007b1d */ /* 0x016ff20000010000 */
[----:B------:R-:W-:Y:S05]  /*0590*/  @!P0 BRA `(.L_x_6569) ;  /* 0x0000007800048947 */ /* 0x000fea0003800000 */
.L_x_6570:
        /* <DEDUP_REMOVED lines=32> */
.L_x_6571:
[----:B------:R-:W-:Y:S01]  /*07a0*/  ULDC UR7, c[0x0][0x8c4] ;  /* 0x0002310000077ab9 */ /* 0x000fe20000000800 */
[----:B------:R-:W-:Y:S01]  /*07b0*/  UMOV UR36, UR10 ;  /* 0x0000000a00247c82 */ /* 0x000fe20008000000 */
[----:B------:R-:W-:-:S11]  /*07c0*/  UISETP.NE.AND UP0, UPT, UR7, 0x1, UPT ;  /* 0x000000010700788c */ /* 0x000fd6000bf05270 */
[----:B------:R-:W-:Y:S02]  /*07d0*/  @UP0 ULDC.64 UR8, c[0x0][0x8c8] ;  /* 0x0002320000080ab9 */ /* 0x000fe40000000a00 */
[----:B------:R-:W-:-:S04]  /*07e0*/  UIMAD.WIDE.U32 UR4, UR10, UR8, URZ ;  /* 0x000000080a0472a5 */ /* 0x000fc8000f8e003f */
[----:B------:R-:W-:-:S04]  /*07f0*/  @UP0 USHF.R.U32.HI UR36, URZ, UR9, UR5 ;  /* 0x000000093f240299 */ /* 0x000fc80008011605 */
[----:B------:R-:W-:-:S12]  /*0800*/  UIMAD UR4, UR36, UR7, URZ ;  /* 0x00000007240472a4 */ /* 0x000fd8000f8e023f */
.L_x_6572:
        /* <DEDUP_REMOVED lines=23> */
.L_x_6573:
        /* <DEDUP_REMOVED lines=14> */
.L_x_6575:
[----:B------:R-:W-:-:S05]  /*0a60*/  ULDC UR4, c[0x0][0x8ec] ;  /* 0x00023b0000047ab9 */ /* 0x000fca0000000800 */
.L_x_6574:
        /* <DEDUP_REMOVED lines=9> */
[----:B------:R-:W-:Y:S01]  /*0b00*/  USHF.R.S32.HI UR40, URZ, 0x1f, UR37 ;  /* 0x0000001f3f287899 */ /* 0x000fe20008011425 */
[----:B------:R-:W-:Y:S01]  /*0b10*/  ISETP.NE.U32.AND P0, PT, RZ, UR4, PT ;  /* 0x00000004ff007c0c */ /* 0x000fe2000bf05070 */
[----:B------:R-:W-:-:S03]  /*0b20*/  ULDC UR41, c[0x0][0x290] ;  /* 0x0000a40000297ab9 */ /* 0x000fc60000000800 */
        /* <DEDUP_REMOVED lines=9> */
.L_x_6577:
        /* <DEDUP_REMOVED lines=14> */
.L_x_6578:
        /* <DEDUP_REMOVED lines=11> */
.L_x_6579:
        /* <DEDUP_REMOVED lines=13> */
.L_x_6580:
        /* <DEDUP_REMOVED lines=103> */
.L_x_6583:
        /* <DEDUP_REMOVED lines=15> */
.L_x_6582:
        /* <DEDUP_REMOVED lines=22> */
.L_x_6585:
        /* <DEDUP_REMOVED lines=15> */
.L_x_6584:
        /* <DEDUP_REMOVED lines=8> */
.L_x_6730:
        /* <DEDUP_REMOVED lines=15> */
.L_x_6587:
[----:B------:R-:W-:Y:S01]  /*1940*/  SHF.R.S32.HI R8, RZ, 0x4, R3 ;  /* 0x00000004ff087819 */ /* 0x000fe20000011403 */
[----:B------:R-:W-:Y:S01]  /*1950*/  UIMAD UR4, UR36, -0x80, UR41 ;  /* 0xffffff80240478a4 */ /* 0x000fe2000f8e0229 */
[----:B------:R-:W-:Y:S01]  /*1960*/  SHF.R.S32.HI R0, RZ, 0x1f, R5 ;  /* 0x0000001fff007819 */ /* 0x000fe20000011405 */
[----:B------:R-:W-:Y:S01]  /*1970*/  IMAD.U32 R231, RZ, RZ, UR38 ;  /* 0x00000026ffe77e24 */ /* 0x000fe2000f8e00ff */
[----:B---3--:R-:W-:Y:S02]  /*1980*/  LOP3.LUT R9, R7, 0x8, R2, 0xf8, !PT ;  /* 0x0000000807097812 */ /* 0x008fe400078ef802 */
        /* <DEDUP_REMOVED lines=9> */
[----:B------:R-:W-:-:S02]  /*1a20*/  LEA.HI R7, R13, R13, RZ, 0x1 ;  /* 0x0000000d0d077211 */ /* 0x000fc400078f08ff */
[----:B------:R-:W-:Y:S02]  /*1a30*/  CS2R R78, SRZ ;  /* 0x00000000004e7805 */ /* 0x000fe4000001ff00 */
[----:B------:R-:W-:Y:S02]  /*1a40*/  LOP3.LUT R11, R3, 0x7ffffe, RZ, 0xc0, !PT ;  /* 0x007ffffe030b7812 */ /* 0x000fe400078ec0ff */
[----:B------:R-:W-:Y:S02]  /*1a50*/  CS2R R76, SRZ ;  /* 0x00000000004c7805 */ /* 0x000fe4000001ff00 */
[--C-:B------:R-:W-:Y:S02]  /*1a60*/  SHF.R.S32.HI R6, RZ, 0x2, R2.reuse ;  /* 0x00000002ff067819 */ /* 0x100fe40000011402 */
[----:B------:R-:W-:Y:S02]  /*1a70*/  CS2R R74, SRZ ;  /* 0x00000000004a7805 */ /* 0x000fe4000001ff00 */
[----:B------:R-:W-:Y:S01]  /*1a80*/  SHF.R.S32.HI R3, RZ, 0x1f, R2 ;  /* 0x0000001fff037819 */ /* 0x000fe20000011402 */
[----:B------:R-:W-:Y:S01]  /*1a90*/  IMAD.IADD R11, R8, 0x1, -R11 ;  /* 0x00000001080b7824 */ /* 0x000fe200078e0a0b */
[----:B------:R-:W-:-:S02]  /*1aa0*/  SHF.R.S32.HI R0, RZ, 0x5, R0 ;  /* 0x00000005ff007819 */ /* 0x000fc40000011400 */
[----:B------:R-:W-:Y:S02]  /*1ab0*/  CS2R R72, SRZ ;  /* 0x0000000000487805 */ /* 0x000fe4000001ff00 */
[----:B------:R-:W-:Y:S02]  /*1ac0*/  LOP3.LUT R229, R9, R4, RZ, 0x3c, !PT ;  /* 0x0000000409e57212 */ /* 0x000fe400078e3cff */
[----:B------:R-:W-:Y:S02]  /*1ad0*/  CS2R R70, SRZ ;  /* 0x0000000000467805 */ /* 0x000fe4000001ff00 */
[----:B------:R-:W-:Y:S01]  /*1ae0*/  LOP3.LUT R4, R7, 0xfffffffe, RZ, 0xc0, !PT ;  /* 0xfffffffe07047812 */ /* 0x000fe200078ec0ff */
[----:B------:R-:W-:Y:S01]  /*1af0*/  IMAD R9, R0, -0x10, R15 ;  /* 0xfffffff000097824 */ /* 0x000fe200078e020f */
[----:B------:R-:W-:Y:S02]  /*1b00*/  LEA.HI R3, R3, R6, RZ, 0x3 ;  /* 0x0000000603037211 */ /* 0x000fe400078f18ff */
[----:B------:R-:W-:-:S02]  /*1b10*/  CS2R R68, SRZ ;  /* 0x0000000000447805 */ /* 0x000fc4000001ff00 */
[----:B--2---:R-:W-:Y:S01]  /*1b20*/  LEA.HI R0, R14, R14, RZ, 0x1 ;  /* 0x0000000e0e007211 */ /* 0x004fe200078f08ff */
[----:B------:R-:W-:Y:S01]  /*1b30*/  IMAD.IADD R8, R13, 0x1, -R4 ;  /* 0x000000010d087824 */ /* 0x000fe200078e0a04 */
[----:B------:R-:W-:Y:S01]  /*1b40*/  LOP3.LUT R7, R3, 0xfffffff8, RZ, 0xc0, !PT ;  /* 0xfffffff803077812 */ /* 0x000fe200078ec0ff */
[----:B------:R-:W-:Y:S01]  /*1b50*/  IMAD.SHL.U32 R4, R13, 0x1000, RZ ;  /* 0x000010000d047824 */ /* 0x000fe200078e00ff */
[----:B------:R-:W-:Y:S02]  /*1b60*/  LOP3.LUT R2, R2, 0xfffffffc, RZ, 0xc0, !PT ;  /* 0xfffffffc02027812 */ /* 0x000fe400078ec0ff */
        /* <DEDUP_REMOVED lines=65> */
[----:B------:R-:W-:Y:S02]  /*1f80*/  IMAD R2, R9, 0x4, R228 ;  /* 0x0000000409027824 */ /* 0x000fe400078e02e4 */
[----:B------:R-:W-:-:S07]  /*1f90*/  IMAD.SHL.U32 R227, R227, 0x2, RZ ;  /* 0x00000002e3e37824 */ /* 0x000fce00078e00ff */
.L_x_6599:
[----:B------:R-:W-:-:S13]  /*1fa0*/  ISETP.NE.AND P0, PT, R231, 0x3, PT ;  /* 0x00000003e700780c */ /* 0x000fda0003f05270 */
[----:B------:R-:W-:Y:S05]  /*1fb0*/  @!P0 BRA `(.L_x_6589) ;  /* 0x0000000000048947 */ /* 0x000fea0003800000 */
[----:B------:R-:W-:Y:S01]  /*1fc0*/  BPT.TRAP 0x1 ;  /* 0x000000040000795c */ /* 0x000fe20000300000 */
.L_x_6589:
[----:B------:R-:W-:Y:S01]  /*1fd0*/  IMAD R0, R3, 0x8, R228 ;  /* 0x0000000803007824 */ /* 0x000fe200078e02e4 */
[----:B------:R-:W-:-:S04]  /*1fe0*/  SHF.L.U32 R9, R4, 0x1f, RZ ;  /* 0x0000001f04097819 */ /* 0x000fc800000006ff */
[----:B------:R2:W3:Y:S01]  /*1ff0*/  SYNCS.PHASECHK.TRANS64.TRYWAIT P1, [R0+URZ+0x30810], R9 ;  /* 0x03081009000075a7 */ /* 0x0004e2000802017f */
[----:B------:R-:W-:Y:S05]  /*2000*/  @!P0 BRA `(.L_x_6590) ;  /* 0x0000000000048947 */ /* 0x000fea0003800000 */
[----:B------:R-:W-:Y:S01]  /*2010*/  BPT.TRAP 0x1 ;  /* 0x000000040000795c */ /* 0x000fe20000300000 */
.L_x_6590:
[----:B---3--:R-:W-:Y:S05]  /*2020*/  @P1 BRA `(.L_x_6591) ;  /* 0x0000000000081947 */ /* 0x008fea0003800000 */
[----:B------:R-:W3:Y:S02]  /*2030*/  SYNCS.PHASECHK.TRANS64.TRYWAIT P1, [R0+URZ+0x30810], R9 ;  /* 0x03081009000075a7 */ /* 0x000ee4000802017f */
[----:B---3--:R-:W-:Y:S05]  /*2040*/  @!P1 BRA `(.L_x_6592) ;  /* 0x0000009c00489947 */ /* 0x008fea0003800000 */
.L_x_6591:
        /* <DEDUP_REMOVED lines=81> */
.L_x_6593:
[----:B------:R1:W1:Y:S01]  /*2560*/  SYNCS.PHASECHK.TRANS64.TRYWAIT P1, [R0+URZ+0x30830], R9 ;  /* 0x03083009000075a7 */ /* 0x000262000802017f */
[----:B------:R-:W-:Y:S05]  /*2570*/  @!P0 BRA `(.L_x_6594) ;  /* 0x0000000000048947 */ /* 0x000fea0003800000 */
[----:B------:R-:W-:Y:S01]  /*2580*/  BPT.TRAP 0x1 ;  /* 0x000000040000795c */ /* 0x000fe20000300000 */
.L_x_6594:
[----:B------:R-:W-:-:S05]  /*2590*/  VIADD R6, R228, 0x20000 ;  /* 0x00020000e4067836 */ /* 0x000fca0000000000 */
[----:B------:R-:W-:-:S04]  /*25a0*/  SHF.R.U32.HI R6, RZ, 0x4, R6 ;  /* 0x00000004ff067819 */ /* 0x000fc80000011606 */
[----:B------:R-:W-:-:S04]  /*25b0*/  LOP3.LUT R225, R6, 0x3fff, RZ, 0xc0, !PT ;  /* 0x00003fff06e17812 */ /* 0x000fc800078ec0ff */
[----:B------:R-:W-:Y:S01]  /*25c0*/  LOP3.LUT R6, R225, 0x10000, RZ, 0xfc, !PT ;  /* 0x00010000e1067812 */ /* 0x000fe200078efcff */
[----:B-1----:R-:W-:Y:S06]  /*25d0*/  @P1 BRA `(.L_x_6595) ;  /* 0x0000000000081947 */ /* 0x002fec0003800000 */
[----:B------:R-:W1:Y:S02]  /*25e0*/  SYNCS.PHASECHK.TRANS64.TRYWAIT P1, [R0+URZ+0x30830], R9 ;  /* 0x03083009000075a7 */ /* 0x000e64000802017f */
[----:B-1----:R-:W-:Y:S05]  /*25f0*/  @!P1 BRA `(.L_x_6596) ;  /* 0x0000009400f09947 */ /* 0x002fea0003800000 */
.L_x_6595:
        /* <DEDUP_REMOVED lines=312> */
[----:B------:R-:W-:Y:S01]  /*3980*/  R2UR UR7, R7 ;  /* 0x00000000070772ca */ /* 0x000fe200000e0000 */
[----:B------:R-:W-:Y:S01]  /*3990*/  UIADD3 UR6, UR6, 0x180, URZ ;  /* 0x0000018006067890 */ /* 0x000fe2000fffe03f */
[----:B------:R-:W-:-:S04]  /*39a0*/  LOP3.LUT R6, R6, 0x3fff, RZ, 0xc0, !PT ;  /* 0x00003fff06067812 */ /* 0x000fc800078ec0ff */
[----:B------:R-:W-:-:S05]  /*39b0*/  LOP3.LUT R6, R6, 0x10000, RZ, 0xfc, !PT ;  /* 0x0001000006067812 */ /* 0x000fca00078efcff */
[----:B------:R-:W-:Y:S02]  /*39c0*/  IMAD R6, R3, 0x400, R6 ;  /* 0x0000040003067824 */ /* 0x000fe400078e0206 */
[----:B------:R-:W-:-:S03]  /*39d0*/  USHF.R.U32.HI UR7, URZ, 0x4, UR7 ;  /* 0x000000043f077899 */ /* 0x000fc60008011607 */
[----:B------:R-:W-:Y:S01]  /*39e0*/  R2UR UR5, R6 ;  /* 0x00000000060572ca */ /* 0x000fe200000e0000 */
[----:B------:R-:W-:-:S03]  /*39f0*/  ULOP3.LUT UR12, UR7, 0x3fff, URZ, 0xc0, !UPT ;  /* 0x00003fff070c7892 */ /* 0x000fc6000f8ec03f */
[----:B------:R-:W-:Y:S01]  /*3a00*/  UMOV UR7, 0x40000040 ;  /* 0x4000004000077882 */ /* 0x000fe20000000000 */
        /* <DEDUP_REMOVED lines=84> */
.L_x_6597:
        /* <DEDUP_REMOVED lines=49> */
.L_x_6598:
        /* <DEDUP_REMOVED lines=78> */
.L_x_6581:
        /* <DEDUP_REMOVED lines=142> */
[----:B------:R-:W-:-:S04]  /*5020*/  UMOV UR5, URZ ;  /* 0x0000003f00057c82 */ /* 0x000fc80008000000 */
        /* <DEDUP_REMOVED lines=19> */
.L_x_6601:
        /* <DEDUP_REMOVED lines=60> */
.L_x_6603:
[----:B------:R-:W-:Y:S05]  /*5520*/  BSYNC B0 ;  /* 0x0000000000007941 */ /* 0x000fea0003800000 */
.L_x_6602:
        /* <DEDUP_REMOVED lines=15> */
.L_x_6605:
[----:B------:R-:W-:Y:S05]  /*5620*/  BSYNC B0 ;  /* 0x0000000000007941 */ /* 0x000fea0003800000 */
.L_x_6604:
        /* <DEDUP_REMOVED lines=18> */
.L_x_6607:
[----:B------:R-:W-:Y:S05]  /*5750*/  BSYNC B0 ;  /* 0x0000000000007941 */ /* 0x000fea0003800000 */
.L_x_6606:
        /* <DEDUP_REMOVED lines=17> */
.L_x_6609:
[----:B------:R-:W-:Y:S05]  /*5870*/  BSYNC B0 ;  /* 0x0000000000007941 */ /* 0x000fea0003800000 */
.L_x_6608:
        /* <DEDUP_REMOVED lines=18> */
.L_x_6611:
[----:B------:R-:W-:Y:S05]  /*59a0*/  BSYNC B0 ;  /* 0x0000000000007941 */ /* 0x000fea0003800000 */
.L_x_6610:
        /* <DEDUP_REMOVED lines=18> */
.L_x_6613:
[----:B------:R-:W-:Y:S05]  /*5ad0*/  BSYNC B0 ;  /* 0x0000000000007941 */ /* 0x000fea0003800000 */
.L_x_6612:
        /* <DEDUP_REMOVED lines=19> */
.L_x_6615:
[----:B------:R-:W-:Y:S05]  /*5c10*/  BSYNC B0 ;  /* 0x0000000000007941 */ /* 0x000fea0003800000 */
.L_x_6614:
        /* <DEDUP_REMOVED lines=18> */
.L_x_6617:
[----:B------:R-:W-:Y:S05]  /*5d40*/  BSYNC B0 ;  /* 0x0000000000007941 */ /* 0x000fea0003800000 */
.L_x_6616:
        /* <DEDUP_REMOVED lines=39> */
.L_x_6619:
[----:B------:R-:W-:Y:S05]  /*5fc0*/  BSYNC B0 ;  /* 0x0000000000007941 */ /* 0x000fea0003800000 */
.L_x_6618:
        /* <DEDUP_REMOVED lines=17> */
.L_x_6621:
[----:B------:R-:W-:Y:S05]  /*60e0*/  BSYNC B0 ;  /* 0x0000000000007941 */ /* 0x000fea0003800000 */
.L_x_6620:
        /* <DEDUP_REMOVED lines=15> */
.L_x_6623:
[----:B------:R-:W-:Y:S05]  /*61e0*/  BSYNC B0 ;  /* 0x0000000000007941 */ /* 0x000fea0003800000 */
.L_x_6622:
        /* <DEDUP_REMOVED lines=15> */
.L_x_6625:
[----:B------:R-:W-:Y:S05]  /*62e0*/  BSYNC B0 ;  /* 0x0000000000007941 */ /* 0x000fea0003800000 */
.L_x_6624:
        /* <DEDUP_REMOVED lines=15> */
.L_x_6627:
[----:B------:R-:W-:Y:S05]  /*63e0*/  BSYNC B0 ;  /* 0x0000000000007941 */ /* 0x000fea0003800000 */
.L_x_6626:
        /* <DEDUP_REMOVED lines=15> */
.L_x_6629:
[----:B------:R-:W-:Y:S05]  /*64e0*/  BSYNC B0 ;  /* 0x0000000000007941 */ /* 0x000fea0003800000 */
.L_x_6628:
        /* <DEDUP_REMOVED lines=15> */
.L_x_6631:
[----:B------:R-:W-:Y:S05]  /*65e0*/  BSYNC B0 ;  /* 0x0000000000007941 */ /* 0x000fea0003800000 */
.L_x_6630:
        /* <DEDUP_REMOVED lines=15> */
.L_x_6600:
        /* <DEDUP_REMOVED lines=30> */
[----:B------:R-:W-:Y:S01]  /*68c0*/  VIADD R6, R12, 0x10 ;  /* 0x000000100c067836 */ /* 0x000fe20000000000 */
[----:B---3--:R-:W-:Y:S01]  /*68d0*/  @P1 R2UR UR6, R4 ;  /* 0x00000000040612ca */ /* 0x008fe200000e0000 */
[----:B------:R-:W-:-:S04]  /*68e0*/  @UP0 UMOV UR4, UR7 ;  /* 0x0000000700040c82 */ /* 0x000fc80008000000 */
[----:B------:R-:W-:Y:S01]  /*68f0*/  @UP0 UMOV UR5, UR8 ;  /* 0x0000000800050c82 */ /* 0x000fe20008000000 */
[----:B------:R-:W-:Y:S09]  /*6900*/  @P1 BRA `(.L_x_6632) ;  /* 0x0000000000181947 */ /* 0x000ff20003800000 */
[----:B------:R-:W-:Y:S05]  /*6910*/  @!P0 BRA `(.L_x_6632) ;  /* 0x0000000000148947 */ /* 0x000fea0003800000 */
[----:B------:R-:W2:Y:S04]  /*6920*/  LDG.E R5, desc[UR46][R2.64] ;  /* 0x0000002e02057981 */ /* 0x000ea8000c1e1900 */
[----:B------:R-:W3:Y:S01]  /*6930*/  LDG.E R4, desc[UR46][R2.64+0x4] ;  /* 0x0000042e02047981 */ /* 0x000ee2000c1e1900 */
[----:B--2---:R-:W-:Y:S02]  /*6940*/  R2UR UR7, R5 ;  /* 0x00000000050772ca */ /* 0x004fe400000e0000 */
[----:B---3--:R-:W-:-:S13]  /*6950*/  R2UR UR6, R4 ;  /* 0x00000000040672ca */ /* 0x008fda00000e0000 */
[----:B------:R-:W-:-:S12]  /*6960*/  UIADD3 UR6, -UR7, UR6, URZ ;  /* 0x0000000607067290 */ /* 0x000fd8000fffe13f */
.L_x_6632:
[----:B------:R-:W-:Y:S01]  /*6970*/  IMAD.SHL.U32 R4, R0, 0x8, RZ ;  /* 0x0000000800047824 */ /* 0x000fe200078e00ff */
[----:B------:R-:W-:Y:S01]  /*6980*/  UIMAD UR7, UR36, -0x80, UR6 ;  /* 0xffffff80240778a4 */ /* 0x000fe2000f8e0206 */
[----:B------:R-:W-:Y:S01]  /*6990*/  VIADD R0, R12, 0x20 ;  /* 0x000000200c007836 */ /* 0x000fe20000000000 */
[----:B------:R-:W-:Y:S01]  /*69a0*/  ULDC.64 UR8, c[0x0][0x820] ;  /* 0x0002080000087ab9 */ /* 0x000fe20000000a00 */
[----:B------:R-:W-:Y:S01]  /*69b0*/  ULDC.64 UR10, c[0x0][0x828] ;  /* 0x00020a00000a7ab9 */ /* 0x000fe20000000a00 */
[----:B------:R-:W-:Y:S01]  /*69c0*/  UIMAD UR6, UR40, UR8, URZ ;  /* 0x00000008280672a4 */ /* 0x000fe2000f8e023f */
[----:B------:R-:W-:Y:S01]  /*69d0*/  SHF.R.S32.HI R5, RZ, 0x1f, R4 ;  /* 0x0000001fff057819 */ /* 0x000fe20000011404 */
[----:B------:R-:W-:Y:S01]  /*69e0*/  IMAD.U32 R3, RZ, RZ, UR8 ;  /* 0x00000008ff037e24 */ /* 0x000fe2000f8e00ff */
[----:B------:R-:W-:Y:S01]  /*69f0*/  ISETP.GE.AND P6, PT, R6, UR7, PT ;  /* 0x0000000706007c0c */ /* 0x000fe2000bfc6270 */
[----:B------:R-:W-:Y:S01]  /*6a00*/  VIADD R6, R12, 0x30 ;  /* 0x000000300c067836 */ /* 0x000fe20000000000 */
[----:B------:R-:W-:-:S02]  /*6a10*/  UIMAD UR8, UR37, UR9, UR6 ;  /* 0x00000009250872a4 */ /* 0x000fc4000f8e0206 */
[----:B------:R-:W-:Y:S01]  /*6a20*/  IMAD.WIDE.U32 R2, R3, UR37, R4 ;  /* 0x0000002503027c25 */ /* 0x000fe2000f8e0004 */
[----:B------:R-:W-:Y:S01]  /*6a30*/  USHF.R.S32.HI UR6, URZ, 0x1f, UR39 ;  /* 0x0000001f3f067899 */ /* 0x000fe20008011427 */
[----:B------:R-:W-:Y:S01]  /*6a40*/  ISETP.GE.AND P2, PT, R12, UR7, PT ;  /* 0x000000070c007c0c */ /* 0x000fe2000bf46270 */
[----:B------:R-:W-:Y:S01]  /*6a50*/  USEL UR39, UR39, URZ, !UP0 ;  /* 0x0000003f27277287 */ /* 0x000fe2000c000000 */
[----:B------:R-:W-:Y:S01]  /*6a60*/  ISETP.GE.AND P0, PT, R6, UR7, PT ;  /* 0x0000000706007c0c */ /* 0x000fe2000bf06270 */
[----:B------:R-:W-:Y:S01]  /*6a70*/  IMAD.MOV.U32 R6, RZ, RZ, R2 ;  /* 0x000000ffff067224 */ /* 0x000fe200078e0002 */
[C---:B------:R-:W-:Y:S01]  /*6a80*/  IADD3 R2, P3, R12.reuse, UR4, RZ ;  /* 0x000000040c027c10 */ /* 0x040fe2000ff7e0ff */
[----:B------:R-:W-:Y:S01]  /*6a90*/  VIADD R7, R3, UR8 ;  /* 0x0000000803077c36 */ /* 0x000fe20008000000 */
[----:B------:R-:W-:Y:S01]  /*6aa0*/  USEL UR8, UR6, URZ, !UP0 ;  /* 0x0000003f06087287 */ /* 0x000fe2000c000000 */
[----:B------:R-:W-:Y:S01]  /*6ab0*/  IMAD.U32 R11, RZ, RZ, UR10 ;  /* 0x0000000aff0b7e24 */ /* 0x000fe2000f8e00ff */
[----:B------:R-:W-:Y:S01]  /*6ac0*/  ULDC UR4, c[0x0][0x80c] ;  /* 0x0002030000047ab9 */ /* 0x000fe20000000800 */
[----:B------:R-:W-:Y:S01]  /*6ad0*/  LEA.HI.X.SX32 R3, R12, UR5, 0x1, P3 ;  /* 0x000000050c037c11 */ /* 0x000fe200098f0eff */
[----:B------:R-:W-:Y:S01]  /*6ae0*/  UIMAD UR6, UR8, UR10, URZ ;  /* 0x0000000a080672a4 */ /* 0x000fe2000f8e023f */
[----:B------:R-:W-:Y:S01]  /*6af0*/  ISETP.GE.OR P4, PT, R4, UR4, P2 ;  /* 0x0000000404007c0c */ /* 0x000fe20009786670 */
        /* <DEDUP_REMOVED lines=23> */
.L_x_6634:
[----:B------:R-:W-:Y:S05]  /*6c70*/  BSYNC B0 ;  /* 0x0000000000007941 */ /* 0x000fea0003800000 */
.L_x_6633:
        /* <DEDUP_REMOVED lines=16> */
.L_x_6636:
[----:B------:R-:W-:Y:S05]  /*6d80*/  BSYNC B0 ;  /* 0x0000000000007941 */ /* 0x000fea0003800000 */
.L_x_6635:
        /* <DEDUP_REMOVED lines=16> */
.L_x_6638:
[----:B------:R-:W-:Y:S05]  /*6e90*/  BSYNC B0 ;  /* 0x0000000000007941 */ /* 0x000fea0003800000 */
.L_x_6637:
        /* <DEDUP_REMOVED lines=17> */
.L_x_6640:
[----:B------:R-:W-:Y:S05]  /*6fb0*/  BSYNC B0 ;  /* 0x0000000000007941 */ /* 0x000fea0003800000 */
.L_x_6639:
        /* <DEDUP_REMOVED lines=16> */
.L_x_6642:
[----:B------:R-:W-:Y:S05]  /*70c0*/  BSYNC B0 ;  /* 0x0000000000007941 */ /* 0x000fea0003800000 */
.L_x_6641:
        /* <DEDUP_REMOVED lines=17> */
.L_x_6644:
[----:B------:R-:W-:Y:S05]  /*71e0*/  BSYNC B0 ;  /* 0x0000000000007941 */ /* 0x000fea0003800000 */
.L_x_6643:
        /* <DEDUP_REMOVED lines=18> */
.L_x_6646:
[----:B------:R-:W-:Y:S05]  /*7310*/  BSYNC B0 ;  /* 0x0000000000007941 */ /* 0x000fea0003800000 */
.L_x_6645:
        /* <DEDUP_REMOVED lines=17> */
.L_x_6648:
[----:B------:R-:W-:Y:S05]  /*7430*/  BSYNC B0 ;  /* 0x0000000000007941 */ /* 0x000fea0003800000 */
.L_x_6647:
        /* <DEDUP_REMOVED lines=38> */
.L_x_6650:
[----:B------:R-:W-:Y:S05]  /*76a0*/  BSYNC B0 ;  /* 0x0000000000007941 */ /* 0x000fea0003800000 */
.L_x_6649:
        /* <DEDUP_REMOVED lines=16> */
.L_x_6652:
[----:B------:R-:W-:Y:S05]  /*77b0*/  BSYNC B0 ;  /* 0x0000000000007941 */ /* 0x000fea0003800000 */
.L_x_6651:
        /* <DEDUP_REMOVED lines=15> */
.L_x_6654:
[----:B------:R-:W-:Y:S05]  /*78b0*/  BSYNC B0 ;  /* 0x0000000000007941 */ /* 0x000fea0003800000 */
.L_x_6653:
        /* <DEDUP_REMOVED lines=15> */
.L_x_6656:
[----:B------:R-:W-:Y:S05]  /*79b0*/  BSYNC B0 ;  /* 0x0000000000007941 */ /* 0x000fea0003800000 */
.L_x_6655:
        /* <DEDUP_REMOVED lines=15> */
.L_x_6658:
[----:B------:R-:W-:Y:S05]  /*7ab0*/  BSYNC B0 ;  /* 0x0000000000007941 */ /* 0x000fea0003800000 */
.L_x_6657:
        /* <DEDUP_REMOVED lines=15> */
.L_x_6660:
[----:B------:R-:W-:Y:S05]  /*7bb0*/  BSYNC B0 ;  /* 0x0000000000007941 */ /* 0x000fea0003800000 */
.L_x_6659:
        /* <DEDUP_REMOVED lines=15> */
.L_x_6662:
[----:B------:R-:W-:Y:S05]  /*7cb0*/  BSYNC B0 ;  /* 0x0000000000007941 */ /* 0x000fea0003800000 */
.L_x_6661:
        /* <DEDUP_REMOVED lines=15> */
.L_x_6569:
        /* <DEDUP_REMOVED lines=29> */
.L_x_6664:
[----:B------:R-:W-:Y:S01]  /*7f80*/  ULDC UR9, c[0x0][0x8c4] ;  /* 0x0002310000097ab9 */ /* 0x000fe20000000800 */
[----:B------:R-:W-:Y:S01]  /*7f90*/  UMOV UR7, UR8 ;  /* 0x0000000800077c82 */ /* 0x000fe20008000000 */
[----:B------:R-:W-:-:S11]  /*7fa0*/  UISETP.NE.AND UP0, UPT, UR9, 0x1, UPT ;  /* 0x000000010900788c */ /* 0x000fd6000bf05270 */
[----:B------:R-:W-:Y:S02]  /*7fb0*/  @UP0 ULDC.64 UR10, c[0x0][0x8c8] ;  /* 0x00023200000a0ab9 */ /* 0x000fe40000000a00 */
[----:B------:R-:W-:-:S04]  /*7fc0*/  UIMAD.WIDE.U32 UR4, UR8, UR10, URZ ;  /* 0x0000000a080472a5 */ /* 0x000fc8000f8e003f */
[----:B------:R-:W-:-:S04]  /*7fd0*/  @UP0 USHF.R.U32.HI UR7, URZ, UR11, UR5 ;  /* 0x0000000b3f070299 */ /* 0x000fc80008011605 */
[----:B------:R-:W-:-:S12]  /*7fe0*/  UIMAD UR4, UR7, UR9, URZ ;  /* 0x00000009070472a4 */ /* 0x000fd8000f8e023f */
.L_x_6665:
        /* <DEDUP_REMOVED lines=23> */
.L_x_6666:
        /* <DEDUP_REMOVED lines=13> */
.L_x_6668:
[----:B------:R-:W-:-:S05]  /*8230*/  ULDC UR4, c[0x0][0x8ec] ;  /* 0x00023b0000047ab9 */ /* 0x000fca0000000800 */
.L_x_6667:
        /* <DEDUP_REMOVED lines=46> */
.L_x_6669:
        /* <DEDUP_REMOVED lines=13> */
.L_x_6670:
        /* <DEDUP_REMOVED lines=12> */
.L_x_6671:
        /* <DEDUP_REMOVED lines=54> */
.L_x_6674:
[----:B------:R-:W-:Y:S05]  /*8a10*/  BSYNC B0 ;  /* 0x0000000000007941 */ /* 0x000fea0003800000 */
.L_x_6673:
        /* <DEDUP_REMOVED lines=19> */
.L_x_6676:
[----:B------:R-:W-:Y:S05]  /*8b50*/  BSYNC B0 ;  /* 0x0000000000007941 */ /* 0x000fea0003800000 */
.L_x_6675:
[----:B------:R-:W-:Y:S06]  /*8b60*/  BAR.ARV 0xa, 0xa0 ;  /* 0x0282800000007b1d */ /* 0x000fec0000002000 */
[----:B------:R-:W-:Y:S04]  /*8b70*/  BSSY B0, `(.L_x_6677) ;  /* 0x0000003000007945 */ /* 0x000fe80003800000 */
[----:B------:R-:W-:Y:S05]  /*8b80*/  @!P0 BRA `(.L_x_6678) ;  /* 0x0000000000048947 */ /* 0x000fea0003800000 */
[----:B------:R-:W-:-:S04]  /*8b90*/  DEPBAR.LE SB0, 0x0 ;  /* 0x000080000000791a */ /* 0x000fc80000000000 */
.L_x_6678:
[----:B------:R-:W-:Y:S05]  /*8ba0*/  BSYNC B0 ;  /* 0x0000000000007941 */ /* 0x000fea0003800000 */
.L_x_6677:
[----:B------:R-:W-:Y:S06]  /*8bb0*/  BAR.ARV 0xb, 0xa0 ;  /* 0x02c2800000007b1d */ /* 0x000fec0000002000 */
[----:B------:R-:W-:Y:S01]  /*8bc0*/  UIADD3 UR18, UR12, 0x1, URZ ;  /* 0x000000010c127890 */ /* 0x000fe2000fffe03f */
[----:B------:R-:W-:Y:S11]  /*8bd0*/  BRA `(.L_x_6679) ;  /* 0x0000000000047947 */ /* 0x000ff60003800000 */
.L_x_6672:
[----:B------:R-:W-:-:S05]  /*8be0*/  UMOV UR18, UR12 ;  /* 0x0000000c00127c82 */ /* 0x000fca0008000000 */
.L_x_6679:
        /* <DEDUP_REMOVED lines=22> */
.L_x_6692:
        /* <DEDUP_REMOVED lines=20> */
.L_x_6681:
[----:B------:R-:W-:Y:S05]  /*8e90*/  BSYNC B0 ;  /* 0x0000000000007941 */ /* 0x000fea0003800000 */
.L_x_6680:
        /* <DEDUP_REMOVED lines=13> */
.L_x_6683:
[----:B------:R-:W-:Y:S05]  /*8f70*/  BSYNC B0 ;  /* 0x0000000000007941 */ /* 0x000fea0003800000 */
.L_x_6682:
[----:B------:R-:W-:Y:S06]  /*8f80*/  BAR.ARV 0xa, 0xa0 ;  /* 0x0282800000007b1d */ /* 0x000fec0000002000 */
[----:B------:R-:W-:Y:S04]  /*8f90*/  BSSY B0, `(.L_x_6684) ;  /* 0x0000003000007945 */ /* 0x000fe80003800000 */
[----:B------:R-:W-:Y:S05]  /*8fa0*/  @!P0 BRA `(.L_x_6685) ;  /* 0x0000000000048947 */ /* 0x000fea0003800000 */
[----:B------:R-:W-:-:S04]  /*8fb0*/  DEPBAR.LE SB0, 0x0 ;  /* 0x000080000000791a */ /* 0x000fc80000000000 */
.L_x_6685:
[----:B------:R-:W-:Y:S05]  /*8fc0*/  BSYNC B0 ;  /* 0x0000000000007941 */ /* 0x000fea0003800000 */
.L_x_6684:
        /* <DEDUP_REMOVED lines=13> */
.L_x_6687:
[----:B------:R-:W-:Y:S05]  /*90a0*/  BSYNC B0 ;  /* 0x0000000000007941 */ /* 0x000fea0003800000 */
.L_x_6686:
        /* <DEDUP_REMOVED lines=13> */
.L_x_6689:
[----:B------:R-:W-:Y:S05]  /*9180*/  BSYNC B0 ;  /* 0x0000000000007941 */ /* 0x000fea0003800000 */
.L_x_6688:
[----:B------:R-:W-:Y:S01]  /*9190*/  UIADD3 UR18, UR18, 0x2, URZ ;  /* 0x0000000212127890 */ /* 0x000fe2000fffe03f */
[----:B------:R-:W-:Y:S06]  /*91a0*/  BAR.ARV 0xa, 0xa0 ;  /* 0x0282800000007b1d */ /* 0x000fec0000002000 */
[----:B------:R-:W-:Y:S01]  /*91b0*/  UISETP.GE.AND UP0, UPT, UR18, UR7, UPT ;  /* 0x000000071200728c */ /* 0x000fe2000bf06270 */
[----:B------:R-:W-:Y:S04]  /*91c0*/  BSSY B0, `(.L_x_6690) ;  /* 0x0000003000007945 */ /* 0x000fe80003800000 */
[----:B------:R-:W-:Y:S06]  /*91d0*/  @!P0 BRA `(.L_x_6691) ;  /* 0x0000000000048947 */ /* 0x000fec0003800000 */
[----:B------:R-:W-:-:S04]  /*91e0*/  DEPBAR.LE SB0, 0x0 ;  /* 0x000080000000791a */ /* 0x000fc80000000000 */
.L_x_6691:
[----:B------:R-:W-:Y:S05]  /*91f0*/  BSYNC B0 ;  /* 0x0000000000007941 */ /* 0x000fea0003800000 */
.L_x_6690:
[----:B------:R-:W-:Y:S06]  /*9200*/  BAR.ARV 0xb, 0xa0 ;  /* 0x02c2800000007b1d */ /* 0x000fec0000002000 */
[----:B------:R-:W-:Y:S01]  /*9210*/  PLOP3.LUT P1, PT, PT, PT, UP0, 0x80, 0x0 ;  /* 0x000000000000781c */ /* 0x000fe20003f2f008 */
[----:B------:R-:W-:Y:S02]  /*9220*/  UIADD3 UR26, UR26, 0x4000, URZ ;  /* 0x000040001a1a7890 */ /* 0x000fe4000fffe03f */
[----:B------:R-:W-:-:S10]  /*9230*/  UIADD3 UR6, UR6, 0x4000, URZ ;  /* 0x0000400006067890 */ /* 0x000fd4000fffe03f */
[----:B------:R-:W-:Y:S05]  /*9240*/  @!P1 BRA `(.L_x_6692) ;  /* 0xfffffff800c09947 */ /* 0x000fea000383ffff */
[----:B------:R-:W-:Y:S05]  /*9250*/  BRA `(.L_x_6576) ;  /* 0x00000028008c7947 */ /* 0x000fea0003800000 */
.L_x_6663:
        /* <DEDUP_REMOVED lines=22> */
.L_x_6693:
[----:B------:R-:W-:Y:S01]  /*93c0*/  ULDC UR9, c[0x0][0x8c4] ;  /* 0x0002310000097ab9 */ /* 0x000fe20000000800 */
[----:B------:R-:W-:Y:S01]  /*93d0*/  UMOV UR7, UR8 ;  /* 0x0000000800077c82 */ /* 0x000fe20008000000 */
[----:B------:R-:W-:-:S11]  /*93e0*/  UISETP.NE.AND UP0, UPT, UR9, 0x1, UPT ;  /* 0x000000010900788c */ /* 0x000fd6000bf05270 */
[----:B------:R-:W-:Y:S02]  /*93f0*/  @UP0 ULDC.64 UR10, c[0x0][0x8c8] ;  /* 0x00023200000a0ab9 */ /* 0x000fe40000000a00 */
[----:B------:R-:W-:-:S04]  /*9400*/  UIMAD.WIDE.U32 UR4, UR8, UR10, URZ ;  /* 0x0000000a080472a5 */ /* 0x000fc8000f8e003f */
[----:B------:R-:W-:-:S04]  /*9410*/  @UP0 USHF.R.U32.HI UR7, URZ, UR11, UR5 ;  /* 0x0000000b3f070299 */ /* 0x000fc80008011605 */
[----:B------:R-:W-:-:S12]  /*9420*/  UIMAD UR4, UR7, UR9, URZ ;  /* 0x00000009070472a4 */ /* 0x000fd8000f8e023f */
.L_x_6694:
        /* <DEDUP_REMOVED lines=23> */
.L_x_6695:
        /* <DEDUP_REMOVED lines=14> */
.L_x_6697:
[----:B------:R-:W-:-:S05]  /*9680*/  ULDC UR4, c[0x0][0x8ec] ;  /* 0x00023b0000047ab9 */ /* 0x000fca0000000800 */
.L_x_6696:
        /* <DEDUP_REMOVED lines=60> */
.L_x_6699:
        /* <DEDUP_REMOVED lines=12> */
.L_x_6700:
[----:B------:R-:W-:Y:S05]  /*9b10*/  @!P2 BRA `(.L_x_6701) ;  /* 0x000000000014a947 */ /* 0x000fea0003800000 */
[----:B------:R-:W-:Y:S02]  /*9b20*/  IMAD.U32 R2, RZ, RZ, UR14 ;  /* 0x0000000eff027e24 */ /* 0x000fe4000f8e00ff */
[----:B------:R-:W-:-:S05]  /*9b30*/  IMAD.U32 R3, RZ, RZ, UR15 ;  /* 0x0000000fff037e24 */ /* 0x000fca000f8e00ff */
[----:B------:R-:W2:Y:S04]  /*9b40*/  LDG.E R5, desc[UR46][R2.64] ;  /* 0x0000002e02057981 */ /* 0x000ea8000c1e1900 */
[----:B------:R-:W2:Y:S02]  /*9b50*/  LDG.E R4, desc[UR46][R2.64+0x4] ;  /* 0x0000042e02047981 */ /* 0x000ea4000c1e1900 */
[----:B--2---:R-:W-:-:S07]  /*9b60*/  IMAD.IADD R4, R4, 0x1, -R5 ;  /* 0x0000000104047824 */ /* 0x004fce00078e0a05 */
.L_x_6701:
        /* <DEDUP_REMOVED lines=62> */
.L_x_6731:
        /* <DEDUP_REMOVED lines=15> */
.L_x_6704:
        /* <DEDUP_REMOVED lines=39> */
[----:B------:R1:W-:Y:S01]  /*a2b0*/  STL [R1], R5 ;  /* 0x0000000501007387 */ /* 0x0003e20000100800 */
        /* <DEDUP_REMOVED lines=52> */
.L_x_6715:
[----:B-123--:R-:W-:-:S04]  /*a600*/  SHF.L.U32 R18, R10, 0x1f, RZ ;  /* 0x0000001f0a127819 */ /* 0x00efc800000006ff */
[----:B------:R-:W2:Y:S02]  /*a610*/  SYNCS.PHASECHK.TRANS64.TRYWAIT P1, [R15+URZ+0x30840], R18 ;  /* 0x030840120f0075a7 */ /* 0x000ea4000802017f */
[----:B--2---:R-:W-:Y:S05]  /*a620*/  @!P1 BRA `(.L_x_6707) ;  /* 0x00000018000c9947 */ /* 0x004fea0003800000 */
.L_x_6732:
        /* <DEDUP_REMOVED lines=8> */
.L_x_6708:
        /* <DEDUP_REMOVED lines=37> */
.L_x_6733:
        /* <DEDUP_REMOVED lines=8> */
.L_x_6710:
        /* <DEDUP_REMOVED lines=37> */
.L_x_6734:
        /* <DEDUP_REMOVED lines=8> */
.L_x_6712:
        /* <DEDUP_REMOVED lines=31> */
.L_x_6736:
        /* <DEDUP_REMOVED lines=8> */
.L_x_6714:
        /* <DEDUP_REMOVED lines=37> */
.L_x_6706:
[----:B------:R-:W4:Y:S02]  /*b110*/  LDL.LU R4, [R1+0x4] ;  /* 0x0000040001047983 */ /* 0x000f240000300800 */
[----:B----4-:R-:W-:Y:S02]  /*b120*/  ISETP.NE.AND P1, PT, R4, RZ, PT ;  /* 0x000000ff0400720c */ /* 0x010fe40003f25270 */
[----:B------:R4:W5:Y:S11]  /*b130*/  LDL R4, [R1] ;  /* 0x0000000001047983 */ /* 0x0009760000100800 */
[----:B----4-:R-:W-:Y:S05]  /*b140*/  @!P1 BRA `(.L_x_6705) ;  /* 0x00000004005c9947 */ /* 0x010fea0003800000 */
[----:B------:R-:W-:-:S04]  /*b150*/  SHF.L.U32 R12, R10, 0x1f, RZ ;  /* 0x0000001f0a0c7819 */ /* 0x000fc800000006ff */
[----:B------:R-:W4:Y:S02]  /*b160*/  SYNCS.PHASECHK.TRANS64.TRYWAIT P1, [R15+URZ+0x30840], R12 ;  /* 0x0308400c0f0075a7 */ /* 0x000f24000802017f */
[----:B----4-:R-:W-:Y:S05]  /*b170*/  @!P1 BRA `(.L_x_6716) ;  /* 0x0000000c008c9947 */ /* 0x010fea0003800000 */
.L_x_6737:
        /* <DEDUP_REMOVED lines=8> */
.L_x_6717:
        /* <DEDUP_REMOVED lines=34> */
.L_x_6738:
        /* <DEDUP_REMOVED lines=8> */
.L_x_6719:
[----:B------:R2:W5:Y:S01]  /*b4a0*/  LDL.LU R4, [R1] ;  /* 0x0000000001047983 */ /* 0x0005620000300800 */
        /* <DEDUP_REMOVED lines=33> */
.L_x_6705:
[----:B------:R-:W1:Y:S01]  /*b6c0*/  S2R R0, SR_TID.X ;  /* 0x0000000000007919 */ /* 0x000e620000002100 */
[----:B------:R-:W-:Y:S01]  /*b6d0*/  IMAD R3, R16, 0x8, R15 ;  /* 0x0000000810037824 */ /* 0x000fe200078e020f */
[----:B-1----:R-:W-:Y:S02]  /*b6e0*/  LOP3.LUT R2, R0, 0x7f, RZ, 0xc0, !PT ;  /* 0x0000007f00027812 */ /* 0x002fe400078ec0ff */
[----:B------:R-:W-:Y:S02]  /*b6f0*/  SHF.L.U32 R0, R10, 0x1f, RZ ;  /* 0x0000001f0a007819 */ /* 0x000fe400000006ff */
[----:B------:R-:W-:Y:S02]  /*b700*/  ISETP.NE.AND P1, PT, R2, RZ, PT ;  /* 0x000000ff0200720c */ /* 0x000fe40003f25270 */
[----:B------:R-:W1:Y:S02]  /*b710*/  SYNCS.PHASECHK.TRANS64.TRYWAIT P0, [R3+URZ+0x30840], R0 ;  /* 0x03084000030075a7 */ /* 0x000e64000800017f */
[----:B-1----:R-:W-:Y:S09]  /*b720*/  @!P0 BRA `(.L_x_6720) ;  /* 0x0000000800488947 */ /* 0x002ff20003800000 */
.L_x_6739:
[----:B------:R-:W-:Y:S05]  /*b730*/  @P1 BRA `(.L_x_6721) ;  /* 0x0000000000181947 */ /* 0x000fea0003800000 */
[----:B------:R-:W1:Y:S01]  /*b740*/  S2R R2, SR_TID.X ;  /* 0x0000000000027919 */ /* 0x000e620000002100 */
[----:B------:R-:W-:-:S04]  /*b750*/  IMAD.MOV.U32 R0, RZ, RZ, 0x4100 ;  /* 0x00004100ff007424 */ /* 0x000fc800078e00ff */
[----:B------:R1:W-:Y:S02]  /*b760*/  SYNCS.ARRIVE.TRANS64 RZ, [R3+URZ+0x30830], R0 ;  /* 0x0308300003ff79a7 */ /* 0x0003e4000800003f */
[----:B-1----:R-:W-:-:S13]  /*b770*/  LOP3.LUT P0, RZ, R2, 0x1f, RZ, 0xc0, !PT ;  /* 0x0000001f02ff7812 */ /* 0x002fda000780c0ff */
[----:B------:R-:W-:Y:S05]  /*b780*/  @!P0 BRA `(.L_x_6721) ;  /* 0x0000000000048947 */ /* 0x000fea0003800000 */
[----:B------:R-:W-:Y:S01]  /*b790*/  BPT.TRAP 0x1 ;  /* 0x000000040000795c */ /* 0x000fe20000300000 */
.L_x_6721:
        /* <DEDUP_REMOVED lines=41> */
.L_x_6702:
[----:B------:R-:W-:Y:S05]  /*ba30*/  BSYNC B0 ;  /* 0x0000000000007941 */ /* 0x000fea0003800000 */
.L_x_6698:
[----:B------:R-:W-:-:S03]  /*ba40*/  UMOV UR7, 0xffffffff ;  /* 0xffffffff00077882 */ /* 0x000fc60000000000 */
[----:B------:R-:W-:Y:S05]  /*ba50*/  BRA.DIV UR7, `(.L_x_6722) ;  /* 0x0000000607907947 */ /* 0x000fea000b800000 */
[----:B------:R-:W-:-:S13]  /*ba60*/  ELECT P6, URZ, PT ;  /* 0x00000000003f782f */ /* 0x000fda00038c0000 */
.L_x_6742:
[----:B------:R-:W-:Y:S05]  /*ba70*/  @!P6 BRA `(.L_x_6576) ;  /* 0x000000000084e947 */ /* 0x000fea0003800000 */
[----:B------:R-:W-:-:S06]  /*ba80*/  ULOP3.LUT UR7, UR38, 0x2, URZ, 0xfc, !UPT ;  /* 0x0000000226077892 */ /* 0x000fcc000f8efc3f */
[----:B------:R-:W-:-:S05]  /*ba90*/  IMAD.U32 R0, RZ, RZ, UR7 ;  /* 0x00000007ff007e24 */ /* 0x000fca000f8e00ff */
[----:B------:R-:W-:-:S13]  /*baa0*/  ISETP.NE.AND P2, PT, R0, 0x3, PT ;  /* 0x000000030000780c */ /* 0x000fda0003f45270 */
[----:B------:R-:W-:Y:S05]  /*bab0*/  @!P2 BRA `(.L_x_6723) ;  /* 0x000000000004a947 */ /* 0x000fea0003800000 */
[----:B------:R-:W-:Y:S01]  /*bac0*/  BPT.TRAP 0x1 ;  /* 0x000000040000795c */ /* 0x000fe20000300000 */
.L_x_6723:
        /* <DEDUP_REMOVED lines=15> */
.L_x_6743:
[----:B------:R-:W2:Y:S02]  /*bbc0*/  SYNCS.PHASECHK.TRANS64.TRYWAIT P0, [R3+URZ], R0 ;  /* 0x00000000030075a7 */ /* 0x000ea4000800017f */
[----:B--2---:R-:W-:Y:S05]  /*bbd0*/  @!P0 BRA `(.L_x_6725) ;  /* 0x0000000400648947 */ /* 0x004fea0003800000 */
.L_x_6744:
[----:B------:R-:W-:Y:S05]  /*bbe0*/  @!P2 BRA `(.L_x_6726) ;  /* 0x000000000004a947 */ /* 0x000fea0003800000 */
[----:B------:R-:W-:Y:S01]  /*bbf0*/  BPT.TRAP 0x1 ;  /* 0x000000040000795c */ /* 0x000fe20000300000 */
.L_x_6726:
[----:B--2---:R-:W-:-:S04]  /*bc00*/  VIADD R3, R8, 0x30840 ;  /* 0x0003084008037836 */ /* 0x004fc80000000000 */
[----:B------:R-:W-:-:S04]  /*bc10*/  IMAD R5, R2, 0x8, R3 ;  /* 0x0000000802057824 */ /* 0x000fc800078e0203 */
[----:B------:R-:W2:Y:S02]  /*bc20*/  SYNCS.PHASECHK.TRANS64.TRYWAIT P0, [R5+URZ], R4 ;  /* 0x00000004050075a7 */ /* 0x000ea4000800017f */
[----:B--2---:R-:W-:Y:S05]  /*bc30*/  @!P0 BRA `(.L_x_6727) ;  /* 0x0000000400608947 */ /* 0x004fea0003800000 */
.L_x_6745:
[----:B------:R-:W-:-:S07]  /*bc40*/  IMAD R3, R6, 0x8, R3 ;  /* 0x0000000806037824 */ /* 0x000fce00078e0203 */
.L_x_6728:
[----:B---3--:R3:W4:Y:S02]  /*bc50*/  SYNCS.PHASECHK.TRANS64.TRYWAIT P0, [R3+URZ], R0 ;  /* 0x00000000030075a7 */ /* 0x008724000800017f */
[----:B----4-:R-:W-:Y:S05]  /*bc60*/  @!P0 NANOSLEEP.SYNCS 0x989680 ;  /* 0x009896800000895d */ /* 0x010fea0003900000 */
[----:B------:R-:W4:Y:S02]  /*bc70*/  @!P0 SYNCS.PHASECHK.TRANS64 P0, [R3+URZ], R0 ;  /* 0x00000000030085a7 */ /* 0x000f24000800007f */
[----:B----4-:R-:W-:Y:S05]  /*bc80*/  @!P0 BRA `(.L_x_6728) ;  /* 0xfffffffc00f08947 */ /* 0x010fea000383ffff */
.L_x_6576:
[----:B------:R-:W-:Y:S05]  /*bc90*/  BSYNC B6 ;  /* 0x0000000000067941 */ /* 0x000fea0003800000 */
.L_x_6568:
[----:B------:R-:W-:Y:S05]  /*bca0*/  EXIT ;  /* 0x000000000000794d */ /* 0x000fea0003800000 */
.L_x_6586:
[----:B------:R-:W-:Y:S02]  /*bcb0*/  IMAD.MOV.U32 R12, RZ, RZ, RZ ;  /* 0x000000ffff0c7224 */ /* 0x000fe400078e00ff */
[----:B------:R-:W-:Y:S02]  /*bcc0*/  IMAD.MOV.U32 R11, RZ, RZ, 0x1f ;  /* 0x0000001fff0b7424 */ /* 0x000fe400078e00ff */
[----:B------:R-:W-:-:S07]  /*bcd0*/  IMAD.MOV.U32 R15, RZ, RZ, -0x1 ;  /* 0xffffffffff0f7424 */ /* 0x000fce00078e00ff */
[----:B------:R-:W-:Y:S05]  /*bce0*/  WARPSYNC.COLLECTIVE R15, `(.L_x_6729) ;  /* 0x000000000f087348 */ /* 0x000fea0003c00000 */
[----:B------:R1:W2:Y:S02]  /*bcf0*/  SHFL.IDX P6, R14, R13, R12, R11 ;  /* 0x0000000c0d0e7389 */ /* 0x0002a400000c000b */
[----:B-12---:R-:W-:Y:S01]  /*bd00*/  ENDCOLLECTIVE ;  /* 0x000000000000791b */ /* 0x006fe20003800000 */
.L_x_6729:
[----:B------:R-:W-:Y:S05]  /*bd10*/  BRA `(.L_x_6730) ;  /* 0xffffff5800cc7947 */ /* 0x000fea000383ffff */
.L_x_6588:
[----:B---3--:R3:W4:Y:S02]  /*bd20*/  SYNCS.PHASECHK.TRANS64.TRYWAIT P0, [R228+URZ+0x30800], R9 ;  /* 0x03080009e40075a7 */ /* 0x008724000800017f */
[----:B----4-:R-:W-:Y:S05]  /*bd30*/  @!P0 NANOSLEEP.SYNCS 0x989680 ;  /* 0x009896800000895d */ /* 0x010fea0003900000 */
[----:B------:R-:W4:Y:S02]  /*bd40*/  @!P0 SYNCS.PHASECHK.TRANS64 P0, [R228+URZ+0x30800], R9 ;  /* 0x03080009e40085a7 */ /* 0x000f24000800007f */
[----:B----4-:R-:W-:Y:S05]  /*bd50*/  @!P0 BRA `(.L_x_6588) ;  /* 0xfffffffc00f08947 */ /* 0x010fea000383ffff */
[----:B------:R-:W-:Y:S05]  /*bd60*/  BRA `(.L_x_6587) ;  /* 0xffffff5800f47947 */ /* 0x000fea000383ffff */
.L_x_6592:
[----:B---3--:R3:W4:Y:S02]  /*bd70*/  SYNCS.PHASECHK.TRANS64.TRYWAIT P1, [R0+URZ+0x30810], R9 ;  /* 0x03081009000075a7 */ /* 0x008724000802017f */
[----:B----4-:R-:W-:Y:S05]  /*bd80*/  @!P1 NANOSLEEP.SYNCS 0x989680 ;  /* 0x009896800000995d */ /* 0x010fea0003900000 */
[----:B------:R-:W4:Y:S02]  /*bd90*/  @!P1 SYNCS.PHASECHK.TRANS64 P1, [R0+URZ+0x30810], R9 ;  /* 0x03081009000095a7 */ /* 0x000f24000802007f */
[----:B----4-:R-:W-:Y:S05]  /*bda0*/  @!P1 BRA `(.L_x_6592) ;  /* 0xfffffffc00f09947 */ /* 0x010fea000383ffff */
[----:B------:R-:W-:Y:S05]  /*bdb0*/  BRA `(.L_x_6591) ;  /* 0xffffff6000a47947 */ /* 0x000fea000383ffff */
.L_x_6596:
[----:B------:R1:W1:Y:S02]  /*bdc0*/  SYNCS.PHASECHK.TRANS64.TRYWAIT P1, [R0+URZ+0x30830], R9 ;  /* 0x03083009000075a7 */ /* 0x000264000802017f */
[----:B-1----:R-:W-:Y:S05]  /*bdd0*/  @!P1 NANOSLEEP.SYNCS 0x989680 ;  /* 0x009896800000995d */ /* 0x002fea0003900000 */
[----:B------:R-:W1:Y:S02]  /*bde0*/  @!P1 SYNCS.PHASECHK.TRANS64 P1, [R0+URZ+0x30830], R9 ;  /* 0x03083009000095a7 */ /* 0x000e64000802007f */
[----:B-1----:R-:W-:Y:S05]  /*bdf0*/  @!P1 BRA `(.L_x_6596) ;  /* 0xfffffffc00f09947 */ /* 0x002fea000383ffff */
[----:B------:R-:W-:Y:S05]  /*be00*/  BRA `(.L_x_6595) ;  /* 0xffffff6400fc7947 */ /* 0x000fea000383ffff */
.L_x_6703:
[----:B-1----:R1:W2:Y:S02]  /*be10*/  SYNCS.PHASECHK.TRANS64.TRYWAIT P0, [R15+URZ+0x30820], R2 ;  /* 0x030820020f0075a7 */ /* 0x0022a4000800017f */
[----:B--2---:R-:W-:Y:S05]  /*be20*/  @!P0 NANOSLEEP.SYNCS 0x989680 ;  /* 0x009896800000895d */ /* 0x004fea0003900000 */
[----:B------:R-:W2:Y:S02]  /*be30*/  @!P0 SYNCS.PHASECHK.TRANS64 P0, [R15+URZ+0x30820], R2 ;  /* 0x030820020f0085a7 */ /* 0x000ea4000800007f */
[----:B--2---:R-:W-:Y:S05]  /*be40*/  @!P0 BRA `(.L_x_6703) ;  /* 0xfffffffc00f08947 */ /* 0x004fea000383ffff */
[----:B------:R-:W-:Y:S05]  /*be50*/  BRA `(.L_x_6731) ;  /* 0xffffffe0003c7947 */ /* 0x000fea000383ffff */
.L_x_6707:
[----:B--2---:R2:W3:Y:S02]  /*be60*/  SYNCS.PHASECHK.TRANS64.TRYWAIT P1, [R15+URZ+0x30840], R18 ;  /* 0x030840120f0075a7 */ /* 0x0044e4000802017f */
[----:B---3--:R-:W-:Y:S05]  /*be70*/  @!P1 NANOSLEEP.SYNCS 0x989680 ;  /* 0x009896800000995d */ /* 0x008fea0003900000 */
[----:B------:R-:W3:Y:S02]  /*be80*/  @!P1 SYNCS.PHASECHK.TRANS64 P1, [R15+URZ+0x30840], R18 ;  /* 0x030840120f0095a7 */ /* 0x000ee4000802007f */
[----:B---3--:R-:W-:Y:S05]  /*be90*/  @!P1 BRA `(.L_x_6707) ;  /* 0xfffffffc00f09947 */ /* 0x008fea000383ffff */
[----:B------:R-:W-:Y:S05]  /*bea0*/  BRA `(.L_x_6732) ;  /* 0xffffffe400e07947 */ /* 0x000fea000383ffff */
.L_x_6709:
[----:B-1----:R1:W3:Y:S02]  /*beb0*/  SYNCS.PHASECHK.TRANS64.TRYWAIT P1, [R15+URZ+0x30828], R18 ;  /* 0x030828120f0075a7 */ /* 0x0022e4000802017f */
[----:B---3--:R-:W-:Y:S05]  /*bec0*/  @!P1 NANOSLEEP.SYNCS 0x989680 ;  /* 0x009896800000995d */ /* 0x008fea0003900000 */
[----:B------:R-:W3:Y:S02]  /*bed0*/  @!P1 SYNCS.PHASECHK.TRANS64 P1, [R15+URZ+0x30828], R18 ;  /* 0x030828120f0095a7 */ /* 0x000ee4000802007f */
[----:B---3--:R-:W-:Y:S05]  /*bee0*/  @!P1 BRA `(.L_x_6709) ;  /* 0xfffffffc00f09947 */ /* 0x008fea000383ffff */
[----:B------:R-:W-:Y:S05]  /*bef0*/  BRA `(.L_x_6733) ;  /* 0xffffffe800807947 */ /* 0x000fea000383ffff */
.L_x_6711:
[----:B---3--:R3:W4:Y:S02]  /*bf00*/  SYNCS.PHASECHK.TRANS64.TRYWAIT P1, [R15+URZ+0x30848], R18 ;  /* 0x030848120f0075a7 */ /* 0x008724000802017f */
[----:B----4-:R-:W-:Y:S05]  /*bf10*/  @!P1 NANOSLEEP.SYNCS 0x989680 ;  /* 0x009896800000995d */ /* 0x010fea0003900000 */
[----:B------:R-:W4:Y:S02]  /*bf20*/  @!P1 SYNCS.PHASECHK.TRANS64 P1, [R15+URZ+0x30848], R18 ;  /* 0x030848120f0095a7 */ /* 0x000f24000802007f */
[----:B----4-:R-:W-:Y:S05]  /*bf30*/  @!P1 BRA `(.L_x_6711) ;  /* 0xfffffffc00f09947 */ /* 0x010fea000383ffff */
[----:B------:R-:W-:Y:S05]  /*bf40*/  BRA `(.L_x_6734) ;  /* 0xffffffec00207947 */ /* 0x000fea000383ffff */
.L_x_6713:
[----:B------:R-:W-:-:S07]  /*bf50*/  SHF.L.U32 R4, R10, 0x1f, RZ ;  /* 0x0000001f0a047819 */ /* 0x000fce00000006ff */
.L_x_6735:
[----:B----4-:R4:W1:Y:S02]  /*bf60*/  SYNCS.PHASECHK.TRANS64.TRYWAIT P1, [R15+URZ+0x30820], R4 ;  /* 0x030820040f0075a7 */ /* 0x010864000802017f */
[----:B-1----:R-:W-:Y:S05]  /*bf70*/  @!P1 NANOSLEEP.SYNCS 0x989680 ;  /* 0x009896800000995d */ /* 0x002fea0003900000 */
[----:B------:R-:W1:Y:S02]  /*bf80*/  @!P1 SYNCS.PHASECHK.TRANS64 P1, [R15+URZ+0x30820], R4 ;  /* 0x030820040f0095a7 */ /* 0x000e64000802007f */
[----:B-1----:R-:W-:Y:S05]  /*bf90*/  @!P1 BRA `(.L_x_6735) ;  /* 0xfffffffc00f09947 */ /* 0x002fea000383ffff */
[----:B------:R-:W-:Y:S05]  /*bfa0*/  BRA `(.L_x_6736) ;  /* 0xffffffec00a47947 */ /* 0x000fea000383ffff */
.L_x_6716:
[----:B----4-:R4:W1:Y:S02]  /*bfb0*/  SYNCS.PHASECHK.TRANS64.TRYWAIT P1, [R15+URZ+0x30840], R12 ;  /* 0x0308400c0f0075a7 */ /* 0x010864000802017f */
[----:B-1----:R-:W-:Y:S05]  /*bfc0*/  @!P1 NANOSLEEP.SYNCS 0x989680 ;  /* 0x009896800000995d */ /* 0x002fea0003900000 */
[----:B------:R-:W1:Y:S02]  /*bfd0*/  @!P1 SYNCS.PHASECHK.TRANS64 P1, [R15+URZ+0x30840], R12 ;  /* 0x0308400c0f0095a7 */ /* 0x000e64000802007f */
[----:B-1----:R-:W-:Y:S05]  /*bfe0*/  @!P1 BRA `(.L_x_6716) ;  /* 0xfffffffc00f09947 */ /* 0x002fea000383ffff */
[----:B------:R-:W-:Y:S05]  /*bff0*/  BRA `(.L_x_6737) ;  /* 0xfffffff000607947 */ /* 0x000fea000383ffff */
.L_x_6718:
[----:B-1----:R1:W2:Y:S02]  /*c000*/  SYNCS.PHASECHK.TRANS64.TRYWAIT P1, [R15+URZ+0x30828], R12 ;  /* 0x0308280c0f0075a7 */ /* 0x0022a4000802017f */
[----:B--2---:R-:W-:Y:S05]  /*c010*/  @!P1 NANOSLEEP.SYNCS 0x989680 ;  /* 0x009896800000995d */ /* 0x004fea0003900000 */
[----:B------:R-:W2:Y:S02]  /*c020*/  @!P1 SYNCS.PHASECHK.TRANS64 P1, [R15+URZ+0x30828], R12 ;  /* 0x0308280c0f0095a7 */ /* 0x000ea4000802007f */
[----:B--2---:R-:W-:Y:S05]  /*c030*/  @!P1 BRA `(.L_x_6718) ;  /* 0xfffffffc00f09947 */ /* 0x004fea000383ffff */
[----:B------:R-:W-:Y:S05]  /*c040*/  BRA `(.L_x_6738) ;  /* 0xfffffff000f47947 */ /* 0x000fea000383ffff */
.L_x_6720:
[----:B------:R1:W1:Y:S02]  /*c050*/  SYNCS.PHASECHK.TRANS64.TRYWAIT P0, [R3+URZ+0x30840], R0 ;  /* 0x03084000030075a7 */ /* 0x000264000800017f */
[----:B-1----:R-:W-:Y:S05]  /*c060*/  @!P0 NANOSLEEP.SYNCS 0x989680 ;  /* 0x009896800000895d */ /* 0x002fea0003900000 */
[----:B------:R-:W1:Y:S02]  /*c070*/  @!P0 SYNCS.PHASECHK.TRANS64 P0, [R3+URZ+0x30840], R0 ;  /* 0x03084000030085a7 */ /* 0x000e64000800007f */
[----:B-1----:R-:W-:Y:S05]  /*c080*/  @!P0 BRA `(.L_x_6720) ;  /* 0xfffffffc00f08947 */ /* 0x002fea000383ffff */
[----:B------:R-:W-:Y:S05]  /*c090*/  BRA `(.L_x_6739) ;  /* 0xfffffff400a47947 */ /* 0x000fea000383ffff */
.L_x_6722:
[----:B------:R-:W-:Y:S01]  /*c0a0*/  BSSY B0, `(.L_x_6740) ;  /* 0x0000006000007945 */ /* 0x000fe20003800000 */
[----:B------:R-:W-:-:S07]  /*c0b0*/  IMAD.MOV.U32 R15, RZ, RZ, -0x1 ;  /* 0xffffffffff0f7424 */ /* 0x000fce00078e00ff */
[----:B------:R-:W-:Y:S05]  /*c0c0*/  WARPSYNC.COLLECTIVE R15, `(.L_x_6741) ;  /* 0x000000000f0c7348 */ /* 0x000fea0003c00000 */
[----:B------:R-:W-:Y:S02]  /*c0d0*/  ELECT P6, UR62, PT ;  /* 0x00000000003e782f */ /* 0x000fe400038c0000 */
[----:B------:R-:W-:Y:S01]  /*c0e0*/  MOV R14, UR62 ;  /* 0x0000003e000e7c02 */ /* 0x000fe20008000f00 */
[----:B------:R-:W-:Y:S10]  /*c0f0*/  ENDCOLLECTIVE ;  /* 0x000000000000791b */ /* 0x000ff40003800000 */
.L_x_6741:
[----:B------:R-:W-:Y:S05]  /*c100*/  BSYNC B0 ;  /* 0x0000000000007941 */ /* 0x000fea0003800000 */
.L_x_6740:
[----:B------:R-:W-:Y:S05]  /*c110*/  BRA `(.L_x_6742) ;  /* 0xfffffff800547947 */ /* 0x000fea000383ffff */
.L_x_6724:
[----:B-1----:R1:W2:Y:S02]  /*c120*/  SYNCS.PHASECHK.TRANS64.TRYWAIT P0, [R7+URZ], R4 ;  /* 0x00000004070075a7 */ /* 0x0022a4000800017f */
[----:B--2---:R-:W-:Y:S05]  /*c130*/  @!P0 NANOSLEEP.SYNCS 0x989680 ;  /* 0x009896800000895d */ /* 0x004fea0003900000 */
[----:B------:R-:W2:Y:S02]  /*c140*/  @!P0 SYNCS.PHASECHK.TRANS64 P0, [R7+URZ], R4 ;  /* 0x00000004070085a7 */ /* 0x000ea4000800007f */
[----:B--2---:R-:W-:Y:S05]  /*c150*/  @!P0 BRA `(.L_x_6724) ;  /* 0xfffffffc00f08947 */ /* 0x004fea000383ffff */
[----:B------:R-:W-:Y:S05]  /*c160*/  BRA `(.L_x_6743) ;  /* 0xfffffff800947947 */ /* 0x000fea000383ffff */
.L_x_6725:
[----:B--2---:R2:W3:Y:S02]  /*c170*/  SYNCS.PHASECHK.TRANS64.TRYWAIT P0, [R3+URZ], R0 ;  /* 0x00000000030075a7 */ /* 0x0044e4000800017f */
[----:B---3--:R-:W-:Y:S05]  /*c180*/  @!P0 NANOSLEEP.SYNCS 0x989680 ;  /* 0x009896800000895d */ /* 0x008fea0003900000 */
[----:B------:R-:W3:Y:S02]  /*c190*/  @!P0 SYNCS.PHASECHK.TRANS64 P0, [R3+URZ], R0 ;  /* 0x00000000030085a7 */ /* 0x000ee4000800007f */
[----:B---3--:R-:W-:Y:S05]  /*c1a0*/  @!P0 BRA `(.L_x_6725) ;  /* 0xfffffffc00f08947 */ /* 0x008fea000383ffff */
[----:B------:R-:W-:Y:S05]  /*c1b0*/  BRA `(.L_x_6744) ;  /* 0xfffffff800887947 */ /* 0x000fea000383ffff */
.L_x_6727:
[----:B--2---:R2:W3:Y:S02]  /*c1c0*/  SYNCS.PHASECHK.TRANS64.TRYWAIT P0, [R5+URZ], R4 ;  /* 0x00000004050075a7 */ /* 0x0044e4000800017f */
[----:B---3--:R-:W-:Y:S05]  /*c1d0*/  @!P0 NANOSLEEP.SYNCS 0x989680 ;  /* 0x009896800000895d */ /* 0x008fea0003900000 */
[----:B------:R-:W3:Y:S02]  /*c1e0*/  @!P0 SYNCS.PHASECHK.TRANS64 P0, [R5+URZ], R4 ;  /* 0x00000004050085a7 */ /* 0x000ee4000800007f */
[----:B---3--:R-:W-:Y:S05]  /*c1f0*/  @!P0 BRA `(.L_x_6727) ;  /* 0xfffffffc00f08947 */ /* 0x008fea000383ffff */
[----:B------:R-:W-:Y:S05]  /*c200*/  BRA `(.L_x_6745) ;  /* 0xfffffff8008c7947 */ /* 0x000fea000383ffff */
.L_x_6746:
        /* <DEDUP_REMOVED lines=15> */
.L_x_7338:


//--------------------- .text._ZN7cutlass13device_kernelIN5flash11enable_sm90INS1_16FlashAttnBwdSm90INS1_25CollectiveMainloopBwdSm90ILi2ELi2ELi2EN4cute5tupleIJNS5_1CILi1EEES8_S8_EEENS6_IJNS7_ILi64EEENS7_ILi128EEESB_EEENS_10bfloat16_tEfNS_4arch4Sm90ELb1ELb0ELb0ELb1ELb1ELb1ELb0ELb0ELi2ELi1ELi2ELi1ELb0EEENS1_21CollectiveEpilogueBwdISC_SD_SF_Li256ELb1ELb0ELi1EEENS1_25SingleTileBwdLPTSchedulerILb1ELi128ELb1EEEEEEEEEvNT_6ParamsE --------------------------
	.section	.text._ZN7cutlass13device_kernelIN5flash11enable_sm90INS1_16FlashAttnBwdSm90INS1_25CollectiveMainloopBwdSm90ILi2ELi2ELi2EN4cute5tupleIJNS5_1CILi1EEES8_S8_EEENS6_IJNS7_ILi64EEENS7_ILi128EEESB_EEENS_10bfloat16_tEfNS_4arch4Sm90ELb1ELb0ELb0ELb1ELb1ELb1ELb0ELb0ELi2ELi1ELi2ELi1ELb0EEENS1_21CollectiveEpilogueBwdISC_SD_SF_Li256ELb1ELb0ELi1EEENS1_25SingleTileBwdLPTSchedulerILb1ELi128ELb1EEEEEEEEEvNT_6ParamsE,"ax",@progbits
	.align	128
.text._ZN7cutlass13device_kernelIN5flash11enable_sm90INS1_16FlashAttnBwdSm90INS1_25CollectiveMainloopBwdSm90ILi2ELi2ELi2EN4cute5tupleIJNS5_1CILi1EEES8_S8_EEENS6_IJNS7_ILi64EEENS7_ILi128EEESB_EEENS_10bfloat16_tEfNS_4arch4Sm90ELb1ELb0ELb0ELb1ELb1ELb1ELb0ELb0ELi2ELi1ELi2ELi1ELb0EEENS1_21CollectiveEpilogueBwdISC_SD_SF_Li256ELb1ELb0ELi1EEENS1_25SingleTileBwdLPTSchedulerILb1ELi128ELb1EEEEEEEEEvNT_6ParamsE:
        .type           _ZN7cutlass13device_kernelIN5flash11enable_sm90INS1_16FlashAttnBwdSm90INS1_25CollectiveMainloopBwdSm90ILi2ELi2ELi2EN4cute5tupleIJNS5_1CILi1EEES8_S8_EEENS6_IJNS7_ILi64EEENS7_ILi128EEESB_EEENS_10bfloat16_tEfNS_4arch4Sm90ELb1ELb0ELb0ELb1ELb1ELb1ELb0ELb0ELi2ELi1ELi2ELi1ELb0EEENS1_21CollectiveEpilogueBwdISC_SD_SF_Li256ELb1ELb0ELi1EEENS1_25SingleTileBwdLPTSchedulerILb1ELi128ELb1EEEEEEEEEvNT_6ParamsE,@function
        .size           _ZN7cutlass13device_kernelIN5flash11enable_sm90INS1_16FlashAttnBwdSm90INS1_25CollectiveMainloopBwdSm90ILi2ELi2ELi2EN4cute5tupleIJNS5_1CILi1EEES8_S8_EEENS6_IJNS7_ILi64EEENS7_ILi128EEESB_EEENS_10bfloat16_tEfNS_4arch4Sm90ELb1ELb0ELb0ELb1ELb1ELb1ELb0ELb0ELi2ELi1ELi2ELi1ELb0EEENS1_21CollectiveEpilogueBwdISC_SD_SF_Li256ELb1ELb0ELi1EEENS1_25SingleTileBwdLPTSchedulerILb1ELi128ELb1EEEEEEEEEvNT_6ParamsE,(.L_x_7339 - _ZN7cutlass13device_kernelIN5flash11enable_sm90INS1_16FlashAttnBwdSm90INS1_25CollectiveMainloopBwdSm90ILi2ELi2ELi2EN4cute5tupleIJNS5_1CILi1EEES8_S8_EEENS6_IJNS7_ILi64EEENS7_ILi128EEESB_EEENS_10bfloat16_tEfNS_4arch4Sm90ELb1ELb0ELb0ELb1ELb1ELb1ELb0ELb0ELi2ELi1ELi2ELi1ELb0EEENS1_21CollectiveEpilogueBwdISC_SD_SF_Li256ELb1ELb0ELi1EEENS1_25SingleTileBwdLPTSchedulerILb1ELi128ELb1EEEEEEEEEvNT_6ParamsE)
        .other          _ZN7cutlass13device_kernelIN5flash11enable_sm90INS1_16FlashAttnBwdSm90INS1_25CollectiveMainloopBwdSm90ILi2ELi2ELi2EN4cute5tupleIJNS5_1CILi1EEES8_S8_EEENS6_IJNS7_ILi64EEENS7_ILi128EEESB_EEENS_10bfloat16_tEfNS_4arch4Sm90ELb1ELb0ELb0ELb1ELb1ELb1ELb0ELb0ELi2ELi1ELi2ELi1ELb0EEENS1_21CollectiveEpilogueBwdISC_SD_SF_Li256ELb1ELb0ELi1EEENS1_25SingleTileBwdLPTSchedulerILb1ELi128ELb1EEEEEEEEEvNT_6ParamsE,@"STO_CUDA_ENTRY STV_DEFAULT"
_ZN7cutlass13device_kernelIN5flash11enable_sm90INS1_16FlashAttnBwdSm90INS1_25CollectiveMainloopBwdSm90ILi2ELi2ELi2EN4cute5tupleIJNS5_1CILi1EEES8_S8_EEENS6_IJNS7_ILi64EEENS7_ILi128EEESB_EEENS_10bfloat16_tEfNS_4arch4Sm90ELb1ELb0ELb0ELb1ELb1ELb1ELb0ELb0ELi2ELi1ELi2ELi1ELb0EEENS1_21CollectiveEpilogueBwdISC_SD_SF_Li256ELb1ELb0ELi1EEENS1_25SingleTileBwdLPTSchedulerILb1ELi128ELb1EEEEEEEEEvNT_6ParamsE:
        /* <DEDUP_REMOVED lines=24> */
.L_x_6748:
[----:B------:R-:W-:Y:S05]  /*0180*/  BSYNC B0 ;  /* 0x0000000000007941 */ /* 0x000fea0003800000 */
.L_x_6747:
        /* <DEDUP_REMOVED lines=37> */
.L_x_6749:
        /* <DEDUP_REMOVED lines=22> */
.L_x_6750:
[----:B------:R-:W-:Y:S01]  /*0540*/  PLOP3.LUT P0, PT, PT, PT, UP0, 0x80, 0x0 ;  /* 0x000000000000781c */ /* 0x000fe20003f0f008 */
[----:B------:R-:W-:Y:S01]  /*0550*/  NOP ;  /* 0x0000000000007918 */ /* 0x000fe20000000000 */
[----:B------:R-:W-:Y:S01]  /*0560*/  ULDC.64 UR46, c[0x0][0x208] ;  /* 0x00008200002e7ab9 */ /* 0x000fe20000000a00 */
[----:B------:R-:W-:Y:S01]  /*0570*/  BSSY B6, `(.L_x_6751) ;  /* 0x0000c04000067945 */ /* 0x000fe20003800000 */
[----:B-12-4-:R-:W-:Y:S09]  /*0580*/  BAR.SYNC.DEFER_BLOCKING 0x0 ;  /* 0x0000000000007b1d */ /* 0x016ff20000010000 */
[----:B------:R-:W-:Y:S05]  /*0590*/  @!P0 BRA `(.L_x_6752) ;  /* 0x00000078000c8947 */ /* 0x000fea0003800000 */
.L_x_6753:
        /* <DEDUP_REMOVED lines=32> */
.L_x_6754:
[----:B------:R-:W-:Y:S01]  /*07a0*/  ULDC UR8, c[0x0][0x8c4] ;  /* 0x0002310000087ab9 */ /* 0x000fe20000000800 */
[----:B------:R-:W-:Y:S01]  /*07b0*/  UMOV UR7, UR9 ;  /* 0x0000000900077c82 */ /* 0x000fe20008000000 */
[----:B------:R-:W-:-:S11]  /*07c0*/  UISETP.NE.AND UP0, UPT, UR8, 0x1, UPT ;  /* 0x000000010800788c */ /* 0x000fd6000bf05270 */
[----:B------:R-:W-:Y:S02]  /*07d0*/  @UP0 ULDC.64 UR10, c[0x0][0x8c8] ;  /* 0x00023200000a0ab9 */ /* 0x000fe40000000a00 */
[----:B------:R-:W-:-:S04]  /*07e0*/  UIMAD.WIDE.U32 UR4, UR9, UR10, URZ ;  /* 0x0000000a090472a5 */ /* 0x000fc8000f8e003f */
[----:B------:R-:W-:-:S04]  /*07f0*/  @UP0 USHF.R.U32.HI UR7, URZ, UR11, UR5 ;  /* 0x0000000b3f070299 */ /* 0x000fc80008011605 */
[----:B------:R-:W-:-:S12]  /*0800*/  UIMAD UR4, UR7, UR8, URZ ;  /* 0x00000008070472a4 */ /* 0x000fd8000f8e023f */
.L_x_6755:
        /* <DEDUP_REMOVED lines=23> */
.L_x_6756:
        /* <DEDUP_REMOVED lines=14> */
.L_x_6758:
[----:B------:R-:W-:-:S05]  /*0a60*/  ULDC UR4, c[0x0][0x8ec] ;  /* 0x00023b0000047ab9 */ /* 0x000fca0000000800 */
.L_x_6757:
        /* <DEDUP_REMOVED lines=23> */
.L_x_6760:
        /* <DEDUP_REMOVED lines=14> */
.L_x_6761:
        /* <DEDUP_REMOVED lines=11> */
.L_x_6762:
        /* <DEDUP_REMOVED lines=13> */
.L_x_6763:
        /* <DEDUP_REMOVED lines=103> */
.L_x_6766:
        /* <DEDUP_REMOVED lines=15> */
.L_x_6765:
        /* <DEDUP_REMOVED lines=22> */
.L_x_6768:
        /* <DEDUP_REMOVED lines=15> */
.L_x_6767:
        /* <DEDUP_REMOVED lines=8> */
.L_x_6931:
        /* <DEDUP_REMOVED lines=15> */
.L_x_6770:
        /* <DEDUP_REMOVED lines=102> */
.L_x_6782:
[----:B------:R-:W-:-:S13]  /*1fc0*/  ISETP.NE.AND P0, PT, R231, 0x3, PT ;  /* 0x00000003e700780c */ /* 0x000fda0003f05270 */
[----:B------:R-:W-:Y:S05]  /*1fd0*/  @!P0 BRA `(.L_x_6772) ;  /* 0x0000000000048947 */ /* 0x000fea0003800000 */
[----:B------:R-:W-:Y:S01]  /*1fe0*/  BPT.TRAP 0x1 ;  /* 0x000000040000795c */ /* 0x000fe20000300000 */
.L_x_6772:
[----:B------:R-:W-:Y:S01]  /*1ff0*/  IMAD R0, R3, 0x8, R228 ;  /* 0x0000000803007824 */ /* 0x000fe200078e02e4 */
[----:B------:R-:W-:-:S04]  /*2000*/  SHF.L.U32 R9, R4, 0x1f, RZ ;  /* 0x0000001f04097819 */ /* 0x000fc800000006ff */
[----:B------:R2:W3:Y:S01]  /*2010*/  SYNCS.PHASECHK.TRANS64.TRYWAIT P1, [R0+URZ+0x30810], R9 ;  /* 0x03081009000075a7 */ /* 0x0004e2000802017f */
[----:B------:R-:W-:Y:S05]  /*2020*/  @!P0 BRA `(.L_x_6773) ;  /* 0x0000000000048947 */ /* 0x000fea0003800000 */
[----:B------:R-:W-:Y:S01]  /*2030*/  BPT.TRAP 0x1 ;  /* 0x000000040000795c */ /* 0x000fe20000300000 */
.L_x_6773:
[----:B---3--:R-:W-:Y:S05]  /*2040*/  @P1 BRA `(.L_x_6774) ;  /* 0x0000000000081947 */ /* 0x008fea0003800000 */
[----:B------:R-:W3:Y:S02]  /*2050*/  SYNCS.PHASECHK.TRANS64.TRYWAIT P1, [R0+URZ+0x30810], R9 ;  /* 0x03081009000075a7 */ /* 0x000ee4000802017f */
[----:B---3--:R-:W-:Y:S05]  /*2060*/  @!P1 BRA `(.L_x_6775) ;  /* 0x000000a400889947 */ /* 0x008fea0003800000 */
.L_x_6774:
        /* <DEDUP_REMOVED lines=81> */
.L_x_6776:
[----:B------:R1:W1:Y:S01]  /*2580*/  SYNCS.PHASECHK.TRANS64.TRYWAIT P1, [R0+URZ+0x30830], R9 ;  /* 0x03083009000075a7 */ /* 0x000262000802017f */
[----:B------:R-:W-:Y:S05]  /*2590*/  @!P0 BRA `(.L_x_6777) ;  /* 0x0000000000048947 */ /* 0x000fea0003800000 */
[----:B------:R-:W-:Y:S01]  /*25a0*/  BPT.TRAP 0x1 ;  /* 0x000000040000795c */ /* 0x000fe20000300000 */
.L_x_6777:
[----:B------:R-:W-:-:S05]  /*25b0*/  VIADD R6, R228, 0x20000 ;  /* 0x00020000e4067836 */ /* 0x000fca0000000000 */
[----:B------:R-:W-:-:S04]  /*25c0*/  SHF.R.U32.HI R6, RZ, 0x4, R6 ;  /* 0x00000004ff067819 */ /* 0x000fc80000011606 */
[----:B------:R-:W-:-:S04]  /*25d0*/  LOP3.LUT R225, R6, 0x3fff, RZ, 0xc0, !PT ;  /* 0x00003fff06e17812 */ /* 0x000fc800078ec0ff */
[----:B------:R-:W-:Y:S01]  /*25e0*/  LOP3.LUT R6, R225, 0x10000, RZ, 0xfc, !PT ;  /* 0x00010000e1067812 */ /* 0x000fe200078efcff */
[----:B-1----:R-:W-:Y:S06]  /*25f0*/  @P1 BRA `(.L_x_6778) ;  /* 0x0000000000081947 */ /* 0x002fec0003800000 */
[----:B------:R-:W1:Y:S02]  /*2600*/  SYNCS.PHASECHK.TRANS64.TRYWAIT P1, [R0+URZ+0x30830], R9 ;  /* 0x03083009000075a7 */ /* 0x000e64000802017f */
[----:B-1----:R-:W-:Y:S05]  /*2610*/  @!P1 BRA `(.L_x_6779) ;  /* 0x000000a000309947 */ /* 0x002fea0003800000 */
.L_x_6778:
        /* <DEDUP_REMOVED lines=405> */
.L_x_6780:
        /* <DEDUP_REMOVED lines=49> */
.L_x_6781:
        /* <DEDUP_REMOVED lines=78> */
.L_x_6764:
        /* <DEDUP_REMOVED lines=162> */
.L_x_6784:
        /* <DEDUP_REMOVED lines=60> */
.L_x_6786:
[----:B------:R-:W-:Y:S05]  /*5540*/  BSYNC B0 ;  /* 0x0000000000007941 */ /* 0x000fea0003800000 */
.L_x_6785:
        /* <DEDUP_REMOVED lines=15> */
.L_x_6788:
[----:B------:R-:W-:Y:S05]  /*5640*/  BSYNC B0 ;  /* 0x0000000000007941 */ /* 0x000fea0003800000 */
.L_x_6787:
        /* <DEDUP_REMOVED lines=18> */
.L_x_6790:
[----:B------:R-:W-:Y:S05]  /*5770*/  BSYNC B0 ;  /* 0x0000000000007941 */ /* 0x000fea0003800000 */
.L_x_6789:
        /* <DEDUP_REMOVED lines=17> */
.L_x_6792:
[----:B------:R-:W-:Y:S05]  /*5890*/  BSYNC B0 ;  /* 0x0000000000007941 */ /* 0x000fea0003800000 */
.L_x_6791:
        /* <DEDUP_REMOVED lines=18> */
.L_x_6794:
[----:B------:R-:W-:Y:S05]  /*59c0*/  BSYNC B0 ;  /* 0x0000000000007941 */ /* 0x000fea0003800000 */
.L_x_6793:
        /* <DEDUP_REMOVED lines=18> */
.L_x_6796:
[----:B------:R-:W-:Y:S05]  /*5af0*/  BSYNC B0 ;  /* 0x0000000000007941 */ /* 0x000fea0003800000 */
.L_x_6795:
        /* <DEDUP_REMOVED lines=19> */
.L_x_6798:
[----:B------:R-:W-:Y:S05]  /*5c30*/  BSYNC B0 ;  /* 0x0000000000007941 */ /* 0x000fea0003800000 */
.L_x_6797:
        /* <DEDUP_REMOVED lines=18> */
.L_x_6800:
[----:B------:R-:W-:Y:S05]  /*5d60*/  BSYNC B0 ;  /* 0x0000000000007941 */ /* 0x000fea0003800000 */
.L_x_6799:
        /* <DEDUP_REMOVED lines=39> */
.L_x_6802:
[----:B------:R-:W-:Y:S05]  /*5fe0*/  BSYNC B0 ;  /* 0x0000000000007941 */ /* 0x000fea0003800000 */
.L_x_6801:
        /* <DEDUP_REMOVED lines=17> */
.L_x_6804:
[----:B------:R-:W-:Y:S05]  /*6100*/  BSYNC B0 ;  /* 0x0000000000007941 */ /* 0x000fea0003800000 */
.L_x_6803:
        /* <DEDUP_REMOVED lines=15> */
.L_x_6806:
[----:B------:R-:W-:Y:S05]  /*6200*/  BSYNC B0 ;  /* 0x0000000000007941 */ /* 0x000fea0003800000 */
.L_x_6805:
        /* <DEDUP_REMOVED lines=15> */
.L_x_6808:
[----:B------:R-:W-:Y:S05]  /*6300*/  BSYNC B0 ;  /* 0x0000000000007941 */ /* 0x000fea0003800000 */
.L_x_6807:
        /* <DEDUP_REMOVED lines=15> */
.L_x_6810:
[----:B------:R-:W-:Y:S05]  /*6400*/  BSYNC B0 ;  /* 0x0000000000007941 */ /* 0x000fea0003800000 */
.L_x_6809:
        /* <DEDUP_REMOVED lines=15> */
.L_x_6812:
[----:B------:R-:W-:Y:S05]  /*6500*/  BSYNC B0 ;  /* 0x0000000000007941 */ /* 0x000fea0003800000 */
.L_x_6811:
        /* <DEDUP_REMOVED lines=15> */
.L_x_6814:
[----:B------:R-:W-:Y:S05]  /*6600*/  BSYNC B0 ;  /* 0x0000000000007941 */ /* 0x000fea0003800000 */
.L_x_6813:
        /* <DEDUP_REMOVED lines=15> */
.L_x_6783:
        /* <DEDUP_REMOVED lines=41> */
.L_x_6815:
        /* <DEDUP_REMOVED lines=48> */
.L_x_6817:
[----:B------:R-:W-:Y:S05]  /*6c90*/  BSYNC B0 ;  /* 0x0000000000007941 */ /* 0x000fea0003800000 */
.L_x_6816:
        /* <DEDUP_REMOVED lines=16> */
.L_x_6819:
[----:B------:R-:W-:Y:S05]  /*6da0*/  BSYNC B0 ;  /* 0x0000000000007941 */ /* 0x000fea0003800000 */
.L_x_6818:
        /* <DEDUP_REMOVED lines=16> */
.L_x_6821:
[----:B------:R-:W-:Y:S05]  /*6eb0*/  BSYNC B0 ;  /* 0x0000000000007941 */ /* 0x000fea0003800000 */
.L_x_6820:
        /* <DEDUP_REMOVED lines=17> */
.L_x_6823:
[----:B------:R-:W-:Y:S05]  /*6fd0*/  BSYNC B0 ;  /* 0x0000000000007941 */ /* 0x000fea0003800000 */
.L_x_6822:
        /* <DEDUP_REMOVED lines=16> */
.L_x_6825:
[----:B------:R-:W-:Y:S05]  /*70e0*/  BSYNC B0 ;  /* 0x0000000000007941 */ /* 0x000fea0003800000 */
.L_x_6824:
        /* <DEDUP_REMOVED lines=17> */
.L_x_6827:
[----:B------:R-:W-:Y:S05]  /*7200*/  BSYNC B0 ;  /* 0x0000000000007941 */ /* 0x000fea0003800000 */
.L_x_6826:
        /* <DEDUP_REMOVED lines=18> */
.L_x_6829:
[----:B------:R-:W-:Y:S05]  /*7330*/  BSYNC B0 ;  /* 0x0000000000007941 */ /* 0x000fea0003800000 */
.L_x_6828:
        /* <DEDUP_REMOVED lines=17> */
.L_x_6831:
[----:B------:R-:W-:Y:S05]  /*7450*/  BSYNC B0 ;  /* 0x0000000000007941 */ /* 0x000fea0003800000 */
.L_x_6830:
        /* <DEDUP_REMOVED lines=38> */
.L_x_6833:
[----:B------:R-:W-:Y:S05]  /*76c0*/  BSYNC B0 ;  /* 0x0000000000007941 */ /* 0x000fea0003800000 */
.L_x_6832:
        /* <DEDUP_REMOVED lines=16> */
.L_x_6835:
[----:B------:R-:W-:Y:S05]  /*77d0*/  BSYNC B0 ;  /* 0x0000000000007941 */ /* 0x000fea0003800000 */
.L_x_6834:
        /* <DEDUP_REMOVED lines=15> */
.L_x_6837:
[----:B------:R-:W-:Y:S05]  /*78d0*/  BSYNC B0 ;  /* 0x0000000000007941 */ /* 0x000fea0003800000 */
.L_x_6836:
        /* <DEDUP_REMOVED lines=15> */
.L_x_6839:
[----:B------:R-:W-:Y:S05]  /*79d0*/  BSYNC B0 ;  /* 0x0000000000007941 */ /* 0x000fea0003800000 */
.L_x_6838:
        /* <DEDUP_REMOVED lines=15> */
.L_x_6841:
[----:B------:R-:W-:Y:S05]  /*7ad0*/  BSYNC B0 ;  /* 0x0000000000007941 */ /* 0x000fea0003800000 */
.L_x_6840:
        /* <DEDUP_REMOVED lines=15> */
.L_x_6843:
[----:B------:R-:W-:Y:S05]  /*7bd0*/  BSYNC B0 ;  /* 0x0000000000007941 */ /* 0x000fea0003800000 */
.L_x_6842:
        /* <DEDUP_REMOVED lines=15> */
.L_x_6845:
[----:B------:R-:W-:Y:S05]  /*7cd0*/  BSYNC B0 ;  /* 0x0000000000007941 */ /* 0x000fea0003800000 */
.L_x_6844:
        /* <DEDUP_REMOVED lines=15> */
.L_x_6752:
        /* <DEDUP_REMOVED lines=29> */
.L_x_6847:
[----:B------:R-:W-:Y:S01]  /*7fa0*/  ULDC UR9, c[0x0][0x8c4] ;  /* 0x0002310000097ab9 */ /* 0x000fe20000000800 */
[----:B------:R-:W-:Y:S01]  /*7fb0*/  UMOV UR7, UR8 ;  /* 0x0000000800077c82 */ /* 0x000fe20008000000 */
[----:B------:R-:W-:-:S11]  /*7fc0*/  UISETP.NE.AND UP0, UPT, UR9, 0x1, UPT ;  /* 0x000000010900788c */ /* 0x000fd6000bf05270 */
[----:B------:R-:W-:Y:S02]  /*7fd0*/  @UP0 ULDC.64 UR10, c[0x0][0x8c8] ;  /* 0x00023200000a0ab9 */ /* 0x000fe40000000a00 */
[----:B------:R-:W-:-:S04]  /*7fe0*/  UIMAD.WIDE.U32 UR4, UR8, UR10, URZ ;  /* 0x0000000a080472a5 */ /* 0x000fc8000f8e003f */
[----:B------:R-:W-:-:S04]  /*7ff0*/  @UP0 USHF.R.U32.HI UR7, URZ, UR11, UR5 ;  /* 0x0000000b3f070299 */ /* 0x000fc80008011605 */
[----:B------:R-:W-:-:S12]  /*8000*/  UIMAD UR4, UR7, UR9, URZ ;  /* 0x00000009070472a4 */ /* 0x000fd8000f8e023f */
.L_x_6848:
        /* <DEDUP_REMOVED lines=23> */
.L_x_6849:
        /* <DEDUP_REMOVED lines=13> */
.L_x_6851:
[----:B------:R-:W-:-:S05]  /*8250*/  ULDC UR4, c[0x0][0x8ec] ;  /* 0x00023b0000047ab9 */ /* 0x000fca0000000800 */
.L_x_6850:
        /* <DEDUP_REMOVED lines=48> */
.L_x_6852:
        /* <DEDUP_REMOVED lines=13> */
.L_x_6853:
        /* <DEDUP_REMOVED lines=12> */
.L_x_6854:
        /* <DEDUP_REMOVED lines=68> */
.L_x_6858:
[----:B------:R-:W2:Y:S04]  /*8b30*/  LDG.E.STRONG.GPU R4, desc[UR46][R2.64] ;  /* 0x0000002e02047981 */ /* 0x000ea8000c1ef900 */
[----:B--2---:R-:W-:Y:S01]  /*8b40*/  CCTL.IVALL ;  /* 0x00000000ff00798f */ /* 0x004fe20002000000 */
[----:B------:R-:W-:Y:S05]  /*8b50*/  YIELD ;  /* 0x0000000000007946 */ /* 0x000fea0003800000 */
[----:B------:R-:W-:-:S13]  /*8b60*/  ISETP.NE.AND P1, PT, R4, R5, PT ;  /* 0x000000050400720c */ /* 0x000fda0003f25270 */
[----:B------:R-:W-:Y:S05]  /*8b70*/  @P1 BRA `(.L_x_6858) ;  /* 0xfffffffc00ec1947 */ /* 0x000fea000383ffff */
.L_x_6857:
[----:B------:R-:W-:Y:S05]  /*8b80*/  BSYNC B0 ;  /* 0x0000000000007941 */ /* 0x000fea0003800000 */
.L_x_6856:
[----:B------:R-:W-:-:S03]  /*8b90*/  UMOV UR6, 0xffffffff ;  /* 0xffffffff00067882 */ /* 0x000fc60000000000 */
[----:B------:R-:W-:Y:S05]  /*8ba0*/  BRA.DIV UR6, `(.L_x_6859) ;  /* 0x0000003a06e07947 */ /* 0x000fea000b800000 */
[----:B------:R-:W-:Y:S01]  /*8bb0*/  NOP ;  /* 0x0000000000007918 */ /* 0x000fe20000000000 */
.L_x_6934:
        /* <DEDUP_REMOVED lines=22> */
.L_x_6861:
[----:B------:R-:W-:Y:S05]  /*8d20*/  BSYNC B0 ;  /* 0x0000000000007941 */ /* 0x000fea0003800000 */
.L_x_6860:
        /* <DEDUP_REMOVED lines=20> */
.L_x_6863:
[----:B------:R-:W-:Y:S05]  /*8e70*/  BSYNC B0 ;  /* 0x0000000000007941 */ /* 0x000fea0003800000 */
.L_x_6862:
[----:B------:R-:W-:Y:S06]  /*8e80*/  BAR.ARV 0xa, 0xa0 ;  /* 0x0282800000007b1d */ /* 0x000fec0000002000 */
[----:B------:R-:W-:Y:S04]  /*8e90*/  BSSY B0, `(.L_x_6864) ;  /* 0x0000003000007945 */ /* 0x000fe80003800000 */
[----:B------:R-:W-:Y:S05]  /*8ea0*/  @!P0 BRA `(.L_x_6865) ;  /* 0x0000000000048947 */ /* 0x000fea0003800000 */
[----:B------:R-:W-:-:S04]  /*8eb0*/  DEPBAR.LE SB0, 0x0 ;  /* 0x000080000000791a */ /* 0x000fc80000000000 */
.L_x_6865:
[----:B------:R-:W-:Y:S05]  /*8ec0*/  BSYNC B0 ;  /* 0x0000000000007941 */ /* 0x000fea0003800000 */
.L_x_6864:
        /* <DEDUP_REMOVED lines=19> */
.L_x_6867:
[----:B------:R-:W-:Y:S05]  /*9000*/  BSYNC B0 ;  /* 0x0000000000007941 */ /* 0x000fea0003800000 */
.L_x_6866:
[----:B------:R-:W-:Y:S01]  /*9010*/  UIADD3 UR7, UR13, 0x1, URZ ;  /* 0x000000010d077890 */ /* 0x000fe2000fffe03f */
[----:B------:R-:W-:Y:S11]  /*9020*/  BRA `(.L_x_6868) ;  /* 0x0000000000047947 */ /* 0x000ff60003800000 */
.L_x_6855:
[----:B------:R-:W-:-:S05]  /*9030*/  UMOV UR7, UR13 ;  /* 0x0000000d00077c82 */ /* 0x000fca0008000000 */
.L_x_6868:
        /* <DEDUP_REMOVED lines=16> */
.L_x_6893:
        /* <DEDUP_REMOVED lines=18> */
.L_x_6871:
[----:B------:R-:W2:Y:S04]  /*9260*/  LDG.E.STRONG.GPU R4, desc[UR46][R2.64] ;  /* 0x0000002e02047981 */ /* 0x000ea8000c1ef900 */
[----:B--2---:R-:W-:Y:S01]  /*9270*/  CCTL.IVALL ;  /* 0x00000000ff00798f */ /* 0x004fe20002000000 */
[----:B------:R-:W-:Y:S05]  /*9280*/  YIELD ;  /* 0x0000000000007946 */ /* 0x000fea0003800000 */
[----:B------:R-:W-:-:S13]  /*9290*/  ISETP.NE.AND P1, PT, R4, R5, PT ;  /* 0x000000050400720c */ /* 0x000fda0003f25270 */
[----:B------:R-:W-:Y:S05]  /*92a0*/  @P1 BRA `(.L_x_6871) ;  /* 0xfffffffc00ec1947 */ /* 0x000fea000383ffff */
.L_x_6870:
[----:B------:R-:W-:Y:S05]  /*92b0*/  BSYNC B0 ;  /* 0x0000000000007941 */ /* 0x000fea0003800000 */
.L_x_6869:
[----:B------:R-:W-:-:S03]  /*92c0*/  UMOV UR24, 0xffffffff ;  /* 0xffffffff00187882 */ /* 0x000fc60000000000 */
[----:B------:R-:W-:Y:S05]  /*92d0*/  BRA.DIV UR24, `(.L_x_6872) ;  /* 0x0000003618307947 */ /* 0x000fea000b800000 */
[----:B------:R-:W-:Y:S01]  /*92e0*/  NOP ;  /* 0x0000000000007918 */ /* 0x000fe20000000000 */
.L_x_6937:
        /* <DEDUP_REMOVED lines=19> */
.L_x_6874:
[----:B------:R-:W-:Y:S05]  /*9420*/  BSYNC B0 ;  /* 0x0000000000007941 */ /* 0x000fea0003800000 */
.L_x_6873:
        /* <DEDUP_REMOVED lines=15> */
.L_x_6876:
[----:B------:R-:W-:Y:S05]  /*9520*/  BSYNC B0 ;  /* 0x0000000000007941 */ /* 0x000fea0003800000 */
.L_x_6875:
[----:B------:R-:W-:Y:S06]  /*9530*/  BAR.ARV 0xa, 0xa0 ;  /* 0x0282800000007b1d */ /* 0x000fec0000002000 */
[----:B------:R-:W-:Y:S04]  /*9540*/  BSSY B0, `(.L_x_6877) ;  /* 0x0000003000007945 */ /* 0x000fe80003800000 */
[----:B------:R-:W-:Y:S05]  /*9550*/  @!P0 BRA `(.L_x_6878) ;  /* 0x0000000000048947 */ /* 0x000fea0003800000 */
[----:B------:R-:W-:-:S04]  /*9560*/  DEPBAR.LE SB0, 0x0 ;  /* 0x000080000000791a */ /* 0x000fc80000000000 */
.L_x_6878:
[----:B------:R-:W-:Y:S05]  /*9570*/  BSYNC B0 ;  /* 0x0000000000007941 */ /* 0x000fea0003800000 */
.L_x_6877:
        /* <DEDUP_REMOVED lines=19> */
.L_x_6880:
[----:B------:R-:W-:Y:S05]  /*96b0*/  BSYNC B0 ;  /* 0x0000000000007941 */ /* 0x000fea0003800000 */
.L_x_6879:
        /* <DEDUP_REMOVED lines=17> */
.L_x_6883:
[----:B------:R-:W2:Y:S04]  /*97d0*/  LDG.E.STRONG.GPU R4, desc[UR46][R2.64] ;  /* 0x0000002e02047981 */ /* 0x000ea8000c1ef900 */
[----:B--2---:R-:W-:Y:S01]  /*97e0*/  CCTL.IVALL ;  /* 0x00000000ff00798f */ /* 0x004fe20002000000 */
[----:B------:R-:W-:Y:S05]  /*97f0*/  YIELD ;  /* 0x0000000000007946 */ /* 0x000fea0003800000 */
[----:B------:R-:W-:-:S13]  /*9800*/  ISETP.NE.AND P1, PT, R4, R5, PT ;  /* 0x000000050400720c */ /* 0x000fda0003f25270 */
[----:B------:R-:W-:Y:S05]  /*9810*/  @P1 BRA `(.L_x_6883) ;  /* 0xfffffffc00ec1947 */ /* 0x000fea000383ffff */
.L_x_6882:
[----:B------:R-:W-:Y:S05]  /*9820*/  BSYNC B0 ;  /* 0x0000000000007941 */ /* 0x000fea0003800000 */
.L_x_6881:
[----:B------:R-:W-:-:S03]  /*9830*/  UMOV UR18, 0xffffffff ;  /* 0xffffffff00127882 */ /* 0x000fc60000000000 */
[----:B------:R-:W-:Y:S05]  /*9840*/  BRA.DIV UR18, `(.L_x_6884) ;  /* 0x0000002e12f07947 */ /* 0x000fea000b800000 */
[----:B------:R-:W-:Y:S01]  /*9850*/  NOP ;  /* 0x0000000000007918 */ /* 0x000fe20000000000 */
.L_x_6940:
        /* <DEDUP_REMOVED lines=15> */
.L_x_6886:
[----:B------:R-:W-:Y:S05]  /*9950*/  BSYNC B0 ;  /* 0x0000000000007941 */ /* 0x000fea0003800000 */
.L_x_6885:
        /* <DEDUP_REMOVED lines=15> */
.L_x_6888:
[----:B------:R-:W-:Y:S05]  /*9a50*/  BSYNC B0 ;  /* 0x0000000000007941 */ /* 0x000fea0003800000 */
.L_x_6887:
[----:B------:R-:W-:Y:S06]  /*9a60*/  BAR.ARV 0xa, 0xa0 ;  /* 0x0282800000007b1d */ /* 0x000fec0000002000 */
[----:B------:R-:W-:Y:S04]  /*9a70*/  BSSY B0, `(.L_x_6889) ;  /* 0x0000003000007945 */ /* 0x000fe80003800000 */
[----:B------:R-:W-:Y:S05]  /*9a80*/  @!P0 BRA `(.L_x_6890) ;  /* 0x0000000000048947 */ /* 0x000fea0003800000 */
[----:B------:R-:W-:-:S04]  /*9a90*/  DEPBAR.LE SB0, 0x0 ;  /* 0x000080000000791a */ /* 0x000fc80000000000 */
.L_x_6890:
[----:B------:R-:W-:Y:S05]  /*9aa0*/  BSYNC B0 ;  /* 0x0000000000007941 */ /* 0x000fea0003800000 */
.L_x_6889:
        /* <DEDUP_REMOVED lines=19> */
.L_x_6892:
[----:B------:R-:W-:Y:S05]  /*9be0*/  BSYNC B0 ;  /* 0x0000000000007941 */ /* 0x000fea0003800000 */
.L_x_6891:
[----:B------:R-:W-:Y:S02]  /*9bf0*/  UIADD3 UR7, UR7, 0x2, URZ ;  /* 0x0000000207077890 */ /* 0x000fe4000fffe03f */
[----:B------:R-:W-:Y:S02]  /*9c00*/  UIADD3 UR6, UR6, 0x4000, URZ ;  /* 0x0000400006067890 */ /* 0x000fe4000fffe03f */
[----:B------:R-:W-:-:S06]  /*9c10*/  UISETP.GE.AND UP0, UPT, UR7, UR12, UPT ;  /* 0x0000000c0700728c */ /* 0x000fcc000bf06270 */
[----:B------:R-:W-:-:S13]  /*9c20*/  PLOP3.LUT P1, PT, PT, PT, UP0, 0x80, 0x0 ;  /* 0x000000000000781c */ /* 0x000fda0003f2f008 */
[----:B------:R-:W-:Y:S05]  /*9c30*/  @!P1 BRA `(.L_x_6893) ;  /* 0xfffffff400409947 */ /* 0x000fea000383ffff */
[----:B------:R-:W-:Y:S05]  /*9c40*/  BRA `(.L_x_6759) ;  /* 0x0000002800587947 */ /* 0x000fea0003800000 */
.L_x_6846:
        /* <DEDUP_REMOVED lines=21> */
.L_x_6894:
[----:B------:R-:W1:Y:S01]  /*9da0*/  LDC R3, c[0x0][0x8c4] ;  /* 0x00023100ff037b82 */ /* 0x000e620000000800 */
[----:B------:R-:W-:Y:S01]  /*9db0*/  IMAD.MOV.U32 R0, RZ, RZ, R5 ;  /* 0x000000ffff007224 */ /* 0x000fe200078e0005 */
[----:B-1----:R-:W-:-:S13]  /*9dc0*/  ISETP.NE.AND P0, PT, R3, 0x1, PT ;  /* 0x000000010300780c */ /* 0x002fda0003f05270 */
[----:B------:R-:W1:Y:S02]  /*9dd0*/  @P0 LDC.64 R6, c[0x0][0x8c8] ;  /* 0x00023200ff060b82 */ /* 0x000e640000000a00 */
[----:B-1----:R-:W-:-:S05]  /*9de0*/  @P0 IMAD.HI.U32 R4, R5, R6, RZ ;  /* 0x0000000605040227 */ /* 0x002fca00078e00ff */
[----:B------:R-:W-:-:S05]  /*9df0*/  @P0 SHF.R.U32.HI R0, RZ, R7, R4 ;  /* 0x00000007ff000219 */ /* 0x000fca0000011604 */
[----:B------:R-:W-:-:S07]  /*9e00*/  IMAD R3, R0, R3, RZ ;  /* 0x0000000300037224 */ /* 0x000fce00078e02ff */
.L_x_6895:
        /* <DEDUP_REMOVED lines=23> */
.L_x_6896:
        /* <DEDUP_REMOVED lines=10> */
.L_x_6898:
[----:B------:R-:W1:Y:S02]  /*a020*/  LDC R4, c[0x0][0x8ec] ;  /* 0x00023b00ff047b82 */ /* 0x000e640000000800 */
.L_x_6897:
        /* <DEDUP_REMOVED lines=42> */
.L_x_6900:
        /* <DEDUP_REMOVED lines=20> */
.L_x_6901:
[----:B------:R-:W-:Y:S05]  /*a410*/  @!P0 BRA `(.L_x_6902) ;  /* 0x00000000000c8947 */ /* 0x000fea0003800000 */
[----:B------:R-:W2:Y:S04]  /*a420*/  LDG.E R5, desc[UR46][R2.64] ;  /* 0x0000002e02057981 */ /* 0x000ea8000c1e1900 */
[----:B------:R-:W2:Y:S02]  /*a430*/  LDG.E R0, desc[UR46][R2.64+0x4] ;  /* 0x0000042e02007981 */ /* 0x000ea4000c1e1900 */
[----:B--2---:R-:W-:-:S07]  /*a440*/  IMAD.IADD R0, R0, 0x1, -R5 ;  /* 0x0000000100007824 */ /* 0x004fce00078e0a05 */
.L_x_6902:
        /* <DEDUP_REMOVED lines=66> */
.L_x_6941:
        /* <DEDUP_REMOVED lines=15> */
.L_x_6905:
        /* <DEDUP_REMOVED lines=92> */
.L_x_6916:
[----:B-123--:R-:W-:-:S04]  /*af20*/  SHF.L.U32 R18, R10, 0x1f, RZ ;  /* 0x0000001f0a127819 */ /* 0x00efc800000006ff */
[----:B------:R-:W2:Y:S02]  /*af30*/  SYNCS.PHASECHK.TRANS64.TRYWAIT P1, [R15+URZ+0x30840], R18 ;  /* 0x030840120f0075a7 */ /* 0x000ea4000802017f */
[----:B--2---:R-:W-:Y:S05]  /*af40*/  @!P1 BRA `(.L_x_6908) ;  /* 0x0000001800609947 */ /* 0x004fea0003800000 */
.L_x_6942:
        /* <DEDUP_REMOVED lines=8> */
.L_x_6909:
        /* <DEDUP_REMOVED lines=37> */
.L_x_6943:
        /* <DEDUP_REMOVED lines=8> */
.L_x_6911:
        /* <DEDUP_REMOVED lines=37> */
.L_x_6944:
        /* <DEDUP_REMOVED lines=8> */
.L_x_6913:
        /* <DEDUP_REMOVED lines=31> */
.L_x_6946:
        /* <DEDUP_REMOVED lines=8> */
.L_x_6915:
        /* <DEDUP_REMOVED lines=37> */
.L_x_6907:
[----:B------:R-:W4:Y:S02]  /*ba30*/  LDL.LU R4, [R1+0x4] ;  /* 0x0000040001047983 */ /* 0x000f240000300800 */
[----:B----4-:R-:W-:Y:S02]  /*ba40*/  ISETP.NE.AND P1, PT, R4, RZ, PT ;  /* 0x000000ff0400720c */ /* 0x010fe40003f25270 */
[----:B------:R4:W5:Y:S11]  /*ba50*/  LDL R4, [R1] ;  /* 0x0000000001047983 */ /* 0x0009760000100800 */
[----:B----4-:R-:W-:Y:S05]  /*ba60*/  @!P1 BRA `(.L_x_6906) ;  /* 0x00000004005c9947 */ /* 0x010fea0003800000 */
[----:B------:R-:W-:-:S04]  /*ba70*/  SHF.L.U32 R12, R10, 0x1f, RZ ;  /* 0x0000001f0a0c7819 */ /* 0x000fc800000006ff */
[----:B------:R-:W4:Y:S02]  /*ba80*/  SYNCS.PHASECHK.TRANS64.TRYWAIT P1, [R15+URZ+0x30840], R12 ;  /* 0x0308400c0f0075a7 */ /* 0x000f24000802017f */
[----:B----4-:R-:W-:Y:S05]  /*ba90*/  @!P1 BRA `(.L_x_6917) ;  /* 0x0000000c00e09947 */ /* 0x010fea0003800000 */
.L_x_6947:
        /* <DEDUP_REMOVED lines=8> */
.L_x_6918:
        /* <DEDUP_REMOVED lines=34> */
.L_x_6948:
        /* <DEDUP_REMOVED lines=8> */
.L_x_6920:
        /* <DEDUP_REMOVED lines=34> */
.L_x_6906:
[----:B------:R-:W1:Y:S01]  /*bfe0*/  S2R R0, SR_TID.X ;  /* 0x0000000000007919 */ /* 0x000e620000002100 */
[----:B------:R-:W-:Y:S01]  /*bff0*/  IMAD R3, R16, 0x8, R15 ;  /* 0x0000000810037824 */ /* 0x000fe200078e020f */
[----:B-1----:R-:W-:Y:S02]  /*c000*/  LOP3.LUT R2, R0, 0x7f, RZ, 0xc0, !PT ;  /* 0x0000007f00027812 */ /* 0x002fe400078ec0ff */
[----:B------:R-:W-:Y:S02]  /*c010*/  SHF.L.U32 R0, R10, 0x1f, RZ ;  /* 0x0000001f0a007819 */ /* 0x000fe400000006ff */
[----:B------:R-:W-:Y:S02]  /*c020*/  ISETP.NE.AND P1, PT, R2, RZ, PT ;  /* 0x000000ff0200720c */ /* 0x000fe40003f25270 */
[----:B------:R-:W1:Y:S02]  /*c030*/  SYNCS.PHASECHK.TRANS64.TRYWAIT P0, [R3+URZ+0x30840], R0 ;  /* 0x03084000030075a7 */ /* 0x000e64000800017f */
[----:B-1----:R-:W-:Y:S09]  /*c040*/  @!P0 BRA `(.L_x_6921) ;  /* 0x00000008009c8947 */ /* 0x002ff20003800000 */
.L_x_6949:
[----:B------:R-:W-:Y:S05]  /*c050*/  @P1 BRA `(.L_x_6922) ;  /* 0x0000000000181947 */ /* 0x000fea0003800000 */
[----:B------:R-:W1:Y:S01]  /*c060*/  S2R R2, SR_TID.X ;  /* 0x0000000000027919 */ /* 0x000e620000002100 */
[----:B------:R-:W-:-:S04]  /*c070*/  IMAD.MOV.U32 R0, RZ, RZ, 0x4100 ;  /* 0x00004100ff007424 */ /* 0x000fc800078e00ff */
[----:B------:R1:W-:Y:S02]  /*c080*/  SYNCS.ARRIVE.TRANS64 RZ, [R3+URZ+0x30830], R0 ;  /* 0x0308300003ff79a7 */ /* 0x0003e4000800003f */
[----:B-1----:R-:W-:-:S13]  /*c090*/  LOP3.LUT P0, RZ, R2, 0x1f, RZ, 0xc0, !PT ;  /* 0x0000001f02ff7812 */ /* 0x002fda000780c0ff */
[----:B------:R-:W-:Y:S05]  /*c0a0*/  @!P0 BRA `(.L_x_6922) ;  /* 0x0000000000048947 */ /* 0x000fea0003800000 */
[----:B------:R-:W-:Y:S01]  /*c0b0*/  BPT.TRAP 0x1 ;  /* 0x000000040000795c */ /* 0x000fe20000300000 */
.L_x_6922:
        /* <DEDUP_REMOVED lines=41> */
.L_x_6903:
[----:B------:R-:W-:Y:S05]  /*c350*/  BSYNC B0 ;  /* 0x0000000000007941 */ /* 0x000fea0003800000 */
.L_x_6899:
[----:B------:R-:W-:-:S03]  /*c360*/  UMOV UR7, 0xffffffff ;  /* 0xffffffff00077882 */ /* 0x000fc60000000000 */
[----:B------:R-:W-:Y:S05]  /*c370*/  BRA.DIV UR7, `(.L_x_6923) ;  /* 0x0000000607e47947 */ /* 0x000fea000b800000 */
[----:B------:R-:W-:-:S13]  /*c380*/  ELECT P6, URZ, PT ;  /* 0x00000000003f782f */ /* 0x000fda00038c0000 */
.L_x_6952:
[----:B------:R-:W-:Y:S05]  /*c390*/  @!P6 BRA `(.L_x_6759) ;  /* 0x000000000084e947 */ /* 0x000fea0003800000 */
[----:B------:R-:W-:-:S06]  /*c3a0*/  ULOP3.LUT UR7, UR38, 0x2, URZ, 0xfc, !UPT ;  /* 0x0000000226077892 */ /* 0x000fcc000f8efc3f */
[----:B------:R-:W-:-:S05]  /*c3b0*/  IMAD.U32 R0, RZ, RZ, UR7 ;  /* 0x00000007ff007e24 */ /* 0x000fca000f8e00ff */
[----:B------:R-:W-:-:S13]  /*c3c0*/  ISETP.NE.AND P2, PT, R0, 0x3, PT ;  /* 0x000000030000780c */ /* 0x000fda0003f45270 */
[----:B------:R-:W-:Y:S05]  /*c3d0*/  @!P2 BRA `(.L_x_6924) ;  /* 0x000000000004a947 */ /* 0x000fea0003800000 */
[----:B------:R-:W-:Y:S01]  /*c3e0*/  BPT.TRAP 0x1 ;  /* 0x000000040000795c */ /* 0x000fe20000300000 */
.L_x_6924:
        /* <DEDUP_REMOVED lines=15> */
.L_x_6953:
[----:B------:R-:W2:Y:S02]  /*c4e0*/  SYNCS.PHASECHK.TRANS64.TRYWAIT P0, [R3+URZ], R0 ;  /* 0x00000000030075a7 */ /* 0x000ea4000800017f */
[----:B--2---:R-:W-:Y:S05]  /*c4f0*/  @!P0 BRA `(.L_x_6926) ;  /* 0x0000000400b88947 */ /* 0x004fea0003800000 */
.L_x_6954:
[----:B------:R-:W-:Y:S05]  /*c500*/  @!P2 BRA `(.L_x_6927) ;  /* 0x000000000004a947 */ /* 0x000fea0003800000 */
[----:B------:R-:W-:Y:S01]  /*c510*/  BPT.TRAP 0x1 ;  /* 0x000000040000795c */ /* 0x000fe20000300000 */
.L_x_6927:
[----:B--2---:R-:W-:-:S04]  /*c520*/  VIADD R3, R8, 0x30840 ;  /* 0x0003084008037836 */ /* 0x004fc80000000000 */
[----:B------:R-:W-:-:S04]  /*c530*/  IMAD R5, R2, 0x8, R3 ;  /* 0x0000000802057824 */ /* 0x000fc800078e0203 */
[----:B------:R-:W2:Y:S02]  /*c540*/  SYNCS.PHASECHK.TRANS64.TRYWAIT P0, [R5+URZ], R4 ;  /* 0x00000004050075a7 */ /* 0x000ea4000800017f */
[----:B--2---:R-:W-:Y:S05]  /*c550*/  @!P0 BRA `(.L_x_6928) ;  /* 0x0000000400b48947 */ /* 0x004fea0003800000 */
.L_x_6955:
[----:B------:R-:W-:-:S07]  /*c560*/  IMAD R3, R6, 0x8, R3 ;  /* 0x0000000806037824 */ /* 0x000fce00078e0203 */
.L_x_6929:
[----:B---3--:R3:W4:Y:S02]  /*c570*/  SYNCS.PHASECHK.TRANS64.TRYWAIT P0, [R3+URZ], R0 ;  /* 0x00000000030075a7 */ /* 0x008724000800017f */
[----:B----4-:R-:W-:Y:S05]  /*c580*/  @!P0 NANOSLEEP.SYNCS 0x989680 ;  /* 0x009896800000895d */ /* 0x010fea0003900000 */
[----:B------:R-:W4:Y:S02]  /*c590*/  @!P0 SYNCS.PHASECHK.TRANS64 P0, [R3+URZ], R0 ;  /* 0x00000000030085a7 */ /* 0x000f24000800007f */
[----:B----4-:R-:W-:Y:S05]  /*c5a0*/  @!P0 BRA `(.L_x_6929) ;  /* 0xfffffffc00f08947 */ /* 0x010fea000383ffff */
.L_x_6759:
[----:B------:R-:W-:Y:S05]  /*c5b0*/  BSYNC B6 ;  /* 0x0000000000067941 */ /* 0x000fea0003800000 */
.L_x_6751:
[----:B------:R-:W-:Y:S05]  /*c5c0*/  EXIT ;  /* 0x000000000000794d */ /* 0x000fea0003800000 */
.L_x_6769:
[----:B------:R-:W-:Y:S02]  /*c5d0*/  IMAD.MOV.U32 R12, RZ, RZ, RZ ;  /* 0x000000ffff0c7224 */ /* 0x000fe400078e00ff */
[----:B------:R-:W-:Y:S02]  /*c5e0*/  IMAD.MOV.U32 R11, RZ, RZ, 0x1f ;  /* 0x0000001fff0b7424 */ /* 0x000fe400078e00ff */
[----:B------:R-:W-:-:S07]  /*c5f0*/  IMAD.MOV.U32 R15, RZ, RZ, -0x1 ;  /* 0xffffffffff0f7424 */ /* 0x000fce00078e00ff */
[----:B------:R-:W-:Y:S05]  /*c600*/  WARPSYNC.COLLECTIVE R15, `(.L_x_6930) ;  /* 0x000000000f087348 */ /* 0x000fea0003c00000 */
[----:B------:R1:W2:Y:S02]  /*c610*/  SHFL.IDX P6, R14, R13, R12, R11 ;  /* 0x0000000c0d0e7389 */ /* 0x0002a400000c000b */
[----:B-12---:R-:W-:Y:S01]  /*c620*/  ENDCOLLECTIVE ;  /* 0x000000000000791b */ /* 0x006fe20003800000 */
.L_x_6930:
[----:B------:R-:W-:Y:S05]  /*c630*/  BRA `(.L_x_6931) ;  /* 0xffffff50008c7947 */ /* 0x000fea000383ffff */
.L_x_6771:
[----:B---3--:R3:W4:Y:S02]  /*c640*/  SYNCS.PHASECHK.TRANS64.TRYWAIT P0, [R228+URZ+0x30800], R9 ;  /* 0x03080009e40075a7 */ /* 0x008724000800017f */
[----:B----4-:R-:W-:Y:S05]  /*c650*/  @!P0 NANOSLEEP.SYNCS 0x989680 ;  /* 0x009896800000895d */ /* 0x010fea0003900000 */
[----:B------:R-:W4:Y:S02]  /*c660*/  @!P0 SYNCS.PHASECHK.TRANS64 P0, [R228+URZ+0x30800], R9 ;  /* 0x03080009e40085a7 */ /* 0x000f24000800007f */
[----:B----4-:R-:W-:Y:S05]  /*c670*/  @!P0 BRA `(.L_x_6771) ;  /* 0xfffffffc00f08947 */ /* 0x010fea000383ffff */
[----:B------:R-:W-:Y:S05]  /*c680*/  BRA `(.L_x_6770) ;  /* 0xffffff5000b47947 */ /* 0x000fea000383ffff */
.L_x_6775:
[----:B---3--:R3:W4:Y:S02]  /*c690*/  SYNCS.PHASECHK.TRANS64.TRYWAIT P1, [R0+URZ+0x30810], R9 ;  /* 0x03081009000075a7 */ /* 0x008724000802017f */
[----:B----4-:R-:W-:Y:S05]  /*c6a0*/  @!P1 NANOSLEEP.SYNCS 0x989680 ;  /* 0x009896800000995d */ /* 0x010fea0003900000 */
[----:B------:R-:W4:Y:S02]  /*c6b0*/  @!P1 SYNCS.PHASECHK.TRANS64 P1, [R0+URZ+0x30810], R9 ;  /* 0x03081009000095a7 */ /* 0x000f24000802007f */
[----:B----4-:R-:W-:Y:S05]  /*c6c0*/  @!P1 BRA `(.L_x_6775) ;  /* 0xfffffffc00f09947 */ /* 0x010fea000383ffff */
[----:B------:R-:W-:Y:S05]  /*c6d0*/  BRA `(.L_x_6774) ;  /* 0xffffff5800647947 */ /* 0x000fea000383ffff */
.L_x_6779:
[----:B------:R1:W1:Y:S02]  /*c6e0*/  SYNCS.PHASECHK.TRANS64.TRYWAIT P1, [R0+URZ+0x30830], R9 ;  /* 0x03083009000075a7 */ /* 0x000264000802017f */
[----:B-1----:R-:W-:Y:S05]  /*c6f0*/  @!P1 NANOSLEEP.SYNCS 0x989680 ;  /* 0x009896800000995d */ /* 0x002fea0003900000 */
[----:B------:R-:W1:Y:S02]  /*c700*/  @!P1 SYNCS.PHASECHK.TRANS64 P1, [R0+URZ+0x30830], R9 ;  /* 0x03083009000095a7 */ /* 0x000e64000802007f */
[----:B-1----:R-:W-:Y:S05]  /*c710*/  @!P1 BRA `(.L_x_6779) ;  /* 0xfffffffc00f09947 */ /* 0x002fea000383ffff */
[----:B------:R-:W-:Y:S05]  /*c720*/  BRA `(.L_x_6778) ;  /* 0xffffff5c00bc7947 */ /* 0x000fea000383ffff */
.L_x_6859:
[----:B------:R-:W-:Y:S01]  /*c730*/  BSSY B0, `(.L_x_6932) ;  /* 0x0000005000007945 */ /* 0x000fe20003800000 */
[----:B------:R-:W-:-:S07]  /*c740*/  IMAD.MOV.U32 R15, RZ, RZ, -0x1 ;  /* 0xffffffffff0f7424 */ /* 0x000fce00078e00ff */
[----:B------:R-:W-:Y:S05]  /*c750*/  WARPSYNC.COLLECTIVE R15, `(.L_x_6933) ;  /* 0x000000000f087348 */ /* 0x000fea0003c00000 */
[----:B------:R-:W-:Y:S01]  /*c760*/  NOP ;  /* 0x0000000000007918 */ /* 0x000fe20000000000 */
[----:B------:R-:W-:Y:S01]  /*c770*/  ENDCOLLECTIVE ;  /* 0x000000000000791b */ /* 0x000fe20003800000 */
.L_x_6933:
[----:B------:R-:W-:Y:S05]  /*c780*/  BSYNC B0 ;  /* 0x0000000000007941 */ /* 0x000fea0003800000 */
.L_x_6932:
[----:B------:R-:W-:Y:S05]  /*c790*/  BRA `(.L_x_6934) ;  /* 0xffffffc400087947 */ /* 0x000fea000383ffff */
.L_x_6872:
[----:B------:R-:W-:Y:S01]  /*c7a0*/  BSSY B0, `(.L_x_6935) ;  /* 0x0000005000007945 */ /* 0x000fe20003800000 */
[----:B------:R-:W-:-:S07]  /*c7b0*/  IMAD.MOV.U32 R15, RZ, RZ, -0x1 ;  /* 0xffffffffff0f7424 */ /* 0x000fce00078e00ff */
[----:B------:R-:W-:Y:S05]  /*c7c0*/  WARPSYNC.COLLECTIVE R15, `(.L_x_6936) ;  /* 0x000000000f087348 */ /* 0x000fea0003c00000 */
[----:B------:R-:W-:Y:S01]  /*c7d0*/  NOP ;  /* 0x0000000000007918 */ /* 0x000fe20000000000 */
[----:B------:R-:W-:Y:S01]  /*c7e0*/  ENDCOLLECTIVE ;  /* 0x000000000000791b */ /* 0x000fe20003800000 */
.L_x_6936:
[----:B------:R-:W-:Y:S05]  /*c7f0*/  BSYNC B0 ;  /* 0x0000000000007941 */ /* 0x000fea0003800000 */
.L_x_6935:
[----:B------:R-:W-:Y:S05]  /*c800*/  BRA `(.L_x_6937) ;  /* 0xffffffc800b87947 */ /* 0x000fea000383ffff */
.L_x_6884:
[----:B------:R-:W-:Y:S01]  /*c810*/  BSSY B0, `(.L_x_6938) ;  /* 0x0000005000007945 */ /* 0x000fe20003800000 */
[----:B------:R-:W-:-:S07]  /*c820*/  IMAD.MOV.U32 R15, RZ, RZ, -0x1 ;  /* 0xffffffffff0f7424 */ /* 0x000fce00078e00ff */
[----:B------:R-:W-:Y:S05]  /*c830*/  WARPSYNC.COLLECTIVE R15, `(.L_x_6939) ;  /* 0x000000000f087348 */ /* 0x000fea0003c00000 */
[----:B------:R-:W-:Y:S01]  /*c840*/  NOP ;  /* 0x0000000000007918 */ /* 0x000fe20000000000 */
[----:B------:R-:W-:Y:S01]  /*c850*/  ENDCOLLECTIVE ;  /* 0x000000000000791b */ /* 0x000fe20003800000 */
.L_x_6939:
[----:B------:R-:W-:Y:S05]  /*c860*/  BSYNC B0 ;  /* 0x0000000000007941 */ /* 0x000fea0003800000 */
.L_x_6938:
[----:B------:R-:W-:Y:S05]  /*c870*/  BRA `(.L_x_6940) ;  /* 0xffffffcc00f87947 */ /* 0x000fea000383ffff */
.L_x_6904:
[----:B-1----:R1:W2:Y:S02]  /*c880*/  SYNCS.PHASECHK.TRANS64.TRYWAIT P0, [R15+URZ+0x30820], R2 ;  /* 0x030820020f0075a7 */ /* 0x0022a4000800017f */
[----:B--2---:R-:W-:Y:S05]  /*c890*/  @!P0 NANOSLEEP.SYNCS 0x989680 ;  /* 0x009896800000895d */ /* 0x004fea0003900000 */
[----:B------:R-:W2:Y:S02]  /*c8a0*/  @!P0 SYNCS.PHASECHK.TRANS64 P0, [R15+URZ+0x30820], R2 ;  /* 0x030820020f0085a7 */ /* 0x000ea4000800007f */
[----:B--2---:R-:W-:Y:S05]  /*c8b0*/  @!P0 BRA `(.L_x_6904) ;  /* 0xfffffffc00f08947 */ /* 0x004fea000383ffff */
[----:B------:R-:W-:Y:S05]  /*c8c0*/  BRA `(.L_x_6941) ;  /* 0xffffffdc00e87947 */ /* 0x000fea000383ffff */
.L_x_6908:
[----:B--2---:R2:W3:Y:S02]  /*c8d0*/  SYNCS.PHASECHK.TRANS64.TRYWAIT P1, [R15+URZ+0x30840], R18 ;  /* 0x030840120f0075a7 */ /* 0x0044e4000802017f */
[----:B---3--:R-:W-:Y:S05]  /*c8e0*/  @!P1 NANOSLEEP.SYNCS 0x989680 ;  /* 0x009896800000995d */ /* 0x008fea0003900000 */
[----:B------:R-:W3:Y:S02]  /*c8f0*/  @!P1 SYNCS.PHASECHK.TRANS64 P1, [R15+URZ+0x30840], R18 ;  /* 0x030840120f0095a7 */ /* 0x000ee4000802007f */
[----:B---3--:R-:W-:Y:S05]  /*c900*/  @!P1 BRA `(.L_x_6908) ;  /* 0xfffffffc00f09947 */ /* 0x008fea000383ffff */
[----:B------:R-:W-:Y:S05]  /*c910*/  BRA `(.L_x_6942) ;  /* 0xffffffe4008c7947 */ /* 0x000fea000383ffff */
.L_x_6910:
[----:B-1----:R1:W3:Y:S02]  /*c920*/  SYNCS.PHASECHK.TRANS64.TRYWAIT P1, [R15+URZ+0x30828], R18 ;  /* 0x030828120f0075a7 */ /* 0x0022e4000802017f */
[----:B---3--:R-:W-:Y:S05]  /*c930*/  @!P1 NANOSLEEP.SYNCS 0x989680 ;  /* 0x009896800000995d */ /* 0x008fea0003900000 */
[----:B------:R-:W3:Y:S02]  /*c940*/  @!P1 SYNCS.PHASECHK.TRANS64 P1, [R15+URZ+0x30828], R18 ;  /* 0x030828120f0095a7 */ /* 0x000ee4000802007f */
[----:B---3--:R-:W-:Y:S05]  /*c950*/  @!P1 BRA `(.L_x_6910) ;  /* 0xfffffffc00f09947 */ /* 0x008fea000383ffff */
[----:B------:R-:W-:Y:S05]  /*c960*/  BRA `(.L_x_6943) ;  /* 0xffffffe8002c7947 */ /* 0x000fea000383ffff */
.L_x_6912:
[----:B---3--:R3:W4:Y:S02]  /*c970*/  SYNCS.PHASECHK.TRANS64.TRYWAIT P1, [R15+URZ+0x30848], R18 ;  /* 0x030848120f0075a7 */ /* 0x008724000802017f */
[----:B----4-:R-:W-:Y:S05]  /*c980*/  @!P1 NANOSLEEP.SYNCS 0x989680 ;  /* 0x009896800000995d */ /* 0x010fea0003900000 */
[----:B------:R-:W4:Y:S02]  /*c990*/  @!P1 SYNCS.PHASECHK.TRANS64 P1, [R15+URZ+0x30848], R18 ;  /* 0x030848120f0095a7 */ /* 0x000f24000802007f */
[----:B----4-:R-:W-:Y:S05]  /*c9a0*/  @!P1 BRA `(.L_x_6912) ;  /* 0xfffffffc00f09947 */ /* 0x010fea000383ffff */
[----:B------:R-:W-:Y:S05]  /*c9b0*/  BRA `(.L_x_6944) ;  /* 0xffffffe800cc7947 */ /* 0x000fea000383ffff */
.L_x_6914:
[----:B------:R-:W-:-:S07]  /*c9c0*/  SHF.L.U32 R4, R10, 0x1f, RZ ;  /* 0x0000001f0a047819 */ /* 0x000fce00000006ff */
.L_x_6945:
[----:B----4-:R4:W1:Y:S02]  /*c9d0*/  SYNCS.PHASECHK.TRANS64.TRYWAIT P1, [R15+URZ+0x30820], R4 ;  /* 0x030820040f0075a7 */ /* 0x010864000802017f */
[----:B-1----:R-:W-:Y:S05]  /*c9e0*/  @!P1 NANOSLEEP.SYNCS 0x989680 ;  /* 0x009896800000995d */ /* 0x002fea0003900000 */
[----:B------:R-:W1:Y:S02]  /*c9f0*/  @!P1 SYNCS.PHASECHK.TRANS64 P1, [R15+URZ+0x30820], R4 ;  /* 0x030820040f0095a7 */ /* 0x000e64000802007f */
[----:B-1----:R-:W-:Y:S05]  /*ca00*/  @!P1 BRA `(.L_x_6945) ;  /* 0xfffffffc00f09947 */ /* 0x002fea000383ffff */
[----:B------:R-:W-:Y:S05]  /*ca10*/  BRA `(.L_x_6946) ;  /* 0xffffffec00507947 */ /* 0x000fea000383ffff */
.L_x_6917:
[----:B----4-:R4:W1:Y:S02]  /*ca20*/  SYNCS.PHASECHK.TRANS64.TRYWAIT P1, [R15+URZ+0x30840], R12 ;  /* 0x0308400c0f0075a7 */ /* 0x010864000802017f */
[----:B-1----:R-:W-:Y:S05]  /*ca30*/  @!P1 NANOSLEEP.SYNCS 0x989680 ;  /* 0x009896800000995d */ /* 0x002fea0003900000 */
[----:B------:R-:W1:Y:S02]  /*ca40*/  @!P1 SYNCS.PHASECHK.TRANS64 P1, [R15+URZ+0x30840], R12 ;  /* 0x0308400c0f0095a7 */ /* 0x000e64000802007f */
[----:B-1----:R-:W-:Y:S05]  /*ca50*/  @!P1 BRA `(.L_x_6917) ;  /* 0xfffffffc00f09947 */ /* 0x002fea000383ffff */
[----:B------:R-:W-:Y:S05]  /*ca60*/  BRA `(.L_x_6947) ;  /* 0xfffffff0000c7947 */ /* 0x000fea000383ffff */
.L_x_6919:
[----:B-1----:R1:W2:Y:S02]  /*ca70*/  SYNCS.PHASECHK.TRANS64.TRYWAIT P1, [R15+URZ+0x30828], R12 ;  /* 0x0308280c0f0075a7 */ /* 0x0022a4000802017f */
[----:B--2---:R-:W-:Y:S05]  /*ca80*/  @!P1 NANOSLEEP.SYNCS 0x989680 ;  /* 0x009896800000995d */ /* 0x004fea0003900000 */
[----:B------:R-:W2:Y:S02]  /*ca90*/  @!P1 SYNCS.PHASECHK.TRANS64 P1, [R15+URZ+0x30828], R12 ;  /* 0x0308280c0f0095a7 */ /* 0x000ea4000802007f */
[----:B--2---:R-:W-:Y:S05]  /*caa0*/  @!P1 BRA `(.L_x_6919) ;  /* 0xfffffffc00f09947 */ /* 0x004fea000383ffff */
[----:B------:R-:W-:Y:S05]  /*cab0*/  BRA `(.L_x_6948) ;  /* 0xfffffff000a07947 */ /* 0x000fea000383ffff */
.L_x_6921:
[----:B------:R1:W1:Y:S02]  /*cac0*/  SYNCS.PHASECHK.TRANS64.TRYWAIT P0, [R3+URZ+0x30840], R0 ;  /* 0x03084000030075a7 */ /* 0x000264000800017f */
[----:B-1----:R-:W-:Y:S05]  /*cad0*/  @!P0 NANOSLEEP.SYNCS 0x989680 ;  /* 0x009896800000895d */ /* 0x002fea0003900000 */
[----:B------:R-:W1:Y:S02]  /*cae0*/  @!P0 SYNCS.PHASECHK.TRANS64 P0, [R3+URZ+0x30840], R0 ;  /* 0x03084000030085a7 */ /* 0x000e64000800007f */
[----:B-1----:R-:W-:Y:S05]  /*caf0*/  @!P0 BRA `(.L_x_6921) ;  /* 0xfffffffc00f08947 */ /* 0x002fea000383ffff */
[----:B------:R-:W-:Y:S05]  /*cb00*/  BRA `(.L_x_6949) ;  /* 0xfffffff400507947 */ /* 0x000fea000383ffff */
.L_x_6923:
[----:B------:R-:W-:Y:S01]  /*cb10*/  BSSY B0, `(.L_x_6950) ;  /* 0x0000006000007945 */ /* 0x000fe20003800000 */
[----:B------:R-:W-:-:S07]  /*cb20*/  IMAD.MOV.U32 R15, RZ, RZ, -0x1 ;  /* 0xffffffffff0f7424 */ /* 0x000fce00078e00ff */
[----:B------:R-:W-:Y:S05]  /*cb30*/  WARPSYNC.COLLECTIVE R15, `(.L_x_6951) ;  /* 0x000000000f0c7348 */ /* 0x000fea0003c00000 */
[----:B------:R-:W-:Y:S02]  /*cb40*/  ELECT P6, UR62, PT ;  /* 0x00000000003e782f */ /* 0x000fe400038c0000 */
[----:B------:R-:W-:Y:S01]  /*cb50*/  MOV R14, UR62 ;  /* 0x0000003e000e7c02 */ /* 0x000fe20008000f00 */
[----:B------:R-:W-:Y:S10]  /*cb60*/  ENDCOLLECTIVE ;  /* 0x000000000000791b */ /* 0x000ff40003800000 */
.L_x_6951:
[----:B------:R-:W-:Y:S05]  /*cb70*/  BSYNC B0 ;  /* 0x0000000000007941 */ /* 0x000fea0003800000 */
.L_x_6950:
[----:B------:R-:W-:Y:S05]  /*cb80*/  BRA `(.L_x_6952) ;  /* 0xfffffff800007947 */ /* 0x000fea000383ffff */
.L_x_6925:
[----:B-1----:R1:W2:Y:S02]  /*cb90*/  SYNCS.PHASECHK.TRANS64.TRYWAIT P0, [R7+URZ], R4 ;  /* 0x00000004070075a7 */ /* 0x0022a4000800017f */
[----:B--2---:R-:W-:Y:S05]  /*cba0*/  @!P0 NANOSLEEP.SYNCS 0x989680 ;  /* 0x009896800000895d */ /* 0x004fea0003900000 */
[----:B------:R-:W2:Y:S02]  /*cbb0*/  @!P0 SYNCS.PHASECHK.TRANS64 P0, [R7+URZ], R4 ;  /* 0x00000004070085a7 */ /* 0x000ea4000800007f */
[----:B--2---:R-:W-:Y:S05]  /*cbc0*/  @!P0 BRA `(.L_x_6925) ;  /* 0xfffffffc00f08947 */ /* 0x004fea000383ffff */
[----:B------:R-:W-:Y:S05]  /*cbd0*/  BRA `(.L_x_6953) ;  /* 0xfffffff800407947 */ /* 0x000fea000383ffff */
.L_x_6926:
[----:B--2---:R2:W3:Y:S02]  /*cbe0*/  SYNCS.PHASECHK.TRANS64.TRYWAIT P0, [R3+URZ], R0 ;  /* 0x00000000030075a7 */ /* 0x0044e4000800017f */
[----:B---3--:R-:W-:Y:S05]  /*cbf0*/  @!P0 NANOSLEEP.SYNCS 0x989680 ;  /* 0x009896800000895d */ /* 0x008fea0003900000 */
[----:B------:R-:W3:Y:S02]  /*cc00*/  @!P0 SYNCS.PHASECHK.TRANS64 P0, [R3+URZ], R0 ;  /* 0x00000000030085a7 */ /* 0x000ee4000800007f */
[----:B---3--:R-:W-:Y:S05]  /*cc10*/  @!P0 BRA `(.L_x_6926) ;  /* 0xfffffffc00f08947 */ /* 0x008fea000383ffff */
[----:B------:R-:W-:Y:S05]  /*cc20*/  BRA `(.L_x_6954) ;  /* 0xfffffff800347947 */ /* 0x000fea000383ffff */
.L_x_6928:
[----:B--2---:R2:W3:Y:S02]  /*cc30*/  SYNCS.PHASECHK.TRANS64.TRYWAIT P0, [R5+URZ], R4 ;  /* 0x00000004050075a7 */ /* 0x0044e4000800017f */
[----:B---3--:R-:W-:Y:S05]  /*cc40*/  @!P0 NANOSLEEP.SYNCS 0x989680 ;  /* 0x009896800000895d */ /* 0x008fea0003900000 */
[----:B------:R-:W3:Y:S02]  /*cc50*/  @!P0 SYNCS.PHASECHK.TRANS64 P0, [R5+URZ], R4 ;  /* 0x00000004050085a7 */ /* 0x000ee4000800007f */
[----:B---3--:R-:W-:Y:S05]  /*cc60*/  @!P0 BRA `(.L_x_6928) ;  /* 0xfffffffc00f08947 */ /* 0x008fea000383ffff */
[----:B------:R-:W-:Y:S05]  /*cc70*/  BRA `(.L_x_6955) ;  /* 0xfffffff800387947 */ /* 0x000fea000383ffff */
.L_x_6956:
        /* <DEDUP_REMOVED lines=16> */
.L_x_7339:


//--------------------- .text._ZN7cutlass13device_kernelIN5flash11enable_sm90INS1_16FlashAttnBwdSm90INS1_25CollectiveMainloopBwdSm90ILi2ELi2ELi2EN4cute5tupleIJNS5_1CILi1EEES8_S8_EEENS6_IJNS7_ILi64EEENS7_ILi128EEESB_EEENS_10bfloat16_tEfNS_4arch4Sm90ELb1ELb0ELb0ELb1ELb0ELb1ELb0ELb0ELi2ELi1ELi2ELi1ELb0EEENS1_24CollectiveEpilogueBwdGQAISC_fSF_Li256ELb1ELb0EEENS1_25SingleTileBwdLPTSchedulerILb1ELi128ELb0EEEEEEEEEvNT_6ParamsE --------------------------
	.section	.text._ZN7cutlass13device_kernelIN5flash11enable_sm90INS1_16FlashAttnBwdSm90INS1_25CollectiveMainloopBwdSm90ILi2ELi2ELi2EN4cute5tupleIJNS5_1CILi1EEES8_S8_EEENS6_IJNS7_ILi64EEENS7_ILi128EEESB_EEENS_10bfloat16_tEfNS_4arch4Sm90ELb1ELb0ELb0ELb1ELb0ELb1ELb0ELb0ELi2ELi1ELi2ELi1ELb0EEENS1_24CollectiveEpilogueBwdGQAISC_fSF_Li256ELb1ELb0EEENS1_25SingleTileBwdLPTSchedulerILb1ELi128ELb0EEEEEEEEEvNT_6ParamsE,"ax",@progbits
	.align	128
.text._ZN7cutlass13device_kernelIN5flash11enable_sm90INS1_16FlashAttnBwdSm90INS1_25CollectiveMainloopBwdSm90ILi2ELi2ELi2EN4cute5tupleIJNS5_1CILi1EEES8_S8_EEENS6_IJNS7_ILi64EEENS7_ILi128EEESB_EEENS_10bfloat16_tEfNS_4arch4Sm90ELb1ELb0ELb0ELb1ELb0ELb1ELb0ELb0ELi2ELi1ELi2ELi1ELb0EEENS1_24CollectiveEpilogueBwdGQAISC_fSF_Li256ELb1ELb0EEENS1_25SingleTileBwdLPTSchedulerILb1ELi128ELb0EEEEEEEEEvNT_6ParamsE:
        .type           _ZN7cutlass13device_kernelIN5flash11enable_sm90INS1_16FlashAttnBwdSm90INS1_25CollectiveMainloopBwdSm90ILi2ELi2ELi2EN4cute5tupleIJNS5_1CILi1EEES8_S8_EEENS6_IJNS7_ILi64EEENS7_ILi128EEESB_EEENS_10bfloat16_tEfNS_4arch4Sm90ELb1ELb0ELb0ELb1ELb0ELb1ELb0ELb0ELi2ELi1ELi2ELi1ELb0EEENS1_24CollectiveEpilogueBwdGQAISC_fSF_Li256ELb1ELb0EEENS1_25SingleTileBwdLPTSchedulerILb1ELi128ELb0EEEEEEEEEvNT_6ParamsE,@function
        .size           _ZN7cutlass13device_kernelIN5flash11enable_sm90INS1_16FlashAttnBwdSm90INS1_25CollectiveMainloopBwdSm90ILi2ELi2ELi2EN4cute5tupleIJNS5_1CILi1EEES8_S8_EEENS6_IJNS7_ILi64EEENS7_ILi128EEESB_EEENS_10bfloat16_tEfNS_4arch4Sm90ELb1ELb0ELb0ELb1ELb0ELb1ELb0ELb0ELi2ELi1ELi2ELi1ELb0EEENS1_24CollectiveEpilogueBwdGQAISC_fSF_Li256ELb1ELb0EEENS1_25SingleTileBwdLPTSchedulerILb1ELi128ELb0EEEEEEEEEvNT_6ParamsE,(.L_x_7340 - _ZN7cutlass13device_kernelIN5flash11enable_sm90INS1_16FlashAttnBwdSm90INS1_25CollectiveMainloopBwdSm90ILi2ELi2ELi2EN4cute5tupleIJNS5_1CILi1EEES8_S8_EEENS6_IJNS7_ILi64EEENS7_ILi128EEESB_EEENS_10bfloat16_tEfNS_4arch4Sm90ELb1ELb0ELb0ELb1ELb0ELb1ELb0ELb0ELi2ELi1ELi2ELi1ELb0EEENS1_24CollectiveEpilogueBwdGQAISC_fSF_Li256ELb1ELb0EEENS1_25SingleTileBwdLPTSchedulerILb1ELi128ELb0EEEEEEEEEvNT_6ParamsE)
        .other          _ZN7cutlass13device_kernelIN5flash11enable_sm90INS1_16FlashAttnBwdSm90INS1_25CollectiveMainloopBwdSm90ILi2ELi2ELi2EN4cute5tupleIJNS5_1CILi1EEES8_S8_EEENS6_IJNS7_ILi64EEENS7_ILi128EEESB_EEENS_10bfloat16_tEfNS_4arch4Sm90ELb1ELb0ELb0ELb1ELb0ELb1ELb0ELb0ELi2ELi1ELi2ELi1ELb0EEENS1_24CollectiveEpilogueBwdGQAISC_fSF_Li256ELb1ELb0EEENS1_25SingleTileBwdLPTSchedulerILb1ELi128ELb0EEEEEEEEEvNT_6ParamsE,@"STO_CUDA_ENTRY STV_DEFAULT"
_ZN7cutlass13device_kernelIN5flash11enable_sm90INS1_16FlashAttnBwdSm90INS1_25CollectiveMainloopBwdSm90ILi2ELi2ELi2EN4cute5tupleIJNS5_1CILi1EEES8_S8_EEENS6_IJNS7_ILi64EEENS7_ILi128EEESB_EEENS_10bfloat16_tEfNS_4arch4Sm90ELb1ELb0ELb0ELb1ELb0ELb1ELb0ELb0ELi2ELi1ELi2ELi1ELb0EEENS1_24CollectiveEpilogueBwdGQAISC_fSF_Li256ELb1ELb0EEENS1_25SingleTileBwdLPTSchedulerILb1ELi128ELb0EEEEEEEEEvNT_6ParamsE:
        /* <DEDUP_REMOVED lines=24> */
.L_x_6958:
[----:B------:R-:W-:Y:S05]  /*0180*/  BSYNC B0 ;  /* 0x0000000000007941 */ /* 0x000fea0003800000 */
.L_x_6957:
        /* <DEDUP_REMOVED lines=37> */
.L_x_6959:
        /* <DEDUP_REMOVED lines=22> */
.L_x_6960:
[----:B------:R-:W-:Y:S01]  /*0540*/  PLOP3.LUT P0, PT, PT, PT, UP0, 0x80, 0x0 ;  /* 0x000000000000781c */ /* 0x000fe20003f0f008 */
[----:B------:R-:W-:Y:S01]  /*0550*/  NOP ;  /* 0x0000000000007918 */ /* 0x000fe20000000000 */
[----:B------:R-:W-:Y:S01]  /*0560*/  ULDC.64 UR46, c[0x0][0x208] ;  /* 0x00008200002e7ab9 */ /* 0x000fe20000000a00 */
[----:B------:R-:W-:Y:S01]  /*0570*/  BSSY B6, `(.L_x_6961) ;  /* 0x00008a0000067945 */ /* 0x000fe20003800000 */
[----:B-12-4-:R-:W-:Y:S09]  /*0580*/  BAR.SYNC.DEFER_BLOCKING 0x0 ;  /* 0x0000000000007b1d */ /* 0x016ff20000010000 */
[----:B------:R-:W-:Y:S05]  /*0590*/  @!P0 BRA `(.L_x_6962) ;  /* 0x0000004800bc8947 */ /* 0x000fea0003800000 */
.L_x_6963:
        /* <DEDUP_REMOVED lines=32> */
.L_x_6964:
[----:B------:R-:W-:Y:S01]  /*07a0*/  ULDC UR7, c[0x0][0x8cc] ;  /* 0x0002330000077ab9 */ /* 0x000fe20000000800 */
[----:B------:R-:W-:Y:S01]  /*07b0*/  UMOV UR36, UR10 ;  /* 0x0000000a00247c82 */ /* 0x000fe20008000000 */
[----:B------:R-:W-:-:S11]  /*07c0*/  UISETP.NE.AND UP0, UPT, UR7, 0x1, UPT ;  /* 0x000000010700788c */ /* 0x000fd6000bf05270 */
[----:B------:R-:W-:Y:S02]  /*07d0*/  @UP0 ULDC.64 UR8, c[0x0][0x8d0] ;  /* 0x0002340000080ab9 */ /* 0x000fe40000000a00 */
[----:B------:R-:W-:-:S04]  /*07e0*/  UIMAD.WIDE.U32 UR4, UR10, UR8, URZ ;  /* 0x000000080a0472a5 */ /* 0x000fc8000f8e003f */
[----:B------:R-:W-:-:S04]  /*07f0*/  @UP0 USHF.R.U32.HI UR36, URZ, UR9, UR5 ;  /* 0x000000093f240299 */ /* 0x000fc80008011605 */
[----:B------:R-:W-:-:S12]  /*0800*/  UIMAD UR4, UR36, UR7, URZ ;  /* 0x00000007240472a4 */ /* 0x000fd8000f8e023f */
.L_x_6965:
        /* <DEDUP_REMOVED lines=23> */
.L_x_6966:
        /* <DEDUP_REMOVED lines=14> */
.L_x_6968:
[----:B------:R-:W-:-:S05]  /*0a60*/  ULDC UR4, c[0x0][0x8f4] ;  /* 0x00023d0000047ab9 */ /* 0x000fca0000000800 */
.L_x_6967:
        /* <DEDUP_REMOVED lines=20> */
.L_x_6970:
        /* <DEDUP_REMOVED lines=14> */
.L_x_6971:
        /* <DEDUP_REMOVED lines=11> */
.L_x_6972:
        /* <DEDUP_REMOVED lines=13> */
.L_x_6973:
        /* <DEDUP_REMOVED lines=101> */
.L_x_6976:
        /* <DEDUP_REMOVED lines=15> */
.L_x_6975:
        /* <DEDUP_REMOVED lines=22> */
.L_x_6978:
        /* <DEDUP_REMOVED lines=15> */
.L_x_6977:
        /* <DEDUP_REMOVED lines=8> */
.L_x_7064:
        /* <DEDUP_REMOVED lines=15> */
.L_x_6980:
        /* <DEDUP_REMOVED lines=102> */
.L_x_6992:
[----:B------:R-:W-:-:S13]  /*1f70*/  ISETP.NE.AND P0, PT, R231, 0x3, PT ;  /* 0x00000003e700780c */ /* 0x000fda0003f05270 */
[----:B------:R-:W-:Y:S05]  /*1f80*/  @!P0 BRA `(.L_x_6982) ;  /* 0x0000000000048947 */ /* 0x000fea0003800000 */
[----:B------:R-:W-:Y:S01]  /*1f90*/  BPT.TRAP 0x1 ;  /* 0x000000040000795c */ /* 0x000fe20000300000 */
.L_x_6982:
[----:B------:R-:W-:Y:S01]  /*1fa0*/  IMAD R0, R3, 0x8, R228 ;  /* 0x0000000803007824 */ /* 0x000fe200078e02e4 */
[----:B------:R-:W-:-:S04]  /*1fb0*/  SHF.L.U32 R9, R4, 0x1f, RZ ;  /* 0x0000001f04097819 */ /* 0x000fc800000006ff */
[----:B------:R2:W3:Y:S01]  /*1fc0*/  SYNCS.PHASECHK.TRANS64.TRYWAIT P1, [R0+URZ+0x30810], R9 ;  /* 0x03081009000075a7 */ /* 0x0004e2000802017f */
[----:B------:R-:W-:Y:S05]  /*1fd0*/  @!P0 BRA `(.L_x_6983) ;  /* 0x0000000000048947 */ /* 0x000fea0003800000 */
[----:B------:R-:W-:Y:S01]  /*1fe0*/  BPT.TRAP 0x1 ;  /* 0x000000040000795c */ /* 0x000fe20000300000 */
.L_x_6983:
[----:B---3--:R-:W-:Y:S05]  /*1ff0*/  @P1 BRA `(.L_x_6984) ;  /* 0x0000000000081947 */ /* 0x008fea0003800000 */
[----:B------:R-:W3:Y:S02]  /*2000*/  SYNCS.PHASECHK.TRANS64.TRYWAIT P1, [R0+URZ+0x30810], R9 ;  /* 0x03081009000075a7 */ /* 0x000ee4000802017f */
[----:B---3--:R-:W-:Y:S05]  /*2010*/  @!P1 BRA `(.L_x_6985) ;  /* 0x00000070000c9947 */ /* 0x008fea0003800000 */
.L_x_6984:
        /* <DEDUP_REMOVED lines=81> */
.L_x_6986:
[----:B------:R1:W1:Y:S01]  /*2530*/  SYNCS.PHASECHK.TRANS64.TRYWAIT P1, [R0+URZ+0x30830], R9 ;  /* 0x03083009000075a7 */ /* 0x000262000802017f */
[----:B------:R-:W-:Y:S05]  /*2540*/  @!P0 BRA `(.L_x_6987) ;  /* 0x0000000000048947 */ /* 0x000fea0003800000 */
[----:B------:R-:W-:Y:S01]  /*2550*/  BPT.TRAP 0x1 ;  /* 0x000000040000795c */ /* 0x000fe20000300000 */
.L_x_6987:
[----:B------:R-:W-:-:S05]  /*2560*/  VIADD R6, R228, 0x20000 ;  /* 0x00020000e4067836 */ /* 0x000fca0000000000 */
[----:B------:R-:W-:-:S04]  /*2570*/  SHF.R.U32.HI R6, RZ, 0x4, R6 ;  /* 0x00000004ff067819 */ /* 0x000fc80000011606 */
[----:B------:R-:W-:-:S04]  /*2580*/  LOP3.LUT R225, R6, 0x3fff, RZ, 0xc0, !PT ;  /* 0x00003fff06e17812 */ /* 0x000fc800078ec0ff */
[----:B------:R-:W-:Y:S01]  /*2590*/  LOP3.LUT R6, R225, 0x10000, RZ, 0xfc, !PT ;  /* 0x00010000e1067812 */ /* 0x000fe200078efcff */
[----:B-1----:R-:W-:Y:S06]  /*25a0*/  @P1 BRA `(.L_x_6988) ;  /* 0x0000000000081947 */ /* 0x002fec0003800000 */
[----:B------:R-:W1:Y:S02]  /*25b0*/  SYNCS.PHASECHK.TRANS64.TRYWAIT P1, [R0+URZ+0x30830], R9 ;  /* 0x03083009000075a7 */ /* 0x000e64000802017f */
[----:B-1----:R-:W-:Y:S05]  /*25c0*/  @!P1 BRA `(.L_x_6989) ;  /* 0x0000006800b49947 */ /* 0x002fea0003800000 */
.L_x_6988:
        /* <DEDUP_REMOVED lines=406> */
.L_x_6990:
        /* <DEDUP_REMOVED lines=49> */
.L_x_6991:
        /* <DEDUP_REMOVED lines=78> */
.L_x_6974:
        /* <DEDUP_REMOVED lines=103> */
.L_x_6995:
[----:B------:R-:W-:Y:S01]  /*4d90*/  @P0 ELECT P1, URZ, PT ;  /* 0x00000000003f082f */ /* 0x000fe20003820000 */
[----:B------:R2:W-:-:S12]  /*4da0*/  UBLKRED.G.S.ADD.F32.RN [UR6], [UR4], UR5, desc[UR8] ;  /* 0x00000806040073bb */ /* 0x0005d800080a1405 */
[----:B------:R-:W-:Y:S02]  /*4db0*/  @P1 PLOP3.LUT P0, PT, P1, PT, PT, 0x8, 0x0 ;  /* 0x000000000000181c */ /* 0x000fe40000f0e170 */
[----:B------:R-:W-:-:S11]  /*4dc0*/  PLOP3.LUT P1, PT, PT, PT, PT, 0x8, 0x0 ;  /* 0x000000000000781c */ /* 0x000fd60003f2e170 */
[----:B--2---:R-:W-:Y:S05]  /*4dd0*/  @P0 BRA.U.ANY `(.L_x_6995) ;  /* 0xfffffffd00ec0947 */ /* 0x004fea000393ffff */
[----:B------:R0:W-:Y:S01]  /*4de0*/  UTMACMDFLUSH ;  /* 0x00000000000079b7 */ /* 0x0001e20000000000 */
[----:B------:R-:W-:-:S04]  /*4df0*/  DEPBAR.LE SB0, 0x0 ;  /* 0x000080000000791a */ /* 0x000fc80000000000 */
.L_x_6994:
[----:B------:R-:W-:Y:S05]  /*4e00*/  BSYNC B0 ;  /* 0x0000000000007941 */ /* 0x000fea0003800000 */
.L_x_6993:
        /* <DEDUP_REMOVED lines=32> */
.L_x_6996:
        /* <DEDUP_REMOVED lines=8> */
.L_x_6962:
        /* <DEDUP_REMOVED lines=29> */
.L_x_6998:
[----:B------:R-:W-:Y:S01]  /*5260*/  ULDC UR9, c[0x0][0x8cc] ;  /* 0x0002330000097ab9 */ /* 0x000fe20000000800 */
[----:B------:R-:W-:Y:S01]  /*5270*/  UMOV UR7, UR8 ;  /* 0x0000000800077c82 */ /* 0x000fe20008000000 */
[----:B------:R-:W-:-:S11]  /*5280*/  UISETP.NE.AND UP0, UPT, UR9, 0x1, UPT ;  /* 0x000000010900788c */ /* 0x000fd6000bf05270 */
[----:B------:R-:W-:Y:S02]  /*5290*/  @UP0 ULDC.64 UR10, c[0x0][0x8d0] ;  /* 0x00023400000a0ab9 */ /* 0x000fe40000000a00 */
[----:B------:R-:W-:-:S04]  /*52a0*/  UIMAD.WIDE.U32 UR4, UR8, UR10, URZ ;  /* 0x0000000a080472a5 */ /* 0x000fc8000f8e003f */
[----:B------:R-:W-:-:S04]  /*52b0*/  @UP0 USHF.R.U32.HI UR7, URZ, UR11, UR5 ;  /* 0x0000000b3f070299 */ /* 0x000fc80008011605 */
[----:B------:R-:W-:-:S12]  /*52c0*/  UIMAD UR4, UR7, UR9, URZ ;  /* 0x00000009070472a4 */ /* 0x000fd8000f8e023f */
.L_x_6999:
        /* <DEDUP_REMOVED lines=23> */
.L_x_7000:
        /* <DEDUP_REMOVED lines=13> */
.L_x_7002:
[----:B------:R-:W-:-:S05]  /*5510*/  ULDC UR4, c[0x0][0x8f4] ;  /* 0x00023d0000047ab9 */ /* 0x000fca0000000800 */
.L_x_7001:
        /* <DEDUP_REMOVED lines=46> */
.L_x_7003:
        /* <DEDUP_REMOVED lines=13> */
.L_x_7004:
        /* <DEDUP_REMOVED lines=12> */
.L_x_7005:
        /* <DEDUP_REMOVED lines=54> */
.L_x_7008:
[----:B------:R-:W-:Y:S05]  /*5cf0*/  BSYNC B0 ;  /* 0x0000000000007941 */ /* 0x000fea0003800000 */
.L_x_7007:
        /* <DEDUP_REMOVED lines=19> */
.L_x_7010:
[----:B------:R-:W-:Y:S05]  /*5e30*/  BSYNC B0 ;  /* 0x0000000000007941 */ /* 0x000fea0003800000 */
.L_x_7009:
[----:B------:R-:W-:Y:S06]  /*5e40*/  BAR.ARV 0xa, 0xa0 ;  /* 0x0282800000007b1d */ /* 0x000fec0000002000 */
[----:B------:R-:W-:Y:S04]  /*5e50*/  BSSY B0, `(.L_x_7011) ;  /* 0x0000003000007945 */ /* 0x000fe80003800000 */
[----:B------:R-:W-:Y:S05]  /*5e60*/  @!P0 BRA `(.L_x_7012) ;  /* 0x0000000000048947 */ /* 0x000fea0003800000 */
[----:B------:R-:W-:-:S04]  /*5e70*/  DEPBAR.LE SB0, 0x0 ;  /* 0x000080000000791a */ /* 0x000fc80000000000 */
.L_x_7012:
[----:B------:R-:W-:Y:S05]  /*5e80*/  BSYNC B0 ;  /* 0x0000000000007941 */ /* 0x000fea0003800000 */
.L_x_7011:
[----:B------:R-:W-:Y:S06]  /*5e90*/  BAR.ARV 0xb, 0xa0 ;  /* 0x02c2800000007b1d */ /* 0x000fec0000002000 */
[----:B------:R-:W-:Y:S01]  /*5ea0*/  UIADD3 UR18, UR12, 0x1, URZ ;  /* 0x000000010c127890 */ /* 0x000fe2000fffe03f */
[----:B------:R-:W-:Y:S11]  /*5eb0*/  BRA `(.L_x_7013) ;  /* 0x0000000000047947 */ /* 0x000ff60003800000 */
.L_x_7006:
[----:B------:R-:W-:-:S05]  /*5ec0*/  UMOV UR18, UR12 ;  /* 0x0000000c00127c82 */ /* 0x000fca0008000000 */
.L_x_7013:
        /* <DEDUP_REMOVED lines=22> */
.L_x_7026:
        /* <DEDUP_REMOVED lines=20> */
.L_x_7015:
[----:B------:R-:W-:Y:S05]  /*6170*/  BSYNC B0 ;  /* 0x0000000000007941 */ /* 0x000fea0003800000 */
.L_x_7014:
        /* <DEDUP_REMOVED lines=13> */
.L_x_7017:
[----:B------:R-:W-:Y:S05]  /*6250*/  BSYNC B0 ;  /* 0x0000000000007941 */ /* 0x000fea0003800000 */
.L_x_7016:
[----:B------:R-:W-:Y:S06]  /*6260*/  BAR.ARV 0xa, 0xa0 ;  /* 0x0282800000007b1d */ /* 0x000fec0000002000 */
[----:B------:R-:W-:Y:S04]  /*6270*/  BSSY B0, `(.L_x_7018) ;  /* 0x0000003000007945 */ /* 0x000fe80003800000 */
[----:B------:R-:W-:Y:S05]  /*6280*/  @!P0 BRA `(.L_x_7019) ;  /* 0x0000000000048947 */ /* 0x000fea0003800000 */
[----:B------:R-:W-:-:S04]  /*6290*/  DEPBAR.LE SB0, 0x0 ;  /* 0x000080000000791a */ /* 0x000fc80000000000 */
.L_x_7019:
[----:B------:R-:W-:Y:S05]  /*62a0*/  BSYNC B0 ;  /* 0x0000000000007941 */ /* 0x000fea0003800000 */
.L_x_7018:
        /* <DEDUP_REMOVED lines=13> */
.L_x_7021:
[----:B------:R-:W-:Y:S05]  /*6380*/  BSYNC B0 ;  /* 0x0000000000007941 */ /* 0x000fea0003800000 */
.L_x_7020:
        /* <DEDUP_REMOVED lines=13> */
.L_x_7023:
[----:B------:R-:W-:Y:S05]  /*6460*/  BSYNC B0 ;  /* 0x0000000000007941 */ /* 0x000fea0003800000 */
.L_x_7022:
[----:B------:R-:W-:Y:S01]  /*6470*/  UIADD3 UR18, UR18, 0x2, URZ ;  /* 0x0000000212127890 */ /* 0x000fe2000fffe03f */
[----:B------:R-:W-:Y:S06]  /*6480*/  BAR.ARV 0xa, 0xa0 ;  /* 0x0282800000007b1d */ /* 0x000fec0000002000 */
[----:B------:R-:W-:Y:S01]  /*6490*/  UISETP.GE.AND UP0, UPT, UR18, UR7, UPT ;  /* 0x000000071200728c */ /* 0x000fe2000bf06270 */
[----:B------:R-:W-:Y:S04]  /*64a0*/  BSSY B0, `(.L_x_7024) ;  /* 0x0000003000007945 */ /* 0x000fe80003800000 */
[----:B------:R-:W-:Y:S06]  /*64b0*/  @!P0 BRA `(.L_x_7025) ;  /* 0x0000000000048947 */ /* 0x000fec0003800000 */
[----:B------:R-:W-:-:S04]  /*64c0*/  DEPBAR.LE SB0, 0x0 ;  /* 0x000080000000791a */ /* 0x000fc80000000000 */
.L_x_7025:
[----:B------:R-:W-:Y:S05]  /*64d0*/  BSYNC B0 ;  /* 0x0000000000007941 */ /* 0x000fea0003800000 */
.L_x_7024:
[----:B------:R-:W-:Y:S06]  /*64e0*/  BAR.ARV 0xb, 0xa0 ;  /* 0x02c2800000007b1d */ /* 0x000fec0000002000 */
[----:B------:R-:W-:Y:S01]  /*64f0*/  PLOP3.LUT P1, PT, PT, PT, UP0, 0x80, 0x0 ;  /* 0x000000000000781c */ /* 0x000fe20003f2f008 */
[----:B------:R-:W-:Y:S02]  /*6500*/  UIADD3 UR26, UR26, 0x4000, URZ ;  /* 0x000040001a1a7890 */ /* 0x000fe4000fffe03f */
[----:B------:R-:W-:-:S10]  /*6510*/  UIADD3 UR6, UR6, 0x4000, URZ ;  /* 0x0000400006067890 */ /* 0x000fd4000fffe03f */
[----:B------:R-:W-:Y:S05]  /*6520*/  @!P1 BRA `(.L_x_7026) ;  /* 0xfffffff800c09947 */ /* 0x000fea000383ffff */
[----:B------:R-:W-:Y:S05]  /*6530*/  BRA `(.L_x_6969) ;  /* 0x00000028008c7947 */ /* 0x000fea0003800000 */
.L_x_6997:
        /* <DEDUP_REMOVED lines=22> */
.L_x_7027:
[----:B------:R-:W-:Y:S01]  /*66a0*/  ULDC UR9, c[0x0][0x8cc] ;  /* 0x0002330000097ab9 */ /* 0x000fe20000000800 */
[----:B------:R-:W-:Y:S01]  /*66b0*/  UMOV UR7, UR8 ;  /* 0x0000000800077c82 */ /* 0x000fe20008000000 */
[----:B------:R-:W-:-:S11]  /*66c0*/  UISETP.NE.AND UP0, UPT, UR9, 0x1, UPT ;  /* 0x000000010900788c */ /* 0x000fd6000bf05270 */
[----:B------:R-:W-:Y:S02]  /*66d0*/  @UP0 ULDC.64 UR10, c[0x0][0x8d0] ;  /* 0x00023400000a0ab9 */ /* 0x000fe40000000a00 */
[----:B------:R-:W-:-:S04]  /*66e0*/  UIMAD.WIDE.U32 UR4, UR8, UR10, URZ ;  /* 0x0000000a080472a5 */ /* 0x000fc8000f8e003f */
[----:B------:R-:W-:-:S04]  /*66f0*/  @UP0 USHF.R.U32.HI UR7, URZ, UR11, UR5 ;  /* 0x0000000b3f070299 */ /* 0x000fc80008011605 */
[----:B------:R-:W-:-:S12]  /*6700*/  UIMAD UR4, UR7, UR9, URZ ;  /* 0x00000009070472a4 */ /* 0x000fd8000f8e023f */
.L_x_7028:
        /* <DEDUP_REMOVED lines=23> */
.L_x_7029:
        /* <DEDUP_REMOVED lines=14> */
.L_x_7031:
[----:B------:R-:W-:-:S05]  /*6960*/  ULDC UR4, c[0x0][0x8f4] ;  /* 0x00023d0000047ab9 */ /* 0x000fca0000000800 */
.L_x_7030:
        /* <DEDUP_REMOVED lines=60> */
.L_x_7033:
        /* <DEDUP_REMOVED lines=12> */
.L_x_7034:
[----:B------:R-:W-:Y:S05]  /*6df0*/  @!P2 BRA `(.L_x_7035) ;  /* 0x000000000014a947 */ /* 0x000fea0003800000 */
[----:B------:R-:W-:Y:S02]  /*6e00*/  IMAD.U32 R2, RZ, RZ, UR14 ;  /* 0x0000000eff027e24 */ /* 0x000fe4000f8e00ff */
[----:B------:R-:W-:-:S05]  /*6e10*/  IMAD.U32 R3, RZ, RZ, UR15 ;  /* 0x0000000fff037e24 */ /* 0x000fca000f8e00ff */
[----:B------:R-:W2:Y:S04]  /*6e20*/  LDG.E R5, desc[UR46][R2.64] ;  /* 0x0000002e02057981 */ /* 0x000ea8000c1e1900 */
[----:B------:R-:W2:Y:S02]  /*6e30*/  LDG.E R4, desc[UR46][R2.64+0x4] ;  /* 0x0000042e02047981 */ /* 0x000ea4000c1e1900 */
[----:B--2---:R-:W-:-:S07]  /*6e40*/  IMAD.IADD R4, R4, 0x1, -R5 ;  /* 0x0000000104047824 */ /* 0x004fce00078e0a05 */
.L_x_7035:
        /* <DEDUP_REMOVED lines=62> */
.L_x_7065:
        /* <DEDUP_REMOVED lines=15> */
.L_x_7038:
        /* <DEDUP_REMOVED lines=92> */
.L_x_7049:
[----:B-123--:R-:W-:-:S04]  /*78e0*/  SHF.L.U32 R18, R10, 0x1f, RZ ;  /* 0x0000001f0a127819 */ /* 0x00efc800000006ff */
[----:B------:R-:W2:Y:S02]  /*78f0*/  SYNCS.PHASECHK.TRANS64.TRYWAIT P1, [R15+URZ+0x30840], R18 ;  /* 0x030840120f0075a7 */ /* 0x000ea4000802017f */
[----:B--2---:R-:W-:Y:S05]  /*7900*/  @!P1 BRA `(.L_x_7041) ;  /* 0x00000018000c9947 */ /* 0x004fea0003800000 */
.L_x_7066:
        /* <DEDUP_REMOVED lines=8> */
.L_x_7042:
        /* <DEDUP_REMOVED lines=37> */
.L_x_7067:
        /* <DEDUP_REMOVED lines=8> */
.L_x_7044:
        /* <DEDUP_REMOVED lines=37> */
.L_x_7068:
        /* <DEDUP_REMOVED lines=8> */
.L_x_7046:
        /* <DEDUP_REMOVED lines=31> */
.L_x_7070:
        /* <DEDUP_REMOVED lines=8> */
.L_x_7048:
        /* <DEDUP_REMOVED lines=37> */
.L_x_7040:
[----:B------:R-:W4:Y:S02]  /*83f0*/  LDL.LU R4, [R1+0x4] ;  /* 0x0000040001047983 */ /* 0x000f240000300800 */
[----:B----4-:R-:W-:Y:S02]  /*8400*/  ISETP.NE.AND P1, PT, R4, RZ, PT ;  /* 0x000000ff0400720c */ /* 0x010fe40003f25270 */
[----:B------:R4:W5:Y:S11]  /*8410*/  LDL R4, [R1] ;  /* 0x0000000001047983 */ /* 0x0009760000100800 */
[----:B----4-:R-:W-:Y:S05]  /*8420*/  @!P1 BRA `(.L_x_7039) ;  /* 0x00000004005c9947 */ /* 0x010fea0003800000 */
[----:B------:R-:W-:-:S04]  /*8430*/  SHF.L.U32 R12, R10, 0x1f, RZ ;  /* 0x0000001f0a0c7819 */ /* 0x000fc800000006ff */
[----:B------:R-:W4:Y:S02]  /*8440*/  SYNCS.PHASECHK.TRANS64.TRYWAIT P1, [R15+URZ+0x30840], R12 ;  /* 0x0308400c0f0075a7 */ /* 0x000f24000802017f */
[----:B----4-:R-:W-:Y:S05]  /*8450*/  @!P1 BRA `(.L_x_7050) ;  /* 0x0000000c008c9947 */ /* 0x010fea0003800000 */
.L_x_7071:
        /* <DEDUP_REMOVED lines=8> */
.L_x_7051:
        /* <DEDUP_REMOVED lines=34> */
.L_x_7072:
        /* <DEDUP_REMOVED lines=8> */
.L_x_7053:
        /* <DEDUP_REMOVED lines=34> */
.L_x_7039:
[----:B------:R-:W1:Y:S01]  /*89a0*/  S2R R0, SR_TID.X ;  /* 0x0000000000007919 */ /* 0x000e620000002100 */
[----:B------:R-:W-:Y:S01]  /*89b0*/  IMAD R3, R16, 0x8, R15 ;  /* 0x0000000810037824 */ /* 0x000fe200078e020f */
[----:B-1----:R-:W-:Y:S02]  /*89c0*/  LOP3.LUT R2, R0, 0x7f, RZ, 0xc0, !PT ;  /* 0x0000007f00027812 */ /* 0x002fe400078ec0ff */
[----:B------:R-:W-:Y:S02]  /*89d0*/  SHF.L.U32 R0, R10, 0x1f, RZ ;  /* 0x0000001f0a007819 */ /* 0x000fe400000006ff */
[----:B------:R-:W-:Y:S02]  /*89e0*/  ISETP.NE.AND P1, PT, R2, RZ, PT ;  /* 0x000000ff0200720c */ /* 0x000fe40003f25270 */
[----:B------:R-:W1:Y:S02]  /*89f0*/  SYNCS.PHASECHK.TRANS64.TRYWAIT P0, [R3+URZ+0x30840], R0 ;  /* 0x03084000030075a7 */ /* 0x000e64000800017f */
[----:B-1----:R-:W-:Y:S09]  /*8a00*/  @!P0 BRA `(.L_x_7054) ;  /* 0x0000000800488947 */ /* 0x002ff20003800000 */
.L_x_7073:
[----:B------:R-:W-:Y:S05]  /*8a10*/  @P1 BRA `(.L_x_7055) ;  /* 0x0000000000181947 */ /* 0x000fea0003800000 */
[----:B------:R-:W1:Y:S01]  /*8a20*/  S2R R2, SR_TID.X ;  /* 0x0000000000027919 */ /* 0x000e620000002100 */
[----:B------:R-:W-:-:S04]  /*8a30*/  IMAD.MOV.U32 R0, RZ, RZ, 0x4100 ;  /* 0x00004100ff007424 */ /* 0x000fc800078e00ff */
[----:B------:R1:W-:Y:S02]  /*8a40*/  SYNCS.ARRIVE.TRANS64 RZ, [R3+URZ+0x30830], R0 ;  /* 0x0308300003ff79a7 */ /* 0x0003e4000800003f */
[----:B-1----:R-:W-:-:S13]  /*8a50*/  LOP3.LUT P0, RZ, R2, 0x1f, RZ, 0xc0, !PT ;  /* 0x0000001f02ff7812 */ /* 0x002fda000780c0ff */
[----:B------:R-:W-:Y:S05]  /*8a60*/  @!P0 BRA `(.L_x_7055) ;  /* 0x0000000000048947 */ /* 0x000fea0003800000 */
[----:B------:R-:W-:Y:S01]  /*8a70*/  BPT.TRAP 0x1 ;  /* 0x000000040000795c */ /* 0x000fe20000300000 */
.L_x_7055:
        /* <DEDUP_REMOVED lines=41> */
.L_x_7036:
[----:B------:R-:W-:Y:S05]  /*8d10*/  BSYNC B0 ;  /* 0x0000000000007941 */ /* 0x000fea0003800000 */
.L_x_7032:
[----:B------:R-:W-:-:S03]  /*8d20*/  UMOV UR7, 0xffffffff ;  /* 0xffffffff00077882 */ /* 0x000fc60000000000 */
[----:B------:R-:W-:Y:S05]  /*8d30*/  BRA.DIV UR7, `(.L_x_7056) ;  /* 0x0000000607907947 */ /* 0x000fea000b800000 */
[----:B------:R-:W-:-:S13]  /*8d40*/  ELECT P6, URZ, PT ;  /* 0x00000000003f782f */ /* 0x000fda00038c0000 */
.L_x_7076:
[----:B------:R-:W-:Y:S05]  /*8d50*/  @!P6 BRA `(.L_x_6969) ;  /* 0x000000000084e947 */ /* 0x000fea0003800000 */
[----:B------:R-:W-:-:S06]  /*8d60*/  ULOP3.LUT UR7, UR38, 0x2, URZ, 0xfc, !UPT ;  /* 0x0000000226077892 */ /* 0x000fcc000f8efc3f */
[----:B------:R-:W-:-:S05]  /*8d70*/  IMAD.U32 R0, RZ, RZ, UR7 ;  /* 0x00000007ff007e24 */ /* 0x000fca000f8e00ff */
[----:B------:R-:W-:-:S13]  /*8d80*/  ISETP.NE.AND P2, PT, R0, 0x3, PT ;  /* 0x000000030000780c */ /* 0x000fda0003f45270 */
[----:B------:R-:W-:Y:S05]  /*8d90*/  @!P2 BRA `(.L_x_7057) ;  /* 0x000000000004a947 */ /* 0x000fea0003800000 */
[----:B------:R-:W-:Y:S01]  /*8da0*/  BPT.TRAP 0x1 ;  /* 0x000000040000795c */ /* 0x000fe20000300000 */
.L_x_7057:
        /* <DEDUP_REMOVED lines=15> */
.L_x_7077:
[----:B------:R-:W2:Y:S02]  /*8ea0*/  SYNCS.PHASECHK.TRANS64.TRYWAIT P0, [R3+URZ], R0 ;  /* 0x00000000030075a7 */ /* 0x000ea4000800017f */
[----:B--2---:R-:W-:Y:S05]  /*8eb0*/  @!P0 BRA `(.L_x_7059) ;  /* 0x0000000400648947 */ /* 0x004fea0003800000 */
.L_x_7078:
[----:B------:R-:W-:Y:S05]  /*8ec0*/  @!P2 BRA `(.L_x_7060) ;  /* 0x000000000004a947 */ /* 0x000fea0003800000 */
[----:B------:R-:W-:Y:S01]  /*8ed0*/  BPT.TRAP 0x1 ;  /* 0x000000040000795c */ /* 0x000fe20000300000 */
.L_x_7060:
[----:B--2---:R-:W-:-:S04]  /*8ee0*/  VIADD R3, R8, 0x30840 ;  /* 0x0003084008037836 */ /* 0x004fc80000000000 */
[----:B------:R-:W-:-:S04]  /*8ef0*/  IMAD R5, R2, 0x8, R3 ;  /* 0x0000000802057824 */ /* 0x000fc800078e0203 */
[----:B------:R-:W2:Y:S02]  /*8f00*/  SYNCS.PHASECHK.TRANS64.TRYWAIT P0, [R5+URZ], R4 ;  /* 0x00000004050075a7 */ /* 0x000ea4000800017f */
[----:B--2---:R-:W-:Y:S05]  /*8f10*/  @!P0 BRA `(.L_x_7061) ;  /* 0x0000000400608947 */ /* 0x004fea0003800000 */
.L_x_7079:
[----:B------:R-:W-:-:S07]  /*8f20*/  IMAD R3, R6, 0x8, R3 ;  /* 0x0000000806037824 */ /* 0x000fce00078e0203 */
.L_x_7062:
[----:B---3--:R3:W4:Y:S02]  /*8f30*/  SYNCS.PHASECHK.TRANS64.TRYWAIT P0, [R3+URZ], R0 ;  /* 0x00000000030075a7 */ /* 0x008724000800017f */
[----:B----4-:R-:W-:Y:S05]  /*8f40*/  @!P0 NANOSLEEP.SYNCS 0x989680 ;  /* 0x009896800000895d */ /* 0x010fea0003900000 */
[----:B------:R-:W4:Y:S02]  /*8f50*/  @!P0 SYNCS.PHASECHK.TRANS64 P0, [R3+URZ], R0 ;  /* 0x00000000030085a7 */ /* 0x000f24000800007f */
[----:B----4-:R-:W-:Y:S05]  /*8f60*/  @!P0 BRA `(.L_x_7062) ;  /* 0xfffffffc00f08947 */ /* 0x010fea000383ffff */
.L_x_6969:
[----:B------:R-:W-:Y:S05]  /*8f70*/  BSYNC B6 ;  /* 0x0000000000067941 */ /* 0x000fea0003800000 */
.L_x_6961:
[----:B------:R-:W-:Y:S05]  /*8f80*/  EXIT ;  /* 0x000000000000794d */ /* 0x000fea0003800000 */
.L_x_6979:
[----:B------:R-:W-:Y:S02]  /*8f90*/  IMAD.MOV.U32 R12, RZ, RZ, RZ ;  /* 0x000000ffff0c7224 */ /* 0x000fe400078e00ff */
[----:B------:R-:W-:Y:S02]  /*8fa0*/  IMAD.MOV.U32 R11, RZ, RZ, 0x1f ;  /* 0x0000001fff0b7424 */ /* 0x000fe400078e00ff */
[----:B------:R-:W-:-:S07]  /*8fb0*/  IMAD.MOV.U32 R15, RZ, RZ, -0x1 ;  /* 0xffffffffff0f7424 */ /* 0x000fce00078e00ff */
[----:B------:R-:W-:Y:S05]  /*8fc0*/  WARPSYNC.COLLECTIVE R15, `(.L_x_7063) ;  /* 0x000000000f087348 */ /* 0x000fea0003c00000 */
[----:B------:R1:W2:Y:S02]  /*8fd0*/  SHFL.IDX P6, R14, R13, R12, R11 ;  /* 0x0000000c0d0e7389 */ /* 0x0002a400000c000b */
[----:B-12---:R-:W-:Y:S01]  /*8fe0*/  ENDCOLLECTIVE ;  /* 0x000000000000791b */ /* 0x006fe20003800000 */
.L_x_7063:
[----:B------:R-:W-:Y:S05]  /*8ff0*/  BRA `(.L_x_7064) ;  /* 0xffffff8800087947 */ /* 0x000fea000383ffff */
.L_x_6981:
[----:B---3--:R3:W4:Y:S02]  /*9000*/  SYNCS.PHASECHK.TRANS64.TRYWAIT P0, [R228+URZ+0x30800], R9 ;  /* 0x03080009e40075a7 */ /* 0x008724000800017f */
[----:B----4-:R-:W-:Y:S05]  /*9010*/  @!P0 NANOSLEEP.SYNCS 0x989680 ;  /* 0x009896800000895d */ /* 0x010fea0003900000 */
[----:B------:R-:W4:Y:S02]  /*9020*/  @!P0 SYNCS.PHASECHK.TRANS64 P0, [R228+URZ+0x30800], R9 ;  /* 0x03080009e40085a7 */ /* 0x000f24000800007f */
[----:B----4-:R-:W-:Y:S05]  /*9030*/  @!P0 BRA `(.L_x_6981) ;  /* 0xfffffffc00f08947 */ /* 0x010fea000383ffff */
[----:B------:R-:W-:Y:S05]  /*9040*/  BRA `(.L_x_6980) ;  /* 0xffffff8800307947 */ /* 0x000fea000383ffff */
.L_x_6985:
[----:B---3--:R3:W4:Y:S02]  /*9050*/  SYNCS.PHASECHK.TRANS64.TRYWAIT P1, [R0+URZ+0x30810], R9 ;  /* 0x03081009000075a7 */ /* 0x008724000802017f */
[----:B----4-:R-:W-:Y:S05]  /*9060*/  @!P1 NANOSLEEP.SYNCS 0x989680 ;  /* 0x009896800000995d */ /* 0x010fea0003900000 */
[----:B------:R-:W4:Y:S02]  /*9070*/  @!P1 SYNCS.PHASECHK.TRANS64 P1, [R0+URZ+0x30810], R9 ;  /* 0x03081009000095a7 */ /* 0x000f24000802007f */
[----:B----4-:R-:W-:Y:S05]  /*9080*/  @!P1 BRA `(.L_x_6985) ;  /* 0xfffffffc00f09947 */ /* 0x010fea000383ffff */
[----:B------:R-:W-:Y:S05]  /*9090*/  BRA `(.L_x_6984) ;  /* 0xffffff8c00e07947 */ /* 0x000fea000383ffff */
.L_x_6989:
[----:B------:R1:W1:Y:S02]  /*90a0*/  SYNCS.PHASECHK.TRANS64.TRYWAIT P1, [R0+URZ+0x30830], R9 ;  /* 0x03083009000075a7 */ /* 0x000264000802017f */
[----:B-1----:R-:W-:Y:S05]  /*90b0*/  @!P1 NANOSLEEP.SYNCS 0x989680 ;  /* 0x009896800000995d */ /* 0x002fea0003900000 */
[----:B------:R-:W1:Y:S02]  /*90c0*/  @!P1 SYNCS.PHASECHK.TRANS64 P1, [R0+URZ+0x30830], R9 ;  /* 0x03083009000095a7 */ /* 0x000e64000802007f */
[----:B-1----:R-:W-:Y:S05]  /*90d0*/  @!P1 BRA `(.L_x_6989) ;  /* 0xfffffffc00f09947 */ /* 0x002fea000383ffff */
[----:B------:R-:W-:Y:S05]  /*90e0*/  BRA `(.L_x_6988) ;  /* 0xffffff9400387947 */ /* 0x000fea000383ffff */
.L_x_7037:
[----:B-1----:R1:W2:Y:S02]  /*90f0*/  SYNCS.PHASECHK.TRANS64.TRYWAIT P0, [R15+URZ+0x30820], R2 ;  /* 0x030820020f0075a7 */ /* 0x0022a4000800017f */
[----:B--2---:R-:W-:Y:S05]  /*9100*/  @!P0 NANOSLEEP.SYNCS 0x989680 ;  /* 0x009896800000895d */ /* 0x004fea0003900000 */
[----:B------:R-:W2:Y:S02]  /*9110*/  @!P0 SYNCS.PHASECHK.TRANS64 P0, [R15+URZ+0x30820], R2 ;  /* 0x030820020f0085a7 */ /* 0x000ea4000800007f */
[----:B--2---:R-:W-:Y:S05]  /*9120*/  @!P0 BRA `(.L_x_7037) ;  /* 0xfffffffc00f08947 */ /* 0x004fea000383ffff */
[----:B------:R-:W-:Y:S05]  /*9130*/  BRA `(.L_x_7065) ;  /* 0xffffffe0003c7947 */ /* 0x000fea000383ffff */
.L_x_7041:
[----:B--2---:R2:W3:Y:S02]  /*9140*/  SYNCS.PHASECHK.TRANS64.TRYWAIT P1, [R15+URZ+0x30840], R18 ;  /* 0x030840120f0075a7 */ /* 0x0044e4000802017f */
[----:B---3--:R-:W-:Y:S05]  /*9150*/  @!P1 NANOSLEEP.SYNCS 0x989680 ;  /* 0x009896800000995d */ /* 0x008fea0003900000 */
[----:B------:R-:W3:Y:S02]  /*9160*/  @!P1 SYNCS.PHASECHK.TRANS64 P1, [R15+URZ+0x30840], R18 ;  /* 0x030840120f0095a7 */ /* 0x000ee4000802007f */
[----:B---3--:R-:W-:Y:S05]  /*9170*/  @!P1 BRA `(.L_x_7041) ;  /* 0xfffffffc00f09947 */ /* 0x008fea000383ffff */
[----:B------:R-:W-:Y:S05]  /*9180*/  BRA `(.L_x_7066) ;  /* 0xffffffe400e07947 */ /* 0x000fea000383ffff */
.L_x_7043:
[----:B-1----:R1:W3:Y:S02]  /*9190*/  SYNCS.PHASECHK.TRANS64.TRYWAIT P1, [R15+URZ+0x30828], R18 ;  /* 0x030828120f0075a7 */ /* 0x0022e4000802017f */
[----:B---3--:R-:W-:Y:S05]  /*91a0*/  @!P1 NANOSLEEP.SYNCS 0x989680 ;  /* 0x009896800000995d */ /* 0x008fea0003900000 */
[----:B------:R-:W3:Y:S02]  /*91b0*/  @!P1 SYNCS.PHASECHK.TRANS64 P1, [R15+URZ+0x30828], R18 ;  /* 0x030828120f0095a7 */ /* 0x000ee4000802007f */
[----:B---3--:R-:W-:Y:S05]  /*91c0*/  @!P1 BRA `(.L_x_7043) ;  /* 0xfffffffc00f09947 */ /* 0x008fea000383ffff */
[----:B------:R-:W-:Y:S05]  /*91d0*/  BRA `(.L_x_7067) ;  /* 0xffffffe800807947 */ /* 0x000fea000383ffff */
.L_x_7045:
[----:B---3--:R3:W4:Y:S02]  /*91e0*/  SYNCS.PHASECHK.TRANS64.TRYWAIT P1, [R15+URZ+0x30848], R18 ;  /* 0x030848120f0075a7 */ /* 0x008724000802017f */
[----:B----4-:R-:W-:Y:S05]  /*91f0*/  @!P1 NANOSLEEP.SYNCS 0x989680 ;  /* 0x009896800000995d */ /* 0x010fea0003900000 */
[----:B------:R-:W4:Y:S02]  /*9200*/  @!P1 SYNCS.PHASECHK.TRANS64 P1, [R15+URZ+0x30848], R18 ;  /* 0x030848120f0095a7 */ /* 0x000f24000802007f */
[----:B----4-:R-:W-:Y:S05]  /*9210*/  @!P1 BRA `(.L_x_7045) ;  /* 0xfffffffc00f09947 */ /* 0x010fea000383ffff */
[----:B------:R-:W-:Y:S05]  /*9220*/  BRA `(.L_x_7068) ;  /* 0xffffffec00207947 */ /* 0x000fea000383ffff */
.L_x_7047:
[----:B------:R-:W-:-:S07]  /*9230*/  SHF.L.U32 R4, R10, 0x1f, RZ ;  /* 0x0000001f0a047819 */ /* 0x000fce00000006ff */
.L_x_7069:
[----:B----4-:R4:W1:Y:S02]  /*9240*/  SYNCS.PHASECHK.TRANS64.TRYWAIT P1, [R15+URZ+0x30820], R4 ;  /* 0x030820040f0075a7 */ /* 0x010864000802017f */
[----:B-1----:R-:W-:Y:S05]  /*9250*/  @!P1 NANOSLEEP.SYNCS 0x989680 ;  /* 0x009896800000995d */ /* 0x002fea0003900000 */
[----:B------:R-:W1:Y:S02]  /*9260*/  @!P1 SYNCS.PHASECHK.TRANS64 P1, [R15+URZ+0x30820], R4 ;  /* 0x030820040f0095a7 */ /* 0x000e64000802007f */
[----:B-1----:R-:W-:Y:S05]  /*9270*/  @!P1 BRA `(.L_x_7069) ;  /* 0xfffffffc00f09947 */ /* 0x002fea000383ffff */
[----:B------:R-:W-:Y:S05]  /*9280*/  BRA `(.L_x_7070) ;  /* 0xffffffec00a47947 */ /* 0x000fea000383ffff */
.L_x_7050:
[----:B----4-:R4:W1:Y:S02]  /*9290*/  SYNCS.PHASECHK.TRANS64.TRYWAIT P1, [R15+URZ+0x30840], R12 ;  /* 0x0308400c0f0075a7 */ /* 0x010864000802017f */
[----:B-1----:R-:W-:Y:S05]  /*92a0*/  @!P1 NANOSLEEP.SYNCS 0x989680 ;  /* 0x009896800000995d */ /* 0x002fea0003900000 */
[----:B------:R-:W1:Y:S02]  /*92b0*/  @!P1 SYNCS.PHASECHK.TRANS64 P1, [R15+URZ+0x30840], R12 ;  /* 0x0308400c0f0095a7 */ /* 0x000e64000802007f */
[----:B-1----:R-:W-:Y:S05]  /*92c0*/  @!P1 BRA `(.L_x_7050) ;  /* 0xfffffffc00f09947 */ /* 0x002fea000383ffff */
[----:B------:R-:W-:Y:S05]  /*92d0*/  BRA `(.L_x_7071) ;  /* 0xfffffff000607947 */ /* 0x000fea000383ffff */
.L_x_7052:
[----:B-1----:R1:W2:Y:S02]  /*92e0*/  SYNCS.PHASECHK.TRANS64.TRYWAIT P1, [R15+URZ+0x30828], R12 ;  /* 0x0308280c0f0075a7 */ /* 0x0022a4000802017f */
[----:B--2---:R-:W-:Y:S05]  /*92f0*/  @!P1 NANOSLEEP.SYNCS 0x989680 ;  /* 0x009896800000995d */ /* 0x004fea0003900000 */
[----:B------:R-:W2:Y:S02]  /*9300*/  @!P1 SYNCS.PHASECHK.TRANS64 P1, [R15+URZ+0x30828], R12 ;  /* 0x0308280c0f0095a7 */ /* 0x000ea4000802007f */
[----:B--2---:R-:W-:Y:S05]  /*9310*/  @!P1 BRA `(.L_x_7052) ;  /* 0xfffffffc00f09947 */ /* 0x004fea000383ffff */
[----:B------:R-:W-:Y:S05]  /*9320*/  BRA `(.L_x_7072) ;  /* 0xfffffff000f47947 */ /* 0x000fea000383ffff */
.L_x_7054:
[----:B------:R1:W1:Y:S02]  /*9330*/  SYNCS.PHASECHK.TRANS64.TRYWAIT P0, [R3+URZ+0x30840], R0 ;  /* 0x03084000030075a7 */ /* 0x000264000800017f */
[----:B-1----:R-:W-:Y:S05]  /*9340*/  @!P0 NANOSLEEP.SYNCS 0x989680 ;  /* 0x009896800000895d */ /* 0x002fea0003900000 */
[----:B------:R-:W1:Y:S02]  /*9350*/  @!P0 SYNCS.PHASECHK.TRANS64 P0, [R3+URZ+0x30840], R0 ;  /* 0x03084000030085a7 */ /* 0x000e64000800007f */
[----:B-1----:R-:W-:Y:S05]  /*9360*/  @!P0 BRA `(.L_x_7054) ;  /* 0xfffffffc00f08947 */ /* 0x002fea000383ffff */
[----:B------:R-:W-:Y:S05]  /*9370*/  BRA `(.L_x_7073) ;  /* 0xfffffff400a47947 */ /* 0x000fea000383ffff */
.L_x_7056:
[----:B------:R-:W-:Y:S01]  /*9380*/  BSSY B0, `(.L_x_7074) ;  /* 0x0000006000007945 */ /* 0x000fe20003800000 */
[----:B------:R-:W-:-:S07]  /*9390*/  IMAD.MOV.U32 R15, RZ, RZ, -0x1 ;  /* 0xffffffffff0f7424 */ /* 0x000fce00078e00ff */
[----:B------:R-:W-:Y:S05]  /*93a0*/  WARPSYNC.COLLECTIVE R15, `(.L_x_7075) ;  /* 0x000000000f0c7348 */ /* 0x000fea0003c00000 */
[----:B------:R-:W-:Y:S02]  /*93b0*/  ELECT P6, UR62, PT ;  /* 0x00000000003e782f */ /* 0x000fe400038c0000 */
[----:B------:R-:W-:Y:S01]  /*93c0*/  MOV R14, UR62 ;  /* 0x0000003e000e7c02 */ /* 0x000fe20008000f00 */
[----:B------:R-:W-:Y:S10]  /*93d0*/  ENDCOLLECTIVE ;  /* 0x000000000000791b */ /* 0x000ff40003800000 */
.L_x_7075:
[----:B------:R-:W-:Y:S05]  /*93e0*/  BSYNC B0 ;  /* 0x0000000000007941 */ /* 0x000fea0003800000 */
.L_x_7074:
[----:B------:R-:W-:Y:S05]  /*93f0*/  BRA `(.L_x_7076) ;  /* 0xfffffff800547947 */ /* 0x000fea000383ffff */
.L_x_7058:
[----:B-1----:R1:W2:Y:S02]  /*9400*/  SYNCS.PHASECHK.TRANS64.TRYWAIT P0, [R7+URZ], R4 ;  /* 0x00000004070075a7 */ /* 0x0022a4000800017f */
[----:B--2---:R-:W-:Y:S05]  /*9410*/  @!P0 NANOSLEEP.SYNCS 0x989680 ;  /* 0x009896800000895d */ /* 0x004fea0003900000 */
[----:B------:R-:W2:Y:S02]  /*9420*/  @!P0 SYNCS.PHASECHK.TRANS64 P0, [R7+URZ], R4 ;  /* 0x00000004070085a7 */ /* 0x000ea4000800007f */
[----:B--2---:R-:W-:Y:S05]  /*9430*/  @!P0 BRA `(.L_x_7058) ;  /* 0xfffffffc00f08947 */ /* 0x004fea000383ffff */
[----:B------:R-:W-:Y:S05]  /*9440*/  BRA `(.L_x_7077) ;  /* 0xfffffff800947947 */ /* 0x000fea000383ffff */
.L_x_7059:
[----:B--2---:R2:W3:Y:S02]  /*9450*/  SYNCS.PHASECHK.TRANS64.TRYWAIT P0, [R3+URZ], R0 ;  /* 0x00000000030075a7 */ /* 0x0044e4000800017f */
[----:B---3--:R-:W-:Y:S05]  /*9460*/  @!P0 NANOSLEEP.SYNCS 0x989680 ;  /* 0x009896800000895d */ /* 0x008fea0003900000 */
[----:B------:R-:W3:Y:S02]  /*9470*/  @!P0 SYNCS.PHASECHK.TRANS64 P0, [R3+URZ], R0 ;  /* 0x00000000030085a7 */ /* 0x000ee4000800007f */
[----:B---3--:R-:W-:Y:S05]  /*9480*/  @!P0 BRA `(.L_x_7059) ;  /* 0xfffffffc00f08947 */ /* 0x008fea000383ffff */
[----:B------:R-:W-:Y:S05]  /*9490*/  BRA `(.L_x_7078) ;  /* 0xfffffff800887947 */ /* 0x000fea000383ffff */
.L_x_7061:
[----:B--2---:R2:W3:Y:S02]  /*94a0*/  SYNCS.PHASECHK.TRANS64.TRYWAIT P0, [R5+URZ], R4 ;  /* 0x00000004050075a7 */ /* 0x0044e4000800017f */
[----:B---3--:R-:W-:Y:S05]  /*94b0*/  @!P0 NANOSLEEP.SYNCS 0x989680 ;  /* 0x009896800000895d */ /* 0x008fea0003900000 */
[----:B------:R-:W3:Y:S02]  /*94c0*/  @!P0 SYNCS.PHASECHK.TRANS64 P0, [R5+URZ], R4 ;  /* 0x00000004050085a7 */ /* 0x000ee4000800007f */
[----:B---3--:R-:W-:Y:S05]  /*94d0*/  @!P0 BRA `(.L_x_7061) ;  /* 0xfffffffc00f08947 */ /* 0x008fea000383ffff */
[----:B------:R-:W-:Y:S05]  /*94e0*/  BRA `(.L_x_7079) ;  /* 0xfffffff8008c7947 */ /* 0x000fea000383ffff */
.L_x_7080:
        /* <DEDUP_REMOVED lines=9> */
.L_x_7340:


//--------------------- .text._ZN7cutlass13device_kernelIN5flash32FlashAttnBwdPostprocessConvertdQIN4cute5tupleIJNS3_1CILi128EEES6_EEENS_10bfloat16_tEfNS_4arch4Sm90ELi256ENS3_8TiledMMAINS3_8MMA_AtomIJNS3_4SM904GMMA28MMA_64x128x16_F32BF16BF16_RSILNSE_5MajorE0ELSG_1ELNSE_7ScaleInE1ELSH_1EEEEEENS3_6LayoutINS4_IJNS5_ILi2EEENS5_ILi1EEESM_EEENS4_IJSM_NS5_ILi0EEESO_EEEEENS4_IJNS3_10UnderscoreESR_SR_EEEEELb0EEEEEvNT_6ParamsE --------------------------
	.section	.text._ZN7cutlass13device_kernelIN5flash32FlashAttnBwdPostprocessConvertdQIN4cute5tupleIJNS3_1CILi128EEES6_EEENS_10bfloat16_tEfNS_4arch4Sm90ELi256ENS3_8TiledMMAINS3_8MMA_AtomIJNS3_4SM904GMMA28MMA_64x128x16_F32BF16BF16_RSILNSE_5MajorE0ELSG_1ELNSE_7ScaleInE1ELSH_1EEEEEENS3_6LayoutINS4_IJNS5_ILi2EEENS5_ILi1EEESM_EEENS4_IJSM_NS5_ILi0EEESO_EEEEENS4_IJNS3_10UnderscoreESR_SR_EEEEELb0EEEEEvNT_6ParamsE,"ax",@progbits
	.align	128
.text._ZN7cutlass13device_kernelIN5flash32FlashAttnBwdPostprocessConvertdQIN4cute5tupleIJNS3_1CILi128EEES6_EEENS_10bfloat16_tEfNS_4arch4Sm90ELi256ENS3_8TiledMMAINS3_8MMA_AtomIJNS3_4SM904GMMA28MMA_64x128x16_F32BF16BF16_RSILNSE_5MajorE0ELSG_1ELNSE_7ScaleInE1ELSH_1EEEEEENS3_6LayoutINS4_IJNS5_ILi2EEENS5_ILi1EEESM_EEENS4_IJSM_NS5_ILi0EEESO_EEEEENS4_IJNS3_10UnderscoreESR_SR_EEEEELb0EEEEEvNT_6ParamsE:
        .type           _ZN7cutlass13device_kernelIN5flash32FlashAttnBwdPostprocessConvertdQIN4cute5tupleIJNS3_1CILi128EEES6_EEENS_10bfloat16_tEfNS_4arch4Sm90ELi256ENS3_8TiledMMAINS3_8MMA_AtomIJNS3_4SM904GMMA28MMA_64x128x16_F32BF16BF16_RSILNSE_5MajorE0ELSG_1ELNSE_7ScaleInE1ELSH_1EEEEEENS3_6LayoutINS4_IJNS5_ILi2EEENS5_ILi1EEESM_EEENS4_IJSM_NS5_ILi0EEESO_EEEEENS4_IJNS3_10UnderscoreESR_SR_EEEEELb0EEEEEvNT_6ParamsE,@function
        .size           _ZN7cutlass13device_kernelIN5flash32FlashAttnBwdPostprocessConvertdQIN4cute5tupleIJNS3_1CILi128EEES6_EEENS_10bfloat16_tEfNS_4arch4Sm90ELi256ENS3_8TiledMMAINS3_8MMA_AtomIJNS3_4SM904GMMA28MMA_64x128x16_F32BF16BF16_RSILNSE_5MajorE0ELSG_1ELNSE_7ScaleInE1ELSH_1EEEEEENS3_6LayoutINS4_IJNS5_ILi2EEENS5_ILi1EEESM_EEENS4_IJSM_NS5_ILi0EEESO_EEEEENS4_IJNS3_10UnderscoreESR_SR_EEEEELb0EEEEEvNT_6ParamsE,(.L_x_7341 - _ZN7cutlass13device_kernelIN5flash32FlashAttnBwdPostprocessConvertdQIN4cute5tupleIJNS3_1CILi128EEES6_EEENS_10bfloat16_tEfNS_4arch4Sm90ELi256ENS3_8TiledMMAINS3_8MMA_AtomIJNS3_4SM904GMMA28MMA_64x128x16_F32BF16BF16_RSILNSE_5MajorE0ELSG_1ELNSE_7ScaleInE1ELSH_1EEEEEENS3_6LayoutINS4_IJNS5_ILi2EEENS5_ILi1EEESM_EEENS4_IJSM_NS5_ILi0EEESO_EEEEENS4_IJNS3_10UnderscoreESR_SR_EEEEELb0EEEEEvNT_6ParamsE)
        .other          _ZN7cutlass13device_kernelIN5flash32FlashAttnBwdPostprocessConvertdQIN4cute5tupleIJNS3_1CILi128EEES6_EEENS_10bfloat16_tEfNS_4arch4Sm90ELi256ENS3_8TiledMMAINS3_8MMA_AtomIJNS3_4SM904GMMA28MMA_64x128x16_F32BF16BF16_RSILNSE_5MajorE0ELSG_1ELNSE_7ScaleInE1ELSH_1EEEEEENS3_6LayoutINS4_IJNS5_ILi2EEENS5_ILi1EEESM_EEENS4_IJSM_NS5_ILi0EEESO_EEEEENS4_IJNS3_10UnderscoreESR_SR_EEEEELb0EEEEEvNT_6ParamsE,@"STO_CUDA_ENTRY STV_DEFAULT"
_ZN7cutlass13device_kernelIN5flash32FlashAttnBwdPostprocessConvertdQIN4cute5tupleIJNS3_1CILi128EEES6_EEENS_10bfloat16_tEfNS_4arch4Sm90ELi256ENS3_8TiledMMAINS3_8MMA_AtomIJNS3_4SM904GMMA28MMA_64x128x16_F32BF16BF16_RSILNSE_5MajorE0ELSG_1ELNSE_7ScaleInE1ELSH_1EEEEEENS3_6LayoutINS4_IJNS5_ILi2EEENS5_ILi1EEESM_EEENS4_IJSM_NS5_ILi0EEESO_EEEEENS4_IJNS3_10UnderscoreESR_SR_EEEEELb0EEEEEvNT_6ParamsE:
[----:B------:R-:W-:Y:S08]  /*0000*/  LDC R1, c[0x0][0x28] ;  /* 0x00000a00ff017b82 */ /* 0x000ff00000000800 */
[----:B------:R-:W0:Y:S01]  /*0010*/  LDC.64 R4, c[0x0][0x278] ;  /* 0x00009e00ff047b82 */ /* 0x000e220000000a00 */
[----:B------:R-:W1:Y:S01]  /*0020*/  S2R R15, SR_CTAID.Z ;  /* 0x00000000000f7919 */ /* 0x000e620000002700 */
[----:B------:R-:W-:-:S06]  /*0030*/  ULDC.64 UR8, c[0x0][0x208] ;  /* 0x0000820000087ab9 */ /* 0x000fcc0000000a00 */
[----:B------:R-:W2:Y:S08]  /*0040*/  LDC.64 R10, c[0x0][0x270] ;  /* 0x00009c00ff0a7b82 */ /* 0x000eb00000000a00 */
[----:B------:R-:W1:Y:S01]  /*0050*/  LDC.64 R2, c[0x0][0x270] ;  /* 0x00009c00ff027b82 */ /* 0x000e620000000a00 */
[----:B0-----:R-:W-:-:S04]  /*0060*/  ISETP.NE.U32.AND P2, PT, R4, RZ, PT ;  /* 0x000000ff0400720c */ /* 0x001fc80003f45070 */
[----:B------:R-:W-:Y:S02]  /*0070*/  ISETP.NE.AND.EX P2, PT, R5, RZ, PT, P2 ;  /* 0x000000ff0500720c */ /* 0x000fe40003f45320 */
[----:B--2---:R-:W-:-:S04]  /*0080*/  ISETP.NE.U32.AND P1, PT, R10, RZ, PT ;  /* 0x000000ff0a00720c */ /* 0x004fc80003f25070 */
[----:B------:R-:W-:Y:S01]  /*0090*/  ISETP.NE.AND.EX P1, PT, R11, RZ, PT, P1 ;  /* 0x000000ff0b00720c */ /* 0x000fe20003f25310 */
[----:B------:R-:W-:Y:S01]  /*00a0*/  ULDC UR4, c[0x0][0x240] ;  /* 0x0000900000047ab9 */ /* 0x000fe20000000800 */
[----:B-1----:R-:W-:-:S05]  /*00b0*/  IMAD.WIDE R2, R15, 0x4, R2 ;  /* 0x000000040f027825 */ /* 0x002fca00078e0202 */
[----:B------:R-:W0:Y:S01]  /*00c0*/  @P2 LDC.64 R4, c[0x0][0x278] ;  /* 0x00009e00ff042b82 */ /* 0x000e220000000a00 */
[----:B------:R-:W-:-:S05]  /*00d0*/  IMAD.U32 R0, RZ, RZ, UR4 ;  /* 0x00000004ff007e24 */ /* 0x000fca000f8e00ff */
[----:B------:R1:W5:Y:S01]  /*00e0*/  @P1 LDG.E R9, desc[UR8][R2.64] ;  /* 0x0000000802091981 */ /* 0x000362000c1e1900 */
[----:B0-----:R-:W-:-:S05]  /*00f0*/  @P2 IMAD.WIDE R4, R15, 0x4, R4 ;  /* 0x000000040f042825 */ /* 0x001fca00078e0204 */
[----:B------:R1:W5:Y:S01]  /*0100*/  @P2 LDG.E R0, desc[UR8][R4.64] ;  /* 0x0000000804002981 */ /* 0x000362000c1e1900 */
[----:B------:R-:W-:Y:S01]  /*0110*/  ISETP.NE.U32.AND P0, PT, R10, RZ, PT ;  /* 0x000000ff0a00720c */ /* 0x000fe20003f05070 */
[----:B------:R-:W0:Y:S03]  /*0120*/  S2R R6, SR_CTAID.X ;  /* 0x0000000000067919 */ /* 0x000e260000002500 */
[----:B------:R-:W-:Y:S01]  /*0130*/  ISETP.NE.AND.EX P0, PT, R11, RZ, PT, P0 ;  /* 0x000000ff0b00720c */ /* 0x000fe20003f05300 */
[----:B0-----:R-:W-:Y:S01]  /*0140*/  IMAD.SHL.U32 R11, R6, 0x80, RZ ;  /* 0x00000080060b7824 */ /* 0x001fe200078e00ff */
[----:B-1----:R-:W-:Y:S11]  /*0150*/  @P2 BRA `(.L_x_7081) ;  /* 0x0000000000102947 */ /* 0x002ff60003800000 */
[----:B------:R-:W-:Y:S05]  /*0160*/  @!P1 BRA `(.L_x_7081) ;  /* 0x00000000000c9947 */ /* 0x000fea0003800000 */
[----:B------:R-:W2:Y:S04]  /*0170*/  LDG.E R5, desc[UR8][R2.64] ;  /* 0x0000000802057981 */ /* 0x000ea8000c1e1900 */
[----:B-----5:R-:W2:Y:S02]  /*0180*/  LDG.E R0, desc[UR8][R2.64+0x4] ;  /* 0x0000040802007981 */ /* 0x020ea4000c1e1900 */
[----:B--2---:R-:W-:-:S07]  /*0190*/  IADD3 R0, -R5, R0, RZ ;  /* 0x0000000005007210 */ /* 0x004fce0007ffe1ff */
.L_x_7081:
[----:B-----5:R-:W-:-:S13]  /*01a0*/  ISETP.LE.AND P2, PT, R0, R11, PT ;  /* 0x0000000b0000720c */ /* 0x020fda0003f43270 */
[----:B------:R-:W-:Y:S05]  /*01b0*/  @P0 EXIT P2 ;  /* 0x000000000000094d */ /* 0x000fea0001000000 */
[----:B------:R-:W0:Y:S01]  /*01c0*/  S2R R10, SR_CTAID.Y ;  /* 0x00000000000a7919 */ /* 0x000e220000002600 */
[C---:B------:R-:W-:Y:S01]  /*01d0*/  @P1 IMAD R2, R15.reuse, 0x80, R9 ;  /* 0x000000800f021824 */ /* 0x040fe200078e0209 */
[----:B------:R-:W1:Y:S01]  /*01e0*/  LDC.64 R18, c[0x0][0x228] ;  /* 0x00008a00ff127b82 */ /* 0x000e620000000a00 */
[----:B------:R-:W-:Y:S01]  /*01f0*/  SHF.L.U32 R13, R6, 0xe, RZ ;  /* 0x0000000e060d7819 */ /* 0x000fe200000006ff */
[----:B------:R-:W2:Y:S01]  /*0200*/  S2R R17, SR_TID.X ;  /* 0x0000000000117919 */ /* 0x000ea20000002100 */
[----:B------:R-:W-:Y:S01]  /*0210*/  SEL R8, R15, RZ, !P0 ;  /* 0x000000ff0f087207 */ /* 0x000fe20004000000 */
[----:B------:R-:W-:Y:S01]  /*0220*/  BSSY B0, `(.L_x_7082) ;  /* 0x0000031000007945 */ /* 0x000fe20003800000 */
[----:B------:R-:W-:Y:S01]  /*0230*/  @P1 SHF.R.S32.HI R3, RZ, 0x1f, R2 ;  /* 0x0000001fff031819 */ /* 0x000fe20000011402 */
[----:B------:R-:W3:Y:S02]  /*0240*/  S2R R12, SR_CgaCtaId ;  /* 0x00000000000c7919 */ /* 0x000ee40000008800 */
[----:B------:R-:W4:Y:S01]  /*0250*/  LDC.64 R20, c[0x0][0x230] ;  /* 0x00008c00ff147b82 */ /* 0x000f220000000a00 */
[----:B------:R-:W-:-:S05]  /*0260*/  @P1 LEA.HI R3, R3, R2, RZ, 0x7 ;  /* 0x0000000203031211 */ /* 0x000fca00078f38ff */
[----:B------:R-:W-:Y:S02]  /*0270*/  @P1 IMAD.SHL.U32 R3, R3, 0x80, RZ ;  /* 0x0000008003031824 */ /* 0x000fe400078e00ff */
[----:B------:R-:W5:Y:S03]  /*0280*/  LDC.64 R22, c[0x0][0x210] ;  /* 0x00008400ff167b82 */ /* 0x000f660000000a00 */
[----:B------:R-:W-:Y:S02]  /*0290*/  @P1 LOP3.LUT R5, R3, 0xffffc000, RZ, 0xc0, !PT ;  /* 0xffffc00003051812 */ /* 0x000fe400078ec0ff */
[----:B------:R-:W-:Y:S02]  /*02a0*/  CS2R R2, SRZ ;  /* 0x0000000000027805 */ /* 0x000fe4000001ff00 */
[--C-:B------:R-:W-:Y:S01]  /*02b0*/  @P1 SHF.R.S32.HI R3, RZ, 0x1f, R5.reuse ;  /* 0x0000001fff031819 */ /* 0x100fe20000011405 */
[----:B------:R-:W-:Y:S01]  /*02c0*/  @P1 IMAD.MOV.U32 R2, RZ, RZ, R5 ;  /* 0x000000ffff021224 */ /* 0x000fe200078e0005 */
[----:B------:R-:W-:-:S04]  /*02d0*/  SHF.R.S32.HI R5, RZ, 0x1f, R15 ;  /* 0x0000001fff057819 */ /* 0x000fc8000001140f */
[C---:B------:R-:W-:Y:S02]  /*02e0*/  IADD3 R2, P2, R13.reuse, R2, RZ ;  /* 0x000000020d027210 */ /* 0x040fe40007f5e0ff */
[----:B0-----:R-:W-:Y:S02]  /*02f0*/  SHF.R.S32.HI R7, RZ, 0x1f, R10 ;  /* 0x0000001fff077819 */ /* 0x001fe4000001140a */
[----:B------:R-:W-:Y:S02]  /*0300*/  LEA.HI.X.SX32 R3, R13, R3, 0x1, P2 ;  /* 0x000000030d037211 */ /* 0x000fe400010f0eff */
[----:B------:R-:W-:Y:S01]  /*0310*/  SEL R5, R5, RZ, !P0 ;  /* 0x000000ff05057207 */ /* 0x000fe20004000000 */
[-C--:B-1----:R-:W-:Y:S01]  /*0320*/  IMAD R4, R7, R18.reuse, RZ ;  /* 0x0000001207047224 */ /* 0x082fe200078e02ff */
[----:B--2---:R-:W-:Y:S01]  /*0330*/  ISETP.NE.AND P0, PT, R17, RZ, PT ;  /* 0x000000ff1100720c */ /* 0x004fe20003f05270 */
[----:B------:R-:W-:-:S04]  /*0340*/  IMAD.WIDE.U32 R2, R10, R18, R2 ;  /* 0x000000120a027225 */ /* 0x000fc800078e0002 */
[----:B------:R-:W-:Y:S02]  /*0350*/  IMAD R13, R10, R19, R4 ;  /* 0x000000130a0d7224 */ /* 0x000fe400078e0204 */
[-C--:B----4-:R-:W-:Y:S02]  /*0360*/  IMAD R4, R5, R20.reuse, RZ ;  /* 0x0000001405047224 */ /* 0x090fe400078e02ff */
[----:B------:R-:W-:Y:S02]  /*0370*/  IMAD.IADD R3, R3, 0x1, R13 ;  /* 0x0000000103037824 */ /* 0x000fe400078e020d */
[C---:B------:R-:W-:Y:S02]  /*0380*/  IMAD R13, R8.reuse, R21, R4 ;  /* 0x00000015080d7224 */ /* 0x040fe400078e0204 */
[----:B------:R-:W-:-:S05]  /*0390*/  IMAD.WIDE.U32 R2, R8, R20, R2 ;  /* 0x0000001408027225 */ /* 0x000fca00078e0002 */
[----:B------:R-:W-:Y:S02]  /*03a0*/  IADD3 R3, R3, R13, RZ ;  /* 0x0000000d03037210 */ /* 0x000fe40007ffe0ff */
[----:B-----5:R-:W-:-:S04]  /*03b0*/  LEA R22, P2, R2, R22, 0x2 ;  /* 0x0000001602167211 */ /* 0x020fc800078410ff */
[----:B------:R-:W-:Y:S01]  /*03c0*/  LEA.HI.X R3, R2, R23, R3, 0x2, P2 ;  /* 0x0000001702037211 */ /* 0x000fe200010f1403 */
[----:B---3--:R-:W-:Y:S08]  /*03d0*/  @P0 BRA `(.L_x_7083) ;  /* 0x0000000000540947 */ /* 0x008ff00003800000 */
[----:B------:R-:W0:Y:S01]  /*03e0*/  S2UR UR7, SR_CgaCtaId ;  /* 0x00000000000779c3 */ /* 0x000e220000008800 */
[----:B------:R-:W-:Y:S01]  /*03f0*/  UMOV UR6, 0x400 ;  /* 0x0000040000067882 */ /* 0x000fe20000000000 */
[----:B------:R-:W-:Y:S01]  /*0400*/  UMOV UR4, 0x1 ;  /* 0x0000000100047882 */ /* 0x000fe20000000000 */
[----:B------:R-:W-:Y:S01]  /*0410*/  IMAD.MOV.U32 R2, RZ, RZ, 0x10000 ;  /* 0x00010000ff027424 */ /* 0x000fe200078e00ff */
        /* <DEDUP_REMOVED lines=12> */
.L_x_7084:
[----:B------:R-:W-:Y:S01]  /*04e0*/  @P0 ELECT P2, URZ, PT ;  /* 0x00000000003f082f */ /* 0x000fe20003840000 */
[----:B------:R1:W-:-:S12]  /*04f0*/  UBLKCP.S.G [UR6], [UR4], UR10 ;  /* 0x00000006040073ba */ /* 0x0003d8000800020a */
[----:B------:R-:W-:Y:S02]  /*0500*/  @P2 PLOP3.LUT P0, PT, P2, PT, PT, 0x8, 0x0 ;  /* 0x000000000000281c */ /* 0x000fe4000170e170 */
[----:B------:R-:W-:-:S11]  /*0510*/  PLOP3.LUT P2, PT, PT, PT, PT, 0x8, 0x0 ;  /* 0x000000000000781c */ /* 0x000fd60003f4e170 */
[----:B-1----:R-:W-:Y:S05]  /*0520*/  @P0 BRA.U.ANY `(.L_x_7084) ;  /* 0xfffffffd00ec0947 */ /* 0x002fea000393ffff */
.L_x_7083:
[----:B------:R-:W-:Y:S05]  /*0530*/  BSYNC B0 ;  /* 0x0000000000007941 */ /* 0x000fea0003800000 */
.L_x_7082:
[----:B------:R-:W-:Y:S01]  /*0540*/  BAR.SYNC.DEFER_BLOCKING 0x0 ;  /* 0x0000000000007b1d */ /* 0x000fe20000010000 */
[----:B------:R-:W-:Y:S02]  /*0550*/  MOV R57, 0x400 ;  /* 0x0000040000397802 */ /* 0x000fe40000000f00 */
[----:B------:R-:W-:Y:S02]  /*0560*/  CS2R R78, SRZ ;  /* 0x00000000004e7805 */ /* 0x000fe4000001ff00 */
[----:B0-----:R-:W-:Y:S01]  /*0570*/  SHF.L.U32 R2, RZ, 0x1f, RZ ;  /* 0x0000001fff027819 */ /* 0x001fe200000006ff */
[--C-:B------:R-:W-:Y:S01]  /*0580*/  @P1 IMAD.MOV.U32 R78, RZ, RZ, R9.reuse ;  /* 0x000000ffff4e1224 */ /* 0x100fe200078e0009 */
[----:B------:R-:W-:Y:S02]  /*0590*/  LEA R57, R12, R57, 0x18 ;  /* 0x000000390c397211 */ /* 0x000fe400078ec0ff */
[----:B------:R-:W-:-:S07]  /*05a0*/  @P1 SHF.R.S32.HI R79, RZ, 0x1f, R9 ;  /* 0x0000001fff4f1819 */ /* 0x000fce0000011409 */
.L_x_7085:
[----:B0-----:R0:W1:Y:S02]  /*05b0*/  SYNCS.PHASECHK.TRANS64.TRYWAIT P0, [R57+URZ+0x18000], R2 ;  /* 0x01800002390075a7 */ /* 0x001064000800017f */
[----:B-1----:R-:W-:Y:S05]  /*05c0*/  @!P0 NANOSLEEP.SYNCS 0x989680 ;  /* 0x009896800000895d */ /* 0x002fea0003900000 */
[----:B------:R-:W1:Y:S02]  /*05d0*/  @!P0 SYNCS.PHASECHK.TRANS64 P0, [R57+URZ+0x18000], R2 ;  /* 0x01800002390085a7 */ /* 0x000e64000800007f */
[----:B-1----:R-:W-:Y:S05]  /*05e0*/  @!P0 BRA `(.L_x_7085) ;  /* 0xfffffffc00f08947 */ /* 0x002fea000383ffff */
[----:B0-----:R-:W-:Y:S01]  /*05f0*/  SHF.R.S32.HI R2, RZ, 0x1f, R17 ;  /* 0x0000001fff027819 */ /* 0x001fe20000011411 */
[----:B------:R-:W-:Y:S01]  /*0600*/  ULDC UR4, c[0x0][0x268] ;  /* 0x00009a0000047ab9 */ /* 0x000fe20000000800 */
[----:B------:R-:W-:Y:S01]  /*0610*/  VIADDMNMX R0, R0, -R11, 0x80, PT ;  /* 0x0000008000007446 */ /* 0x000fe2000380090b */
[----:B------:R-:W-:Y:S01]  /*0620*/  ULDC.64 UR6, c[0x0][0x258] ;  /* 0x0000960000067ab9 */ /* 0x000fe20000000a00 */
[CC--:B------:R-:W-:Y:S01]  /*0630*/  LEA.HI R3, R2.reuse, R17.reuse, RZ, 0x7 ;  /* 0x0000001102037211 */ /* 0x0c0fe200078f38ff */
[----:B------:R-:W-:Y:S01]  /*0640*/  IMAD R7, R7, UR6, RZ ;  /* 0x0000000607077c24 */ /* 0x000fe2000f8e02ff */
[----:B------:R-:W-:Y:S01]  /*0650*/  LEA.HI R9, R2, R17, RZ, 0x4 ;  /* 0x0000001102097211 */ /* 0x000fe200078f20ff */
[----:B------:R-:W-:Y:S01]  /*0660*/  BSSY B0, `(.L_x_7086) ;  /* 0x00000d1000007945 */ /* 0x000fe20003800000 */
[----:B------:R-:W-:Y:S02]  /*0670*/  LOP3.LUT R4, R3, 0xfffff80, RZ, 0xc0, !PT ;  /* 0x0fffff8003047812 */ /* 0x000fe400078ec0ff */
[----:B------:R-:W-:-:S02]  /*0680*/  SHF.R.S32.HI R25, RZ, 0x7, R3 ;  /* 0x00000007ff197819 */ /* 0x000fc40000011403 */
[-C--:B------:R-:W-:Y:S02]  /*0690*/  IADD3 R4, -R4, R17.reuse, RZ ;  /* 0x0000001104047210 */ /* 0x080fe40007ffe1ff */
[----:B------:R-:W-:Y:S02]  /*06a0*/  LOP3.LUT R3, R9, 0xfffffff0, RZ, 0xc0, !PT ;  /* 0xfffffff009037812 */ /* 0x000fe400078ec0ff */
[----:B------:R-:W-:Y:S01]  /*06b0*/  LEA.HI R2, R2, R17, RZ, 0x5 ;  /* 0x0000001102027211 */ /* 0x000fe200078f28ff */
[----:B------:R-:W-:Y:S01]  /*06c0*/  IMAD R4, R25, 0x800, R4 ;  /* 0x0000080019047824 */ /* 0x000fe200078e0204 */
[----:B------:R-:W-:Y:S01]  /*06d0*/  SHF.R.S32.HI R9, RZ, 0x4, R9 ;  /* 0x00000004ff097819 */ /* 0x000fe20000011409 */
[----:B------:R-:W-:Y:S02]  /*06e0*/  IMAD.IADD R3, R17, 0x1, -R3 ;  /* 0x0000000111037824 */ /* 0x000fe400078e0a03 */
[----:B------:R-:W-:Y:S01]  /*06f0*/  IMAD.SHL.U32 R80, R4, 0x4, RZ ;  /* 0x0000000404507824 */ /* 0x000fe200078e00ff */
[C---:B------:R-:W-:Y:S01]  /*0700*/  SHF.L.U32 R11, R9.reuse, 0x6, RZ ;  /* 0x00000006090b7819 */ /* 0x040fe200000006ff */
[----:B------:R-:W-:Y:S01]  /*0710*/  IMAD.SHL.U32 R16, R2, 0x20, RZ ;  /* 0x0000002002107824 */ /* 0x000fe200078e00ff */
[----:B------:R-:W-:Y:S01]  /*0720*/  SHF.R.S32.HI R4, RZ, 0x1f, R3 ;  /* 0x0000001fff047819 */ /* 0x000fe20000011403 */
[----:B------:R-:W-:Y:S01]  /*0730*/  IMAD.SHL.U32 R24, R9, 0x8, RZ ;  /* 0x0000000809187824 */ /* 0x000fe200078e00ff */
[----:B------:R-:W-:-:S02]  /*0740*/  LEA R80, R80, R57, 0x2 ;  /* 0x0000003950507211 */ /* 0x000fc400078e10ff */
[----:B------:R-:W-:Y:S02]  /*0750*/  LEA.HI R4, R4, R3, RZ, 0x3 ;  /* 0x0000000304047211 */ /* 0x000fe400078f18ff */
[----:B------:R-:W-:Y:S01]  /*0760*/  LOP3.LUT R23, R11, 0x1c0, RZ, 0xc0, !PT ;  /* 0x000001c00b177812 */ /* 0x000fe200078ec0ff */
[----:B------:R-:W0:Y:S01]  /*0770*/  LDS.128 R40, [R80] ;  /* 0x0000000050287984 */ /* 0x000e220000000c00 */
[----:B------:R-:W-:Y:S02]  /*0780*/  LOP3.LUT R2, R4, 0xfffffff8, RZ, 0xc0, !PT ;  /* 0xfffffff804027812 */ /* 0x000fe400078ec0ff */
[----:B------:R-:W-:Y:S01]  /*0790*/  LOP3.LUT R21, R16, 0x7ffffc00, RZ, 0xc0, !PT ;  /* 0x7ffffc0010157812 */ /* 0x000fe200078ec0ff */
[----:B------:R-:W1:Y:S01]  /*07a0*/  LDS.128 R44, [R80+0x800] ;  /* 0x00080000502c7984 */ /* 0x000e620000000c00 */
[----:B------:R-:W-:Y:S01]  /*07b0*/  SHF.R.S32.HI R26, RZ, 0x3, R4 ;  /* 0x00000003ff1a7819 */ /* 0x000fe20000011404 */
[----:B------:R-:W-:Y:S01]  /*07c0*/  IMAD.IADD R2, R3, 0x1, -R2 ;  /* 0x0000000103027824 */ /* 0x000fe200078e0a02 */
[----:B------:R-:W-:Y:S01]  /*07d0*/  SHF.R.U32.HI R29, RZ, 0x3, R23 ;  /* 0x00000003ff1d7819 */ /* 0x000fe20000011617 */
[----:B------:R-:W2:Y:S01]  /*07e0*/  LDS.128 R12, [R80+0x1000] ;  /* 0x00100000500c7984 */ /* 0x000ea20000000c00 */
[----:B------:R-:W-:Y:S01]  /*07f0*/  LEA R34, R26, R25, 0x4 ;  /* 0x000000191a227211 */ /* 0x000fe200078e20ff */
[C---:B------:R-:W-:Y:S01]  /*0800*/  IMAD.SHL.U32 R20, R2.reuse, 0x8, RZ ;  /* 0x0000000802147824 */ /* 0x040fe200078e00ff */
[----:B------:R-:W-:Y:S01]  /*0810*/  SHF.L.U32 R11, R2, 0x6, RZ ;  /* 0x00000006020b7819 */ /* 0x000fe200000006ff */
[----:B------:R-:W3:Y:S01]  /*0820*/  LDS.128 R52, [R80+0x1800] ;  /* 0x0018000050347984 */ /* 0x000ee20000000c00 */
[----:B------:R-:W-:Y:S01]  /*0830*/  IMAD R32, R26, 0x200, R21 ;  /* 0x000002001a207824 */ /* 0x000fe200078e0215 */
[----:B------:R-:W-:-:S02]  /*0840*/  R2P PR, R2, 0x6 ;  /* 0x0000000602007804 */ /* 0x000fc40000000000 */
[----:B------:R-:W4:Y:S01]  /*0850*/  LDS.128 R16, [R80+0x2000] ;  /* 0x0020000050107984 */ /* 0x000f220000000c00 */
[----:B------:R-:W-:Y:S02]  /*0860*/  LOP3.LUT R11, R11, 0x1c0, RZ, 0xc0, !PT ;  /* 0x000001c00b0b7812 */ /* 0x000fe400078ec0ff */
[----:B------:R-:W-:Y:S01]  /*0870*/  LOP3.LUT R28, R23, 0x38, R20, 0xf8, !PT ;  /* 0x00000038171c7812 */ /* 0x000fe200078ef814 */
[----:B------:R-:W-:Y:S01]  /*0880*/  LDS.128 R36, [R80+0x4800] ;  /* 0x0048000050247984 */ /* 0x000fe20000000c00 */
[----:B------:R-:W-:Y:S02]  /*0890*/  LOP3.LUT R4, R11, 0x8, R24, 0xf8, !PT ;  /* 0x000000080b047812 */ /* 0x000fe400078ef818 */
[----:B------:R-:W-:Y:S01]  /*08a0*/  SHF.R.U32.HI R11, RZ, 0x3, R11 ;  /* 0x00000003ff0b7819 */ /* 0x000fe2000001160b */
[----:B------:R-:W5:Y:S01]  /*08b0*/  LDS.128 R20, [R80+0x2800] ;  /* 0x0028000050147984 */ /* 0x000f620000000c00 */
[----:B------:R-:W-:Y:S02]  /*08c0*/  LOP3.LUT R33, R28, R29, RZ, 0x3c, !PT ;  /* 0x0000001d1c217212 */ /* 0x000fe400078e3cff */
[----:B------:R-:W-:Y:S01]  /*08d0*/  LOP3.LUT R11, R4, R11, RZ, 0x3c, !PT ;  /* 0x0000000b040b7212 */ /* 0x000fe200078e3cff */
[----:B------:R-:W5:Y:S02]  /*08e0*/  LDS.128 R24, [R80+0x3000] ;  /* 0x0030000050187984 */ /* 0x000f640000000c00 */
[----:B------:R-:W-:-:S02]  /*08f0*/  IMAD.U32 R4, R34, 0x200, R33 ;  /* 0x0000020022047824 */ /* 0x000fc400078e0021 */
[----:B------:R-:W5:Y:S01]  /*0900*/  LDS.128 R28, [R80+0x3800] ;  /* 0x00380000501c7984 */ /* 0x000f620000000c00 */
[----:B------:R-:W-:-:S03]  /*0910*/  IMAD.IADD R2, R11, 0x1, R32 ;  /* 0x000000010b027824 */ /* 0x000fc600078e0220 */
[----:B------:R-:W5:Y:S01]  /*0920*/  LDS.128 R32, [R80+0x4000] ;  /* 0x0040000050207984 */ /* 0x000f620000000c00 */
[----:B0-----:R-:W-:Y:S01]  /*0930*/  FMUL.FTZ R11, R40, UR4 ;  /* 0x00000004280b7c20 */ /* 0x001fe20008410000 */
[----:B------:R-:W-:Y:S01]  /*0940*/  FMUL.FTZ R56, R41, UR4 ;  /* 0x0000000429387c20 */ /* 0x000fe20008410000 */
[----:B------:R-:W-:Y:S01]  /*0950*/  FMUL.FTZ R58, R42, UR4 ;  /* 0x000000042a3a7c20 */ /* 0x000fe20008410000 */
[----:B------:R-:W-:Y:S01]  /*0960*/  FMUL.FTZ R61, R43, UR4 ;  /* 0x000000042b3d7c20 */ /* 0x000fe20008410000 */
[----:B-1----:R-:W-:Y:S01]  /*0970*/  FMUL.FTZ R59, R44, UR4 ;  /* 0x000000042c3b7c20 */ /* 0x002fe20008410000 */
[----:B------:R-:W-:Y:S01]  /*0980*/  FMUL.FTZ R64, R45, UR4 ;  /* 0x000000042d407c20 */ /* 0x000fe20008410000 */
[----:B------:R-:W0:Y:S01]  /*0990*/  LDS.128 R40, [R80+0x5000] ;  /* 0x0050000050287984 */ /* 0x000e220000000c00 */
[----:B------:R-:W-:Y:S01]  /*09a0*/  FMUL.FTZ R60, R46, UR4 ;  /* 0x000000042e3c7c20 */ /* 0x000fe20008410000 */
[----:B------:R-:W-:Y:S01]  /*09b0*/  FMUL.FTZ R63, R47, UR4 ;  /* 0x000000042f3f7c20 */ /* 0x000fe20008410000 */
[----:B--2---:R-:W-:Y:S01]  /*09c0*/  FMUL.FTZ R62, R12, UR4 ;  /* 0x000000040c3e7c20 */ /* 0x004fe20008410000 */
[----:B------:R-:W1:Y:S01]  /*09d0*/  LDS.128 R44, [R80+0x5800] ;  /* 0x00580000502c7984 */ /* 0x000e620000000c00 */
[----:B------:R-:W-:Y:S01]  /*09e0*/  FMUL.FTZ R67, R13, UR4 ;  /* 0x000000040d437c20 */ /* 0x000fe20008410000 */
[----:B------:R-:W-:Y:S01]  /*09f0*/  FMUL.FTZ R65, R14, UR4 ;  /* 0x000000040e417c20 */ /* 0x000fe20008410000 */
[----:B------:R-:W-:Y:S01]  /*0a00*/  FMUL.FTZ R68, R15, UR4 ;  /* 0x000000040f447c20 */ /* 0x000fe20008410000 */
[----:B------:R-:W2:Y:S01]  /*0a10*/  LDS.128 R48, [R80+0x6000] ;  /* 0x0060000050307984 */ /* 0x000ea20000000c00 */
[----:B---3--:R-:W-:Y:S01]  /*0a20*/  FMUL.FTZ R66, R52, UR4 ;  /* 0x0000000434427c20 */ /* 0x008fe20008410000 */
[----:B------:R-:W-:Y:S01]  /*0a30*/  FMUL.FTZ R71, R53, UR4 ;  /* 0x0000000435477c20 */ /* 0x000fe20008410000 */
[----:B------:R-:W-:Y:S01]  /*0a40*/  FMUL.FTZ R69, R54, UR4 ;  /* 0x0000000436457c20 */ /* 0x000fe20008410000 */
[----:B------:R-:W3:Y:S01]  /*0a50*/  LDS.128 R12, [R80+0x6800] ;  /* 0x00680000500c7984 */ /* 0x000ee20000000c00 */
[----:B------:R-:W-:Y:S01]  /*0a60*/  FMUL.FTZ R72, R55, UR4 ;  /* 0x0000000437487c20 */ /* 0x000fe20008410000 */
[----:B----4-:R-:W-:Y:S01]  /*0a70*/  FMUL.FTZ R70, R16, UR4 ;  /* 0x0000000410467c20 */ /* 0x010fe20008410000 */
[----:B------:R-:W-:Y:S01]  /*0a80*/  FMUL.FTZ R75, R17, UR4 ;  /* 0x00000004114b7c20 */ /* 0x000fe20008410000 */
[----:B------:R-:W4:Y:S01]  /*0a90*/  LDS.128 R52, [R80+0x7000] ;  /* 0x0070000050347984 */ /* 0x000f220000000c00 */
[----:B------:R-:W-:Y:S01]  /*0aa0*/  FMUL.FTZ R73, R18, UR4 ;  /* 0x0000000412497c20 */ /* 0x000fe20008410000 */
[----:B------:R-:W-:Y:S01]  /*0ab0*/  FMUL.FTZ R74, R19, UR4 ;  /* 0x00000004134a7c20 */ /* 0x000fe20008410000 */
[----:B-----5:R-:W-:Y:S01]  /*0ac0*/  FMUL.FTZ R77, R21, UR4 ;  /* 0x00000004154d7c20 */ /* 0x020fe20008410000 */
[----:B------:R-:W5:Y:S01]  /*0ad0*/  LDS.128 R16, [R80+0x7800] ;  /* 0x0078000050107984 */ /* 0x000f620000000c00 */
        /* <DEDUP_REMOVED lines=14> */
[----:B------:R-:W-:Y:S01]  /*0bc0*/  FMUL.FTZ R31, R31, UR4 ;  /* 0x000000041f1f7c20 */ /* 0x000fe20008410000 */
[----:B------:R-:W-:Y:S01]  /*0bd0*/  F2FP.BF16.F32.PACK_AB R74, R77, R20 ;  /* 0x000000144d4a723e */ /* 0x000fe200000010ff */
[----:B------:R-:W-:Y:S01]  /*0be0*/  FMUL.FTZ R29, R29, UR4 ;  /* 0x000000041d1d7c20 */ /* 0x000fe20008410000 */
[----:B------:R-:W-:Y:S01]  /*0bf0*/  F2FP.BF16.F32.PACK_AB R20, R25, R22 ;  /* 0x000000161914723e */ /* 0x000fe200000010ff */
[----:B------:R-:W-:Y:S01]  /*0c00*/  FMUL.FTZ R35, R35, UR4 ;  /* 0x0000000423237c20 */ /* 0x000fe20008410000 */
[----:B0-----:R-:W-:Y:S01]  /*0c10*/  FMUL.FTZ R36, R40, UR4 ;  /* 0x0000000428247c20 */ /* 0x001fe20008410000 */
[----:B------:R-:W-:Y:S01]  /*0c20*/  FMUL.FTZ R38, R42, UR4 ;  /* 0x000000042a267c20 */ /* 0x000fe20008410000 */
[----:B------:R-:W-:Y:S01]  /*0c30*/  F2FP.BF16.F32.PACK_AB R22, R29, R24 ;  /* 0x000000181d16723e */ /* 0x000fe200000010ff */
[----:B------:R-:W-:Y:S01]  /*0c40*/  FMUL.FTZ R37, R37, UR4 ;  /* 0x0000000425257c20 */ /* 0x000fe20008410000 */
[----:B-1----:R-:W-:Y:S01]  /*0c50*/  FMUL.FTZ R40, R44, UR4 ;  /* 0x000000042c287c20 */ /* 0x002fe20008410000 */
[----:B------:R-:W-:Y:S01]  /*0c60*/  FMUL.FTZ R42, R46, UR4 ;  /* 0x000000042e2a7c20 */ /* 0x000fe20008410000 */
[----:B------:R-:W-:Y:S01]  /*0c70*/  FMUL.FTZ R43, R43, UR4 ;  /* 0x000000042b2b7c20 */ /* 0x000fe20008410000 */
[----:B------:R-:W-:Y:S01]  /*0c80*/  FMUL.FTZ R33, R33, UR4 ;  /* 0x0000000421217c20 */ /* 0x000fe20008410000 */
[----:B--2---:R-:W-:Y:S01]  /*0c90*/  FMUL.FTZ R44, R48, UR4 ;  /* 0x00000004302c7c20 */ /* 0x004fe20008410000 */
[----:B------:R-:W-:Y:S01]  /*0ca0*/  FMUL.FTZ R46, R50, UR4 ;  /* 0x00000004322e7c20 */ /* 0x000fe20008410000 */
[----:B------:R-:W-:Y:S01]  /*0cb0*/  FMUL.FTZ R39, R39, UR4 ;  /* 0x0000000427277c20 */ /* 0x000fe20008410000 */
[----:B------:R-:W-:Y:S01]  /*0cc0*/  FMUL.FTZ R45, R45, UR4 ;  /* 0x000000042d2d7c20 */ /* 0x000fe20008410000 */
[----:B---3--:R-:W-:Y:S01]  /*0cd0*/  FMUL.FTZ R48, R12, UR4 ;  /* 0x000000040c307c20 */ /* 0x008fe20008410000 */
[----:B------:R-:W-:Y:S01]  /*0ce0*/  F2FP.BF16.F32.PACK_AB R12, R56, R11 ;  /* 0x0000000b380c723e */ /* 0x000fe200000010ff */
[----:B------:R-:W-:Y:S01]  /*0cf0*/  HFMA2.MMA R56, -RZ, RZ, 0, 1.9073486328125e-06 ;  /* 0x00000020ff387435 */ /* 0x000fe200000001ff */
[----:B------:R-:W-:Y:S01]  /*0d00*/  FMUL.FTZ R50, R14, UR4 ;  /* 0x000000040e327c20 */ /* 0x000fe20008410000 */
[----:B------:R-:W-:Y:S01]  /*0d10*/  F2FP.BF16.F32.PACK_AB R14, R64, R59 ;  /* 0x0000003b400e723e */ /* 0x000fe200000010ff */
[----:B------:R-:W-:Y:S01]  /*0d20*/  VIADD R11, R57, 0x10000 ;  /* 0x00010000390b7836 */ /* 0x000fe20000000000 */
[----:B------:R-:W-:Y:S01]  /*0d30*/  F2FP.BF16.F32.PACK_AB R64, R67, R62 ;  /* 0x0000003e4340723e */ /* 0x000fe200000010ff */
[----:B----4-:R-:W-:Y:S01]  /*0d40*/  FMUL.FTZ R85, R53, UR4 ;  /* 0x0000000435557c20 */ /* 0x010fe20008410000 */
[----:B------:R-:W-:Y:S01]  /*0d50*/  F2FP.BF16.F32.PACK_AB R67, R72, R69 ;  /* 0x000000454843723e */ /* 0x000fe200000010ff */
[----:B------:R-:W-:Y:S01]  /*0d60*/  FMUL.FTZ R53, R54, UR4 ;  /* 0x0000000436357c20 */ /* 0x000fe20008410000 */
[----:B------:R-:W-:Y:S01]  /*0d70*/  F2FP.BF16.F32.PACK_AB R72, R75, R70 ;  /* 0x000000464b48723e */ /* 0x000fe200000010ff */
[----:B------:R-:W-:Y:S01]  /*0d80*/  FMUL.FTZ R81, R13, UR4 ;  /* 0x000000040d517c20 */ /* 0x000fe20008410000 */
[----:B------:R-:W-:Y:S01]  /*0d90*/  F2FP.BF16.F32.PACK_AB R75, R76, R21 ;  /* 0x000000154c4b723e */ /* 0x000fe200000010ff */
[----:B------:R-:W-:Y:S01]  /*0da0*/  FMUL.FTZ R83, R15, UR4 ;  /* 0x000000040f537c20 */ /* 0x000fe20008410000 */
[----:B------:R-:W-:Y:S01]  /*0db0*/  F2FP.BF16.F32.PACK_AB R21, R27, R23 ;  /* 0x000000171b15723e */ /* 0x000fe200000010ff */
[----:B------:R-:W-:Y:S01]  /*0dc0*/  IMAD.MOV.U32 R27, RZ, RZ, 0x40 ;  /* 0x00000040ff1b7424 */ /* 0x000fe200078e00ff */
[----:B------:R-:W-:Y:S01]  /*0dd0*/  SEL R56, R56, 0xffffffe0, !P1 ;  /* 0xffffffe038387807 */ /* 0x000fe20004800000 */
[----:B------:R-:W-:Y:S01]  /*0de0*/  FMUL.FTZ R54, R55, UR4 ;  /* 0x0000000437367c20 */ /* 0x000fe20008410000 */
[----:B------:R-:W-:Y:S01]  /*0df0*/  LEA R25, R2, R11, 0x1 ;  /* 0x0000000b02197211 */ /* 0x000fe200078e08ff */
[----:B------:R-:W-:Y:S01]  /*0e00*/  FMUL.FTZ R41, R41, UR4 ;  /* 0x0000000429297c20 */ /* 0x000fe20008410000 */
[----:B------:R-:W-:Y:S01]  /*0e10*/  F2FP.BF16.F32.PACK_AB R23, R31, R26 ;  /* 0x0000001a1f17723e */ /* 0x000fe200000010ff */
[----:B------:R-:W-:Y:S01]  /*0e20*/  FMUL.FTZ R47, R47, UR4 ;  /* 0x000000042f2f7c20 */ /* 0x000fe20008410000 */
[----:B------:R-:W-:Y:S01]  /*0e30*/  SEL R26, R27, 0xffffffc0, !P2 ;  /* 0xffffffc01b1a7807 */ /* 0x000fe20005000000 */
[----:B------:R-:W-:-:S02]  /*0e40*/  IMAD.IADD R24, R25, 0x1, R56 ;  /* 0x0000000119187824 */ /* 0x000fc400078e0238 */
[----:B------:R-:W-:Y:S01]  /*0e50*/  FMUL.FTZ R51, R51, UR4 ;  /* 0x0000000433337c20 */ /* 0x000fe20008410000 */
[----:B------:R-:W-:Y:S01]  /*0e60*/  F2FP.BF16.F32.PACK_AB R13, R61, R58 ;  /* 0x0000003a3d0d723e */ /* 0x000fe200000010ff */
[--C-:B------:R-:W-:Y:S01]  /*0e70*/  IMAD R2, R2, 0x2, R57.reuse ;  /* 0x0000000202027824 */ /* 0x100fe200078e0239 */
[----:B------:R-:W-:Y:S01]  /*0e80*/  F2FP.BF16.F32.PACK_AB R15, R63, R60 ;  /* 0x0000003c3f0f723e */ /* 0x000fe200000010ff */
[----:B-----5:R-:W-:Y:S01]  /*0e90*/  FMUL.FTZ R55, R18, UR4 ;  /* 0x0000000412377c20 */ /* 0x020fe20008410000 */
[----:B------:R-:W-:Y:S01]  /*0ea0*/  FMUL.FTZ R49, R49, UR4 ;  /* 0x0000000431317c20 */ /* 0x000fe20008410000 */
[----:B------:R-:W-:Y:S01]  /*0eb0*/  F2FP.BF16.F32.PACK_AB R65, R68, R65 ;  /* 0x000000414441723e */ /* 0x000fe200000010ff */
[----:B------:R-:W-:Y:S01]  /*0ec0*/  IMAD.IADD R18, R24, 0x1, R26 ;  /* 0x0000000118127824 */ /* 0x000fe200078e021a */
[----:B------:R-:W-:Y:S01]  /*0ed0*/  F2FP.BF16.F32.PACK_AB R66, R71, R66 ;  /* 0x000000424742723e */ /* 0x000fe200000010ff */
[----:B------:R-:W-:Y:S01]  /*0ee0*/  FMUL.FTZ R52, R52, UR4 ;  /* 0x0000000434347c20 */ /* 0x000fe20008410000 */
[----:B------:R-:W-:Y:S01]  /*0ef0*/  IADD3 R25, R25, R26, RZ ;  /* 0x0000001a19197210 */ /* 0x000fe20007ffe0ff */
[----:B------:R-:W-:Y:S01]  /*0f00*/  FMUL.FTZ R16, R16, UR4 ;  /* 0x0000000410107c20 */ /* 0x000fe20008410000 */
[----:B------:R-:W-:Y:S01]  /*0f10*/  F2FP.BF16.F32.PACK_AB R29, R35, R30 ;  /* 0x0000001e231d723e */ /* 0x000fe200000010ff */
[----:B------:R-:W-:Y:S01]  /*0f20*/  FMUL.FTZ R17, R17, UR4 ;  /* 0x0000000411117c20 */ /* 0x000fe20008410000 */
[----:B------:R-:W-:Y:S01]  /*0f30*/  FMUL.FTZ R26, R19, UR4 ;  /* 0x00000004131a7c20 */ /* 0x000fe20008410000 */
[----:B------:R-:W-:Y:S01]  /*0f40*/  F2FP.BF16.F32.PACK_AB R30, R37, R32 ;  /* 0x00000020251e723e */ /* 0x000fe200000010ff */
[----:B------:R-:W-:Y:S01]  /*0f50*/  STSM.16.M88.4 [R2+0x10000], R12 ;  /* 0x0100000c02007844 */ /* 0x000fe20000000200 */
[----:B------:R-:W-:Y:S01]  /*0f60*/  F2FP.BF16.F32.PACK_AB R37, R43, R38 ;  /* 0x000000262b25723e */ /* 0x000fe200000010ff */
[C---:B------:R-:W-:Y:S01]  /*0f70*/  IMAD R57, R4.reuse, 0x2, R57 ;  /* 0x0000000204397824 */ /* 0x040fe200078e0239 */
[----:B------:R-:W-:Y:S01]  /*0f80*/  F2FP.BF16.F32.PACK_AB R28, R33, R28 ;  /* 0x0000001c211c723e */ /* 0x000fe200000010ff */
[----:B------:R-:W-:Y:S01]  /*0f90*/  STSM.16.M88.4 [R24], R64 ;  /* 0x0000004018007844 */ /* 0x000fe20000000200 */
[----:B------:R-:W-:Y:S01]  /*0fa0*/  F2FP.BF16.F32.PACK_AB R31, R39, R34 ;  /* 0x00000022271f723e */ /* 0x000fe200000010ff */
[----:B------:R-:W-:Y:S01]  /*0fb0*/  ULDC UR4, c[0x0][0x244] ;  /* 0x0000910000047ab9 */ /* 0x000fe20000000800 */
[----:B------:R-:W-:Y:S01]  /*0fc0*/  F2FP.BF16.F32.PACK_AB R38, R45, R40 ;  /* 0x000000282d26723e */ /* 0x000fe200000010ff */
[----:B------:R-:W-:Y:S01]  /*0fd0*/  STSM.16.M88.4 [R25], R72 ;  /* 0x0000004819007844 */ /* 0x000fe20000000200 */
[----:B------:R-:W-:Y:S01]  /*0fe0*/  F2FP.BF16.F32.PACK_AB R36, R41, R36 ;  /* 0x000000242924723e */ /* 0x000fe200000010ff */
[----:B------:R-:W-:Y:S01]  /*0ff0*/  IMAD R11, R4, 0x2, R11 ;  /* 0x00000002040b7824 */ /* 0x000fe200078e020b */
        /* <DEDUP_REMOVED lines=13> */
[----:B0-----:R-:W-:Y:S01]  /*10d0*/  IMAD R23, R10, UR7, R7 ;  /* 0x000000070a177c24 */ /* 0x001fe2000f8e0207 */
[----:B------:R-:W-:Y:S01]  /*10e0*/  SHF.L.U32 R20, R3, 0x3, RZ ;  /* 0x0000000303147819 */ /* 0x000fe200000006ff */
[C---:B------:R-:W-:Y:S01]  /*10f0*/  VIADD R3, R9.reuse, 0x10 ;  /* 0x0000001009037836 */ /* 0x040fe20000000000 */
[C---:B------:R-:W-:Y:S01]  /*1100*/  IADD3 R16, P1, R9.reuse, R78, RZ ;  /* 0x0000004e09107210 */ /* 0x040fe20007f3e0ff */
[----:B------:R2:W-:Y:S01]  /*1110*/  STSM.16.M88.4 [R18+0x4000], R52 ;  /* 0x0040003412007844 */ /* 0x0005e20000000200 */
[----:B------:R-:W-:Y:S01]  /*1120*/  BAR.SYNC.DEFER_BLOCKING 0x0 ;  /* 0x0000000000007b1d */ /* 0x000fe20000010000 */
[----:B------:R-:W-:Y:S01]  /*1130*/  ISETP.GE.AND P0, PT, R20, UR4, PT ;  /* 0x0000000414007c0c */ /* 0x000fe2000bf06270 */
[C---:B------:R-:W-:Y:S01]  /*1140*/  VIADD R7, R9.reuse, 0x20 ;  /* 0x0000002009077836 */ /* 0x040fe20000000000 */
[--C-:B------:R-:W-:Y:S02]  /*1150*/  SHF.R.S32.HI R21, RZ, 0x1f, R20.reuse ;  /* 0x0000001fff157819 */ /* 0x100fe40000011414 */
[----:B------:R-:W-:Y:S01]  /*1160*/  LEA.HI.X.SX32 R17, R9, R79, 0x1, P1 ;  /* 0x0000004f09117211 */ /* 0x000fe200008f0eff */
[----:B------:R-:W-:Y:S01]  /*1170*/  ULDC.64 UR4, c[0x0][0x260] ;  /* 0x0000980000047ab9 */ /* 0x000fe20000000a00 */
[-C--:B------:R-:W-:Y:S01]  /*1180*/  ISETP.GE.OR P6, PT, R3, R0.reuse, P0 ;  /* 0x000000000300720c */ /* 0x080fe200007c6670 */
[----:B-1----:R-:W-:Y:S01]  /*1190*/  IMAD.WIDE.U32 R2, R10, UR6, R20 ;  /* 0x000000060a027c25 */ /* 0x002fe2000f8e0014 */
[----:B------:R-:W-:-:S02]  /*11a0*/  ISETP.GE.OR P1, PT, R9, R0, P0 ;  /* 0x000000000900720c */ /* 0x000fc40000726670 */
[----:B------:R-:W-:Y:S01]  /*11b0*/  IADD3 R19, R9, 0x30, RZ ;  /* 0x0000003009137810 */ /* 0x000fe20007ffe0ff */
[----:B------:R-:W-:Y:S01]  /*11c0*/  IMAD R5, R5, UR4, RZ ;  /* 0x0000000405057c24 */ /* 0x000fe2000f8e02ff */
[----:B------:R-:W-:Y:S01]  /*11d0*/  IADD3 R3, R3, R23, RZ ;  /* 0x0000001703037210 */ /* 0x000fe20007ffe0ff */
[----:B------:R-:W-:Y:S01]  /*11e0*/  VIADD R21, R9, 0x60 ;  /* 0x0000006009157836 */ /* 0x000fe20000000000 */
[-C--:B------:R-:W-:Y:S01]  /*11f0*/  ISETP.GE.OR P5, PT, R7, R0.reuse, P0 ;  /* 0x000000000700720c */ /* 0x080fe200007a6670 */
[----:B------:R-:W-:Y:S01]  /*1200*/  VIADD R7, R9, 0x40 ;  /* 0x0000004009077836 */ /* 0x000fe20000000000 */
[-C--:B------:R-:W-:Y:S01]  /*1210*/  ISETP.GE.OR P4, PT, R19, R0.reuse, P0 ;  /* 0x000000001300720c */ /* 0x080fe20000786670 */
[C---:B------:R-:W-:Y:S01]  /*1220*/  VIADD R19, R9.reuse, 0x50 ;  /* 0x0000005009137836 */ /* 0x040fe20000000000 */
[----:B------:R-:W-:Y:S01]  /*1230*/  IADD3 R23, R9, 0x70, RZ ;  /* 0x0000007009177810 */ /* 0x000fe20007ffe0ff */
[C---:B------:R-:W-:Y:S01]  /*1240*/  IMAD R5, R8.reuse, UR5, R5 ;  /* 0x0000000508057c24 */ /* 0x040fe2000f8e0205 */
[-C--:B------:R-:W-:Y:S01]  /*1250*/  ISETP.GE.OR P3, PT, R7, R0.reuse, P0 ;  /* 0x000000000700720c */ /* 0x080fe20000766670 */
[----:B------:R-:W-:Y:S01]  /*1260*/  IMAD.WIDE.U32 R2, R8, UR4, R2 ;  /* 0x0000000408027c25 */ /* 0x000fe2000f8e0002 */
[----:B------:R-:W-:Y:S01]  /*1270*/  ISETP.GE.OR P2, PT, R19, R0, P0 ;  /* 0x000000001300720c */ /* 0x000fe20000746670 */
[----:B------:R2:W0:Y:S02]  /*1280*/  LDS.128 R12, [R57+0x13800] ;  /* 0x01380000390c7984 */ /* 0x0004240000000c00 */
[----:B------:R-:W-:-:S04]  /*1290*/  IMAD.WIDE R6, R6, 0x80, R16 ;  /* 0x0000008006067825 */ /* 0x000fc800078e0210 */
[----:B------:R-:W-:Y:S01]  /*12a0*/  IMAD.IADD R5, R3, 0x1, R5 ;  /* 0x0000000103057824 */ /* 0x000fe200078e0205 */
[----:B------:R-:W-:Y:S06]  /*12b0*/  @P1 BRA `(.L_x_7087) ;  /* 0x00000000002c1947 */ /* 0x000fec0003800000 */
[----:B------:R-:W1:Y:S01]  /*12c0*/  LDS.128 R8, [R11] ;  /* 0x000000000b087984 */ /* 0x000e620000000c00 */
[----:B------:R-:W-:Y:S01]  /*12d0*/  ULDC.64 UR4, c[0x0][0x250] ;  /* 0x0000940000047ab9 */ /* 0x000fe20000000a00 */
[----:B------:R-:W-:Y:S02]  /*12e0*/  IMAD.MOV.U32 R4, RZ, RZ, R2 ;  /* 0x000000ffff047224 */ /* 0x000fe400078e0002 */
[----:B------:R-:W-:Y:S02]  /*12f0*/  IMAD R19, R7, UR4, RZ ;  /* 0x0000000407137c24 */ /* 0x000fe4000f8e02ff */
[----:B------:R-:W-:-:S04]  /*1300*/  IMAD.WIDE.U32 R16, R6, UR4, R4 ;  /* 0x0000000406107c25 */ /* 0x000fc8000f8e0004 */
[----:B------:R-:W-:Y:S01]  /*1310*/  IMAD R19, R6, UR5, R19 ;  /* 0x0000000506137c24 */ /* 0x000fe2000f8e0213 */
[----:B------:R-:W-:Y:S02]  /*1320*/  ULDC.64 UR4, c[0x0][0x238] ;  /* 0x00008e0000047ab9 */ /* 0x000fe40000000a00 */
[----:B--2---:R-:W-:Y:S02]  /*1330*/  LEA R18, P1, R16, UR4, 0x1 ;  /* 0x0000000410127c11 */ /* 0x004fe4000f8208ff */
[----:B------:R-:W-:-:S04]  /*1340*/  IADD3 R17, R17, R19, RZ ;  /* 0x0000001311117210 */ /* 0x000fc80007ffe0ff */
[----:B------:R-:W-:-:S05]  /*1350*/  LEA.HI.X R19, R16, UR5, R17, 0x1, P1 ;  /* 0x0000000510137c11 */ /* 0x000fca00088f0c11 */
[----:B-1----:R1:W-:Y:S02]  /*1360*/  STG.E.128 desc[UR8][R18.64], R8 ;  /* 0x0000000812007986 */ /* 0x0023e4000c101d08 */
.L_x_7087:
[----:B------:R-:W-:Y:S05]  /*1370*/  BSYNC B0 ;  /* 0x0000000000007941 */ /* 0x000fea0003800000 */
.L_x_7086:
[----:B-1----:R1:W3:Y:S01]  /*1380*/  LDS.128 R8, [R57+0x10800] ;  /* 0x0108000039087984 */ /* 0x0022e20000000c00 */
[----:B------:R-:W-:Y:S01]  /*1390*/  BSSY B0, `(.L_x_7088) ;  /* 0x0000011000007945 */ /* 0x000fe20003800000 */
[-C--:B------:R-:W-:Y:S02]  /*13a0*/  ISETP.GE.OR P1, PT, R21, R0.reuse, P0 ;  /* 0x000000001500720c */ /* 0x080fe40000726670 */
[----:B------:R-:W-:Y:S01]  /*13b0*/  ISETP.GE.OR P0, PT, R23, R0, P0 ;  /* 0x000000001700720c */ /* 0x000fe20000706670 */
[----:B------:R-:W-:-:S12]  /*13c0*/  @P6 BRA `(.L_x_7089) ;  /* 0x0000000000346947 */ /* 0x000fd80003800000 */
        /* <DEDUP_REMOVED lines=12> */
[----:B---3--:R4:W-:Y:S02]  /*1490*/  STG.E.128 desc[UR8][R18.64], R8 ;  /* 0x0000000812007986 */ /* 0x0089e4000c101d08 */
.L_x_7089:
[----:B------:R-:W-:Y:S05]  /*14a0*/  BSYNC B0 ;  /* 0x0000000000007941 */ /* 0x000fea0003800000 */
.L_x_7088:
[----:B---34-:R3:W4:Y:S01]  /*14b0*/  LDS.128 R8, [R57+0x11000] ;  /* 0x0110000039087984 */ /* 0x0187220000000c00 */
[----:B------:R-:W-:Y:S04]  /*14c0*/  BSSY B0, `(.L_x_7090) ;  /* 0x000000f000007945 */ /* 0x000fe80003800000 */
        /* <DEDUP_REMOVED lines=13> */
[----:B----4-:R2:W-:Y:S02]  /*15a0*/  STG.E.128 desc[UR8][R18.64], R8 ;  /* 0x0000000812007986 */ /* 0x0105e4000c101d08 */
.L_x_7091:
[----:B------:R-:W-:Y:S05]  /*15b0*/  BSYNC B0 ;  /* 0x0000000000007941 */ /* 0x000fea0003800000 */
.L_x_7090:
[----:B--2-4-:R2:W4:Y:S01]  /*15c0*/  LDS.128 R8, [R57+0x11800] ;  /* 0x0118000039087984 */ /* 0x0145220000000c00 */
[----:B------:R-:W-:Y:S04]  /*15d0*/  BSSY B0, `(.L_x_7092) ;  /* 0x000000f000007945 */ /* 0x000fe80003800000 */
[----:B------:R-:W-:Y:S05]  /*15e0*/  @P4 BRA `(.L_x_7093) ;  /* 0x0000000000344947 */ /* 0x000fea0003800000 */
[----:B------:R-:W-:Y:S01]  /*15f0*/  IADD3 R19, P4, R6, 0x30, RZ ;  /* 0x0000003006137810 */ /* 0x000fe20007f9e0ff */
[----:B------:R-:W-:Y:S01]  /*1600*/  ULDC.64 UR4, c[0x0][0x250] ;  /* 0x0000940000047ab9 */ /* 0x000fe20000000a00 */
[----:B------:R-:W-:Y:S01]  /*1610*/  MOV R17, R5 ;  /* 0x0000000500117202 */ /* 0x000fe20000000f00 */
[----:B------:R-:W-:Y:S01]  /*1620*/  IMAD.MOV.U32 R16, RZ, RZ, R2 ;  /* 0x000000ffff107224 */ /* 0x000fe200078e0002 */
[----:B------:R-:W-:-:S03]  /*1630*/  IADD3.X R0, RZ, R7, RZ, P4, !PT ;  /* 0x00000007ff007210 */ /* 0x000fc600027fe4ff */
        /* <DEDUP_REMOVED lines=8> */
.L_x_7093:
[----:B------:R-:W-:Y:S05]  /*16c0*/  BSYNC B0 ;  /* 0x0000000000007941 */ /* 0x000fea0003800000 */
.L_x_7092:
[----:B----4-:R4:W0:Y:S01]  /*16d0*/  LDS.128 R8, [R57+0x12000] ;  /* 0x0120000039087984 */ /* 0x0108220000000c00 */
        /* <DEDUP_REMOVED lines=14> */
[----:B0-----:R0:W-:Y:S02]  /*17c0*/  STG.E.128 desc[UR8][R18.64], R8 ;  /* 0x0000000812007986 */ /* 0x0011e4000c101d08 */
.L_x_7095:
[----:B------:R-:W-:Y:S05]  /*17d0*/  BSYNC B0 ;  /* 0x0000000000007941 */ /* 0x000fea0003800000 */
.L_x_7094:
[----:B0-----:R0:W0:Y:S01]  /*17e0*/  LDS.128 R8, [R57+0x12800] ;  /* 0x0128000039087984 */ /* 0x0010220000000c00 */
        /* <DEDUP_REMOVED lines=15> */
.L_x_7097:
[----:B------:R-:W-:Y:S05]  /*18e0*/  BSYNC B0 ;  /* 0x0000000000007941 */ /* 0x000fea0003800000 */
.L_x_7096:
        /* <DEDUP_REMOVED lines=16> */
.L_x_7099:
[----:B------:R-:W-:Y:S05]  /*19f0*/  BSYNC B0 ;  /* 0x0000000000007941 */ /* 0x000fea0003800000 */
.L_x_7098:
[----:B------:R-:W-:Y:S05]  /*1a00*/  @P0 EXIT ;  /* 0x000000000000094d */ /* 0x000fea0003800000 */
[----:B0-----:R-:W-:Y:S01]  /*1a10*/  IADD3 R9, P0, R6, 0x70, RZ ;  /* 0x0000007006097810 */ /* 0x001fe20007f1e0ff */
[----:B------:R-:W-:Y:S01]  /*1a20*/  ULDC.64 UR4, c[0x0][0x250] ;  /* 0x0000940000047ab9 */ /* 0x000fe20000000a00 */
[----:B------:R-:W-:Y:S02]  /*1a30*/  IMAD.MOV.U32 R3, RZ, RZ, R5 ;  /* 0x000000ffff037224 */ /* 0x000fe400078e0005 */
[----:B------:R-:W-:Y:S01]  /*1a40*/  IADD3.X R6, RZ, R7, RZ, P0, !PT ;  /* 0x00000007ff067210 */ /* 0x000fe200007fe4ff */
[----:B------:R-:W-:-:S04]  /*1a50*/  IMAD.WIDE.U32 R2, R9, UR4, R2 ;  /* 0x0000000409027c25 */ /* 0x000fc8000f8e0002 */
[----:B------:R-:W-:-:S04]  /*1a60*/  IMAD R6, R6, UR4, RZ ;  /* 0x0000000406067c24 */ /* 0x000fc8000f8e02ff */
[----:B------:R-:W-:Y:S01]  /*1a70*/  IMAD R9, R9, UR5, R6 ;  /* 0x0000000509097c24 */ /* 0x000fe2000f8e0206 */
[----:B------:R-:W-:Y:S02]  /*1a80*/  ULDC.64 UR4, c[0x0][0x238] ;  /* 0x00008e0000047ab9 */ /* 0x000fe40000000a00 */
[----:B------:R-:W-:Y:S02]  /*1a90*/  LEA R4, P0, R2, UR4, 0x1 ;  /* 0x0000000402047c11 */ /* 0x000fe4000f8008ff */
[----:B------:R-:W-:-:S04]  /*1aa0*/  IADD3 R3, R3, R9, RZ ;  /* 0x0000000903037210 */ /* 0x000fc80007ffe0ff */
[----:B------:R-:W-:-:S05]  /*1ab0*/  LEA.HI.X R5, R2, UR5, R3, 0x1, P0 ;  /* 0x0000000502057c11 */ /* 0x000fca00080f0c03 */
[----:B------:R-:W-:Y:S01]  /*1ac0*/  STG.E.128 desc[UR8][R4.64], R12 ;  /* 0x0000000c04007986 */ /* 0x000fe2000c101d08 */
[----:B------:R-:W-:Y:S05]  /*1ad0*/  EXIT ;  /* 0x000000000000794d */ /* 0x000fea0003800000 */
.L_x_7100:
        /* <DEDUP_REMOVED lines=10> */
.L_x_7341:


//--------------------- .text._ZN7cutlass13device_kernelIN5flash32FlashAttnBwdPostprocessConvertdQIN4cute5tupleIJNS3_1CILi64EEENS5_ILi128EEEEEENS_10bfloat16_tEfNS_4arch4Sm90ELi256ENS3_8TiledMMAINS3_8MMA_AtomIJNS3_4SM904GMMA27MMA_64x64x16_F32BF16BF16_SSILNSF_5MajorE0ELSH_1ELNSF_7ScaleInE1ELSI_1EEEEEENS3_6LayoutINS4_IJNS5_ILi1EEENS5_ILi2EEESM_EEENS4_IJNS5_ILi0EEESM_SP_EEEEENS4_IJNS3_10UnderscoreESS_SS_EEEEELb0EEEEEvNT_6ParamsE --------------------------
	.section	.text._ZN7cutlass13device_kernelIN5flash32FlashAttnBwdPostprocessConvertdQIN4cute5tupleIJNS3_1CILi64EEENS5_ILi128EEEEEENS_10bfloat16_tEfNS_4arch4Sm90ELi256ENS3_8TiledMMAINS3_8MMA_AtomIJNS3_4SM904GMMA27MMA_64x64x16_F32BF16BF16_SSILNSF_5MajorE0ELSH_1ELNSF_7ScaleInE1ELSI_1EEEEEENS3_6LayoutINS4_IJNS5_ILi1EEENS5_ILi2EEESM_EEENS4_IJNS5_ILi0EEESM_SP_EEEEENS4_IJNS3_10UnderscoreESS_SS_EEEEELb0EEEEEvNT_6ParamsE,"ax",@progbits
	.align	128
.text._ZN7cutlass13device_kernelIN5flash32FlashAttnBwdPostprocessConvertdQIN4cute5tupleIJNS3_1CILi64EEENS5_ILi128EEEEEENS_10bfloat16_tEfNS_4arch4Sm90ELi256ENS3_8TiledMMAINS3_8MMA_AtomIJNS3_4SM904GMMA27MMA_64x64x16_F32BF16BF16_SSILNSF_5MajorE0ELSH_1ELNSF_7ScaleInE1ELSI_1EEEEEENS3_6LayoutINS4_IJNS5_ILi1EEENS5_ILi2EEESM_EEENS4_IJNS5_ILi0EEESM_SP_EEEEENS4_IJNS3_10UnderscoreESS_SS_EEEEELb0EEEEEvNT_6ParamsE:
        .type           _ZN7cutlass13device_kernelIN5flash32FlashAttnBwdPostprocessConvertdQIN4cute5tupleIJNS3_1CILi64EEENS5_ILi128EEEEEENS_10bfloat16_tEfNS_4arch4Sm90ELi256ENS3_8TiledMMAINS3_8MMA_AtomIJNS3_4SM904GMMA27MMA_64x64x16_F32BF16BF16_SSILNSF_5MajorE0ELSH_1ELNSF_7ScaleInE1ELSI_1EEEEEENS3_6LayoutINS4_IJNS5_ILi1EEENS5_ILi2EEESM_EEENS4_IJNS5_ILi0EEESM_SP_EEEEENS4_IJNS3_10UnderscoreESS_SS_EEEEELb0EEEEEvNT_6ParamsE,@function
        .size           _ZN7cutlass13device_kernelIN5flash32FlashAttnBwdPostprocessConvertdQIN4cute5tupleIJNS3_1CILi64EEENS5_ILi128EEEEEENS_10bfloat16_tEfNS_4arch4Sm90ELi256ENS3_8TiledMMAINS3_8MMA_AtomIJNS3_4SM904GMMA27MMA_64x64x16_F32BF16BF16_SSILNSF_5MajorE0ELSH_1ELNSF_7ScaleInE1ELSI_1EEEEEENS3_6LayoutINS4_IJNS5_ILi1EEENS5_ILi2EEESM_EEENS4_IJNS5_ILi0EEESM_SP_EEEEENS4_IJNS3_10UnderscoreESS_SS_EEEEELb0EEEEEvNT_6ParamsE,(.L_x_7342 - _ZN7cutlass13device_kernelIN5flash32FlashAttnBwdPostprocessConvertdQIN4cute5tupleIJNS3_1CILi64EEENS5_ILi128EEEEEENS_10bfloat16_tEfNS_4arch4Sm90ELi256ENS3_8TiledMMAINS3_8MMA_AtomIJNS3_4SM904GMMA27MMA_64x64x16_F32BF16BF16_SSILNSF_5MajorE0ELSH_1ELNSF_7ScaleInE1ELSI_1EEEEEENS3_6LayoutINS4_IJNS5_ILi1EEENS5_ILi2EEESM_EEENS4_IJNS5_ILi0EEESM_SP_EEEEENS4_IJNS3_10UnderscoreESS_SS_EEEEELb0EEEEEvNT_6ParamsE)
        .other          _ZN7cutlass13device_kernelIN5flash32FlashAttnBwdPostprocessConvertdQIN4cute5tupleIJNS3_1CILi64EEENS5_ILi128EEEEEENS_10bfloat16_tEfNS_4arch4Sm90ELi256ENS3_8TiledMMAINS3_8MMA_AtomIJNS3_4SM904GMMA27MMA_64x64x16_F32BF16BF16_SSILNSF_5MajorE0ELSH_1ELNSF_7ScaleInE1ELSI_1EEEEEENS3_6LayoutINS4_IJNS5_ILi1EEENS5_ILi2EEESM_EEENS4_IJNS5_ILi0EEESM_SP_EEEEENS4_IJNS3_10UnderscoreESS_SS_EEEEELb0EEEEEvNT_6ParamsE,@"STO_CUDA_ENTRY STV_DEFAULT"
_ZN7cutlass13device_kernelIN5flash32FlashAttnBwdPostprocessConvertdQIN4cute5tupleIJNS3_1CILi64EEENS5_ILi128EEEEEENS_10bfloat16_tEfNS_4arch4Sm90ELi256ENS3_8TiledMMAINS3_8MMA_AtomIJNS3_4SM904GMMA27MMA_64x64x16_F32BF16BF16_SSILNSF_5MajorE0ELSH_1ELNSF_7ScaleInE1ELSI_1EEEEEENS3_6LayoutINS4_IJNS5_ILi1EEENS5_ILi2EEESM_EEENS4_IJNS5_ILi0EEESM_SP_EEEEENS4_IJNS3_10UnderscoreESS_SS_EEEEELb0EEEEEvNT_6ParamsE:
        /* <DEDUP_REMOVED lines=25> */
[----:B--2---:R-:W-:-:S07]  /*0190*/  IMAD.IADD R43, R43, 0x1, -R0 ;  /* 0x000000012b2b7824 */ /* 0x004fce00078e0a00 */
.L_x_7101:
[----:B-----5:R-:W-:-:S13]  /*01a0*/  ISETP.LE.AND P2, PT, R43, R42, PT ;  /* 0x0000002a2b00720c */ /* 0x020fda0003f43270 */
[----:B------:R-:W-:Y:S05]  /*01b0*/  @P0 EXIT P2 ;  /* 0x000000000000094d */ /* 0x000fea0001000000 */
[----:B------:R-:W0:Y:S01]  /*01c0*/  S2R R6, SR_CTAID.Y ;  /* 0x0000000000067919 */ /* 0x000e220000002600 */
[----:B------:R-:W-:Y:S01]  /*01d0*/  @P1 IMAD R0, R13, 0x40, R9 ;  /* 0x000000400d001824 */ /* 0x000fe200078e0209 */
[----:B------:R-:W1:Y:S01]  /*01e0*/  LDC.64 R14, c[0x0][0x228] ;  /* 0x00008a00ff0e7b82 */ /* 0x000e620000000a00 */
[----:B------:R-:W-:Y:S01]  /*01f0*/  CS2R R10, SRZ ;  /* 0x00000000000a7805 */ /* 0x000fe2000001ff00 */
[----:B------:R-:W-:Y:S01]  /*0200*/  IMAD.SHL.U32 R7, R3, 0x2000, RZ ;  /* 0x0000200003077824 */ /* 0x000fe200078e00ff */
[----:B------:R-:W2:Y:S01]  /*0210*/  S2R R8, SR_CgaCtaId ;  /* 0x0000000000087919 */ /* 0x000ea20000008800 */
[----:B------:R-:W-:Y:S01]  /*0220*/  @P1 SHF.R.S32.HI R5, RZ, 0x1f, R0 ;  /* 0x0000001fff051819 */ /* 0x000fe20000011400 */
[----:B------:R-:W-:Y:S01]  /*0230*/  BSSY B0, `(.L_x_7102) ;  /* 0x0000030000007945 */ /* 0x000fe20003800000 */
[----:B------:R-:W-:Y:S02]  /*0240*/  SEL R4, R13, RZ, !P0 ;  /* 0x000000ff0d047207 */ /* 0x000fe40004000000 */
[----:B------:R-:W-:Y:S01]  /*0250*/  @P1 LEA.HI R5, R5, R0, RZ, 0x6 ;  /* 0x0000000005051211 */ /* 0x000fe200078f30ff */
[----:B------:R-:W3:Y:S01]  /*0260*/  LDC.64 R16, c[0x0][0x230] ;  /* 0x00008c00ff107b82 */ /* 0x000ee20000000a00 */
[----:B------:R-:W4:Y:S02]  /*0270*/  S2R R0, SR_TID.X ;  /* 0x0000000000007919 */ /* 0x000f240000002100 */
[----:B------:R-:W-:-:S04]  /*0280*/  @P1 SHF.L.U32 R5, R5, 0x7, RZ ;  /* 0x0000000705051819 */ /* 0x000fc800000006ff */
[----:B------:R-:W-:Y:S01]  /*0290*/  @P1 LOP3.LUT R5, R5, 0xffffe000, RZ, 0xc0, !PT ;  /* 0xffffe00005051812 */ /* 0x000fe200078ec0ff */
[----:B------:R-:W5:Y:S03]  /*02a0*/  LDC.64 R18, c[0x0][0x210] ;  /* 0x00008400ff127b82 */ /* 0x000f660000000a00 */
[--C-:B------:R-:W-:Y:S01]  /*02b0*/  @P1 SHF.R.S32.HI R11, RZ, 0x1f, R5.reuse ;  /* 0x0000001fff0b1819 */ /* 0x100fe20000011405 */
[----:B------:R-:W-:-:S05]  /*02c0*/  @P1 IMAD.MOV.U32 R10, RZ, RZ, R5 ;  /* 0x000000ffff0a1224 */ /* 0x000fca00078e0005 */
[C---:B------:R-:W-:Y:S02]  /*02d0*/  IADD3 R10, P2, R7.reuse, R10, RZ ;  /* 0x0000000a070a7210 */ /* 0x040fe40007f5e0ff */
[----:B0-----:R-:W-:Y:S02]  /*02e0*/  SHF.R.S32.HI R5, RZ, 0x1f, R6 ;  /* 0x0000001fff057819 */ /* 0x001fe40000011406 */
[----:B------:R-:W-:Y:S02]  /*02f0*/  LEA.HI.X.SX32 R11, R7, R11, 0x1, P2 ;  /* 0x0000000b070b7211 */ /* 0x000fe400010f0eff */
[----:B------:R-:W-:Y:S01]  /*0300*/  SHF.R.S32.HI R7, RZ, 0x1f, R13 ;  /* 0x0000001fff077819 */ /* 0x000fe2000001140d */
[-C--:B-1----:R-:W-:Y:S02]  /*0310*/  IMAD R2, R5, R14.reuse, RZ ;  /* 0x0000000e05027224 */ /* 0x082fe400078e02ff */
[----:B------:R-:W-:Y:S01]  /*0320*/  IMAD.WIDE.U32 R10, R6, R14, R10 ;  /* 0x0000000e060a7225 */ /* 0x000fe200078e000a */
[----:B------:R-:W-:-:S03]  /*0330*/  SEL R7, R7, RZ, !P0 ;  /* 0x000000ff07077207 */ /* 0x000fc60004000000 */
[----:B------:R-:W-:Y:S01]  /*0340*/  IMAD R15, R6, R15, R2 ;  /* 0x0000000f060f7224 */ /* 0x000fe200078e0202 */
[----:B----4-:R-:W-:Y:S01]  /*0350*/  ISETP.NE.AND P0, PT, R0, RZ, PT ;  /* 0x000000ff0000720c */ /* 0x010fe20003f05270 */
[-C--:B---3--:R-:W-:Y:S02]  /*0360*/  IMAD R2, R7, R16.reuse, RZ ;  /* 0x0000001007027224 */ /* 0x088fe400078e02ff */
[----:B------:R-:W-:Y:S02]  /*0370*/  IMAD.IADD R11, R11, 0x1, R15 ;  /* 0x000000010b0b7824 */ /* 0x000fe400078e020f */
[C---:B------:R-:W-:Y:S02]  /*0380*/  IMAD R13, R4.reuse, R17, R2 ;  /* 0x00000011040d7224 */ /* 0x040fe400078e0202 */
[----:B------:R-:W-:-:S04]  /*0390*/  IMAD.WIDE.U32 R10, R4, R16, R10 ;  /* 0x00000010040a7225 */ /* 0x000fc800078e000a */
[----:B------:R-:W-:Y:S01]  /*03a0*/  IMAD.IADD R2, R11, 0x1, R13 ;  /* 0x000000010b027824 */ /* 0x000fe200078e020d */
[----:B-----5:R-:W-:-:S04]  /*03b0*/  LEA R18, P2, R10, R18, 0x2 ;  /* 0x000000120a127211 */ /* 0x020fc800078410ff */
[----:B------:R-:W-:Y:S01]  /*03c0*/  LEA.HI.X R2, R10, R19, R2, 0x2, P2 ;  /* 0x000000130a027211 */ /* 0x000fe200010f1402 */
[----:B--2---:R-:W-:Y:S08]  /*03d0*/  @P0 BRA `(.L_x_7103) ;  /* 0x0000000000540947 */ /* 0x004ff00003800000 */
[----:B------:R-:W0:Y:S01]  /*03e0*/  S2UR UR7, SR_CgaCtaId ;  /* 0x00000000000779c3 */ /* 0x000e220000008800 */
[----:B------:R-:W-:Y:S01]  /*03f0*/  UMOV UR6, 0x400 ;  /* 0x0000040000067882 */ /* 0x000fe20000000000 */
[----:B------:R-:W-:Y:S01]  /*0400*/  UMOV UR4, 0x1 ;  /* 0x0000000100047882 */ /* 0x000fe20000000000 */
[----:B------:R-:W-:Y:S01]  /*0410*/  HFMA2.MMA R10, -RZ, RZ, 0, -0.0 ;  /* 0x00008000ff0a7435 */ /* 0x000fe200000001ff */
        /* <DEDUP_REMOVED lines=12> */
.L_x_7104:
[----:B------:R-:W-:Y:S01]  /*04e0*/  @P0 ELECT P2, URZ, PT ;  /* 0x00000000003f082f */ /* 0x000fe20003840000 */
[----:B------:R1:W-:-:S12]  /*04f0*/  UBLKCP.S.G [UR6], [UR4], UR10 ;  /* 0x00000006040073ba */ /* 0x0003d8000800020a */
[----:B------:R-:W-:Y:S02]  /*0500*/  @P2 PLOP3.LUT P0, PT, P2, PT, PT, 0x8, 0x0 ;  /* 0x000000000000281c */ /* 0x000fe4000170e170 */
[----:B------:R-:W-:-:S11]  /*0510*/  PLOP3.LUT P2, PT, PT, PT, PT, 0x8, 0x0 ;  /* 0x000000000000781c */ /* 0x000fd60003f4e170 */
[----:B-1----:R-:W-:Y:S05]  /*0520*/  @P0 BRA.U.ANY `(.L_x_7104) ;  /* 0xfffffffd00ec0947 */ /* 0x002fea000393ffff */
.L_x_7103:
[----:B------:R-:W-:Y:S05]  /*0530*/  BSYNC B0 ;  /* 0x0000000000007941 */ /* 0x000fea0003800000 */
.L_x_7102:
[----:B------:R-:W-:Y:S01]  /*0540*/  BAR.SYNC.DEFER_BLOCKING 0x0 ;  /* 0x0000000000007b1d */ /* 0x000fe20000010000 */
[----:B------:R-:W-:Y:S02]  /*0550*/  MOV R41, 0x400 ;  /* 0x0000040000297802 */ /* 0x000fe40000000f00 */
[----:B------:R-:W-:Y:S02]  /*0560*/  CS2R R50, SRZ ;  /* 0x0000000000327805 */ /* 0x000fe4000001ff00 */
[----:B------:R-:W-:Y:S01]  /*0570*/  SHF.L.U32 R2, RZ, 0x1f, RZ ;  /* 0x0000001fff027819 */ /* 0x000fe200000006ff */
[--C-:B------:R-:W-:Y:S01]  /*0580*/  @P1 IMAD.MOV.U32 R50, RZ, RZ, R9.reuse ;  /* 0x000000ffff321224 */ /* 0x100fe200078e0009 */
[----:B------:R-:W-:Y:S02]  /*0590*/  LEA R41, R8, R41, 0x18 ;  /* 0x0000002908297211 */ /* 0x000fe400078ec0ff */
[----:B------:R-:W-:-:S07]  /*05a0*/  @P1 SHF.R.S32.HI R51, RZ, 0x1f, R9 ;  /* 0x0000001fff331819 */ /* 0x000fce0000011409 */
.L_x_7105:
[----:B-1----:R1:W2:Y:S02]  /*05b0*/  SYNCS.PHASECHK.TRANS64.TRYWAIT P0, [R41+URZ+0xc000], R2 ;  /* 0x00c00002290075a7 */ /* 0x0022a4000800017f */
[----:B--2---:R-:W-:Y:S05]  /*05c0*/  @!P0 NANOSLEEP.SYNCS 0x989680 ;  /* 0x009896800000895d */ /* 0x004fea0003900000 */
[----:B------:R-:W2:Y:S02]  /*05d0*/  @!P0 SYNCS.PHASECHK.TRANS64 P0, [R41+URZ+0xc000], R2 ;  /* 0x00c00002290085a7 */ /* 0x000ea4000800007f */
[----:B--2---:R-:W-:Y:S05]  /*05e0*/  @!P0 BRA `(.L_x_7105) ;  /* 0xfffffffc00f08947 */ /* 0x004fea000383ffff */
[----:B------:R-:W-:Y:S01]  /*05f0*/  SHF.R.S32.HI R9, RZ, 0x1f, R0 ;  /* 0x0000001fff097819 */ /* 0x000fe20000011400 */
[----:B------:R-:W-:Y:S01]  /*0600*/  ULDC UR4, c[0x0][0x268] ;  /* 0x00009a0000047ab9 */ /* 0x000fe20000000800 */
[----:B------:R-:W-:Y:S01]  /*0610*/  VIADDMNMX R43, R43, -R42, 0x40, PT ;  /* 0x000000402b2b7446 */ /* 0x000fe2000380092a */
[----:B------:R-:W-:Y:S01]  /*0620*/  ULDC.64 UR6, c[0x0][0x258] ;  /* 0x0000960000067ab9 */ /* 0x000fe20000000a00 */
[-C--:B-1----:R-:W-:Y:S01]  /*0630*/  LEA.HI R2, R9, R0.reuse, RZ, 0x7 ;  /* 0x0000000009027211 */ /* 0x082fe200078f38ff */
[----:B------:R-:W-:Y:S01]  /*0640*/  IMAD R5, R5, UR6, RZ ;  /* 0x0000000605057c24 */ /* 0x000fe2000f8e02ff */
[----:B------:R-:W-:Y:S01]  /*0650*/  LEA.HI R40, R9, R0, RZ, 0x4 ;  /* 0x0000000009287211 */ /* 0x000fe200078f20ff */
[----:B------:R-:W-:Y:S01]  /*0660*/  BSSY B0, `(.L_x_7106) ;  /* 0x0000092000007945 */ /* 0x000fe20003800000 */
[----:B------:R-:W-:Y:S02]  /*0670*/  LOP3.LUT R11, R2, 0xfffff80, RZ, 0xc0, !PT ;  /* 0x0fffff80020b7812 */ /* 0x000fe400078ec0ff */
[----:B------:R-:W-:-:S02]  /*0680*/  LOP3.LUT R13, R40, 0xfffffff0, RZ, 0xc0, !PT ;  /* 0xfffffff0280d7812 */ /* 0x000fc400078ec0ff */
[----:B------:R-:W-:Y:S01]  /*0690*/  SHF.R.S32.HI R2, RZ, 0x7, R2 ;  /* 0x00000007ff027819 */ /* 0x000fe20000011402 */
[C---:B------:R-:W-:Y:S01]  /*06a0*/  IMAD.IADD R11, R0.reuse, 0x1, -R11 ;  /* 0x00000001000b7824 */ /* 0x040fe200078e0a0b */
[----:B------:R-:W-:Y:S01]  /*06b0*/  LEA.HI R12, R9, R0, RZ, 0x5 ;  /* 0x00000000090c7211 */ /* 0x000fe200078f28ff */
[----:B------:R-:W-:Y:S01]  /*06c0*/  IMAD.IADD R0, R0, 0x1, -R13 ;  /* 0x0000000100007824 */ /* 0x000fe200078e0a0d */
[----:B------:R-:W-:Y:S01]  /*06d0*/  SHF.R.S32.HI R40, RZ, 0x4, R40 ;  /* 0x00000004ff287819 */ /* 0x000fe20000011428 */
[----:B------:R-:W-:Y:S01]  /*06e0*/  IMAD.SHL.U32 R28, R2, 0x1000, RZ ;  /* 0x00001000021c7824 */ /* 0x000fe200078e00ff */
[--C-:B------:R-:W-:Y:S02]  /*06f0*/  SHF.R.S32.HI R24, RZ, 0x5, R12.reuse ;  /* 0x00000005ff187819 */ /* 0x100fe4000001140c */
[----:B------:R-:W-:Y:S01]  /*0700*/  SHF.R.S32.HI R17, RZ, 0x1f, R12 ;  /* 0x0000001fff117819 */ /* 0x000fe2000001140c */
[----:B------:R-:W-:Y:S01]  /*0710*/  IMAD R8, R11, 0x4, R28 ;  /* 0x000000040b087824 */ /* 0x000fe200078e021c */
[----:B------:R-:W-:Y:S01]  /*0720*/  SHF.R.S32.HI R21, RZ, 0x1f, R0 ;  /* 0x0000001fff157819 */ /* 0x000fe20000011400 */
[C---:B------:R-:W-:Y:S01]  /*0730*/  IMAD.SHL.U32 R30, R40.reuse, 0x40, RZ ;  /* 0x00000040281e7824 */ /* 0x040fe200078e00ff */
[----:B------:R-:W-:Y:S01]  /*0740*/  LEA.HI R20, R17, R24, RZ, 0x2 ;  /* 0x0000001811147211 */ /* 0x000fe200078f10ff */
[----:B------:R-:W-:Y:S01]  /*0750*/  IMAD.SHL.U32 R49, R40, 0x8, RZ ;  /* 0x0000000828317824 */ /* 0x000fe200078e00ff */
[----:B------:R-:W-:-:S02]  /*0760*/  LEA.HI R52, R21, R0, RZ, 0x3 ;  /* 0x0000000015347211 */ /* 0x000fc400078f18ff */
[----:B------:R-:W-:Y:S02]  /*0770*/  LOP3.LUT R25, R20, 0x3ffffc, RZ, 0xc0, !PT ;  /* 0x003ffffc14197812 */ /* 0x000fe400078ec0ff */
[----:B------:R-:W-:Y:S02]  /*0780*/  LEA R53, R8, R41, 0x2 ;  /* 0x0000002908357211 */ /* 0x000fe400078e10ff */
[----:B------:R-:W-:Y:S01]  /*0790*/  LOP3.LUT R29, R52, 0xfffffff8, RZ, 0xc0, !PT ;  /* 0xfffffff8341d7812 */ /* 0x000fe200078ec0ff */
[----:B------:R-:W-:Y:S01]  /*07a0*/  IMAD.IADD R45, R24, 0x1, -R25 ;  /* 0x00000001182d7824 */ /* 0x000fe200078e0a19 */
[----:B------:R-:W-:Y:S01]  /*07b0*/  LOP3.LUT R48, R30, 0x1c0, RZ, 0xc0, !PT ;  /* 0x000001c01e307812 */ /* 0x000fe200078ec0ff */
[----:B0-----:R-:W0:Y:S01]  /*07c0*/  LDS.128 R8, [R53] ;  /* 0x0000000035087984 */ /* 0x001e220000000c00 */
[----:B------:R-:W-:Y:S01]  /*07d0*/  SHF.R.S32.HI R52, RZ, 0x3, R52 ;  /* 0x00000003ff347819 */ /* 0x000fe20000011434 */
[----:B------:R-:W-:Y:S01]  /*07e0*/  IMAD.IADD R44, R0, 0x1, -R29 ;  /* 0x00000001002c7824 */ /* 0x000fe200078e0a1d */
[----:B------:R-:W-:Y:S01]  /*07f0*/  LEA R45, R45, R28, 0xa ;  /* 0x0000001c2d2d7211 */ /* 0x000fe200078e50ff */
[----:B------:R-:W1:Y:S02]  /*0800*/  LDS.128 R12, [R53+0x800] ;  /* 0x00080000350c7984 */ /* 0x000e640000000c00 */
[----:B------:R-:W-:Y:S01]  /*0810*/  IMAD.SHL.U32 R46, R44, 0x40, RZ ;  /* 0x000000402c2e7824 */ /* 0x000fe200078e00ff */
[----:B------:R-:W-:Y:S01]  /*0820*/  LEA R45, R52, R45, 0x9 ;  /* 0x0000002d342d7211 */ /* 0x000fe200078e48ff */
[----:B------:R-:W2:Y:S01]  /*0830*/  LDS.128 R16, [R53+0x1000] ;  /* 0x0010000035107984 */ /* 0x000ea20000000c00 */
[C---:B------:R-:W-:Y:S01]  /*0840*/  IMAD.SHL.U32 R47, R44.reuse, 0x8, RZ ;  /* 0x000000082c2f7824 */ /* 0x040fe200078e00ff */
[----:B------:R-:W-:Y:S01]  /*0850*/  R2P PR, R44, 0x6 ;  /* 0x000000062c007804 */ /* 0x000fe20000000000 */
[----:B------:R-:W-:Y:S01]  /*0860*/  IMAD R2, R52, 0x8, R2 ;  /* 0x0000000834027824 */ /* 0x000fe200078e0202 */
[----:B------:R-:W3:Y:S01]  /*0870*/  LDS.128 R24, [R53+0x2000] ;  /* 0x0020000035187984 */ /* 0x000ee20000000c00 */
[----:B------:R-:W-:-:S02]  /*0880*/  LOP3.LUT R46, R46, 0x1c0, RZ, 0xc0, !PT ;  /* 0x000001c02e2e7812 */ /* 0x000fc400078ec0ff */
[----:B------:R-:W-:Y:S01]  /*0890*/  LOP3.LUT R47, R48, 0x38, R47, 0xf8, !PT ;  /* 0x00000038302f7812 */ /* 0x000fe200078ef82f */
[----:B------:R-:W4:Y:S01]  /*08a0*/  LDS.128 R28, [R53+0x2800] ;  /* 0x00280000351c7984 */ /* 0x000f220000000c00 */
[----:B------:R-:W-:Y:S02]  /*08b0*/  LOP3.LUT R49, R46, 0x8, R49, 0xf8, !PT ;  /* 0x000000082e317812 */ /* 0x000fe400078ef831 */
[----:B------:R-:W-:Y:S01]  /*08c0*/  SHF.R.U32.HI R46, RZ, 0x3, R46 ;  /* 0x00000003ff2e7819 */ /* 0x000fe2000001162e */
[----:B------:R-:W5:Y:S01]  /*08d0*/  LDS.128 R20, [R53+0x1800] ;  /* 0x0018000035147984 */ /* 0x000f620000000c00 */
[----:B------:R-:W-:Y:S02]  /*08e0*/  SHF.R.U32.HI R48, RZ, 0x3, R48 ;  /* 0x00000003ff307819 */ /* 0x000fe40000011630 */
[----:B------:R-:W-:Y:S01]  /*08f0*/  LOP3.LUT R46, R49, R46, RZ, 0x3c, !PT ;  /* 0x0000002e312e7212 */ /* 0x000fe200078e3cff */
[----:B------:R-:W5:Y:S01]  /*0900*/  LDS.128 R32, [R53+0x3000] ;  /* 0x0030000035207984 */ /* 0x000f620000000c00 */
[----:B------:R-:W-:-:S03]  /*0910*/  LOP3.LUT R47, R47, R48, RZ, 0x3c, !PT ;  /* 0x000000302f2f7212 */ /* 0x000fc600078e3cff */
[----:B------:R-:W5:Y:S01]  /*0920*/  LDS.128 R36, [R53+0x3800] ;  /* 0x0038000035247984 */ /* 0x000f620000000c00 */
[----:B------:R-:W-:Y:S02]  /*0930*/  IMAD.IADD R44, R46, 0x1, R45 ;  /* 0x000000012e2c7824 */ /* 0x000fe400078e022d */
[----:B------:R-:W-:Y:S02]  /*0940*/  IMAD.U32 R2, R2, 0x200, R47 ;  /* 0x0000020002027824 */ /* 0x000fe400078e002f */
[----:B0-----:R-:W-:Y:S01]  /*0950*/  FMUL.FTZ R45, R9, UR4 ;  /* 0x00000004092d7c20 */ /* 0x001fe20008410000 */
[----:B------:R-:W-:Y:S01]  /*0960*/  FMUL.FTZ R46, R11, UR4 ;  /* 0x000000040b2e7c20 */ /* 0x000fe20008410000 */
[----:B------:R-:W-:Y:S01]  /*0970*/  FMUL.FTZ R9, R10, UR4 ;  /* 0x000000040a097c20 */ /* 0x000fe20008410000 */
        /* <DEDUP_REMOVED lines=8> */
[----:B------:R-:W-:Y:S01]  /*0a00*/  F2FP.BF16.F32.PACK_AB R10, R13, R10 ;  /* 0x0000000a0d0a723e */ /* 0x000fe200000010ff */
[----:B---3--:R-:W-:Y:S01]  /*0a10*/  FMUL.FTZ R18, R24, UR4 ;  /* 0x0000000418127c20 */ /* 0x008fe20008410000 */
[----:B------:R-:W-:Y:S01]  /*0a20*/  FMUL.FTZ R17, R17, UR4 ;  /* 0x0000000411117c20 */ /* 0x000fe20008410000 */
[----:B------:R-:W-:Y:S01]  /*0a30*/  F2FP.BF16.F32.PACK_AB R13, R19, R14 ;  /* 0x0000000e130d723e */ /* 0x000fe200000010ff */
[----:B------:R-:W-:Y:S01]  /*0a40*/  FMUL.FTZ R25, R25, UR4 ;  /* 0x0000000419197c20 */ /* 0x000fe20008410000 */
[----:B----4-:R-:W-:Y:S01]  /*0a50*/  FMUL.FTZ R24, R30, UR4 ;  /* 0x000000041e187c20 */ /* 0x010fe20008410000 */
[----:B------:R-:W-:Y:S01]  /*0a60*/  FMUL.FTZ R31, R31, UR4 ;  /* 0x000000041f1f7c20 */ /* 0x000fe20008410000 */
[----:B------:R-:W-:Y:S01]  /*0a70*/  FMUL.FTZ R29, R29, UR4 ;  /* 0x000000041d1d7c20 */ /* 0x000fe20008410000 */
[----:B------:R-:W-:Y:S01]  /*0a80*/  F2FP.BF16.F32.PACK_AB R8, R45, R8 ;  /* 0x000000082d08723e */ /* 0x000fe200000010ff */
[----:B-----5:R-:W-:Y:S01]  /*0a90*/  FMUL.FTZ R15, R20, UR4 ;  /* 0x00000004140f7c20 */ /* 0x020fe20008410000 */
[----:B------:R-:W-:Y:S01]  /*0aa0*/  FMUL.FTZ R20, R21, UR4 ;  /* 0x0000000415147c20 */ /* 0x000fe20008410000 */
[----:B------:R-:W-:Y:S01]  /*0ab0*/  FMUL.FTZ R21, R26, UR4 ;  /* 0x000000041a157c20 */ /* 0x000fe20008410000 */
[----:B------:R-:W-:Y:S01]  /*0ac0*/  FMUL.FTZ R26, R27, UR4 ;  /* 0x000000041b1a7c20 */ /* 0x000fe20008410000 */
[----:B------:R-:W-:Y:S01]  /*0ad0*/  FMUL.FTZ R27, R32, UR4 ;  /* 0x00000004201b7c20 */ /* 0x000fe20008410000 */
[----:B------:R-:W-:Y:S01]  /*0ae0*/  F2FP.BF16.F32.PACK_AB R19, R31, R24 ;  /* 0x000000181f13723e */ /* 0x000fe200000010ff */
[----:B------:R-:W-:Y:S01]  /*0af0*/  FMUL.FTZ R32, R33, UR4 ;  /* 0x0000000421207c20 */ /* 0x000fe20008410000 */
[----:B------:R-:W-:Y:S01]  /*0b00*/  HFMA2.MMA R24, -RZ, RZ, 0, 1.9073486328125e-06 ;  /* 0x00000020ff187435 */ /* 0x000fe200000001ff */
[----:B------:R-:W-:Y:S01]  /*0b10*/  FMUL.FTZ R16, R22, UR4 ;  /* 0x0000000416107c20 */ /* 0x000fe20008410000 */
[----:B------:R-:W-:Y:S01]  /*0b20*/  FMUL.FTZ R23, R23, UR4 ;  /* 0x0000000417177c20 */ /* 0x000fe20008410000 */
[----:B------:R-:W-:Y:S01]  /*0b30*/  FMUL.FTZ R33, R38, UR4 ;  /* 0x0000000426217c20 */ /* 0x000fe20008410000 */
[----:B------:R-:W-:Y:S01]  /*0b40*/  FMUL.FTZ R38, R39, UR4 ;  /* 0x0000000427267c20 */ /* 0x000fe20008410000 */
[----:B------:R-:W-:Y:S01]  /*0b50*/  VIADD R39, R41, 0x8000 ;  /* 0x0000800029277836 */ /* 0x000fe20000000000 */
[----:B------:R-:W-:Y:S01]  /*0b60*/  F2FP.BF16.F32.PACK_AB R14, R20, R15 ;  /* 0x0000000f140e723e */ /* 0x000fe200000010ff */
[----:B------:R-:W-:Y:S01]  /*0b70*/  FMUL.FTZ R22, R28, UR4 ;  /* 0x000000041c167c20 */ /* 0x000fe20008410000 */
[----:B------:R-:W-:Y:S01]  /*0b80*/  F2FP.BF16.F32.PACK_AB R15, R23, R16 ;  /* 0x00000010170f723e */ /* 0x000fe200000010ff */
[----:B------:R-:W-:Y:S01]  /*0b90*/  IMAD R23, R44, 0x2, R39 ;  /* 0x000000022c177824 */ /* 0x000fe200078e0227 */
[----:B------:R-:W-:Y:S01]  /*0ba0*/  SEL R24, R24, 0xffffffe0, !P1 ;  /* 0xffffffe018187807 */ /* 0x000fe20004800000 */
[----:B------:R-:W-:Y:S01]  /*0bb0*/  FMUL.FTZ R28, R34, UR4 ;  /* 0x00000004221c7c20 */ /* 0x000fe20008410000 */
[----:B------:R-:W-:Y:S01]  /*0bc0*/  FMUL.FTZ R35, R35, UR4 ;  /* 0x0000000423237c20 */ /* 0x000fe20008410000 */
[----:B------:R-:W-:Y:S01]  /*0bd0*/  FMUL.FTZ R30, R36, UR4 ;  /* 0x00000004241e7c20 */ /* 0x000fe20008410000 */
[----:B------:R-:W-:Y:S01]  /*0be0*/  FMUL.FTZ R37, R37, UR4 ;  /* 0x0000000425257c20 */ /* 0x000fe20008410000 */
[C---:B------:R-:W-:Y:S01]  /*0bf0*/  VIADD R45, R23.reuse, 0x40 ;  /* 0x00000040172d7836 */ /* 0x040fe20000000000 */
[----:B------:R-:W-:Y:S01]  /*0c00*/  F2FP.BF16.F32.PACK_AB R9, R46, R9 ;  /* 0x000000092e09723e */ /* 0x000fe200000010ff */
[----:B------:R-:W-:Y:S01]  /*0c10*/  @P2 VIADD R45, R23, 0xffffffc0 ;  /* 0xffffffc0172d2836 */ /* 0x000fe20000000000 */
[----:B------:R-:W-:Y:S01]  /*0c20*/  F2FP.BF16.F32.PACK_AB R11, R48, R11 ;  /* 0x0000000b300b723e */ /* 0x000fe200000010ff */
[--C-:B------:R-:W-:Y:S01]  /*0c30*/  IMAD R44, R44, 0x2, R41.reuse ;  /* 0x000000022c2c7824 */ /* 0x100fe200078e0229 */
[----:B------:R-:W-:Y:S01]  /*0c40*/  F2FP.BF16.F32.PACK_AB R20, R32, R27 ;  /* 0x0000001b2014723e */ /* 0x000fe200000010ff */
[----:B------:R-:W-:Y:S01]  /*0c50*/  IMAD R41, R2, 0x2, R41 ;  /* 0x0000000202297824 */ /* 0x000fe200078e0229 */
[----:B------:R-:W-:Y:S01]  /*0c60*/  F2FP.BF16.F32.PACK_AB R12, R17, R12 ;  /* 0x0000000c110c723e */ /* 0x000fe200000010ff */
[----:B------:R-:W-:Y:S01]  /*0c70*/  ULDC UR4, c[0x0][0x244] ;  /* 0x0000910000047ab9 */ /* 0x000fe20000000800 */
[----:B------:R-:W-:Y:S01]  /*0c80*/  F2FP.BF16.F32.PACK_AB R16, R25, R18 ;  /* 0x000000121910723e */ /* 0x000fe200000010ff */
[----:B------:R0:W-:Y:S01]  /*0c90*/  STSM.16.M88.4 [R44+0x8000], R8 ;  /* 0x008000082c007844 */ /* 0x0001e20000000200 */
[----:B------:R-:W-:-:S02]  /*0ca0*/  IADD3 R32, R23, R24, RZ ;  /* 0x0000001817207210 */ /* 0x000fc40007ffe0ff */
[----:B------:R-:W-:Y:S02]  /*0cb0*/  F2FP.BF16.F32.PACK_AB R17, R26, R21 ;  /* 0x000000151a11723e */ /* 0x000fe400000010ff */
[----:B------:R-:W-:Y:S01]  /*0cc0*/  F2FP.BF16.F32.PACK_AB R18, R29, R22 ;  /* 0x000000161d12723e */ /* 0x000fe200000010ff */
[----:B------:R1:W-:Y:S01]  /*0cd0*/  STSM.16.M88.4 [R32], R12 ;  /* 0x0000000c20007844 */ /* 0x0003e20000000200 */
[----:B------:R-:W-:Y:S01]  /*0ce0*/  F2FP.BF16.F32.PACK_AB R23, R38, R33 ;  /* 0x000000212617723e */ /* 0x000fe200000010ff */
[----:B------:R-:W-:Y:S01]  /*0cf0*/  IMAD.IADD R33, R24, 0x1, R45 ;  /* 0x0000000118217824 */ /* 0x000fe200078e022d */
[----:B------:R-:W-:Y:S01]  /*0d00*/  F2FP.BF16.F32.PACK_AB R21, R35, R28 ;  /* 0x0000001c2315723e */ /* 0x000fe200000010ff */
[----:B------:R1:W-:Y:S01]  /*0d10*/  STSM.16.M88.4 [R45], R16 ;  /* 0x000000102d007844 */ /* 0x0003e20000000200 */
[----:B------:R-:W-:Y:S01]  /*0d20*/  F2FP.BF16.F32.PACK_AB R22, R37, R30 ;  /* 0x0000001e2516723e */ /* 0x000fe200000010ff */
[----:B------:R-:W-:Y:S01]  /*0d30*/  IMAD.SHL.U32 R30, R0, 0x8, RZ ;  /* 0x00000008001e7824 */ /* 0x000fe200078e00ff */
[----:B------:R-:W-:-:S02]  /*0d40*/  IADD3 R28, P0, R40, R50, RZ ;  /* 0x00000032281c7210 */ /* 0x000fc40007f1e0ff */
[C---:B------:R-:W-:Y:S01]  /*0d50*/  IADD3 R0, R40.reuse, 0x10, RZ ;  /* 0x0000001028007810 */ /* 0x040fe20007ffe0ff */
[----:B------:R1:W-:Y:S01]  /*0d60*/  STSM.16.M88.4 [R33], R20 ;  /* 0x0000001421007844 */ /* 0x0003e20000000200 */
[----:B------:R-:W-:Y:S01]  /*0d70*/  LEA.HI.X.SX32 R29, R40, R51, 0x1, P0 ;  /* 0x00000033281d7211 */ /* 0x000fe200000f0eff */
[----:B0-----:R-:W-:Y:S01]  /*0d80*/  IMAD R11, R6, UR7, R5 ;  /* 0x00000007060b7c24 */ /* 0x001fe2000f8e0205 */
[----:B------:R-:W-:Y:S01]  /*0d90*/  BAR.SYNC.DEFER_BLOCKING 0x0 ;  /* 0x0000000000007b1d */ /* 0x000fe20000010000 */
[----:B------:R-:W-:Y:S01]  /*0da0*/  ISETP.GE.AND P0, PT, R30, UR4, PT ;  /* 0x000000041e007c0c */ /* 0x000fe2000bf06270 */
[C---:B------:R-:W-:Y:S01]  /*0db0*/  VIADD R5, R40.reuse, 0x20 ;  /* 0x0000002028057836 */ /* 0x040fe20000000000 */
[--C-:B------:R-:W-:Y:S02]  /*0dc0*/  SHF.R.S32.HI R31, RZ, 0x1f, R30.reuse ;  /* 0x0000001fff1f7819 */ /* 0x100fe4000001141e */
[CC--:B------:R-:W-:Y:S01]  /*0dd0*/  ISETP.GE.OR P3, PT, R40.reuse, R43.reuse, P0 ;  /* 0x0000002b2800720c */ /* 0x0c0fe20000766670 */
[----:B------:R-:W-:Y:S01]  /*0de0*/  ULDC.64 UR4, c[0x0][0x260] ;  /* 0x0000980000047ab9 */ /* 0x000fe20000000a00 */
[----:B------:R-:W-:Y:S01]  /*0df0*/  VIADD R40, R40, 0x30 ;  /* 0x0000003028287836 */ /* 0x000fe20000000000 */
[-C--:B------:R-:W-:Y:S01]  /*0e00*/  ISETP.GE.OR P1, PT, R5, R43.reuse, P0 ;  /* 0x0000002b0500720c */ /* 0x080fe20000726670 */
[----:B------:R-:W-:Y:S01]  /*0e10*/  IMAD.WIDE.U32 R8, R6, UR6, R30 ;  /* 0x0000000606087c25 */ /* 0x000fe2000f8e001e */
[----:B------:R-:W-:-:S02]  /*0e20*/  ISETP.GE.OR P2, PT, R0, R43, P0 ;  /* 0x0000002b0000720c */ /* 0x000fc40000746670 */
[----:B------:R-:W-:Y:S01]  /*0e30*/  ISETP.GE.OR P0, PT, R40, R43, P0 ;  /* 0x0000002b2800720c */ /* 0x000fe20000706670 */
[----:B------:R-:W-:Y:S02]  /*0e40*/  IMAD R7, R7, UR4, RZ ;  /* 0x0000000407077c24 */ /* 0x000fe4000f8e02ff */
[----:B------:R-:W-:Y:S02]  /*0e50*/  IMAD.IADD R9, R9, 0x1, R11 ;  /* 0x0000000109097824 */ /* 0x000fe400078e020b */
[C---:B------:R-:W-:Y:S02]  /*0e60*/  IMAD R11, R4.reuse, UR5, R7 ;  /* 0x00000005040b7c24 */ /* 0x040fe4000f8e0207 */
[----:B------:R-:W-:Y:S01]  /*0e70*/  IMAD.WIDE.U32 R4, R4, UR4, R8 ;  /* 0x0000000404047c25 */ /* 0x000fe2000f8e0008 */
[----:B------:R-:W-:-:S03]  /*0e80*/  LEA R8, R2, R39, 0x1 ;  /* 0x0000002702087211 */ /* 0x000fc600078e08ff */
[----:B------:R-:W-:Y:S01]  /*0e90*/  IMAD.WIDE R6, R3, 0x40, R28 ;  /* 0x0000004003067825 */ /* 0x000fe200078e021c */
[----:B------:R1:W0:Y:S03]  /*0ea0*/  LDS.128 R24, [R41+0x9800] ;  /* 0x0098000029187984 */ /* 0x0002260000000c00 */
[----:B------:R-:W-:Y:S01]  /*0eb0*/  IMAD.IADD R3, R5, 0x1, R11 ;  /* 0x0000000105037824 */ /* 0x000fe200078e020b */
[----:B------:R-:W-:Y:S06]  /*0ec0*/  @P3 BRA `(.L_x_7107) ;  /* 0x00000000002c3947 */ /* 0x000fec0003800000 */
[----:B------:R-:W2:Y:S01]  /*0ed0*/  LDS.128 R8, [R8] ;  /* 0x0000000008087984 */ /* 0x000ea20000000c00 */
[----:B------:R-:W-:Y:S01]  /*0ee0*/  ULDC.64 UR4, c[0x0][0x250] ;  /* 0x0000940000047ab9 */ /* 0x000fe20000000a00 */
[----:B------:R-:W-:Y:S02]  /*0ef0*/  IMAD.MOV.U32 R2, RZ, RZ, R4 ;  /* 0x000000ffff027224 */ /* 0x000fe400078e0004 */
[----:B-1----:R-:W-:Y:S02]  /*0f00*/  IMAD R15, R7, UR4, RZ ;  /* 0x00000004070f7c24 */ /* 0x002fe4000f8e02ff */
[----:B------:R-:W-:-:S04]  /*0f10*/  IMAD.WIDE.U32 R12, R6, UR4, R2 ;  /* 0x00000004060c7c25 */ /* 0x000fc8000f8e0002 */
[----:B------:R-:W-:Y:S01]  /*0f20*/  IMAD R15, R6, UR5, R15 ;  /* 0x00000005060f7c24 */ /* 0x000fe2000f8e020f */
[----:B------:R-:W-:Y:S02]  /*0f30*/  ULDC.64 UR4, c[0x0][0x238] ;  /* 0x00008e0000047ab9 */ /* 0x000fe40000000a00 */
[----:B------:R-:W-:Y:S01]  /*0f40*/  LEA R14, P3, R12, UR4, 0x1 ;  /* 0x000000040c0e7c11 */ /* 0x000fe2000f8608ff */
[----:B------:R-:W-:-:S05]  /*0f50*/  IMAD.IADD R13, R13, 0x1, R15 ;  /* 0x000000010d0d7824 */ /* 0x000fca00078e020f */
[----:B------:R-:W-:-:S05]  /*0f60*/  LEA.HI.X R15, R12, UR5, R13, 0x1, P3 ;  /* 0x000000050c0f7c11 */ /* 0x000fca00098f0c0d */
[----:B--2---:R2:W-:Y:S02]  /*0f70*/  STG.E.128 desc[UR8][R14.64], R8 ;  /* 0x000000080e007986 */ /* 0x0045e4000c101d08 */
.L_x_7107:
[----:B------:R-:W-:Y:S05]  /*0f80*/  BSYNC B0 ;  /* 0x0000000000007941 */ /* 0x000fea0003800000 */
.L_x_7106:
[----:B--2---:R2:W3:Y:S01]  /*0f90*/  LDS.128 R8, [R41+0x8800] ;  /* 0x0088000029087984 */ /* 0x0044e20000000c00 */
[----:B------:R-:W-:Y:S04]  /*0fa0*/  BSSY B0, `(.L_x_7108) ;  /* 0x000000f000007945 */ /* 0x000fe80003800000 */
[----:B------:R-:W-:Y:S05]  /*0fb0*/  @P2 BRA `(.L_x_7109) ;  /* 0x0000000000342947 */ /* 0x000fea0003800000 */
[----:B-1----:R-:W-:Y:S01]  /*0fc0*/  IADD3 R15, P2, R6, 0x10, RZ ;  /* 0x00000010060f7810 */ /* 0x002fe20007f5e0ff */
        /* <DEDUP_REMOVED lines=12> */
.L_x_7109:
[----:B------:R-:W-:Y:S05]  /*1090*/  BSYNC B0 ;  /* 0x0000000000007941 */ /* 0x000fea0003800000 */
.L_x_7108:
[----:B---34-:R3:W4:Y:S01]  /*10a0*/  LDS.128 R8, [R41+0x9000] ;  /* 0x0090000029087984 */ /* 0x0187220000000c00 */
        /* <DEDUP_REMOVED lines=14> */
[----:B----4-:R1:W-:Y:S02]  /*1190*/  STG.E.128 desc[UR8][R14.64], R8 ;  /* 0x000000080e007986 */ /* 0x0103e4000c101d08 */
.L_x_7111:
[----:B------:R-:W-:Y:S05]  /*11a0*/  BSYNC B0 ;  /* 0x0000000000007941 */ /* 0x000fea0003800000 */
.L_x_7110:
[----:B------:R-:W-:Y:S05]  /*11b0*/  @P0 EXIT ;  /* 0x000000000000094d */ /* 0x000fea0003800000 */
[----:B------:R-:W-:Y:S01]  /*11c0*/  IADD3 R5, P0, R6, 0x30, RZ ;  /* 0x0000003006057810 */ /* 0x000fe20007f1e0ff */
[----:B------:R-:W-:Y:S01]  /*11d0*/  ULDC.64 UR4, c[0x0][0x250] ;  /* 0x0000940000047ab9 */ /* 0x000fe20000000a00 */
[----:B------:R-:W-:Y:S02]  /*11e0*/  IMAD.MOV.U32 R2, RZ, RZ, R4 ;  /* 0x000000ffff027224 */ /* 0x000fe400078e0004 */
[----:B------:R-:W-:Y:S02]  /*11f0*/  IADD3.X R6, RZ, R7, RZ, P0, !PT ;  /* 0x00000007ff067210 */ /* 0x000fe400007fe4ff */
[----:B------:R-:W-:-:S04]  /*1200*/  IMAD.WIDE.U32 R2, R5, UR4, R2 ;  /* 0x0000000405027c25 */ /* 0x000fc8000f8e0002 */
[----:B------:R-:W-:-:S04]  /*1210*/  IMAD R6, R6, UR4, RZ ;  /* 0x0000000406067c24 */ /* 0x000fc8000f8e02ff */
[----:B------:R-:W-:Y:S01]  /*1220*/  IMAD R5, R5, UR5, R6 ;  /* 0x0000000505057c24 */ /* 0x000fe2000f8e0206 */
[----:B------:R-:W-:Y:S02]  /*1230*/  ULDC.64 UR4, c[0x0][0x238] ;  /* 0x00008e0000047ab9 */ /* 0x000fe40000000a00 */
[----:B------:R-:W-:Y:S01]  /*1240*/  LEA R4, P0, R2, UR4, 0x1 ;  /* 0x0000000402047c11 */ /* 0x000fe2000f8008ff */
[----:B------:R-:W-:-:S05]  /*1250*/  IMAD.IADD R3, R3, 0x1, R5 ;  /* 0x0000000103037824 */ /* 0x000fca00078e0205 */
[----:B------:R-:W-:-:S05]  /*1260*/  LEA.HI.X R5, R2, UR5, R3, 0x1, P0 ;  /* 0x0000000502057c11 */ /* 0x000fca00080f0c03 */
[----:B0-----:R-:W-:Y:S01]  /*1270*/  STG.E.128 desc[UR8][R4.64], R24 ;  /* 0x0000001804007986 */ /* 0x001fe2000c101d08 */
[----:B------:R-:W-:Y:S05]  /*1280*/  EXIT ;  /* 0x000000000000794d */ /* 0x000fea0003800000 */
.L_x_7112:
        /* <DEDUP_REMOVED lines=15> */
.L_x_7342:


//--------------------- .text._ZN7cutlass13device_kernelIN5flash11enable_sm90INS1_16FlashAttnBwdSm90INS1_25CollectiveMainloopBwdSm90ILi2ELi2ELi2EN4cute5tupleIJNS5_1CILi1EEES8_S8_EEENS6_IJNS7_ILi64EEENS7_ILi128EEESB_EEENS_10bfloat16_tEfNS_4arch4Sm90ELb1ELb0ELb0ELb1ELb1ELb1ELb0ELb0ELi2ELi1ELi2ELi1ELb0EEENS1_24CollectiveEpilogueBwdGQAISC_fSF_Li256ELb1ELb1EEENS1_25SingleTileBwdLPTSchedulerILb1ELi128ELb1EEEEEEEEEvNT_6ParamsE --------------------------
	.section	.text._ZN7cutlass13device_kernelIN5flash11enable_sm90INS1_16FlashAttnBwdSm90INS1_25CollectiveMainloopBwdSm90ILi2ELi2ELi2EN4cute5tupleIJNS5_1CILi1EEES8_S8_EEENS6_IJNS7_ILi64EEENS7_ILi128EEESB_EEENS_10bfloat16_tEfNS_4arch4Sm90ELb1ELb0ELb0ELb1ELb1ELb1ELb0ELb0ELi2ELi1ELi2ELi1ELb0EEENS1_24CollectiveEpilogueBwdGQAISC_fSF_Li256ELb1ELb1EEENS1_25SingleTileBwdLPTSchedulerILb1ELi128ELb1EEEEEEEEEvNT_6ParamsE,"ax",@progbits
	.align	128
.text._ZN7cutlass13device_kernelIN5flash11enable_sm90INS1_16FlashAttnBwdSm90INS1_25CollectiveMainloopBwdSm90ILi2ELi2ELi2EN4cute5tupleIJNS5_1CILi1EEES8_S8_EEENS6_IJNS7_ILi64EEENS7_ILi128EEESB_EEENS_10bfloat16_tEfNS_4arch4Sm90ELb1ELb0ELb0ELb1ELb1ELb1ELb0ELb0ELi2ELi1ELi2ELi1ELb0EEENS1_24CollectiveEpilogueBwdGQAISC_fSF_Li256ELb1ELb1EEENS1_25SingleTileBwdLPTSchedulerILb1ELi128ELb1EEEEEEEEEvNT_6ParamsE:
        .type           _ZN7cutlass13device_kernelIN5flash11enable_sm90INS1_16FlashAttnBwdSm90INS1_25CollectiveMainloopBwdSm90ILi2ELi2ELi2EN4cute5tupleIJNS5_1CILi1EEES8_S8_EEENS6_IJNS7_ILi64EEENS7_ILi128EEESB_EEENS_10bfloat16_tEfNS_4arch4Sm90ELb1ELb0ELb0ELb1ELb1ELb1ELb0ELb0ELi2ELi1ELi2ELi1ELb0EEENS1_24CollectiveEpilogueBwdGQAISC_fSF_Li256ELb1ELb1EEENS1_25SingleTileBwdLPTSchedulerILb1ELi128ELb1EEEEEEEEEvNT_6ParamsE,@function
        .size           _ZN7cutlass13device_kernelIN5flash11enable_sm90INS1_16FlashAttnBwdSm90INS1_25CollectiveMainloopBwdSm90ILi2ELi2ELi2EN4cute5tupleIJNS5_1CILi1EEES8_S8_EEENS6_IJNS7_ILi64EEENS7_ILi128EEESB_EEENS_10bfloat16_tEfNS_4arch4Sm90ELb1ELb0ELb0ELb1ELb1ELb1ELb0ELb0ELi2ELi1ELi2ELi1ELb0EEENS1_24CollectiveEpilogueBwdGQAISC_fSF_Li256ELb1ELb1EEENS1_25SingleTileBwdLPTSchedulerILb1ELi128ELb1EEEEEEEEEvNT_6ParamsE,(.L_x_7343 - _ZN7cutlass13device_kernelIN5flash11enable_sm90INS1_16FlashAttnBwdSm90INS1_25CollectiveMainloopBwdSm90ILi2ELi2ELi2EN4cute5tupleIJNS5_1CILi1EEES8_S8_EEENS6_IJNS7_ILi64EEENS7_ILi128EEESB_EEENS_10bfloat16_tEfNS_4arch4Sm90ELb1ELb0ELb0ELb1ELb1ELb1ELb0ELb0ELi2ELi1ELi2ELi1ELb0EEENS1_24CollectiveEpilogueBwdGQAISC_fSF_Li256ELb1ELb1EEENS1_25SingleTileBwdLPTSchedulerILb1ELi128ELb1EEEEEEEEEvNT_6ParamsE)
        .other          _ZN7cutlass13device_kernelIN5flash11enable_sm90INS1_16FlashAttnBwdSm90INS1_25CollectiveMainloopBwdSm90ILi2ELi2ELi2EN4cute5tupleIJNS5_1CILi1EEES8_S8_EEENS6_IJNS7_ILi64EEENS7_ILi128EEESB_EEENS_10bfloat16_tEfNS_4arch4Sm90ELb1ELb0ELb0ELb1ELb1ELb1ELb0ELb0ELi2ELi1ELi2ELi1ELb0EEENS1_24CollectiveEpilogueBwdGQAISC_fSF_Li256ELb1ELb1EEENS1_25SingleTileBwdLPTSchedulerILb1ELi128ELb1EEEEEEEEEvNT_6ParamsE,@"STO_CUDA_ENTRY STV_DEFAULT"
_ZN7cutlass13device_kernelIN5flash11enable_sm90INS1_16FlashAttnBwdSm90INS1_25CollectiveMainloopBwdSm90ILi2ELi2ELi2EN4cute5tupleIJNS5_1CILi1EEES8_S8_EEENS6_IJNS7_ILi64EEENS7_ILi128EEESB_EEENS_10bfloat16_tEfNS_4arch4Sm90ELb1ELb0ELb0ELb1ELb1ELb1ELb0ELb0ELi2ELi1ELi2ELi1ELb0EEENS1_24CollectiveEpilogueBwdGQAISC_fSF_Li256ELb1ELb1EEENS1_25SingleTileBwdLPTSchedulerILb1ELi128ELb1EEEEEEEEEvNT_6ParamsE:
        /* <DEDUP_REMOVED lines=24> */
.L_x_7114:
[----:B------:R-:W-:Y:S05]  /*0180*/  BSYNC B0 ;  /* 0x0000000000007941 */ /* 0x000fea0003800000 */
.L_x_7113:
        /* <DEDUP_REMOVED lines=37> */
.L_x_7115:
        /* <DEDUP_REMOVED lines=22> */
.L_x_7116:
[----:B------:R-:W-:Y:S01]  /*0540*/  PLOP3.LUT P0, PT, PT, PT, UP0, 0x80, 0x0 ;  /* 0x000000000000781c */ /* 0x000fe20003f0f008 */
[----:B------:R-:W-:Y:S01]  /*0550*/  NOP ;  /* 0x0000000000007918 */ /* 0x000fe20000000000 */
[----:B------:R-:W-:Y:S01]  /*0560*/  ULDC.64 UR46, c[0x0][0x208] ;  /* 0x00008200002e7ab9 */ /* 0x000fe20000000a00 */
[----:B------:R-:W-:Y:S01]  /*0570*/  BSSY B6, `(.L_x_7117) ;  /* 0x0000980000067945 */ /* 0x000fe20003800000 */
[----:B-12-4-:R-:W-:Y:S09]  /*0580*/  BAR.SYNC.DEFER_BLOCKING 0x0 ;  /* 0x0000000000007b1d */ /* 0x016ff20000010000 */
[----:B------:R-:W-:Y:S05]  /*0590*/  @!P0 BRA `(.L_x_7118) ;  /* 0x0000004c00fc8947 */ /* 0x000fea0003800000 */
.L_x_7119:
        /* <DEDUP_REMOVED lines=32> */
.L_x_7120:
[----:B------:R-:W-:Y:S01]  /*07a0*/  ULDC UR8, c[0x0][0x8cc] ;  /* 0x0002330000087ab9 */ /* 0x000fe20000000800 */
[----:B------:R-:W-:Y:S01]  /*07b0*/  UMOV UR7, UR9 ;  /* 0x0000000900077c82 */ /* 0x000fe20008000000 */
[----:B------:R-:W-:-:S11]  /*07c0*/  UISETP.NE.AND UP0, UPT, UR8, 0x1, UPT ;  /* 0x000000010800788c */ /* 0x000fd6000bf05270 */
[----:B------:R-:W-:Y:S02]  /*07d0*/  @UP0 ULDC.64 UR10, c[0x0][0x8d0] ;  /* 0x00023400000a0ab9 */ /* 0x000fe40000000a00 */
[----:B------:R-:W-:-:S04]  /*07e0*/  UIMAD.WIDE.U32 UR4, UR9, UR10, URZ ;  /* 0x0000000a090472a5 */ /* 0x000fc8000f8e003f */
[----:B------:R-:W-:-:S04]  /*07f0*/  @UP0 USHF.R.U32.HI UR7, URZ, UR11, UR5 ;  /* 0x0000000b3f070299 */ /* 0x000fc80008011605 */
[----:B------:R-:W-:-:S12]  /*0800*/  UIMAD UR4, UR7, UR8, URZ ;  /* 0x00000008070472a4 */ /* 0x000fd8000f8e023f */
.L_x_7121:
        /* <DEDUP_REMOVED lines=23> */
.L_x_7122:
        /* <DEDUP_REMOVED lines=14> */
.L_x_7124:
[----:B------:R-:W-:-:S05]  /*0a60*/  ULDC UR4, c[0x0][0x8f4] ;  /* 0x00023d0000047ab9 */ /* 0x000fca0000000800 */
.L_x_7123:
        /* <DEDUP_REMOVED lines=22> */
.L_x_7126:
        /* <DEDUP_REMOVED lines=14> */
.L_x_7127:
        /* <DEDUP_REMOVED lines=11> */
.L_x_7128:
        /* <DEDUP_REMOVED lines=13> */
.L_x_7129:
        /* <DEDUP_REMOVED lines=101> */
.L_x_7132:
        /* <DEDUP_REMOVED lines=15> */
.L_x_7131:
        /* <DEDUP_REMOVED lines=22> */
.L_x_7134:
        /* <DEDUP_REMOVED lines=15> */
.L_x_7133:
        /* <DEDUP_REMOVED lines=8> */
.L_x_7250:
        /* <DEDUP_REMOVED lines=15> */
.L_x_7136:
        /* <DEDUP_REMOVED lines=102> */
.L_x_7148:
[----:B------:R-:W-:-:S13]  /*1f90*/  ISETP.NE.AND P0, PT, R231, 0x3, PT ;  /* 0x00000003e700780c */ /* 0x000fda0003f05270 */
[----:B------:R-:W-:Y:S05]  /*1fa0*/  @!P0 BRA `(.L_x_7138) ;  /* 0x0000000000048947 */ /* 0x000fea0003800000 */
[----:B------:R-:W-:Y:S01]  /*1fb0*/  BPT.TRAP 0x1 ;  /* 0x000000040000795c */ /* 0x000fe20000300000 */
.L_x_7138:
[----:B------:R-:W-:Y:S01]  /*1fc0*/  IMAD R0, R3, 0x8, R228 ;  /* 0x0000000803007824 */ /* 0x000fe200078e02e4 */
[----:B------:R-:W-:-:S04]  /*1fd0*/  SHF.L.U32 R9, R4, 0x1f, RZ ;  /* 0x0000001f04097819 */ /* 0x000fc800000006ff */
[----:B------:R2:W3:Y:S01]  /*1fe0*/  SYNCS.PHASECHK.TRANS64.TRYWAIT P1, [R0+URZ+0x30810], R9 ;  /* 0x03081009000075a7 */ /* 0x0004e2000802017f */
[----:B------:R-:W-:Y:S05]  /*1ff0*/  @!P0 BRA `(.L_x_7139) ;  /* 0x0000000000048947 */ /* 0x000fea0003800000 */
[----:B------:R-:W-:Y:S01]  /*2000*/  BPT.TRAP 0x1 ;  /* 0x000000040000795c */ /* 0x000fe20000300000 */
.L_x_7139:
[----:B---3--:R-:W-:Y:S05]  /*2010*/  @P1 BRA `(.L_x_7140) ;  /* 0x0000000000081947 */ /* 0x008fea0003800000 */
[----:B------:R-:W3:Y:S02]  /*2020*/  SYNCS.PHASECHK.TRANS64.TRYWAIT P1, [R0+URZ+0x30810], R9 ;  /* 0x03081009000075a7 */ /* 0x000ee4000802017f */
[----:B---3--:R-:W-:Y:S05]  /*2030*/  @!P1 BRA `(.L_x_7141) ;  /* 0x0000007c00849947 */ /* 0x008fea0003800000 */
.L_x_7140:
        /* <DEDUP_REMOVED lines=81> */
.L_x_7142:
[----:B------:R1:W1:Y:S01]  /*2550*/  SYNCS.PHASECHK.TRANS64.TRYWAIT P1, [R0+URZ+0x30830], R9 ;  /* 0x03083009000075a7 */ /* 0x000262000802017f */
[----:B------:R-:W-:Y:S05]  /*2560*/  @!P0 BRA `(.L_x_7143) ;  /* 0x0000000000048947 */ /* 0x000fea0003800000 */
[----:B------:R-:W-:Y:S01]  /*2570*/  BPT.TRAP 0x1 ;  /* 0x000000040000795c */ /* 0x000fe20000300000 */
.L_x_7143:
[----:B------:R-:W-:-:S05]  /*2580*/  VIADD R6, R228, 0x20000 ;  /* 0x00020000e4067836 */ /* 0x000fca0000000000 */
[----:B------:R-:W-:-:S04]  /*2590*/  SHF.R.U32.HI R6, RZ, 0x4, R6 ;  /* 0x00000004ff067819 */ /* 0x000fc80000011606 */
[----:B------:R-:W-:-:S04]  /*25a0*/  LOP3.LUT R225, R6, 0x3fff, RZ, 0xc0, !PT ;  /* 0x00003fff06e17812 */ /* 0x000fc800078ec0ff */
[----:B------:R-:W-:Y:S01]  /*25b0*/  LOP3.LUT R6, R225, 0x10000, RZ, 0xfc, !PT ;  /* 0x00010000e1067812 */ /* 0x000fe200078efcff */
[----:B-1----:R-:W-:Y:S06]  /*25c0*/  @P1 BRA `(.L_x_7144) ;  /* 0x0000000000081947 */ /* 0x002fec0003800000 */
[----:B------:R-:W1:Y:S02]  /*25d0*/  SYNCS.PHASECHK.TRANS64.TRYWAIT P1, [R0+URZ+0x30830], R9 ;  /* 0x03083009000075a7 */ /* 0x000e64000802017f */
[----:B-1----:R-:W-:Y:S05]  /*25e0*/  @!P1 BRA `(.L_x_7145) ;  /* 0x00000078002c9947 */ /* 0x002fea0003800000 */
.L_x_7144:
        /* <DEDUP_REMOVED lines=406> */
.L_x_7146:
        /* <DEDUP_REMOVED lines=49> */
.L_x_7147:
        /* <DEDUP_REMOVED lines=78> */
.L_x_7130:
        /* <DEDUP_REMOVED lines=111> */
.L_x_7151:
[----:B------:R-:W2:Y:S04]  /*4e30*/  LDG.E.STRONG.GPU R4, desc[UR46][R2.64] ;  /* 0x0000002e02047981 */ /* 0x000ea8000c1ef900 */
[----:B--2---:R-:W-:Y:S01]  /*4e40*/  CCTL.IVALL ;  /* 0x00000000ff00798f */ /* 0x004fe20002000000 */
[----:B------:R-:W-:Y:S05]  /*4e50*/  YIELD ;  /* 0x0000000000007946 */ /* 0x000fea0003800000 */
[----:B------:R-:W-:-:S13]  /*4e60*/  ISETP.NE.AND P0, PT, R4, UR17, PT ;  /* 0x0000001104007c0c */ /* 0x000fda000bf05270 */
[----:B------:R-:W-:Y:S05]  /*4e70*/  @P0 BRA `(.L_x_7151) ;  /* 0xfffffffc00ec0947 */ /* 0x000fea000383ffff */
.L_x_7150:
[----:B------:R-:W-:Y:S05]  /*4e80*/  BSYNC B0 ;  /* 0x0000000000007941 */ /* 0x000fea0003800000 */
.L_x_7149:
[----:B------:R-:W-:-:S03]  /*4e90*/  UMOV UR4, 0xffffffff ;  /* 0xffffffff00047882 */ /* 0x000fc60000000000 */
[----:B------:R-:W-:Y:S05]  /*4ea0*/  BRA.DIV UR4, `(.L_x_7152) ;  /* 0x0000005204107947 */ /* 0x000fea000b800000 */
[----:B------:R-:W-:Y:S01]  /*4eb0*/  NOP ;  /* 0x0000000000007918 */ /* 0x000fe20000000000 */
.L_x_7253:
        /* <DEDUP_REMOVED lines=15> */
.L_x_7155:
[----:B------:R-:W-:Y:S01]  /*4fb0*/  @P0 ELECT P2, URZ, PT ;  /* 0x00000000003f082f */ /* 0x000fe20003840000 */
[----:B------:R2:W-:-:S12]  /*4fc0*/  UBLKRED.G.S.ADD.F32.RN [UR4], [UR8], UR9, desc[UR10] ;  /* 0x00000a04080073bb */ /* 0x0005d800080a1409 */
[----:B------:R-:W-:Y:S02]  /*4fd0*/  @P2 PLOP3.LUT P0, PT, P2, PT, PT, 0x8, 0x0 ;  /* 0x000000000000281c */ /* 0x000fe4000170e170 */
[----:B------:R-:W-:-:S11]  /*4fe0*/  PLOP3.LUT P2, PT, PT, PT, PT, 0x8, 0x0 ;  /* 0x000000000000781c */ /* 0x000fd60003f4e170 */
[----:B--2---:R-:W-:Y:S05]  /*4ff0*/  @P0 BRA.U.ANY `(.L_x_7155) ;  /* 0xfffffffd00ec0947 */ /* 0x004fea000393ffff */
[----:B------:R0:W-:Y:S01]  /*5000*/  UTMACMDFLUSH ;  /* 0x00000000000079b7 */ /* 0x0001e20000000000 */
[----:B------:R-:W-:-:S04]  /*5010*/  DEPBAR.LE SB0, 0x0 ;  /* 0x000080000000791a */ /* 0x000fc80000000000 */
.L_x_7154:
[----:B------:R-:W-:Y:S05]  /*5020*/  BSYNC B0 ;  /* 0x0000000000007941 */ /* 0x000fea0003800000 */
.L_x_7153:
        /* <DEDUP_REMOVED lines=14> */
.L_x_7157:
[----:B------:R-:W-:Y:S05]  /*5110*/  BSYNC B0 ;  /* 0x0000000000007941 */ /* 0x000fea0003800000 */
.L_x_7156:
        /* <DEDUP_REMOVED lines=24> */
.L_x_7160:
[----:B-12---:R-:W2:Y:S04]  /*52a0*/  LDG.E.STRONG.GPU R0, desc[UR46][R2.64] ;  /* 0x0000002e02007981 */ /* 0x006ea8000c1ef900 */
[----:B--2---:R-:W-:Y:S01]  /*52b0*/  CCTL.IVALL ;  /* 0x00000000ff00798f */ /* 0x004fe20002000000 */
[----:B------:R-:W-:Y:S05]  /*52c0*/  YIELD ;  /* 0x0000000000007946 */ /* 0x000fea0003800000 */
[----:B------:R-:W-:-:S13]  /*52d0*/  ISETP.NE.AND P0, PT, R0, UR17, PT ;  /* 0x0000001100007c0c */ /* 0x000fda000bf05270 */
[----:B------:R-:W-:Y:S05]  /*52e0*/  @P0 BRA `(.L_x_7160) ;  /* 0xfffffffc00ec0947 */ /* 0x000fea000383ffff */
.L_x_7159:
[----:B------:R-:W-:Y:S05]  /*52f0*/  BSYNC B0 ;  /* 0x0000000000007941 */ /* 0x000fea0003800000 */
.L_x_7158:
[----:B------:R-:W-:-:S03]  /*5300*/  UMOV UR4, 0xffffffff ;  /* 0xffffffff00047882 */ /* 0x000fc60000000000 */
[----:B------:R-:W-:Y:S05]  /*5310*/  BRA.DIV UR4, `(.L_x_7161) ;  /* 0x0000004e04107947 */ /* 0x000fea000b800000 */
[----:B------:R-:W-:Y:S01]  /*5320*/  NOP ;  /* 0x0000000000007918 */ /* 0x000fe20000000000 */
.L_x_7256:
        /* <DEDUP_REMOVED lines=16> */
.L_x_7164:
[----:B------:R-:W-:Y:S01]  /*5430*/  @P0 ELECT P2, URZ, PT ;  /* 0x00000000003f082f */ /* 0x000fe20003840000 */
[----:B------:R3:W-:-:S12]  /*5440*/  UBLKRED.G.S.ADD.F32.RN [UR4], [UR8], UR6, desc[UR10] ;  /* 0x00000a04080073bb */ /* 0x0007d800080a1406 */
[----:B------:R-:W-:Y:S02]  /*5450*/  @P2 PLOP3.LUT P0, PT, P2, PT, PT, 0x8, 0x0 ;  /* 0x000000000000281c */ /* 0x000fe4000170e170 */
[----:B------:R-:W-:-:S11]  /*5460*/  PLOP3.LUT P2, PT, PT, PT, PT, 0x8, 0x0 ;  /* 0x000000000000781c */ /* 0x000fd60003f4e170 */
[----:B---3--:R-:W-:Y:S05]  /*5470*/  @P0 BRA.U.ANY `(.L_x_7164) ;  /* 0xfffffffd00ec0947 */ /* 0x008fea000393ffff */
[----:B------:R0:W-:Y:S01]  /*5480*/  UTMACMDFLUSH ;  /* 0x00000000000079b7 */ /* 0x0001e20000000000 */
[----:B------:R-:W-:-:S04]  /*5490*/  DEPBAR.LE SB0, 0x0 ;  /* 0x000080000000791a */ /* 0x000fc80000000000 */
.L_x_7163:
[----:B------:R-:W-:Y:S05]  /*54a0*/  BSYNC B0 ;  /* 0x0000000000007941 */ /* 0x000fea0003800000 */
.L_x_7162:
        /* <DEDUP_REMOVED lines=14> */
.L_x_7118:
        /* <DEDUP_REMOVED lines=29> */
.L_x_7166:
[----:B------:R-:W-:Y:S01]  /*5760*/  ULDC UR9, c[0x0][0x8cc] ;  /* 0x0002330000097ab9 */ /* 0x000fe20000000800 */
[----:B------:R-:W-:Y:S01]  /*5770*/  UMOV UR7, UR8 ;  /* 0x0000000800077c82 */ /* 0x000fe20008000000 */
[----:B------:R-:W-:-:S11]  /*5780*/  UISETP.NE.AND UP0, UPT, UR9, 0x1, UPT ;  /* 0x000000010900788c */ /* 0x000fd6000bf05270 */
[----:B------:R-:W-:Y:S02]  /*5790*/  @UP0 ULDC.64 UR10, c[0x0][0x8d0] ;  /* 0x00023400000a0ab9 */ /* 0x000fe40000000a00 */
[----:B------:R-:W-:-:S04]  /*57a0*/  UIMAD.WIDE.U32 UR4, UR8, UR10, URZ ;  /* 0x0000000a080472a5 */ /* 0x000fc8000f8e003f */
[----:B------:R-:W-:-:S04]  /*57b0*/  @UP0 USHF.R.U32.HI UR7, URZ, UR11, UR5 ;  /* 0x0000000b3f070299 */ /* 0x000fc80008011605 */
[----:B------:R-:W-:-:S12]  /*57c0*/  UIMAD UR4, UR7, UR9, URZ ;  /* 0x00000009070472a4 */ /* 0x000fd8000f8e023f */
.L_x_7167:
        /* <DEDUP_REMOVED lines=23> */
.L_x_7168:
        /* <DEDUP_REMOVED lines=13> */
.L_x_7170:
[----:B------:R-:W-:-:S05]  /*5a10*/  ULDC UR4, c[0x0][0x8f4] ;  /* 0x00023d0000047ab9 */ /* 0x000fca0000000800 */
.L_x_7169:
        /* <DEDUP_REMOVED lines=48> */
.L_x_7171:
        /* <DEDUP_REMOVED lines=13> */
.L_x_7172:
        /* <DEDUP_REMOVED lines=12> */
.L_x_7173:
        /* <DEDUP_REMOVED lines=68> */
.L_x_7177:
[----:B------:R-:W2:Y:S04]  /*62f0*/  LDG.E.STRONG.GPU R4, desc[UR46][R2.64] ;  /* 0x0000002e02047981 */ /* 0x000ea8000c1ef900 */
[----:B--2---:R-:W-:Y:S01]  /*6300*/  CCTL.IVALL ;  /* 0x00000000ff00798f */ /* 0x004fe20002000000 */
[----:B------:R-:W-:Y:S05]  /*6310*/  YIELD ;  /* 0x0000000000007946 */ /* 0x000fea0003800000 */
[----:B------:R-:W-:-:S13]  /*6320*/  ISETP.NE.AND P1, PT, R4, R5, PT ;  /* 0x000000050400720c */ /* 0x000fda0003f25270 */
[----:B------:R-:W-:Y:S05]  /*6330*/  @P1 BRA `(.L_x_7177) ;  /* 0xfffffffc00ec1947 */ /* 0x000fea000383ffff */
.L_x_7176:
[----:B------:R-:W-:Y:S05]  /*6340*/  BSYNC B0 ;  /* 0x0000000000007941 */ /* 0x000fea0003800000 */
.L_x_7175:
[----:B------:R-:W-:-:S03]  /*6350*/  UMOV UR6, 0xffffffff ;  /* 0xffffffff00067882 */ /* 0x000fc60000000000 */
[----:B------:R-:W-:Y:S05]  /*6360*/  BRA.DIV UR6, `(.L_x_7178) ;  /* 0x0000003e06187947 */ /* 0x000fea000b800000 */
[----:B------:R-:W-:Y:S01]  /*6370*/  NOP ;  /* 0x0000000000007918 */ /* 0x000fe20000000000 */
.L_x_7259:
        /* <DEDUP_REMOVED lines=22> */
.L_x_7180:
[----:B------:R-:W-:Y:S05]  /*64e0*/  BSYNC B0 ;  /* 0x0000000000007941 */ /* 0x000fea0003800000 */
.L_x_7179:
        /* <DEDUP_REMOVED lines=20> */
.L_x_7182:
[----:B------:R-:W-:Y:S05]  /*6630*/  BSYNC B0 ;  /* 0x0000000000007941 */ /* 0x000fea0003800000 */
.L_x_7181:
[----:B------:R-:W-:Y:S06]  /*6640*/  BAR.ARV 0xa, 0xa0 ;  /* 0x0282800000007b1d */ /* 0x000fec0000002000 */
[----:B------:R-:W-:Y:S04]  /*6650*/  BSSY B0, `(.L_x_7183) ;  /* 0x0000003000007945 */ /* 0x000fe80003800000 */
[----:B------:R-:W-:Y:S05]  /*6660*/  @!P0 BRA `(.L_x_7184) ;  /* 0x0000000000048947 */ /* 0x000fea0003800000 */
[----:B------:R-:W-:-:S04]  /*6670*/  DEPBAR.LE SB0, 0x0 ;  /* 0x000080000000791a */ /* 0x000fc80000000000 */
.L_x_7184:
[----:B------:R-:W-:Y:S05]  /*6680*/  BSYNC B0 ;  /* 0x0000000000007941 */ /* 0x000fea0003800000 */
.L_x_7183:
        /* <DEDUP_REMOVED lines=19> */
.L_x_7186:
[----:B------:R-:W-:Y:S05]  /*67c0*/  BSYNC B0 ;  /* 0x0000000000007941 */ /* 0x000fea0003800000 */
.L_x_7185:
[----:B------:R-:W-:Y:S01]  /*67d0*/  UIADD3 UR7, UR13, 0x1, URZ ;  /* 0x000000010d077890 */ /* 0x000fe2000fffe03f */
[----:B------:R-:W-:Y:S11]  /*67e0*/  BRA `(.L_x_7187) ;  /* 0x0000000000047947 */ /* 0x000ff60003800000 */
.L_x_7174:
[----:B------:R-:W-:-:S05]  /*67f0*/  UMOV UR7, UR13 ;  /* 0x0000000d00077c82 */ /* 0x000fca0008000000 */
.L_x_7187:
        /* <DEDUP_REMOVED lines=16> */
.L_x_7212:
        /* <DEDUP_REMOVED lines=18> */
.L_x_7190:
[----:B------:R-:W2:Y:S04]  /*6a20*/  LDG.E.STRONG.GPU R4, desc[UR46][R2.64] ;  /* 0x0000002e02047981 */ /* 0x000ea8000c1ef900 */
[----:B--2---:R-:W-:Y:S01]  /*6a30*/  CCTL.IVALL ;  /* 0x00000000ff00798f */ /* 0x004fe20002000000 */
[----:B------:R-:W-:Y:S05]  /*6a40*/  YIELD ;  /* 0x0000000000007946 */ /* 0x000fea0003800000 */
[----:B------:R-:W-:-:S13]  /*6a50*/  ISETP.NE.AND P1, PT, R4, R5, PT ;  /* 0x000000050400720c */ /* 0x000fda0003f25270 */
[----:B------:R-:W-:Y:S05]  /*6a60*/  @P1 BRA `(.L_x_7190) ;  /* 0xfffffffc00ec1947 */ /* 0x000fea000383ffff */
.L_x_7189:
[----:B------:R-:W-:Y:S05]  /*6a70*/  BSYNC B0 ;  /* 0x0000000000007941 */ /* 0x000fea0003800000 */
.L_x_7188:
[----:B------:R-:W-:-:S03]  /*6a80*/  UMOV UR24, 0xffffffff ;  /* 0xffffffff00187882 */ /* 0x000fc60000000000 */
[----:B------:R-:W-:Y:S05]  /*6a90*/  BRA.DIV UR24, `(.L_x_7191) ;  /* 0x0000003618687947 */ /* 0x000fea000b800000 */
[----:B------:R-:W-:Y:S01]  /*6aa0*/  NOP ;  /* 0x0000000000007918 */ /* 0x000fe20000000000 */
.L_x_7262:
        /* <DEDUP_REMOVED lines=19> */
.L_x_7193:
[----:B------:R-:W-:Y:S05]  /*6be0*/  BSYNC B0 ;  /* 0x0000000000007941 */ /* 0x000fea0003800000 */
.L_x_7192:
        /* <DEDUP_REMOVED lines=15> */
.L_x_7195:
[----:B------:R-:W-:Y:S05]  /*6ce0*/  BSYNC B0 ;  /* 0x0000000000007941 */ /* 0x000fea0003800000 */
.L_x_7194:
[----:B------:R-:W-:Y:S06]  /*6cf0*/  BAR.ARV 0xa, 0xa0 ;  /* 0x0282800000007b1d */ /* 0x000fec0000002000 */
[----:B------:R-:W-:Y:S04]  /*6d00*/  BSSY B0, `(.L_x_7196) ;  /* 0x0000003000007945 */ /* 0x000fe80003800000 */
[----:B------:R-:W-:Y:S05]  /*6d10*/  @!P0 BRA `(.L_x_7197) ;  /* 0x0000000000048947 */ /* 0x000fea0003800000 */
[----:B------:R-:W-:-:S04]  /*6d20*/  DEPBAR.LE SB0, 0x0 ;  /* 0x000080000000791a */ /* 0x000fc80000000000 */
.L_x_7197:
[----:B------:R-:W-:Y:S05]  /*6d30*/  BSYNC B0 ;  /* 0x0000000000007941 */ /* 0x000fea0003800000 */
.L_x_7196:
        /* <DEDUP_REMOVED lines=19> */
.L_x_7199:
[----:B------:R-:W-:Y:S05]  /*6e70*/  BSYNC B0 ;  /* 0x0000000000007941 */ /* 0x000fea0003800000 */
.L_x_7198:
        /* <DEDUP_REMOVED lines=17> */
.L_x_7202:
[----:B------:R-:W2:Y:S04]  /*6f90*/  LDG.E.STRONG.GPU R4, desc[UR46][R2.64] ;  /* 0x0000002e02047981 */ /* 0x000ea8000c1ef900 */
[----:B--2---:R-:W-:Y:S01]  /*6fa0*/  CCTL.IVALL ;  /* 0x00000000ff00798f */ /* 0x004fe20002000000 */
[----:B------:R-:W-:Y:S05]  /*6fb0*/  YIELD ;  /* 0x0000000000007946 */ /* 0x000fea0003800000 */
[----:B------:R-:W-:-:S13]  /*6fc0*/  ISETP.NE.AND P1, PT, R4, R5, PT ;  /* 0x000000050400720c */ /* 0x000fda0003f25270 */
[----:B------:R-:W-:Y:S05]  /*6fd0*/  @P1 BRA `(.L_x_7202) ;  /* 0xfffffffc00ec1947 */ /* 0x000fea000383ffff */
.L_x_7201:
[----:B------:R-:W-:Y:S05]  /*6fe0*/  BSYNC B0 ;  /* 0x0000000000007941 */ /* 0x000fea0003800000 */
.L_x_7200:
[----:B------:R-:W-:-:S03]  /*6ff0*/  UMOV UR18, 0xffffffff ;  /* 0xffffffff00127882 */ /* 0x000fc60000000000 */
[----:B------:R-:W-:Y:S05]  /*7000*/  BRA.DIV UR18, `(.L_x_7203) ;  /* 0x0000003212287947 */ /* 0x000fea000b800000 */
[----:B------:R-:W-:Y:S01]  /*7010*/  NOP ;  /* 0x0000000000007918 */ /* 0x000fe20000000000 */
.L_x_7265:
        /* <DEDUP_REMOVED lines=15> */
.L_x_7205:
[----:B------:R-:W-:Y:S05]  /*7110*/  BSYNC B0 ;  /* 0x0000000000007941 */ /* 0x000fea0003800000 */
.L_x_7204:
        /* <DEDUP_REMOVED lines=15> */
.L_x_7207:
[----:B------:R-:W-:Y:S05]  /*7210*/  BSYNC B0 ;  /* 0x0000000000007941 */ /* 0x000fea0003800000 */
.L_x_7206:
[----:B------:R-:W-:Y:S06]  /*7220*/  BAR.ARV 0xa, 0xa0 ;  /* 0x0282800000007b1d */ /* 0x000fec0000002000 */
[----:B------:R-:W-:Y:S04]  /*7230*/  BSSY B0, `(.L_x_7208) ;  /* 0x0000003000007945 */ /* 0x000fe80003800000 */
[----:B------:R-:W-:Y:S05]  /*7240*/  @!P0 BRA `(.L_x_7209) ;  /* 0x0000000000048947 */ /* 0x000fea0003800000 */
[----:B------:R-:W-:-:S04]  /*7250*/  DEPBAR.LE SB0, 0x0 ;  /* 0x000080000000791a */ /* 0x000fc80000000000 */
.L_x_7209:
[----:B------:R-:W-:Y:S05]  /*7260*/  BSYNC B0 ;  /* 0x0000000000007941 */ /* 0x000fea0003800000 */
.L_x_7208:
        /* <DEDUP_REMOVED lines=19> */
.L_x_7211:
[----:B------:R-:W-:Y:S05]  /*73a0*/  BSYNC B0 ;  /* 0x0000000000007941 */ /* 0x000fea0003800000 */
.L_x_7210:
[----:B------:R-:W-:Y:S02]  /*73b0*/  UIADD3 UR7, UR7, 0x2, URZ ;  /* 0x0000000207077890 */ /* 0x000fe4000fffe03f */
[----:B------:R-:W-:Y:S02]  /*73c0*/  UIADD3 UR6, UR6, 0x4000, URZ ;  /* 0x0000400006067890 */ /* 0x000fe4000fffe03f */
[----:B------:R-:W-:-:S06]  /*73d0*/  UISETP.GE.AND UP0, UPT, UR7, UR12, UPT ;  /* 0x0000000c0700728c */ /* 0x000fcc000bf06270 */
[----:B------:R-:W-:-:S13]  /*73e0*/  PLOP3.LUT P1, PT, PT, PT, UP0, 0x80, 0x0 ;  /* 0x000000000000781c */ /* 0x000fda0003f2f008 */
[----:B------:R-:W-:Y:S05]  /*73f0*/  @!P1 BRA `(.L_x_7212) ;  /* 0xfffffff400409947 */ /* 0x000fea000383ffff */
[----:B------:R-:W-:Y:S05]  /*7400*/  BRA `(.L_x_7125) ;  /* 0x0000002800587947 */ /* 0x000fea0003800000 */
.L_x_7165:
        /* <DEDUP_REMOVED lines=21> */
.L_x_7213:
[----:B------:R-:W1:Y:S01]  /*7560*/  LDC R3, c[0x0][0x8cc] ;  /* 0x00023300ff037b82 */ /* 0x000e620000000800 */
[----:B------:R-:W-:Y:S01]  /*7570*/  IMAD.MOV.U32 R0, RZ, RZ, R5 ;  /* 0x000000ffff007224 */ /* 0x000fe200078e0005 */
[----:B-1----:R-:W-:-:S13]  /*7580*/  ISETP.NE.AND P0, PT, R3, 0x1, PT ;  /* 0x000000010300780c */ /* 0x002fda0003f05270 */
[----:B------:R-:W1:Y:S02]  /*7590*/  @P0 LDC.64 R6, c[0x0][0x8d0] ;  /* 0x00023400ff060b82 */ /* 0x000e640000000a00 */
[----:B-1----:R-:W-:-:S05]  /*75a0*/  @P0 IMAD.HI.U32 R4, R5, R6, RZ ;  /* 0x0000000605040227 */ /* 0x002fca00078e00ff */
[----:B------:R-:W-:-:S05]  /*75b0*/  @P0 SHF.R.U32.HI R0, RZ, R7, R4 ;  /* 0x00000007ff000219 */ /* 0x000fca0000011604 */
[----:B------:R-:W-:-:S07]  /*75c0*/  IMAD R3, R0, R3, RZ ;  /* 0x0000000300037224 */ /* 0x000fce00078e02ff */
.L_x_7214:
        /* <DEDUP_REMOVED lines=23> */
.L_x_7215:
        /* <DEDUP_REMOVED lines=10> */
.L_x_7217:
[----:B------:R-:W2:Y:S02]  /*77e0*/  LDC R4, c[0x0][0x8f4] ;  /* 0x00023d00ff047b82 */ /* 0x000ea40000000800 */
.L_x_7216:
        /* <DEDUP_REMOVED lines=42> */
.L_x_7219:
        /* <DEDUP_REMOVED lines=20> */
.L_x_7220:
[----:B------:R-:W-:Y:S05]  /*7bd0*/  @!P0 BRA `(.L_x_7221) ;  /* 0x00000000000c8947 */ /* 0x000fea0003800000 */
[----:B------:R-:W2:Y:S04]  /*7be0*/  LDG.E R5, desc[UR46][R2.64] ;  /* 0x0000002e02057981 */ /* 0x000ea8000c1e1900 */
[----:B------:R-:W2:Y:S02]  /*7bf0*/  LDG.E R0, desc[UR46][R2.64+0x4] ;  /* 0x0000042e02007981 */ /* 0x000ea4000c1e1900 */
[----:B--2---:R-:W-:-:S07]  /*7c00*/  IMAD.IADD R0, R0, 0x1, -R5 ;  /* 0x0000000100007824 */ /* 0x004fce00078e0a05 */
.L_x_7221:
        /* <DEDUP_REMOVED lines=66> */
.L_x_7266:
        /* <DEDUP_REMOVED lines=15> */
.L_x_7224:
        /* <DEDUP_REMOVED lines=92> */
.L_x_7235:
[----:B-123--:R-:W-:-:S04]  /*86e0*/  SHF.L.U32 R18, R10, 0x1f, RZ ;  /* 0x0000001f0a127819 */ /* 0x00efc800000006ff */
[----:B------:R-:W2:Y:S02]  /*86f0*/  SYNCS.PHASECHK.TRANS64.TRYWAIT P1, [R15+URZ+0x30840], R18 ;  /* 0x030840120f0075a7 */ /* 0x000ea4000802017f */
[----:B--2---:R-:W-:Y:S05]  /*8700*/  @!P1 BRA `(.L_x_7227) ;  /* 0x0000001800989947 */ /* 0x004fea0003800000 */
.L_x_7267:
        /* <DEDUP_REMOVED lines=8> */
.L_x_7228:
        /* <DEDUP_REMOVED lines=37> */
.L_x_7268:
        /* <DEDUP_REMOVED lines=8> */
.L_x_7230:
        /* <DEDUP_REMOVED lines=37> */
.L_x_7269:
        /* <DEDUP_REMOVED lines=8> */
.L_x_7232:
        /* <DEDUP_REMOVED lines=31> */
.L_x_7271:
        /* <DEDUP_REMOVED lines=8> */
.L_x_7234:
        /* <DEDUP_REMOVED lines=37> */
.L_x_7226:
[----:B------:R-:W4:Y:S02]  /*91f0*/  LDL.LU R4, [R1+0x4] ;  /* 0x0000040001047983 */ /* 0x000f240000300800 */
[----:B----4-:R-:W-:Y:S02]  /*9200*/  ISETP.NE.AND P1, PT, R4, RZ, PT ;  /* 0x000000ff0400720c */ /* 0x010fe40003f25270 */
[----:B------:R4:W5:Y:S11]  /*9210*/  LDL R4, [R1] ;  /* 0x0000000001047983 */ /* 0x0009760000100800 */
[----:B----4-:R-:W-:Y:S05]  /*9220*/  @!P1 BRA `(.L_x_7225) ;  /* 0x00000004005c9947 */ /* 0x010fea0003800000 */
[----:B------:R-:W-:-:S04]  /*9230*/  SHF.L.U32 R12, R10, 0x1f, RZ ;  /* 0x0000001f0a0c7819 */ /* 0x000fc800000006ff */
[----:B------:R-:W4:Y:S02]  /*9240*/  SYNCS.PHASECHK.TRANS64.TRYWAIT P1, [R15+URZ+0x30840], R12 ;  /* 0x0308400c0f0075a7 */ /* 0x000f24000802017f */
[----:B----4-:R-:W-:Y:S05]  /*9250*/  @!P1 BRA `(.L_x_7236) ;  /* 0x0000001000189947 */ /* 0x010fea0003800000 */
.L_x_7272:
        /* <DEDUP_REMOVED lines=8> */
.L_x_7237:
        /* <DEDUP_REMOVED lines=34> */
.L_x_7273:
        /* <DEDUP_REMOVED lines=8> */
.L_x_7239:
        /* <DEDUP_REMOVED lines=34> */
.L_x_7225:
[----:B------:R-:W1:Y:S01]  /*97a0*/  S2R R0, SR_TID.X ;  /* 0x0000000000007919 */ /* 0x000e620000002100 */
[----:B------:R-:W-:Y:S01]  /*97b0*/  IMAD R3, R16, 0x8, R15 ;  /* 0x0000000810037824 */ /* 0x000fe200078e020f */
[----:B-1----:R-:W-:Y:S02]  /*97c0*/  LOP3.LUT R2, R0, 0x7f, RZ, 0xc0, !PT ;  /* 0x0000007f00027812 */ /* 0x002fe400078ec0ff */
[----:B------:R-:W-:Y:S02]  /*97d0*/  SHF.L.U32 R0, R10, 0x1f, RZ ;  /* 0x0000001f0a007819 */ /* 0x000fe400000006ff */
[----:B------:R-:W-:Y:S02]  /*97e0*/  ISETP.NE.AND P1, PT, R2, RZ, PT ;  /* 0x000000ff0200720c */ /* 0x000fe40003f25270 */
[----:B------:R-:W1:Y:S02]  /*97f0*/  SYNCS.PHASECHK.TRANS64.TRYWAIT P0, [R3+URZ+0x30840], R0 ;  /* 0x03084000030075a7 */ /* 0x000e64000800017f */
[----:B-1----:R-:W-:Y:S09]  /*9800*/  @!P0 BRA `(.L_x_7240) ;  /* 0x0000000800d48947 */ /* 0x002ff20003800000 */
.L_x_7274:
[----:B------:R-:W-:Y:S05]  /*9810*/  @P1 BRA `(.L_x_7241) ;  /* 0x0000000000181947 */ /* 0x000fea0003800000 */
[----:B------:R-:W1:Y:S01]  /*9820*/  S2R R2, SR_TID.X ;  /* 0x0000000000027919 */ /* 0x000e620000002100 */
[----:B------:R-:W-:-:S04]  /*9830*/  IMAD.MOV.U32 R0, RZ, RZ, 0x4100 ;  /* 0x00004100ff007424 */ /* 0x000fc800078e00ff */
[----:B------:R1:W-:Y:S02]  /*9840*/  SYNCS.ARRIVE.TRANS64 RZ, [R3+URZ+0x30830], R0 ;  /* 0x0308300003ff79a7 */ /* 0x0003e4000800003f */
[----:B-1----:R-:W-:-:S13]  /*9850*/  LOP3.LUT P0, RZ, R2, 0x1f, RZ, 0xc0, !PT ;  /* 0x0000001f02ff7812 */ /* 0x002fda000780c0ff */
[----:B------:R-:W-:Y:S05]  /*9860*/  @!P0 BRA `(.L_x_7241) ;  /* 0x0000000000048947 */ /* 0x000fea0003800000 */
[----:B------:R-:W-:Y:S01]  /*9870*/  BPT.TRAP 0x1 ;  /* 0x000000040000795c */ /* 0x000fe20000300000 */
.L_x_7241:
        /* <DEDUP_REMOVED lines=41> */
.L_x_7222:
[----:B------:R-:W-:Y:S05]  /*9b10*/  BSYNC B0 ;  /* 0x0000000000007941 */ /* 0x000fea0003800000 */
.L_x_7218:
[----:B------:R-:W-:-:S03]  /*9b20*/  UMOV UR7, 0xffffffff ;  /* 0xffffffff00077882 */ /* 0x000fc60000000000 */
[----:B------:R-:W-:Y:S05]  /*9b30*/  BRA.DIV UR7, `(.L_x_7242) ;  /* 0x0000000a071c7947 */ /* 0x000fea000b800000 */
[----:B------:R-:W-:-:S13]  /*9b40*/  ELECT P6, URZ, PT ;  /* 0x00000000003f782f */ /* 0x000fda00038c0000 */
.L_x_7277:
[----:B------:R-:W-:Y:S05]  /*9b50*/  @!P6 BRA `(.L_x_7125) ;  /* 0x000000000084e947 */ /* 0x000fea0003800000 */
[----:B------:R-:W-:-:S06]  /*9b60*/  ULOP3.LUT UR7, UR38, 0x2, URZ, 0xfc, !UPT ;  /* 0x0000000226077892 */ /* 0x000fcc000f8efc3f */
[----:B------:R-:W-:-:S05]  /*9b70*/  IMAD.U32 R0, RZ, RZ, UR7 ;  /* 0x00000007ff007e24 */ /* 0x000fca000f8e00ff */
[----:B------:R-:W-:-:S13]  /*9b80*/  ISETP.NE.AND P2, PT, R0, 0x3, PT ;  /* 0x000000030000780c */ /* 0x000fda0003f45270 */
[----:B------:R-:W-:Y:S05]  /*9b90*/  @!P2 BRA `(.L_x_7243) ;  /* 0x000000000004a947 */ /* 0x000fea0003800000 */
[----:B------:R-:W-:Y:S01]  /*9ba0*/  BPT.TRAP 0x1 ;  /* 0x000000040000795c */ /* 0x000fe20000300000 */
.L_x_7243:
        /* <DEDUP_REMOVED lines=15> */
.L_x_7278:
[----:B------:R-:W2:Y:S02]  /*9ca0*/  SYNCS.PHASECHK.TRANS64.TRYWAIT P0, [R3+URZ], R0 ;  /* 0x00000000030075a7 */ /* 0x000ea4000800017f */
[----:B--2---:R-:W-:Y:S05]  /*9cb0*/  @!P0 BRA `(.L_x_7245) ;  /* 0x0000000400f08947 */ /* 0x004fea0003800000 */
.L_x_7279:
[----:B------:R-:W-:Y:S05]  /*9cc0*/  @!P2 BRA `(.L_x_7246) ;  /* 0x000000000004a947 */ /* 0x000fea0003800000 */
[----:B------:R-:W-:Y:S01]  /*9cd0*/  BPT.TRAP 0x1 ;  /* 0x000000040000795c */ /* 0x000fe20000300000 */
.L_x_7246:
[----:B--2---:R-:W-:-:S04]  /*9ce0*/  VIADD R3, R8, 0x30840 ;  /* 0x0003084008037836 */ /* 0x004fc80000000000 */
[----:B------:R-:W-:-:S04]  /*9cf0*/  IMAD R5, R2, 0x8, R3 ;  /* 0x0000000802057824 */ /* 0x000fc800078e0203 */
[----:B------:R-:W2:Y:S02]  /*9d00*/  SYNCS.PHASECHK.TRANS64.TRYWAIT P0, [R5+URZ], R4 ;  /* 0x00000004050075a7 */ /* 0x000ea4000800017f */
[----:B--2---:R-:W-:Y:S05]  /*9d10*/  @!P0 BRA `(.L_x_7247) ;  /* 0x0000000400ec8947 */ /* 0x004fea0003800000 */
.L_x_7280:
[----:B------:R-:W-:-:S07]  /*9d20*/  IMAD R3, R6, 0x8, R3 ;  /* 0x0000000806037824 */ /* 0x000fce00078e0203 */
.L_x_7248:
[----:B---3--:R3:W4:Y:S02]  /*9d30*/  SYNCS.PHASECHK.TRANS64.TRYWAIT P0, [R3+URZ], R0 ;  /* 0x00000000030075a7 */ /* 0x008724000800017f */
[----:B----4-:R-:W-:Y:S05]  /*9d40*/  @!P0 NANOSLEEP.SYNCS 0x989680 ;  /* 0x009896800000895d */ /* 0x010fea0003900000 */
[----:B------:R-:W4:Y:S02]  /*9d50*/  @!P0 SYNCS.PHASECHK.TRANS64 P0, [R3+URZ], R0 ;  /* 0x00000000030085a7 */ /* 0x000f24000800007f */
[----:B----4-:R-:W-:Y:S05]  /*9d60*/  @!P0 BRA `(.L_x_7248) ;  /* 0xfffffffc00f08947 */ /* 0x010fea000383ffff */
.L_x_7125:
[----:B------:R-:W-:Y:S05]  /*9d70*/  BSYNC B6 ;  /* 0x0000000000067941 */ /* 0x000fea0003800000 */
.L_x_7117:
[----:B------:R-:W-:Y:S05]  /*9d80*/  EXIT ;  /* 0x000000000000794d */ /* 0x000fea0003800000 */
.L_x_7135:
[----:B------:R-:W-:Y:S02]  /*9d90*/  IMAD.MOV.U32 R12, RZ, RZ, RZ ;  /* 0x000000ffff0c7224 */ /* 0x000fe400078e00ff */
[----:B------:R-:W-:Y:S02]  /*9da0*/  IMAD.MOV.U32 R11, RZ, RZ, 0x1f ;  /* 0x0000001fff0b7424 */ /* 0x000fe400078e00ff */
[----:B------:R-:W-:-:S07]  /*9db0*/  IMAD.MOV.U32 R15, RZ, RZ, -0x1 ;  /* 0xffffffffff0f7424 */ /* 0x000fce00078e00ff */
[----:B------:R-:W-:Y:S05]  /*9dc0*/  WARPSYNC.COLLECTIVE R15, `(.L_x_7249) ;  /* 0x000000000f087348 */ /* 0x000fea0003c00000 */
[----:B------:R1:W2:Y:S02]  /*9dd0*/  SHFL.IDX P6, R14, R13, R12, R11 ;  /* 0x0000000c0d0e7389 */ /* 0x0002a400000c000b */
[----:B-12---:R-:W-:Y:S01]  /*9de0*/  ENDCOLLECTIVE ;  /* 0x000000000000791b */ /* 0x006fe20003800000 */
.L_x_7249:
[----:B------:R-:W-:Y:S05]  /*9df0*/  BRA `(.L_x_7250) ;  /* 0xffffff7800907947 */ /* 0x000fea000383ffff */
.L_x_7137:
[----:B---3--:R3:W4:Y:S02]  /*9e00*/  SYNCS.PHASECHK.TRANS64.TRYWAIT P0, [R228+URZ+0x30800], R9 ;  /* 0x03080009e40075a7 */ /* 0x008724000800017f */
[----:B----4-:R-:W-:Y:S05]  /*9e10*/  @!P0 NANOSLEEP.SYNCS 0x989680 ;  /* 0x009896800000895d */ /* 0x010fea0003900000 */
[----:B------:R-:W4:Y:S02]  /*9e20*/  @!P0 SYNCS.PHASECHK.TRANS64 P0, [R228+URZ+0x30800], R9 ;  /* 0x03080009e40085a7 */ /* 0x000f24000800007f */
[----:B----4-:R-:W-:Y:S05]  /*9e30*/  @!P0 BRA `(.L_x_7137) ;  /* 0xfffffffc00f08947 */ /* 0x010fea000383ffff */
[----:B------:R-:W-:Y:S05]  /*9e40*/  BRA `(.L_x_7136) ;  /* 0xffffff7800b87947 */ /* 0x000fea000383ffff */
.L_x_7141:
[----:B---3--:R3:W4:Y:S02]  /*9e50*/  SYNCS.PHASECHK.TRANS64.TRYWAIT P1, [R0+URZ+0x30810], R9 ;  /* 0x03081009000075a7 */ /* 0x008724000802017f */
[----:B----4-:R-:W-:Y:S05]  /*9e60*/  @!P1 NANOSLEEP.SYNCS 0x989680 ;  /* 0x009896800000995d */ /* 0x010fea0003900000 */
[----:B------:R-:W4:Y:S02]  /*9e70*/  @!P1 SYNCS.PHASECHK.TRANS64 P1, [R0+URZ+0x30810], R9 ;  /* 0x03081009000095a7 */ /* 0x000f24000802007f */
[----:B----4-:R-:W-:Y:S05]  /*9e80*/  @!P1 BRA `(.L_x_7141) ;  /* 0xfffffffc00f09947 */ /* 0x010fea000383ffff */
[----:B------:R-:W-:Y:S05]  /*9e90*/  BRA `(.L_x_7140) ;  /* 0xffffff8000687947 */ /* 0x000fea000383ffff */
.L_x_7145:
[----:B------:R1:W1:Y:S02]  /*9ea0*/  SYNCS.PHASECHK.TRANS64.TRYWAIT P1, [R0+URZ+0x30830], R9 ;  /* 0x03083009000075a7 */ /* 0x000264000802017f */
[----:B-1----:R-:W-:Y:S05]  /*9eb0*/  @!P1 NANOSLEEP.SYNCS 0x989680 ;  /* 0x009896800000995d */ /* 0x002fea0003900000 */
[----:B------:R-:W1:Y:S02]  /*9ec0*/  @!P1 SYNCS.PHASECHK.TRANS64 P1, [R0+URZ+0x30830], R9 ;  /* 0x03083009000095a7 */ /* 0x000e64000802007f */
[----:B-1----:R-:W-:Y:S05]  /*9ed0*/  @!P1 BRA `(.L_x_7145) ;  /* 0xfffffffc00f09947 */ /* 0x002fea000383ffff */
[----:B------:R-:W-:Y:S05]  /*9ee0*/  BRA `(.L_x_7144) ;  /* 0xffffff8400c07947 */ /* 0x000fea000383ffff */
.L_x_7152:
[----:B------:R-:W-:Y:S01]  /*9ef0*/  BSSY B0, `(.L_x_7251) ;  /* 0x0000005000007945 */ /* 0x000fe20003800000 */
[----:B------:R-:W-:-:S07]  /*9f00*/  IMAD.MOV.U32 R15, RZ, RZ, -0x1 ;  /* 0xffffffffff0f7424 */ /* 0x000fce00078e00ff */
[----:B-1----:R-:W-:Y:S05]  /*9f10*/  WARPSYNC.COLLECTIVE R15, `(.L_x_7252) ;  /* 0x000000000f087348 */ /* 0x002fea0003c00000 */
[----:B------:R-:W-:Y:S01]  /*9f20*/  NOP ;  /* 0x0000000000007918 */ /* 0x000fe20000000000 */
[----:B-1----:R-:W-:Y:S01]  /*9f30*/  ENDCOLLECTIVE ;  /* 0x000000000000791b */ /* 0x002fe20003800000 */
.L_x_7252:
[----:B------:R-:W-:Y:S05]  /*9f40*/  BSYNC B0 ;  /* 0x0000000000007941 */ /* 0x000fea0003800000 */
.L_x_7251:
[----:B------:R-:W-:Y:S05]  /*9f50*/  BRA `(.L_x_7253) ;  /* 0xffffffac00d87947 */ /* 0x000fea000383ffff */
.L_x_7161:
[----:B------:R-:W-:Y:S01]  /*9f60*/  BSSY B0, `(.L_x_7254) ;  /* 0x0000005000007945 */ /* 0x000fe20003800000 */
[----:B------:R-:W-:-:S07]  /*9f70*/  IMAD.MOV.U32 R15, RZ, RZ, -0x1 ;  /* 0xffffffffff0f7424 */ /* 0x000fce00078e00ff */
[----:B-12---:R-:W-:Y:S05]  /*9f80*/  WARPSYNC.COLLECTIVE R15, `(.L_x_7255) ;  /* 0x000000000f087348 */ /* 0x006fea0003c00000 */
[----:B------:R-:W-:Y:S01]  /*9f90*/  NOP ;  /* 0x0000000000007918 */ /* 0x000fe20000000000 */
[----:B-12---:R-:W-:Y:S01]  /*9fa0*/  ENDCOLLECTIVE ;  /* 0x000000000000791b */ /* 0x006fe20003800000 */
.L_x_7255:
[----:B------:R-:W-:Y:S05]  /*9fb0*/  BSYNC B0 ;  /* 0x0000000000007941 */ /* 0x000fea0003800000 */
.L_x_7254:
[----:B------:R-:W-:Y:S05]  /*9fc0*/  BRA `(.L_x_7256) ;  /* 0xffffffb000d87947 */ /* 0x000fea000383ffff */
.L_x_7178:
[----:B------:R-:W-:Y:S01]  /*9fd0*/  BSSY B0, `(.L_x_7257) ;  /* 0x0000005000007945 */ /* 0x000fe20003800000 */
[----:B------:R-:W-:-:S07]  /*9fe0*/  IMAD.MOV.U32 R15, RZ, RZ, -0x1 ;  /* 0xffffffffff0f7424 */ /* 0x000fce00078e00ff */
[----:B------:R-:W-:Y:S05]  /*9ff0*/  WARPSYNC.COLLECTIVE R15, `(.L_x_7258) ;  /* 0x000000000f087348 */ /* 0x000fea0003c00000 */
[----:B------:R-:W-:Y:S01]  /*a000*/  NOP ;  /* 0x0000000000007918 */ /* 0x000fe20000000000 */
[----:B------:R-:W-:Y:S01]  /*a010*/  ENDCOLLECTIVE ;  /* 0x000000000000791b */ /* 0x000fe20003800000 */
.L_x_7258:
[----:B------:R-:W-:Y:S05]  /*a020*/  BSYNC B0 ;  /* 0x0000000000007941 */ /* 0x000fea0003800000 */
.L_x_7257:
[----:B------:R-:W-:Y:S05]  /*a030*/  BRA `(.L_x_7259) ;  /* 0xffffffc000d07947 */ /* 0x000fea000383ffff */
.L_x_7191:
[----:B------:R-:W-:Y:S01]  /*a040*/  BSSY B0, `(.L_x_7260) ;  /* 0x0000005000007945 */ /* 0x000fe20003800000 */
[----:B------:R-:W-:-:S07]  /*a050*/  IMAD.MOV.U32 R15, RZ, RZ, -0x1 ;  /* 0xffffffffff0f7424 */ /* 0x000fce00078e00ff */
[----:B------:R-:W-:Y:S05]  /*a060*/  WARPSYNC.COLLECTIVE R15, `(.L_x_7261) ;  /* 0x000000000f087348 */ /* 0x000fea0003c00000 */
[----:B------:R-:W-:Y:S01]  /*a070*/  NOP ;  /* 0x0000000000007918 */ /* 0x000fe20000000000 */
[----:B------:R-:W-:Y:S01]  /*a080*/  ENDCOLLECTIVE ;  /* 0x000000000000791b */ /* 0x000fe20003800000 */
.L_x_7261:
[----:B------:R-:W-:Y:S05]  /*a090*/  BSYNC B0 ;  /* 0x0000000000007941 */ /* 0x000fea0003800000 */
.L_x_7260:
[----:B------:R-:W-:Y:S05]  /*a0a0*/  BRA `(.L_x_7262) ;  /* 0xffffffc800807947 */ /* 0x000fea000383ffff */
.L_x_7203:
[----:B------:R-:W-:Y:S01]  /*a0b0*/  BSSY B0, `(.L_x_7263) ;  /* 0x0000005000007945 */ /* 0x000fe20003800000 */
[----:B------:R-:W-:-:S07]  /*a0c0*/  IMAD.MOV.U32 R15, RZ, RZ, -0x1 ;  /* 0xffffffffff0f7424 */ /* 0x000fce00078e00ff */
[----:B------:R-:W-:Y:S05]  /*a0d0*/  WARPSYNC.COLLECTIVE R15, `(.L_x_7264) ;  /* 0x000000000f087348 */ /* 0x000fea0003c00000 */
[----:B------:R-:W-:Y:S01]  /*a0e0*/  NOP ;  /* 0x0000000000007918 */ /* 0x000fe20000000000 */
[----:B------:R-:W-:Y:S01]  /*a0f0*/  ENDCOLLECTIVE ;  /* 0x000000000000791b */ /* 0x000fe20003800000 */
.L_x_7264:
[----:B------:R-:W-:Y:S05]  /*a100*/  BSYNC B0 ;  /* 0x0000000000007941 */ /* 0x000fea0003800000 */
.L_x_7263:
[----:B------:R-:W-:Y:S05]  /*a110*/  BRA `(.L_x_7265) ;  /* 0xffffffcc00c07947 */ /* 0x000fea000383ffff */
.L_x_7223:
[----:B-1----:R1:W2:Y:S02]  /*a120*/  SYNCS.PHASECHK.TRANS64.TRYWAIT P0, [R15+URZ+0x30820], R2 ;  /* 0x030820020f0075a7 */ /* 0x0022a4000800017f */
[----:B--2---:R-:W-:Y:S05]  /*a130*/  @!P0 NANOSLEEP.SYNCS 0x989680 ;  /* 0x009896800000895d */ /* 0x004fea0003900000 */
[----:B------:R-:W2:Y:S02]  /*a140*/  @!P0 SYNCS.PHASECHK.TRANS64 P0, [R15+URZ+0x30820], R2 ;  /* 0x030820020f0085a7 */ /* 0x000ea4000800007f */
[----:B--2---:R-:W-:Y:S05]  /*a150*/  @!P0 BRA `(.L_x_7223) ;  /* 0xfffffffc00f08947 */ /* 0x004fea000383ffff */
[----:B------:R-:W-:Y:S05]  /*a160*/  BRA `(.L_x_7266) ;  /* 0xffffffdc00b07947 */ /* 0x000fea000383ffff */
.L_x_7227:
[----:B--2---:R2:W3:Y:S02]  /*a170*/  SYNCS.PHASECHK.TRANS64.TRYWAIT P1, [R15+URZ+0x30840], R18 ;  /* 0x030840120f0075a7 */ /* 0x0044e4000802017f */
[----:B---3--:R-:W-:Y:S05]  /*a180*/  @!P1 NANOSLEEP.SYNCS 0x989680 ;  /* 0x009896800000995d */ /* 0x008fea0003900000 */
[----:B------:R-:W3:Y:S02]  /*a190*/  @!P1 SYNCS.PHASECHK.TRANS64 P1, [R15+URZ+0x30840], R18 ;  /* 0x030840120f0095a7 */ /* 0x000ee4000802007f */
[----:B---3--:R-:W-:Y:S05]  /*a1a0*/  @!P1 BRA `(.L_x_7227) ;  /* 0xfffffffc00f09947 */ /* 0x008fea000383ffff */
[----:B------:R-:W-:Y:S05]  /*a1b0*/  BRA `(.L_x_7267) ;  /* 0xffffffe400547947 */ /* 0x000fea000383ffff */
.L_x_7229:
[----:B-1----:R1:W3:Y:S02]  /*a1c0*/  SYNCS.PHASECHK.TRANS64.TRYWAIT P1, [R15+URZ+0x30828], R18 ;  /* 0x030828120f0075a7 */ /* 0x0022e4000802017f */
[----:B---3--:R-:W-:Y:S05]  /*a1d0*/  @!P1 NANOSLEEP.SYNCS 0x989680 ;  /* 0x009896800000995d */ /* 0x008fea0003900000 */
[----:B------:R-:W3:Y:S02]  /*a1e0*/  @!P1 SYNCS.PHASECHK.TRANS64 P1, [R15+URZ+0x30828], R18 ;  /* 0x030828120f0095a7 */ /* 0x000ee4000802007f */
[----:B---3--:R-:W-:Y:S05]  /*a1f0*/  @!P1 BRA `(.L_x_7229) ;  /* 0xfffffffc00f09947 */ /* 0x008fea000383ffff */
[----:B------:R-:W-:Y:S05]  /*a200*/  BRA `(.L_x_7268) ;  /* 0xffffffe400f47947 */ /* 0x000fea000383ffff */
.L_x_7231:
[----:B---3--:R3:W4:Y:S02]  /*a210*/  SYNCS.PHASECHK.TRANS64.TRYWAIT P1, [R15+URZ+0x30848], R18 ;  /* 0x030848120f0075a7 */ /* 0x008724000802017f */
[----:B----4-:R-:W-:Y:S05]  /*a220*/  @!P1 NANOSLEEP.SYNCS 0x989680 ;  /* 0x009896800000995d */ /* 0x010fea0003900000 */
[----:B------:R-:W4:Y:S02]  /*a230*/  @!P1 SYNCS.PHASECHK.TRANS64 P1, [R15+URZ+0x30848], R18 ;  /* 0x030848120f0095a7 */ /* 0x000f24000802007f */
[----:B----4-:R-:W-:Y:S05]  /*a240*/  @!P1 BRA `(.L_x_7231) ;  /* 0xfffffffc00f09947 */ /* 0x010fea000383ffff */
[----:B------:R-:W-:Y:S05]  /*a250*/  BRA `(.L_x_7269) ;  /* 0xffffffe800947947 */ /* 0x000fea000383ffff */
.L_x_7233:
[----:B------:R-:W-:-:S07]  /*a260*/  SHF.L.U32 R4, R10, 0x1f, RZ ;  /* 0x0000001f0a047819 */ /* 0x000fce00000006ff */
.L_x_7270:
[----:B----4-:R4:W1:Y:S02]  /*a270*/  SYNCS.PHASECHK.TRANS64.TRYWAIT P1, [R15+URZ+0x30820], R4 ;  /* 0x030820040f0075a7 */ /* 0x010864000802017f */
[----:B-1----:R-:W-:Y:S05]  /*a280*/  @!P1 NANOSLEEP.SYNCS 0x989680 ;  /* 0x009896800000995d */ /* 0x002fea0003900000 */
[----:B------:R-:W1:Y:S02]  /*a290*/  @!P1 SYNCS.PHASECHK.TRANS64 P1, [R15+URZ+0x30820], R4 ;  /* 0x030820040f0095a7 */ /* 0x000e64000802007f */
[----:B-1----:R-:W-:Y:S05]  /*a2a0*/  @!P1 BRA `(.L_x_7270) ;  /* 0xfffffffc00f09947 */ /* 0x002fea000383ffff */
[----:B------:R-:W-:Y:S05]  /*a2b0*/  BRA `(.L_x_7271) ;  /* 0xffffffec00187947 */ /* 0x000fea000383ffff */
.L_x_7236:
[----:B----4-:R4:W1:Y:S02]  /*a2c0*/  SYNCS.PHASECHK.TRANS64.TRYWAIT P1, [R15+URZ+0x30840], R12 ;  /* 0x0308400c0f0075a7 */ /* 0x010864000802017f */
[----:B-1----:R-:W-:Y:S05]  /*a2d0*/  @!P1 NANOSLEEP.SYNCS 0x989680 ;  /* 0x009896800000995d */ /* 0x002fea0003900000 */
[----:B------:R-:W1:Y:S02]  /*a2e0*/  @!P1 SYNCS.PHASECHK.TRANS64 P1, [R15+URZ+0x30840], R12 ;  /* 0x0308400c0f0095a7 */ /* 0x000e64000802007f */
[----:B-1----:R-:W-:Y:S05]  /*a2f0*/  @!P1 BRA `(.L_x_7236) ;  /* 0xfffffffc00f09947 */ /* 0x002fea000383ffff */
[----:B------:R-:W-:Y:S05]  /*a300*/  BRA `(.L_x_7272) ;  /* 0xffffffec00d47947 */ /* 0x000fea000383ffff */
.L_x_7238:
[----:B-1----:R1:W2:Y:S02]  /*a310*/  SYNCS.PHASECHK.TRANS64.TRYWAIT P1, [R15+URZ+0x30828], R12 ;  /* 0x0308280c0f0075a7 */ /* 0x0022a4000802017f */
[----:B--2---:R-:W-:Y:S05]  /*a320*/  @!P1 NANOSLEEP.SYNCS 0x989680 ;  /* 0x009896800000995d */ /* 0x004fea0003900000 */
[----:B------:R-:W2:Y:S02]  /*a330*/  @!P1 SYNCS.PHASECHK.TRANS64 P1, [R15+URZ+0x30828], R12 ;  /* 0x0308280c0f0095a7 */ /* 0x000ea4000802007f */
[----:B--2---:R-:W-:Y:S05]  /*a340*/  @!P1 BRA `(.L_x_7238) ;  /* 0xfffffffc00f09947 */ /* 0x004fea000383ffff */
[----:B------:R-:W-:Y:S05]  /*a350*/  BRA `(.L_x_7273) ;  /* 0xfffffff000687947 */ /* 0x000fea000383ffff */
.L_x_7240:
[----:B------:R1:W1:Y:S02]  /*a360*/  SYNCS.PHASECHK.TRANS64.TRYWAIT P0, [R3+URZ+0x30840], R0 ;  /* 0x03084000030075a7 */ /* 0x000264000800017f */
[----:B-1----:R-:W-:Y:S05]  /*a370*/  @!P0 NANOSLEEP.SYNCS 0x989680 ;  /* 0x009896800000895d */ /* 0x002fea0003900000 */
[----:B------:R-:W1:Y:S02]  /*a380*/  @!P0 SYNCS.PHASECHK.TRANS64 P0, [R3+URZ+0x30840], R0 ;  /* 0x03084000030085a7 */ /* 0x000e64000800007f */
[----:B-1----:R-:W-:Y:S05]  /*a390*/  @!P0 BRA `(.L_x_7240) ;  /* 0xfffffffc00f08947 */ /* 0x002fea000383ffff */
[----:B------:R-:W-:Y:S05]  /*a3a0*/  BRA `(.L_x_7274) ;  /* 0xfffffff400187947 */ /* 0x000fea000383ffff */
.L_x_7242:
[----:B------:R-:W-:Y:S01]  /*a3b0*/  BSSY B0, `(.L_x_7275) ;  /* 0x0000006000007945 */ /* 0x000fe20003800000 */
[----:B------:R-:W-:-:S07]  /*a3c0*/  IMAD.MOV.U32 R15, RZ, RZ, -0x1 ;  /* 0xffffffffff0f7424 */ /* 0x000fce00078e00ff */
[----:B------:R-:W-:Y:S05]  /*a3d0*/  WARPSYNC.COLLECTIVE R15, `(.L_x_7276) ;  /* 0x000000000f0c7348 */ /* 0x000fea0003c00000 */
[----:B------:R-:W-:Y:S02]  /*a3e0*/  ELECT P6, UR62, PT ;  /* 0x00000000003e782f */ /* 0x000fe400038c0000 */
[----:B------:R-:W-:Y:S01]  /*a3f0*/  MOV R14, UR62 ;  /* 0x0000003e000e7c02 */ /* 0x000fe20008000f00 */
[----:B------:R-:W-:Y:S10]  /*a400*/  ENDCOLLECTIVE ;  /* 0x000000000000791b */ /* 0x000ff40003800000 */
.L_x_7276:
[----:B------:R-:W-:Y:S05]  /*a410*/  BSYNC B0 ;  /* 0x0000000000007941 */ /* 0x000fea0003800000 */
.L_x_7275:
[----:B------:R-:W-:Y:S05]  /*a420*/  BRA `(.L_x_7277) ;  /* 0xfffffff400c87947 */ /* 0x000fea000383ffff */
.L_x_7244:
[----:B-1----:R1:W2:Y:S02]  /*a430*/  SYNCS.PHASECHK.TRANS64.TRYWAIT P0, [R7+URZ], R4 ;  /* 0x00000004070075a7 */ /* 0x0022a4000800017f */
[----:B--2---:R-:W-:Y:S05]  /*a440*/  @!P0 NANOSLEEP.SYNCS 0x989680 ;  /* 0x009896800000895d */ /* 0x004fea0003900000 */
[----:B------:R-:W2:Y:S02]  /*a450*/  @!P0 SYNCS.PHASECHK.TRANS64 P0, [R7+URZ], R4 ;  /* 0x00000004070085a7 */ /* 0x000ea4000800007f */
[----:B--2---:R-:W-:Y:S05]  /*a460*/  @!P0 BRA `(.L_x_7244) ;  /* 0xfffffffc00f08947 */ /* 0x004fea000383ffff */
[----:B------:R-:W-:Y:S05]  /*a470*/  BRA `(.L_x_7278) ;  /* 0xfffffff800087947 */ /* 0x000fea000383ffff */
.L_x_7245:
[----:B--2---:R2:W3:Y:S02]  /*a480*/  SYNCS.PHASECHK.TRANS64.TRYWAIT P0, [R3+URZ], R0 ;  /* 0x00000000030075a7 */ /* 0x0044e4000800017f */
[----:B---3--:R-:W-:Y:S05]  /*a490*/  @!P0 NANOSLEEP.SYNCS 0x989680 ;  /* 0x009896800000895d */ /* 0x008fea0003900000 */
[----:B------:R-:W3:Y:S02]  /*a4a0*/  @!P0 SYNCS.PHASECHK.TRANS64 P0, [R3+URZ], R0 ;  /* 0x00000000030085a7 */ /* 0x000ee4000800007f */
[----:B---3--:R-:W-:Y:S05]  /*a4b0*/  @!P0 BRA `(.L_x_7245) ;  /* 0xfffffffc00f08947 */ /* 0x008fea000383ffff */
[----:B------:R-:W-:Y:S05]  /*a4c0*/  BRA `(.L_x_7279) ;  /* 0xfffffff400fc7947 */ /* 0x000fea000383ffff */
.L_x_7247:
[----:B--2---:R2:W3:Y:S02]  /*a4d0*/  SYNCS.PHASECHK.TRANS64.TRYWAIT P0, [R5+URZ], R4 ;  /* 0x00000004050075a7 */ /* 0x0044e4000800017f */
[----:B---3--:R-:W-:Y:S05]  /*a4e0*/  @!P0 NANOSLEEP.SYNCS 0x989680 ;  /* 0x009896800000895d */ /* 0x008fea0003900000 */
[----:B------:R-:W3:Y:S02]  /*a4f0*/  @!P0 SYNCS.PHASECHK.TRANS64 P0, [R5+URZ], R4 ;  /* 0x00000004050085a7 */ /* 0x000ee4000800007f */
[----:B---3--:R-:W-:Y:S05]  /*a500*/  @!P0 BRA `(.L_x_7247) ;  /* 0xfffffffc00f08947 */ /* 0x008fea000383ffff */
[----:B------:R-:W-:Y:S05]  /*a510*/  BRA `(.L_x_7280) ;  /* 0xfffffff800007947 */ /* 0x000fea000383ffff */
.L_x_7281:
        /* <DEDUP_REMOVED lines=14> */
.L_x_7343:


//--------------------- .text._ZN7cutlass13device_kernelIN5flash22FlashAttnBwdPreprocessIN4cute5tupleIJNS3_1CILi64EEENS5_ILi128EEEEEENS_10bfloat16_tEfNS_4arch4Sm90ELb1ELb1EEEEEvNT_6ParamsE --------------------------
	.section	.text._ZN7cutlass13device_kernelIN5flash22FlashAttnBwdPreprocessIN4cute5tupleIJNS3_1CILi64EEENS5_ILi128EEEEEENS_10bfloat16_tEfNS_4arch4Sm90ELb1ELb1EEEEEvNT_6ParamsE,"ax",@progbits
	.align	128
.text._ZN7cutlass13device_kernelIN5flash22FlashAttnBwdPreprocessIN4cute5tupleIJNS3_1CILi64EEENS5_ILi128EEEEEENS_10bfloat16_tEfNS_4arch4Sm90ELb1ELb1EEEEEvNT_6ParamsE:
        .type           _ZN7cutlass13device_kernelIN5flash22FlashAttnBwdPreprocessIN4cute5tupleIJNS3_1CILi64EEENS5_ILi128EEEEEENS_10bfloat16_tEfNS_4arch4Sm90ELb1ELb1EEEEEvNT_6ParamsE,@function
        .size           _ZN7cutlass13device_kernelIN5flash22FlashAttnBwdPreprocessIN4cute5tupleIJNS3_1CILi64EEENS5_ILi128EEEEEENS_10bfloat16_tEfNS_4arch4Sm90ELb1ELb1EEEEEvNT_6ParamsE,(.L_x_7344 - _ZN7cutlass13device_kernelIN5flash22FlashAttnBwdPreprocessIN4cute5tupleIJNS3_1CILi64EEENS5_ILi128EEEEEENS_10bfloat16_tEfNS_4arch4Sm90ELb1ELb1EEEEEvNT_6ParamsE)
        .other          _ZN7cutlass13device_kernelIN5flash22FlashAttnBwdPreprocessIN4cute5tupleIJNS3_1CILi64EEENS5_ILi128EEEEEENS_10bfloat16_tEfNS_4arch4Sm90ELb1ELb1EEEEEvNT_6ParamsE,@"STO_CUDA_ENTRY STV_DEFAULT"
_ZN7cutlass13device_kernelIN5flash22FlashAttnBwdPreprocessIN4cute5tupleIJNS3_1CILi64EEENS5_ILi128EEEEEENS_10bfloat16_tEfNS_4arch4Sm90ELb1ELb1EEEEEvNT_6ParamsE:
        /* <DEDUP_REMOVED lines=11> */
[----:B------:R-:W-:Y:S01]  /*00b0*/  ISETP.NE.U32.AND P2, PT, R4, RZ, PT ;  /* 0x000000ff0400720c */ /* 0x000fe20003f45070 */
[----:B-1----:R-:W-:-:S04]  /*00c0*/  IMAD.WIDE R6, R0, 0x4, R6 ;  /* 0x0000000400067825 */ /* 0x002fc800078e0206 */
[----:B------:R-:W0:Y:S01]  /*00d0*/  @P1 LDC.64 R8, c[0x0][0x2f8] ;  /* 0x0000be00ff081b82 */ /* 0x000e220000000a00 */
[----:B------:R-:W-:-:S05]  /*00e0*/  IMAD.U32 R4, RZ, RZ, UR6 ;  /* 0x00000006ff047e24 */ /* 0x000fca000f8e00ff */
[----:B------:R1:W5:Y:S01]  /*00f0*/  @P0 LDG.E R48, desc[UR4][R6.64] ;  /* 0x0000000406300981 */ /* 0x000362000c1e1900 */
[----:B------:R-:W-:Y:S01]  /*0100*/  ISETP.NE.AND.EX P2, PT, R5, RZ, PT, P2 ;  /* 0x000000ff0500720c */ /* 0x000fe20003f45320 */
[----:B------:R-:W2:Y:S01]  /*0110*/  S2R R2, SR_CTAID.X ;  /* 0x0000000000027919 */ /* 0x000ea20000002500 */
[----:B------:R-:W3:Y:S01]  /*0120*/  S2R R3, SR_TID.X ;  /* 0x0000000000037919 */ /* 0x000ee20000002100 */
[----:B0-----:R-:W-:-:S05]  /*0130*/  @P1 IMAD.WIDE R8, R0, 0x4, R8 ;  /* 0x0000000400081825 */ /* 0x001fca00078e0208 */
[----:B------:R1:W5:Y:S01]  /*0140*/  @P1 LDG.E R4, desc[UR4][R8.64] ;  /* 0x0000000408041981 */ /* 0x000362000c1e1900 */
[----:B--2---:R-:W-:Y:S01]  /*0150*/  IMAD.SHL.U32 R5, R2, 0x40, RZ ;  /* 0x0000004002057824 */ /* 0x004fe200078e00ff */
[----:B---3--:R-:W-:Y:S06]  /*0160*/  @P1 BRA `(.L_x_7282) ;  /* 0x0000000000101947 */ /* 0x008fec0003800000 */
[----:B------:R-:W-:Y:S05]  /*0170*/  @!P0 BRA `(.L_x_7282) ;  /* 0x00000000000c8947 */ /* 0x000fea0003800000 */
[----:B-1----:R-:W2:Y:S04]  /*0180*/  LDG.E R9, desc[UR4][R6.64] ;  /* 0x0000000406097981 */ /* 0x002ea8000c1e1900 */
[----:B-----5:R-:W2:Y:S02]  /*0190*/  LDG.E R4, desc[UR4][R6.64+0x4] ;  /* 0x0000040406047981 */ /* 0x020ea4000c1e1900 */
[----:B--2---:R-:W-:-:S07]  /*01a0*/  IADD3 R4, -R9, R4, RZ ;  /* 0x0000000409047210 */ /* 0x004fce0007ffe1ff */
.L_x_7282:
[----:B-----5:R-:W-:-:S13]  /*01b0*/  ISETP.LE.AND P1, PT, R4, R5, PT ;  /* 0x000000050400720c */ /* 0x020fda0003f23270 */
[----:B------:R-:W-:Y:S05]  /*01c0*/  @P2 EXIT P1 ;  /* 0x000000000000294d */ /* 0x000fea0000800000 */
[----:B------:R-:W0:Y:S01]  /*01d0*/  S2UR UR6, SR_CTAID.Y ;  /* 0x00000000000679c3 */ /* 0x000e220000002600 */
[----:B------:R-:W-:Y:S01]  /*01e0*/  IMAD.IADD R47, R4, 0x1, -R5 ;  /* 0x00000001042f7824 */ /* 0x000fe200078e0a05 */
[C---:B------:R-:W-:Y:S01]  /*01f0*/  ISETP.GT.AND P1, PT, R3.reuse, 0x3f, PT ;  /* 0x0000003f0300780c */ /* 0x040fe20003f24270 */
[----:B------:R-:W-:Y:S01]  /*0200*/  BSSY B0, `(.L_x_7283) ;  /* 0x0000025000007945 */ /* 0x000fe20003800000 */
[----:B-1----:R-:W-:Y:S02]  /*0210*/  SHF.R.S32.HI R6, RZ, 0x1f, R3 ;  /* 0x0000001fff067819 */ /* 0x002fe40000011403 */
[----:B------:R-:W-:Y:S02]  /*0220*/  CS2R R14, SRZ ;  /* 0x00000000000e7805 */ /* 0x000fe4000001ff00 */
[----:B------:R-:W-:Y:S01]  /*0230*/  ISETP.GE.OR P4, PT, R3, R47, P1 ;  /* 0x0000002f0300720c */ /* 0x000fe20000f86670 */
[----:B------:R-:W-:Y:S01]  /*0240*/  @P0 IMAD.MOV.U32 R14, RZ, RZ, R48 ;  /* 0x000000ffff0e0224 */ /* 0x000fe200078e0030 */
[----:B------:R-:W1:Y:S01]  /*0250*/  LDC.64 R10, c[0x0][0x230] ;  /* 0x00008c00ff0a7b82 */ /* 0x000e620000000a00 */
[----:B------:R-:W-:Y:S01]  /*0260*/  LEA.HI R7, R6, R3, RZ, 0x4 ;  /* 0x0000000306077211 */ /* 0x000fe200078f20ff */
[----:B------:R-:W-:Y:S01]  /*0270*/  IMAD.MOV.U32 R40, RZ, RZ, 0x7f800000 ;  /* 0x7f800000ff287424 */ /* 0x000fe200078e00ff */
[----:B------:R-:W-:-:S02]  /*0280*/  SHF.R.S32.HI R41, RZ, 0x1f, R0 ;  /* 0x0000001fff297819 */ /* 0x000fc40000011400 */
[----:B------:R-:W-:Y:S02]  /*0290*/  LOP3.LUT R8, R7, 0xfffffff0, RZ, 0xc0, !PT ;  /* 0xfffffff007087812 */ /* 0x000fe400078ec0ff */
[----:B------:R-:W-:Y:S02]  /*02a0*/  SHF.R.S32.HI R6, RZ, 0x4, R7 ;  /* 0x00000004ff067819 */ /* 0x000fe40000011407 */
[----:B------:R-:W-:Y:S02]  /*02b0*/  IADD3 R45, -R8, R3, RZ ;  /* 0x00000003082d7210 */ /* 0x000fe40007ffe1ff */
[----:B------:R-:W-:Y:S02]  /*02c0*/  @P0 SHF.R.S32.HI R15, RZ, 0x1f, R48 ;  /* 0x0000001fff0f0819 */ /* 0x000fe40000011430 */
[----:B------:R-:W-:Y:S01]  /*02d0*/  ISETP.GE.AND P3, PT, R6, R47, PT ;  /* 0x0000002f0600720c */ /* 0x000fe20003f66270 */
[----:B------:R-:W-:Y:S01]  /*02e0*/  IMAD.SHL.U32 R8, R45, 0x8, RZ ;  /* 0x000000082d087824 */ /* 0x000fe200078e00ff */
[----:B------:R-:W-:Y:S01]  /*02f0*/  SEL R7, R0, RZ, !P2 ;  /* 0x000000ff00077207 */ /* 0x000fe20005000000 */
[----:B0-----:R-:W-:Y:S01]  /*0300*/  USHF.R.S32.HI UR7, URZ, 0x1f, UR6 ;  /* 0x0000001f3f077899 */ /* 0x001fe20008011406 */
[----:B------:R-:W-:Y:S01]  /*0310*/  SEL R41, R41, RZ, !P2 ;  /* 0x000000ff29297207 */ /* 0x000fe20005000000 */
[----:B------:R-:W-:Y:S10]  /*0320*/  @P4 BRA `(.L_x_7284) ;  /* 0x0000000000484947 */ /* 0x000ff40003800000 */
[----:B------:R-:W0:Y:S01]  /*0330*/  LDC.64 R18, c[0x0][0x290] ;  /* 0x0000a400ff127b82 */ /* 0x000e220000000a00 */
[----:B------:R-:W-:Y:S01]  /*0340*/  SHF.R.S32.HI R13, RZ, 0x1f, R5 ;  /* 0x0000001fff0d7819 */ /* 0x000fe20000011405 */
[----:B------:R-:W-:Y:S01]  /*0350*/  ULDC.64 UR8, c[0x0][0x298] ;  /* 0x0000a60000087ab9 */ /* 0x000fe20000000a00 */
[--C-:B------:R-:W-:Y:S02]  /*0360*/  SHF.R.S32.HI R16, RZ, 0x1f, R3.reuse ;  /* 0x0000001fff107819 */ /* 0x100fe40000011403 */
[----:B------:R-:W-:-:S04]  /*0370*/  IADD3 R12, P2, P4, R14, R5, R3 ;  /* 0x000000050e0c7210 */ /* 0x000fc80007c5e003 */
[----:B------:R-:W-:Y:S01]  /*0380*/  IADD3.X R13, R15, R13, R16, P2, P4 ;  /* 0x0000000d0f0d7210 */ /* 0x000fe200017e8410 */
[C---:B0-----:R-:W-:Y:S02]  /*0390*/  IMAD R16, R18.reuse, UR7, RZ ;  /* 0x0000000712107c24 */ /* 0x041fe4000f8e02ff */
        /* <DEDUP_REMOVED lines=11> */
.L_x_7284:
[----:B------:R-:W-:Y:S05]  /*0450*/  BSYNC B0 ;  /* 0x0000000000007941 */ /* 0x000fea0003800000 */
.L_x_7283:
[----:B------:R-:W-:Y:S01]  /*0460*/  ULDC UR8, c[0x0][0x21c] ;  /* 0x0000870000087ab9 */ /* 0x000fe20000000800 */
[----:B0-----:R-:W0:Y:S01]  /*0470*/  LDC.64 R16, c[0x0][0x250] ;  /* 0x00009400ff107b82 */ /* 0x001e220000000a00 */
[----:B------:R-:W-:Y:S02]  /*0480*/  ISETP.LT.AND P6, PT, R8, UR8, !P3 ;  /* 0x0000000808007c0c */ /* 0x000fe4000dfc1270 */
[----:B------:R-:W-:Y:S02]  /*0490*/  SHF.R.S32.HI R42, RZ, 0x1f, R6 ;  /* 0x0000001fff2a7819 */ /* 0x000fe40000011406 */
[----:B------:R-:W-:Y:S01]  /*04a0*/  IADD3 R36, P2, R6, R14, RZ ;  /* 0x0000000e06247210 */ /* 0x000fe20007f5e0ff */
[----:B-1----:R-:W-:Y:S01]  /*04b0*/  IMAD R14, R10, UR7, RZ ;  /* 0x000000070a0e7c24 */ /* 0x002fe2000f8e02ff */
[----:B------:R-:W-:Y:S02]  /*04c0*/  SHF.R.S32.HI R9, RZ, 0x1f, R8 ;  /* 0x0000001fff097819 */ /* 0x000fe40000011408 */
[----:B------:R-:W-:Y:S01]  /*04d0*/  IADD3 R44, R6, 0x10, RZ ;  /* 0x00000010062c7810 */ /* 0x000fe20007ffe0ff */
[----:B------:R-:W-:Y:S01]  /*04e0*/  IMAD.X R37, R42, 0x1, R15, P2 ;  /* 0x000000012a257824 */ /* 0x000fe200010e060f */
[----:B------:R-:W-:Y:S01]  /*04f0*/  ISETP.GE.AND P2, PT, R8, UR8, PT ;  /* 0x0000000808007c0c */ /* 0x000fe2000bf46270 */
[----:B------:R-:W-:Y:S01]  /*0500*/  IMAD R11, R11, UR6, R14 ;  /* 0x000000060b0b7c24 */ /* 0x000fe2000f8e020e */
[----:B------:R-:W-:Y:S01]  /*0510*/  ULDC.64 UR8, c[0x0][0x238] ;  /* 0x00008e0000087ab9 */ /* 0x000fe20000000a00 */
[----:B------:R-:W1:Y:S01]  /*0520*/  @P6 LDC.64 R12, c[0x0][0x228] ;  /* 0x00008a00ff0c6b82 */ /* 0x000e620000000a00 */
[----:B------:R-:W-:Y:S01]  /*0530*/  IMAD.WIDE.U32 R14, R10, UR6, R8 ;  /* 0x000000060a0e7c25 */ /* 0x000fe2000f8e0008 */
[----:B------:R-:W-:-:S02]  /*0540*/  ISETP.LT.AND P4, PT, R44, R47, !P2 ;  /* 0x0000002f2c00720c */ /* 0x000fc40005781270 */
[----:B------:R-:W-:Y:S01]  /*0550*/  IADD3 R43, R6, 0x20, RZ ;  /* 0x00000020062b7810 */ /* 0x000fe20007ffe0ff */
[----:B------:R-:W-:Y:S02]  /*0560*/  IMAD.IADD R15, R15, 0x1, R11 ;  /* 0x000000010f0f7824 */ /* 0x000fe400078e020b */
[----:B------:R-:W-:Y:S01]  /*0570*/  IMAD R18, R41, UR8, RZ ;  /* 0x0000000829127c24 */ /* 0x000fe2000f8e02ff */
[----:B------:R-:W2:Y:S01]  /*0580*/  @P6 LDC.64 R20, c[0x0][0x210] ;  /* 0x00008400ff146b82 */ /* 0x000ea20000000a00 */
[----:B------:R-:W-:-:S04]  /*0590*/  IMAD.WIDE R36, R2, 0x40, R36 ;  /* 0x0000004002247825 */ /* 0x000fc800078e0224 */
[C---:B------:R-:W-:Y:S02]  /*05a0*/  IMAD R19, R7.reuse, UR9, R18 ;  /* 0x0000000907137c24 */ /* 0x040fe4000f8e0212 */
[----:B0-----:R-:W-:Y:S01]  /*05b0*/  IMAD R22, R16, UR7, RZ ;  /* 0x0000000710167c24 */ /* 0x001fe2000f8e02ff */
[----:B------:R-:W0:Y:S01]  /*05c0*/  @P6 LDC.64 R10, c[0x0][0x248] ;  /* 0x00009200ff0a6b82 */ /* 0x000e220000000a00 */
[----:B------:R-:W-:Y:S01]  /*05d0*/  IMAD.WIDE.U32 R38, R7, UR8, R14 ;  /* 0x0000000807267c25 */ /* 0x000fe2000f8e000e */
[----:B------:R-:W-:-:S03]  /*05e0*/  ULDC.64 UR8, c[0x0][0x258] ;  /* 0x0000960000087ab9 */ /* 0x000fc60000000a00 */
[----:B------:R-:W-:Y:S02]  /*05f0*/  IMAD R17, R17, UR6, R22 ;  /* 0x0000000611117c24 */ /* 0x000fe4000f8e0216 */
[----:B------:R-:W-:Y:S01]  /*0600*/  IMAD.WIDE.U32 R8, R16, UR6, R8 ;  /* 0x0000000610087c25 */ /* 0x000fe2000f8e0008 */
[----:B------:R-:W3:Y:S03]  /*0610*/  @P6 LDC.64 R22, c[0x0][0x240] ;  /* 0x00009000ff166b82 */ /* 0x000ee60000000a00 */
[-C--:B-1----:R-:W-:Y:S01]  /*0620*/  @P6 IMAD R18, R37, R12.reuse, RZ ;  /* 0x0000000c25126224 */ /* 0x082fe200078e02ff */
[----:B------:R-:W-:Y:S01]  /*0630*/  IADD3 R9, R9, R17, RZ ;  /* 0x0000001109097210 */ /* 0x000fe20007ffe0ff */
[----:B------:R-:W-:Y:S02]  /*0640*/  IMAD.IADD R39, R39, 0x1, R19 ;  /* 0x0000000127277824 */ /* 0x000fe400078e0213 */
[C---:B------:R-:W-:Y:S01]  /*0650*/  @P6 IMAD R15, R36.reuse, R13, R18 ;  /* 0x0000000d240f6224 */ /* 0x040fe200078e0212 */
[----:B------:R-:W1:Y:S01]  /*0660*/  @P4 LDC.64 R60, c[0x0][0x210] ;  /* 0x00008400ff3c4b82 */ /* 0x000e620000000a00 */
[----:B------:R-:W-:-:S04]  /*0670*/  @P6 IMAD.WIDE.U32 R12, R36, R12, R38 ;  /* 0x0000000c240c6225 */ /* 0x000fc800078e0026 */
[----:B------:R-:W-:Y:S01]  /*0680*/  IMAD R14, R41, UR8, RZ ;  /* 0x00000008290e7c24 */ /* 0x000fe2000f8e02ff */
[C---:B--2---:R-:W-:Y:S01]  /*0690*/  @P6 LEA R20, P5, R12.reuse, R20, 0x1 ;  /* 0x000000140c146211 */ /* 0x044fe200078a08ff */
[----:B------:R-:W-:Y:S01]  /*06a0*/  IMAD.WIDE.U32 R58, R7, UR8, R8 ;  /* 0x00000008073a7c25 */ /* 0x000fe2000f8e0008 */
[----:B------:R-:W2:Y:S03]  /*06b0*/  @P4 LDC.64 R18, c[0x0][0x228] ;  /* 0x00008a00ff124b82 */ /* 0x000ea60000000a00 */
[----:B------:R-:W-:Y:S01]  /*06c0*/  @P6 IMAD.IADD R8, R13, 0x1, R15 ;  /* 0x000000010d086824 */ /* 0x000fe200078e020f */
[----:B------:R-:W-:Y:S01]  /*06d0*/  @P6 MOV R52, R58 ;  /* 0x0000003a00346202 */ /* 0x000fe20000000f00 */
[----:B------:R-:W-:Y:S01]  /*06e0*/  IMAD R53, R7, UR9, R14 ;  /* 0x0000000907357c24 */ /* 0x000fe2000f8e020e */
[----:B------:R-:W-:Y:S01]  /*06f0*/  CS2R R14, SRZ ;  /* 0x00000000000e7805 */ /* 0x000fe2000001ff00 */
[-C--:B0-----:R-:W-:Y:S01]  /*0700*/  @P6 IMAD R9, R37, R10.reuse, RZ ;  /* 0x0000000a25096224 */ /* 0x081fe200078e02ff */
[----:B------:R-:W-:Y:S01]  /*0710*/  @P6 LEA.HI.X R21, R12, R21, R8, 0x1, P5 ;  /* 0x000000150c156211 */ /* 0x000fe200028f0c08 */
[----:B------:R-:W-:Y:S01]  /*0720*/  IMAD.IADD R53, R59, 0x1, R53 ;  /* 0x000000013b357824 */ /* 0x000fe200078e0235 */
[C---:B------:R-:W-:Y:S01]  /*0730*/  @P4 IADD3 R27, P5, R36.reuse, 0x10, RZ ;  /* 0x00000010241b4810 */ /* 0x040fe20007fbe0ff */
[C---:B------:R-:W-:Y:S01]  /*0740*/  @P6 IMAD R13, R36.reuse, R11, R9 ;  /* 0x0000000b240d6224 */ /* 0x040fe200078e0209 */
[----:B------:R-:W0:Y:S01]  /*0750*/  @P4 LDC.64 R16, c[0x0][0x248] ;  /* 0x00009200ff104b82 */ /* 0x000e220000000a00 */
[----:B------:R-:W-:-:S04]  /*0760*/  @P6 IMAD.WIDE.U32 R10, R36, R10, R52 ;  /* 0x0000000a240a6225 */ /* 0x000fc800078e0034 */
[----:B------:R-:W-:Y:S01]  /*0770*/  @P4 IMAD.X R9, RZ, RZ, R37, P5 ;  /* 0x000000ffff094224 */ /* 0x000fe200028e0625 */
[C---:B---3--:R-:W-:Y:S01]  /*0780*/  @P6 LEA R22, P5, R10.reuse, R22, 0x1 ;  /* 0x000000160a166211 */ /* 0x048fe200078a08ff */
[----:B------:R-:W-:Y:S01]  /*0790*/  @P6 IMAD.IADD R8, R11, 0x1, R13 ;  /* 0x000000010b086824 */ /* 0x000fe200078e020d */
[----:B------:R-:W3:Y:S01]  /*07a0*/  @P4 LDC.64 R32, c[0x0][0x240] ;  /* 0x00009000ff204b82 */ /* 0x000ee20000000a00 */
[----:B------:R-:W-:Y:S02]  /*07b0*/  @P4 IMAD.MOV.U32 R24, RZ, RZ, R38 ;  /* 0x000000ffff184224 */ /* 0x000fe400078e0026 */
[----:B------:R-:W-:Y:S01]  /*07c0*/  @P4 IMAD.MOV.U32 R25, RZ, RZ, R39 ;  /* 0x000000ffff194224 */ /* 0x000fe200078e0027 */
[----:B------:R-:W-:Y:S01]  /*07d0*/  @P6 LEA.HI.X R23, R10, R23, R8, 0x1, P5 ;  /* 0x000000170a176211 */ /* 0x000fe200028f0c08 */
[-C--:B--2---:R-:W-:Y:S01]  /*07e0*/  @P4 IMAD R12, R9, R18.reuse, RZ ;  /* 0x00000012090c4224 */ /* 0x084fe200078e02ff */
[----:B------:R-:W-:Y:S02]  /*07f0*/  CS2R R8, SRZ ;  /* 0x0000000000087805 */ /* 0x000fe4000001ff00 */
[----:B------:R-:W-:Y:S01]  /*0800*/  CS2R R10, SRZ ;  /* 0x00000000000a7805 */ /* 0x000fe2000001ff00 */
[----:B------:R-:W-:Y:S01]  /*0810*/  VIADD R46, R6, 0x30 ;  /* 0x00000030062e7836 */ /* 0x000fe20000000000 */
[----:B------:R-:W-:Y:S01]  /*0820*/  ISETP.LT.AND P5, PT, R43, R47, !P2 ;  /* 0x0000002f2b00720c */ /* 0x000fe200057a1270 */
[C---:B------:R-:W-:Y:S01]  /*0830*/  @P4 IMAD R29, R27.reuse, R19, R12 ;  /* 0x000000131b1d4224 */ /* 0x040fe200078e020c */
[----:B------:R-:W-:Y:S01]  /*0840*/  CS2R R12, SRZ ;  /* 0x00000000000c7805 */ /* 0x000fe2000001ff00 */
[----:B------:R-:W-:Y:S01]  /*0850*/  @P4 IMAD.WIDE.U32 R18, R27, R18, R24 ;  /* 0x000000121b124225 */ /* 0x000fe200078e0018 */
[----:B------:R2:W4:Y:S01]  /*0860*/  @P6 LDG.E.128 R8, desc[UR4][R20.64] ;  /* 0x0000000414086981 */ /* 0x000522000c1e1d00 */
[----:B------:R-:W-:-:S03]  /*0870*/  ISETP.LT.AND P2, PT, R46, R47, !P2 ;  /* 0x0000002f2e00720c */ /* 0x000fc60005741270 */
[----:B------:R0:W4:Y:S01]  /*0880*/  @P6 LDG.E.128 R12, desc[UR4][R22.64] ;  /* 0x00000004160c6981 */ /* 0x000122000c1e1d00 */
[----:B------:R-:W-:Y:S02]  /*0890*/  @P4 IADD3 R19, R19, R29, RZ ;  /* 0x0000001d13134210 */ /* 0x000fe40007ffe0ff */
[C---:B-1----:R-:W-:Y:S02]  /*08a0*/  @P4 LEA R60, P6, R18.reuse, R60, 0x1 ;  /* 0x0000003c123c4211 */ /* 0x042fe400078c08ff */
[----:B------:R-:W1:Y:S01]  /*08b0*/  @P5 LDC.64 R56, c[0x0][0x228] ;  /* 0x00008a00ff385b82 */ /* 0x000e620000000a00 */
[----:B--2---:R-:W-:Y:S01]  /*08c0*/  @P4 IMAD.MOV.U32 R20, RZ, RZ, R58 ;  /* 0x000000ffff144224 */ /* 0x004fe200078e003a */
[----:B------:R-:W-:Y:S01]  /*08d0*/  @P4 LEA.HI.X R61, R18, R61, R19, 0x1, P6 ;  /* 0x0000003d123d4211 */ /* 0x000fe200030f0c13 */
[----:B------:R-:W-:Y:S01]  /*08e0*/  @P4 IMAD.MOV.U32 R21, RZ, RZ, R53 ;  /* 0x000000ffff154224 */ /* 0x000fe200078e0035 */
[----:B------:R-:W-:Y:S01]  /*08f0*/  @P4 IADD3 R27, P6, R36, 0x10, RZ ;  /* 0x00000010241b4810 */ /* 0x000fe20007fde0ff */
[----:B------:R-:W-:Y:S01]  /*0900*/  @P5 IMAD.MOV.U32 R54, RZ, RZ, R38 ;  /* 0x000000ffff365224 */ /* 0x000fe200078e0026 */
[----:B------:R-:W-:-:S02]  /*0910*/  @P5 MOV R55, R39 ;  /* 0x0000002700375202 */ /* 0x000fc40000000f00 */
[----:B------:R-:W2:Y:S01]  /*0920*/  @P2 LDC.64 R34, c[0x0][0x228] ;  /* 0x00008a00ff222b82 */ /* 0x000ea20000000a00 */
[----:B------:R-:W-:-:S04]  /*0930*/  @P4 IMAD.X R19, RZ, RZ, R37, P6 ;  /* 0x000000ffff134224 */ /* 0x000fc800030e0625 */
[-C--:B0-----:R-:W-:Y:S01]  /*0940*/  @P4 IMAD R18, R19, R16.reuse, RZ ;  /* 0x0000001013124224 */ /* 0x081fe200078e02ff */
[C---:B------:R-:W-:Y:S02]  /*0950*/  @P5 IADD3 R19, P6, R36.reuse, 0x20, RZ ;  /* 0x0000002024135810 */ /* 0x040fe40007fde0ff */
[----:B------:R-:W0:Y:S01]  /*0960*/  @P5 LDC.64 R50, c[0x0][0x248] ;  /* 0x00009200ff325b82 */ /* 0x000e220000000a00 */
[C---:B------:R-:W-:Y:S01]  /*0970*/  @P4 IMAD R25, R27.reuse, R17, R18 ;  /* 0x000000111b194224 */ /* 0x040fe200078e0212 */
[----:B------:R-:W-:Y:S01]  /*0980*/  @P5 IADD3.X R23, RZ, R37, RZ, P6, !PT ;  /* 0x00000025ff175210 */ /* 0x000fe200037fe4ff */
[----:B------:R-:W-:Y:S01]  /*0990*/  @P4 IMAD.WIDE.U32 R16, R27, R16, R20 ;  /* 0x000000101b104225 */ /* 0x000fe200078e0014 */
[----:B------:R-:W-:-:S03]  /*09a0*/  @P5 IADD3 R18, P6, R36, 0x20, RZ ;  /* 0x0000002024125810 */ /* 0x000fc60007fde0ff */
[----:B------:R-:W-:Y:S01]  /*09b0*/  @P4 IMAD.IADD R17, R17, 0x1, R25 ;  /* 0x0000000111114824 */ /* 0x000fe200078e0219 */
[----:B------:R-:W-:Y:S01]  /*09c0*/  @P5 IADD3.X R49, RZ, R37, RZ, P6, !PT ;  /* 0x00000025ff315210 */ /* 0x000fe200037fe4ff */
[----:B------:R-:W0:Y:S01]  /*09d0*/  @P5 LDC.64 R30, c[0x0][0x210] ;  /* 0x00008400ff1e5b82 */ /* 0x000e220000000a00 */
[C---:B---3--:R-:W-:Y:S01]  /*09e0*/  @P4 LEA R32, P6, R16.reuse, R32, 0x1 ;  /* 0x0000002010204211 */ /* 0x048fe200078c08ff */
[-C--:B-1----:R-:W-:Y:S01]  /*09f0*/  @P5 IMAD R20, R23, R56.reuse, RZ ;  /* 0x0000003817145224 */ /* 0x082fe200078e02ff */
[----:B------:R-:W-:Y:S01]  /*0a00*/  CS2R R22, SRZ ;  /* 0x0000000000167805 */ /* 0x000fe2000001ff00 */
[C---:B------:R-:W-:Y:S01]  /*0a10*/  @P5 IMAD.WIDE.U32 R54, R19.reuse, R56, R54 ;  /* 0x0000003813365225 */ /* 0x040fe200078e0036 */
[----:B------:R-:W-:Y:S02]  /*0a20*/  @P4 LEA.HI.X R33, R16, R33, R17, 0x1, P6 ;  /* 0x0000002110214211 */ /* 0x000fe400030f0c11 */
[----:B------:R-:W-:Y:S01]  /*0a30*/  @P2 IADD3 R52, P6, R36, 0x30, RZ ;  /* 0x0000003024342810 */ /* 0x000fe20007fde0ff */
[----:B------:R-:W1:Y:S01]  /*0a40*/  @P2 LDC.64 R24, c[0x0][0x248] ;  /* 0x00009200ff182b82 */ /* 0x000e620000000a00 */
[----:B------:R-:W-:-:S02]  /*0a50*/  @P5 IMAD R57, R19, R57, R20 ;  /* 0x0000003913395224 */ /* 0x000fc400078e0214 */
[----:B------:R-:W-:Y:S01]  /*0a60*/  @P2 IADD3.X R21, RZ, R37, RZ, P6, !PT ;  /* 0x00000025ff152210 */ /* 0x000fe200037fe4ff */
[----:B------:R-:W-:Y:S02]  /*0a70*/  @P5 IMAD.MOV.U32 R16, RZ, RZ, R58 ;  /* 0x000000ffff105224 */ /* 0x000fe400078e003a */
[----:B------:R-:W-:Y:S02]  /*0a80*/  @P5 IMAD.MOV.U32 R17, RZ, RZ, R53 ;  /* 0x000000ffff115224 */ /* 0x000fe400078e0035 */
[----:B------:R-:W3:Y:S01]  /*0a90*/  @P2 LDC.64 R28, c[0x0][0x210] ;  /* 0x00008400ff1c2b82 */ /* 0x000ee20000000a00 */
[----:B--2---:R-:W-:Y:S01]  /*0aa0*/  @P2 IMAD R56, R21, R34, RZ ;  /* 0x0000002215382224 */ /* 0x004fe200078e02ff */
[----:B------:R-:W-:Y:S01]  /*0ab0*/  CS2R R20, SRZ ;  /* 0x0000000000147805 */ /* 0x000fe2000001ff00 */
[----:B0-----:R-:W-:Y:S02]  /*0ac0*/  @P5 IMAD R49, R49, R50, RZ ;  /* 0x0000003231315224 */ /* 0x001fe400078e02ff */
[----:B------:R-:W-:-:S02]  /*0ad0*/  @P2 IMAD R35, R52, R35, R56 ;  /* 0x0000002334232224 */ /* 0x000fc400078e0238 */
[C---:B------:R-:W-:Y:S01]  /*0ae0*/  @P5 IMAD R49, R18.reuse, R51, R49 ;  /* 0x0000003312315224 */ /* 0x040fe200078e0231 */
[----:B------:R-:W0:Y:S01]  /*0af0*/  @P5 LDC.64 R26, c[0x0][0x240] ;  /* 0x00009000ff1a5b82 */ /* 0x000e220000000a00 */
[----:B------:R-:W-:Y:S01]  /*0b00*/  @P5 IMAD.WIDE.U32 R50, R18, R50, R16 ;  /* 0x0000003212325225 */ /* 0x000fe200078e0010 */
[----:B------:R2:W4:Y:S01]  /*0b10*/  @P4 LDG.E.128 R20, desc[UR4][R32.64] ;  /* 0x0000000420144981 */ /* 0x000522000c1e1d00 */
[----:B------:R-:W-:Y:S02]  /*0b20*/  CS2R R16, SRZ ;  /* 0x0000000000107805 */ /* 0x000fe4000001ff00 */
[----:B------:R-:W-:Y:S02]  /*0b30*/  CS2R R18, SRZ ;  /* 0x0000000000127805 */ /* 0x000fe4000001ff00 */
[----:B------:R-:W-:Y:S01]  /*0b40*/  @P2 IADD3 R56, P6, R36, 0x30, RZ ;  /* 0x0000003024382810 */ /* 0x000fe20007fde0ff */
[----:B------:R-:W-:-:S03]  /*0b50*/  @P5 IMAD.IADD R55, R55, 0x1, R57 ;  /* 0x0000000137375824 */ /* 0x000fc600078e0239 */
[----:B------:R-:W4:Y:S01]  /*0b60*/  @P4 LDG.E.128 R16, desc[UR4][R60.64] ;  /* 0x000000043c104981 */ /* 0x000f22000c1e1d00 */
[----:B--2---:R-:W2:Y:S01]  /*0b70*/  @P2 LDC.64 R32, c[0x0][0x240] ;  /* 0x00009000ff202b82 */ /* 0x004ea20000000a00 */
[----:B------:R-:W-:Y:S01]  /*0b80*/  @P5 LEA R36, P4, R54, R30, 0x1 ;  /* 0x0000001e36245211 */ /* 0x000fe200078808ff */
[----:B------:R-:W-:Y:S02]  /*0b90*/  @P2 IMAD.X R30, RZ, RZ, R37, P6 ;  /* 0x000000ffff1e2224 */ /* 0x000fe400030e0625 */
[----:B------:R-:W-:Y:S01]  /*0ba0*/  @P2 IMAD.WIDE.U32 R38, R52, R34, R38 ;  /* 0x0000002234262225 */ /* 0x000fe200078e0026 */
[----:B------:R-:W-:-:S03]  /*0bb0*/  @P5 LEA.HI.X R37, R54, R31, R55, 0x1, P4 ;  /* 0x0000001f36255211 */ /* 0x000fc600020f0c37 */
[----:B-1----:R-:W-:Y:S02]  /*0bc0*/  @P2 IMAD R30, R30, R24, RZ ;  /* 0x000000181e1e2224 */ /* 0x002fe400078e02ff */
[----:B------:R-:W-:Y:S01]  /*0bd0*/  @P2 IMAD.MOV.U32 R59, RZ, RZ, R53 ;  /* 0x000000ffff3b2224 */ /* 0x000fe200078e0035 */
[----:B---3--:R-:W-:Y:S01]  /*0be0*/  @P2 LEA R52, P4, R38, R28, 0x1 ;  /* 0x0000001c26342211 */ /* 0x008fe200078808ff */
[----:B------:R-:W-:Y:S01]  /*0bf0*/  @P2 IMAD.IADD R35, R39, 0x1, R35 ;  /* 0x0000000127232824 */ /* 0x000fe200078e0223 */
[----:B------:R-:W-:Y:S01]  /*0c00*/  @P5 IADD3 R49, R51, R49, RZ ;  /* 0x0000003133315210 */ /* 0x000fe20007ffe0ff */
[----:B------:R-:W-:Y:S01]  /*0c10*/  @P2 IMAD R31, R56, R25, R30 ;  /* 0x00000019381f2224 */ /* 0x000fe200078e021e */
[----:B0-----:R-:W-:Y:S01]  /*0c20*/  @P5 LEA R34, P6, R50, R26, 0x1 ;  /* 0x0000001a32225211 */ /* 0x001fe200078c08ff */
[----:B------:R-:W-:Y:S01]  /*0c30*/  @P2 IMAD.WIDE.U32 R58, R56, R24, R58 ;  /* 0x00000018383a2225 */ /* 0x000fe200078e003a */
[----:B------:R-:W-:Y:S02]  /*0c40*/  @P2 LEA.HI.X R53, R38, R29, R35, 0x1, P4 ;  /* 0x0000001d26352211 */ /* 0x000fe400020f0c23 */
[----:B------:R-:W-:-:S02]  /*0c50*/  CS2R R24, SRZ ;  /* 0x0000000000187805 */ /* 0x000fc4000001ff00 */
[----:B------:R-:W-:Y:S02]  /*0c60*/  @P5 LEA.HI.X R35, R50, R27, R49, 0x1, P6 ;  /* 0x0000001b32235211 */ /* 0x000fe400030f0c31 */
[----:B------:R-:W-:Y:S02]  /*0c70*/  CS2R R26, SRZ ;  /* 0x00000000001a7805 */ /* 0x000fe4000001ff00 */
[----:B------:R-:W-:Y:S02]  /*0c80*/  @P2 IADD3 R38, R59, R31, RZ ;  /* 0x0000001f3b262210 */ /* 0x000fe40007ffe0ff */
[----:B------:R-:W-:Y:S02]  /*0c90*/  CS2R R28, SRZ ;  /* 0x00000000001c7805 */ /* 0x000fe4000001ff00 */
[----:B------:R-:W-:Y:S02]  /*0ca0*/  CS2R R30, SRZ ;  /* 0x00000000001e7805 */ /* 0x000fe4000001ff00 */
[C---:B--2---:R-:W-:Y:S01]  /*0cb0*/  @P2 LEA R50, P4, R58.reuse, R32, 0x1 ;  /* 0x000000203a322211 */ /* 0x044fe200078808ff */
[----:B------:R0:W2:Y:S03]  /*0cc0*/  @P5 LDG.E.128 R24, desc[UR4][R36.64] ;  /* 0x0000000424185981 */ /* 0x0000a6000c1e1d00 */
[----:B------:R-:W-:-:S02]  /*0cd0*/  @P2 LEA.HI.X R51, R58, R33, R38, 0x1, P4 ;  /* 0x000000213a332211 */ /* 0x000fc400020f0c26 */
[----:B------:R-:W-:Y:S01]  /*0ce0*/  CS2R R32, SRZ ;  /* 0x0000000000207805 */ /* 0x000fe2000001ff00 */
[----:B------:R1:W3:Y:S01]  /*0cf0*/  @P5 LDG.E.128 R28, desc[UR4][R34.64] ;  /* 0x00000004221c5981 */ /* 0x0002e2000c1e1d00 */
[----:B------:R-:W-:Y:S02]  /*0d00*/  CS2R R38, SRZ ;  /* 0x0000000000267805 */ /* 0x000fe4000001ff00 */
[----:B0-----:R-:W-:Y:S02]  /*0d10*/  CS2R R36, SRZ ;  /* 0x0000000000247805 */ /* 0x001fe4000001ff00 */
[----:B-1----:R-:W-:-:S04]  /*0d20*/  CS2R R34, SRZ ;  /* 0x0000000000227805 */ /* 0x002fc8000001ff00 */
[----:B------:R0:W3:Y:S04]  /*0d30*/  @P2 LDG.E.128 R36, desc[UR4][R50.64] ;  /* 0x0000000432242981 */ /* 0x0000e8000c1e1d00 */
[----:B------:R1:W3:Y:S01]  /*0d40*/  @P2 LDG.E.128 R32, desc[UR4][R52.64] ;  /* 0x0000000434202981 */ /* 0x0002e2000c1e1d00 */
[----:B------:R-:W-:Y:S02]  /*0d50*/  ISETP.NE.AND P5, PT, R45, RZ, PT ;  /* 0x000000ff2d00720c */ /* 0x000fe40003fa5270 */
[----:B------:R-:W-:Y:S01]  /*0d60*/  @P0 LEA R48, R0, R48, 0x6 ;  /* 0x0000003000300211 */ /* 0x000fe200078e30ff */
[----:B------:R-:W-:Y:S01]  /*0d70*/  BSSY B0, `(.L_x_7285) ;  /* 0x00000a3000007945 */ /* 0x000fe20003800000 */
[-C--:B------:R-:W-:Y:S02]  /*0d80*/  ISETP.GE.AND P4, PT, R44, R47.reuse, PT ;  /* 0x0000002f2c00720c */ /* 0x080fe40003f86270 */
[----:B------:R-:W-:Y:S01]  /*0d90*/  ISETP.GE.AND P2, PT, R43, R47, PT ;  /* 0x0000002f2b00720c */ /* 0x000fe20003f46270 */
[C---:B----4-:R-:W-:Y:S01]  /*0da0*/  IMAD.U32 R49, R8.reuse, 0x10000, RZ ;  /* 0x0001000008317824 */ /* 0x050fe200078e00ff */
[----:B------:R-:W-:-:S02]  /*0db0*/  LOP3.LUT R8, R8, 0xffff0000, RZ, 0xc0, !PT ;  /* 0xffff000008087812 */ /* 0x000fc400078ec0ff */
[C---:B------:R-:W-:Y:S01]  /*0dc0*/  LOP3.LUT R59, R12.reuse, 0xffff0000, RZ, 0xc0, !PT ;  /* 0xffff00000c3b7812 */ /* 0x040fe200078ec0ff */
[C---:B------:R-:W-:Y:S01]  /*0dd0*/  IMAD.U32 R54, R9.reuse, 0x10000, RZ ;  /* 0x0001000009367824 */ /* 0x040fe200078e00ff */
[----:B------:R-:W-:Y:S01]  /*0de0*/  LOP3.LUT R55, R9, 0xffff0000, RZ, 0xc0, !PT ;  /* 0xffff000009377812 */ /* 0x000fe200078ec0ff */
[----:B------:R-:W-:Y:S01]  /*0df0*/  IMAD.U32 R58, R12, 0x10000, RZ ;  /* 0x000100000c3a7824 */ /* 0x000fe200078e00ff */
[----:B------:R-:W-:Y:S01]  /*0e00*/  SHF.L.U32 R9, R10, 0x10, RZ ;  /* 0x000000100a097819 */ /* 0x000fe200000006ff */
[----:B------:R-:W-:Y:S01]  /*0e10*/  FMUL.FTZ R8, R8, R59 ;  /* 0x0000003b08087220 */ /* 0x000fe20000410000 */
[----:B------:R-:W-:Y:S02]  /*0e20*/  LOP3.LUT R57, R10, 0xffff0000, RZ, 0xc0, !PT ;  /* 0xffff00000a397812 */ /* 0x000fe400078ec0ff */
[C---:B0-----:R-:W-:Y:S02]  /*0e30*/  SHF.L.U32 R51, R13.reuse, 0x10, RZ ;  /* 0x000000100d337819 */ /* 0x041fe400000006ff */
[----:B------:R-:W-:Y:S01]  /*0e40*/  LOP3.LUT R50, R13, 0xffff0000, RZ, 0xc0, !PT ;  /* 0xffff00000d327812 */ /* 0x000fe200078ec0ff */
[C---:B------:R-:W-:Y:S01]  /*0e50*/  IMAD.U32 R13, R15.reuse, 0x10000, RZ ;  /* 0x000100000f0d7824 */ /* 0x040fe200078e00ff */
[----:B------:R-:W-:Y:S01]  /*0e60*/  LOP3.LUT R10, R15, 0xffff0000, RZ, 0xc0, !PT ;  /* 0xffff00000f0a7812 */ /* 0x000fe200078ec0ff */
[C---:B------:R-:W-:Y:S01]  /*0e70*/  IMAD.U32 R12, R14.reuse, 0x10000, RZ ;  /* 0x000100000e0c7824 */ /* 0x040fe200078e00ff */
[----:B------:R-:W-:Y:S01]  /*0e80*/  LOP3.LUT R14, R14, 0xffff0000, RZ, 0xc0, !PT ;  /* 0xffff00000e0e7812 */ /* 0x000fe200078ec0ff */
[----:B------:R-:W-:Y:S01]  /*0e90*/  IMAD.U32 R56, R11, 0x10000, RZ ;  /* 0x000100000b387824 */ /* 0x000fe200078e00ff */
[C---:B-1----:R-:W-:Y:S01]  /*0ea0*/  LOP3.LUT R52, R20.reuse, 0xffff0000, RZ, 0xc0, !PT ;  /* 0xffff000014347812 */ /* 0x042fe200078ec0ff */
[----:B------:R-:W-:Y:S01]  /*0eb0*/  IMAD.U32 R15, R20, 0x10000, RZ ;  /* 0x00010000140f7824 */ /* 0x000fe200078e00ff */
[----:B------:R-:W-:-:S02]  /*0ec0*/  LOP3.LUT R53, R16, 0xffff0000, RZ, 0xc0, !PT ;  /* 0xffff000010357812 */ /* 0x000fc400078ec0ff */
[----:B------:R-:W-:-:S03]  /*0ed0*/  SHF.L.U32 R16, R16, 0x10, RZ ;  /* 0x0000001010107819 */ /* 0x000fc600000006ff */
[----:B------:R-:W-:Y:S01]  /*0ee0*/  FMUL.FTZ R59, R53, R52 ;  /* 0x00000034353b7220 */ /* 0x000fe20000410000 */
[----:B------:R-:W-:Y:S01]  /*0ef0*/  FFMA.FTZ R53, R49, R58, R8 ;  /* 0x0000003a31357223 */ /* 0x000fe20000010008 */
[----:B------:R-:W-:Y:S01]  /*0f00*/  SHF.L.U32 R49, R21, 0x10, RZ ;  /* 0x0000001015317819 */ /* 0x000fe200000006ff */
[C---:B------:R-:W-:Y:S02]  /*0f10*/  IMAD.U32 R8, R17.reuse, 0x10000, RZ ;  /* 0x0001000011087824 */ /* 0x040fe400078e00ff */
[----:B------:R-:W-:Y:S01]  /*0f20*/  FFMA.FTZ R15, R16, R15, R59 ;  /* 0x0000000f100f7223 */ /* 0x000fe2000001003b */
[----:B------:R-:W-:Y:S02]  /*0f30*/  LOP3.LUT R17, R17, 0xffff0000, RZ, 0xc0, !PT ;  /* 0xffff000011117812 */ /* 0x000fe400078ec0ff */
[----:B------:R-:W-:Y:S01]  /*0f40*/  LOP3.LUT R16, R21, 0xffff0000, RZ, 0xc0, !PT ;  /* 0xffff000015107812 */ /* 0x000fe200078ec0ff */
[----:B------:R-:W-:Y:S01]  /*0f50*/  FFMA.FTZ R20, R8, R49, R15 ;  /* 0x0000003108147223 */ /* 0x000fe2000001000f */
[----:B------:R-:W-:Y:S01]  /*0f60*/  FFMA.FTZ R54, R54, R51, R53 ;  /* 0x0000003336367223 */ /* 0x000fe20000010035 */
[----:B------:R-:W-:-:S02]  /*0f70*/  IMAD.U32 R8, R18, 0x10000, RZ ;  /* 0x0001000012087824 */ /* 0x000fc400078e00ff */
[----:B------:R-:W-:Y:S02]  /*0f80*/  IMAD.U32 R15, R22, 0x10000, RZ ;  /* 0x00010000160f7824 */ /* 0x000fe400078e00ff */
[----:B------:R-:W-:Y:S01]  /*0f90*/  FFMA.FTZ R17, R17, R16, R20 ;  /* 0x0000001011117223 */ /* 0x000fe20000010014 */
[----:B------:R-:W-:-:S03]  /*0fa0*/  FFMA.FTZ R50, R55, R50, R54 ;  /* 0x0000003237327223 */ /* 0x000fc60000010036 */
[----:B------:R-:W-:Y:S01]  /*0fb0*/  FFMA.FTZ R17, R8, R15, R17 ;  /* 0x0000000f08117223 */ /* 0x000fe20000010011 */
[----:B------:R-:W-:Y:S01]  /*0fc0*/  FFMA.FTZ R12, R9, R12, R50 ;  /* 0x0000000c090c7223 */ /* 0x000fe20000010032 */
[C---:B------:R-:W-:Y:S01]  /*0fd0*/  IMAD.U32 R15, R23.reuse, 0x10000, RZ ;  /* 0x00010000170f7824 */ /* 0x040fe200078e00ff */
[----:B------:R-:W-:Y:S01]  /*0fe0*/  LOP3.LUT R8, R23, 0xffff0000, RZ, 0xc0, !PT ;  /* 0xffff000017087812 */ /* 0x000fe200078ec0ff */
[C---:B--2---:R-:W-:Y:S01]  /*0ff0*/  IMAD.U32 R21, R24.reuse, 0x10000, RZ ;  /* 0x0001000018157824 */ /* 0x044fe200078e00ff */
[----:B------:R-:W-:Y:S02]  /*1000*/  LOP3.LUT R24, R24, 0xffff0000, RZ, 0xc0, !PT ;  /* 0xffff000018187812 */ /* 0x000fe400078ec0ff */
[----:B------:R-:W-:Y:S02]  /*1010*/  LOP3.LUT R9, R22, 0xffff0000, RZ, 0xc0, !PT ;  /* 0xffff000016097812 */ /* 0x000fe400078ec0ff */
[C---:B---3--:R-:W-:Y:S02]  /*1020*/  SHF.L.U32 R50, R28.reuse, 0x10, RZ ;  /* 0x000000101c327819 */ /* 0x048fe400000006ff */
[----:B------:R-:W-:Y:S01]  /*1030*/  LOP3.LUT R23, R28, 0xffff0000, RZ, 0xc0, !PT ;  /* 0xffff00001c177812 */ /* 0x000fe200078ec0ff */
[C---:B------:R-:W-:Y:S01]  /*1040*/  IMAD.U32 R28, R29.reuse, 0x10000, RZ ;  /* 0x000100001d1c7824 */ /* 0x040fe200078e00ff */
[----:B------:R-:W-:-:S02]  /*1050*/  LOP3.LUT R20, R29, 0xffff0000, RZ, 0xc0, !PT ;  /* 0xffff00001d147812 */ /* 0x000fc400078ec0ff */
[----:B------:R-:W-:Y:S01]  /*1060*/  LOP3.LUT R18, R18, 0xffff0000, RZ, 0xc0, !PT ;  /* 0xffff000012127812 */ /* 0x000fe200078ec0ff */
[----:B------:R-:W-:Y:S01]  /*1070*/  FMUL.FTZ R24, R24, R23 ;  /* 0x0000001718187220 */ /* 0x000fe20000410000 */
[----:B------:R-:W-:Y:S02]  /*1080*/  LOP3.LUT R29, R36, 0xffff0000, RZ, 0xc0, !PT ;  /* 0xffff0000241d7812 */ /* 0x000fe400078ec0ff */
[----:B------:R-:W-:Y:S01]  /*1090*/  LOP3.LUT R22, R32, 0xffff0000, RZ, 0xc0, !PT ;  /* 0xffff000020167812 */ /* 0x000fe200078ec0ff */
[----:B------:R-:W-:Y:S01]  /*10a0*/  FFMA.FTZ R9, R18, R9, R17 ;  /* 0x0000000912097223 */ /* 0x000fe20000010011 */
[----:B------:R-:W-:Y:S01]  /*10b0*/  IMAD.U32 R32, R32, 0x10000, RZ ;  /* 0x0001000020207824 */ /* 0x000fe200078e00ff */
[----:B------:R-:W-:Y:S01]  /*10c0*/  SHF.L.U32 R17, R25, 0x10, RZ ;  /* 0x0000001019117819 */ /* 0x000fe200000006ff */
[----:B------:R-:W-:Y:S02]  /*10d0*/  IMAD.U32 R23, R36, 0x10000, RZ ;  /* 0x0001000024177824 */ /* 0x000fe400078e00ff */
[----:B------:R-:W-:Y:S01]  /*10e0*/  FMUL.FTZ R29, R22, R29 ;  /* 0x0000001d161d7220 */ /* 0x000fe20000410000 */
[----:B------:R-:W-:Y:S01]  /*10f0*/  FFMA.FTZ R24, R21, R50, R24 ;  /* 0x0000003215187223 */ /* 0x000fe20000010018 */
[----:B------:R-:W-:Y:S01]  /*1100*/  SHF.L.U32 R21, R33, 0x10, RZ ;  /* 0x0000001021157819 */ /* 0x000fe200000006ff */
[----:B------:R-:W-:-:S02]  /*1110*/  IMAD.U32 R22, R37, 0x10000, RZ ;  /* 0x0001000025167824 */ /* 0x000fc400078e00ff */
[----:B------:R-:W-:Y:S01]  /*1120*/  FFMA.FTZ R32, R32, R23, R29 ;  /* 0x0000001720207223 */ /* 0x000fe2000001001d */
[----:B------:R-:W-:Y:S01]  /*1130*/  FFMA.FTZ R57, R57, R14, R12 ;  /* 0x0000000e39397223 */ /* 0x000fe2000001000c */
[----:B------:R-:W-:Y:S01]  /*1140*/  LOP3.LUT R25, R25, 0xffff0000, RZ, 0xc0, !PT ;  /* 0xffff000019197812 */ /* 0x000fe200078ec0ff */
[----:B------:R-:W-:Y:S01]  /*1150*/  FFMA.FTZ R28, R17, R28, R24 ;  /* 0x0000001c111c7223 */ /* 0x000fe20000010018 */
[----:B------:R-:W-:Y:S01]  /*1160*/  SHF.L.U32 R12, R19, 0x10, RZ ;  /* 0x00000010130c7819 */ /* 0x000fe200000006ff */
[----:B------:R-:W-:Y:S01]  /*1170*/  FFMA.FTZ R22, R21, R22, R32 ;  /* 0x0000001615167223 */ /* 0x000fe20000010020 */
[----:B------:R-:W-:Y:S02]  /*1180*/  LOP3.LUT R33, R33, 0xffff0000, RZ, 0xc0, !PT ;  /* 0xffff000021217812 */ /* 0x000fe400078ec0ff */
[----:B------:R-:W-:Y:S01]  /*1190*/  LOP3.LUT R24, R37, 0xffff0000, RZ, 0xc0, !PT ;  /* 0xffff000025187812 */ /* 0x000fe200078ec0ff */
[----:B------:R-:W-:Y:S01]  /*11a0*/  FFMA.FTZ R56, R56, R13, R57 ;  /* 0x0000000d38387223 */ /* 0x000fe20000010039 */
[----:B------:R-:W-:-:S02]  /*11b0*/  IMAD.U32 R13, R26, 0x10000, RZ ;  /* 0x000100001a0d7824 */ /* 0x000fc400078e00ff */
[----:B------:R-:W-:Y:S01]  /*11c0*/  FFMA.FTZ R28, R25, R20, R28 ;  /* 0x00000014191c7223 */ /* 0x000fe2000001001c */
[----:B------:R-:W-:Y:S01]  /*11d0*/  IMAD.U32 R18, R30, 0x10000, RZ ;  /* 0x000100001e127824 */ /* 0x000fe200078e00ff */
[----:B------:R-:W-:Y:S01]  /*11e0*/  SHF.L.U32 R20, R38, 0x10, RZ ;  /* 0x0000001026147819 */ /* 0x000fe200000006ff */
[----:B------:R-:W-:Y:S01]  /*11f0*/  FFMA.FTZ R12, R12, R15, R9 ;  /* 0x0000000f0c0c7223 */ /* 0x000fe20000010009 */
        /* <DEDUP_REMOVED lines=8> */
[----:B------:R-:W-:Y:S01]  /*1280*/  IMAD.U32 R9, R27, 0x10000, RZ ;  /* 0x000100001b097824 */ /* 0x000fe200078e00ff */
[----:B------:R-:W-:Y:S01]  /*1290*/  SHF.L.U32 R16, R31, 0x10, RZ ;  /* 0x000000101f107819 */ /* 0x000fe200000006ff */
[----:B------:R-:W-:Y:S01]  /*12a0*/  FFMA.FTZ R26, R26, R15, R13 ;  /* 0x0000000f1a1a7223 */ /* 0x000fe2000001000d */
[----:B------:R-:W-:Y:S02]  /*12b0*/  IMAD.U32 R13, R35, 0x10000, RZ ;  /* 0x00010000230d7824 */ /* 0x000fe400078e00ff */
[----:B------:R-:W-:Y:S01]  /*12c0*/  FFMA.FTZ R34, R34, R21, R17 ;  /* 0x0000001522227223 */ /* 0x000fe20000010011 */
[----:B------:R-:W-:Y:S02]  /*12d0*/  IMAD.U32 R18, R39, 0x10000, RZ ;  /* 0x0001000027127824 */ /* 0x000fe400078e00ff */
[----:B------:R-:W-:Y:S01]  /*12e0*/  FFMA.FTZ R26, R9, R16, R26 ;  /* 0x00000010091a7223 */ /* 0x000fe2000001001a */
[----:B------:R-:W-:-:S02]  /*12f0*/  LOP3.LUT R11, R11, 0xffff0000, RZ, 0xc0, !PT ;  /* 0xffff00000b0b7812 */ /* 0x000fc400078ec0ff */
[----:B------:R-:W-:Y:S01]  /*1300*/  LOP3.LUT R19, R19, 0xffff0000, RZ, 0xc0, !PT ;  /* 0xffff000013137812 */ /* 0x000fe200078ec0ff */
[----:B------:R-:W-:Y:S01]  /*1310*/  FFMA.FTZ R18, R13, R18, R34 ;  /* 0x000000120d127223 */ /* 0x000fe20000010022 */
[----:B------:R-:W-:Y:S02]  /*1320*/  LOP3.LUT R27, R27, 0xffff0000, RZ, 0xc0, !PT ;  /* 0xffff00001b1b7812 */ /* 0x000fe400078ec0ff */
[----:B------:R-:W-:Y:S02]  /*1330*/  LOP3.LUT R14, R31, 0xffff0000, RZ, 0xc0, !PT ;  /* 0xffff00001f0e7812 */ /* 0x000fe400078ec0ff */
[----:B------:R-:W-:Y:S02]  /*1340*/  LOP3.LUT R35, R35, 0xffff0000, RZ, 0xc0, !PT ;  /* 0xffff000023237812 */ /* 0x000fe400078ec0ff */
[----:B------:R-:W-:Y:S01]  /*1350*/  LOP3.LUT R16, R39, 0xffff0000, RZ, 0xc0, !PT ;  /* 0xffff000027107812 */ /* 0x000fe200078ec0ff */
[----:B------:R-:W-:Y:S01]  /*1360*/  FFMA.FTZ R10, R11, R10, R56 ;  /* 0x0000000a0b0a7223 */ /* 0x000fe20000010038 */
[----:B------:R-:W-:Y:S01]  /*1370*/  FFMA.FTZ R12, R19, R8, R12 ;  /* 0x00000008130c7223 */ /* 0x000fe2000001000c */
[----:B------:R-:W-:-:S02]  /*1380*/  FFMA.FTZ R26, R27, R14, R26 ;  /* 0x0000000e1b1a7223 */ /* 0x000fc4000001001a */
        /* <DEDUP_REMOVED lines=28> */
[----:B------:R-:W3:Y:S04]  /*1550*/  SHFL.BFLY PT, R18, R17, 0x1, 0x1f ;  /* 0x0c201f0011127f89 */ /* 0x000ee800000e0000 */
[----:B------:R-:W4:Y:S01]  /*1560*/  SHFL.BFLY PT, R22, R19, 0x1, 0x1f ;  /* 0x0c201f0013167f89 */ /* 0x000f2200000e0000 */
[----:B------:R-:W-:Y:S01]  /*1570*/  @P0 SHF.R.S32.HI R11, RZ, 0x1f, R48 ;  /* 0x0000001fff0b0819 */ /* 0x000fe20000011430 */
[----:B------:R-:W-:-:S03]  /*1580*/  IMAD.MOV.U32 R10, RZ, RZ, RZ ;  /* 0x000000ffff0a7224 */ /* 0x000fc600078e00ff */
[----:B------:R-:W-:-:S04]  /*1590*/  @P0 LEA.HI R11, R11, R48, RZ, 0x6 ;  /* 0x000000300b0b0211 */ /* 0x000fc800078f30ff */
[----:B------:R-:W-:Y:S02]  /*15a0*/  @P0 LOP3.LUT R10, R11, 0xffffffc0, RZ, 0xc0, !PT ;  /* 0xffffffc00b0a0812 */ /* 0x000fe400078ec0ff */
[----:B------:R-:W-:Y:S01]  /*15b0*/  ISETP.GE.AND P0, PT, R46, R47, PT ;  /* 0x0000002f2e00720c */ /* 0x000fe20003f06270 */
[----:B0-----:R-:W-:Y:S01]  /*15c0*/  FADD.FTZ R20, R12, R13 ;  /* 0x0000000d0c147221 */ /* 0x001fe20000010000 */
[----:B--2---:R-:W-:Y:S01]  /*15d0*/  FADD.FTZ R15, R15, R16 ;  /* 0x000000100f0f7221 */ /* 0x004fe20000010000 */
[----:B---3--:R-:W-:Y:S01]  /*15e0*/  FADD.FTZ R18, R17, R18 ;  /* 0x0000001211127221 */ /* 0x008fe20000010000 */
[----:B----4-:R-:W-:Y:S01]  /*15f0*/  FADD.FTZ R19, R19, R22 ;  /* 0x0000001613137221 */ /* 0x010fe20000010000 */
[----:B------:R-:W-:Y:S08]  /*1600*/  @P5 BRA `(.L_x_7286) ;  /* 0x0000000000645947 */ /* 0x000ff00003800000 */
[----:B------:R-:W0:Y:S01]  /*1610*/  LDC.64 R16, c[0x0][0x278] ;  /* 0x00009e00ff107b82 */ /* 0x000e220000000a00 */
[----:B------:R-:W-:Y:S01]  /*1620*/  SHF.R.S32.HI R14, RZ, 0x1f, R10 ;  /* 0x0000001fff0e7819 */ /* 0x000fe2000001140a */
[----:B------:R-:W-:Y:S01]  /*1630*/  ULDC.64 UR8, c[0x0][0x280] ;  /* 0x0000a00000087ab9 */ /* 0x000fe20000000a00 */
[----:B------:R-:W-:Y:S02]  /*1640*/  IADD3 R12, P5, R5, R10, RZ ;  /* 0x0000000a050c7210 */ /* 0x000fe40007fbe0ff */
[----:B------:R-:W-:Y:S02]  /*1650*/  FSEL R15, R15, RZ, !P4 ;  /* 0x000000ff0f0f7208 */ /* 0x000fe40006000000 */
[----:B------:R-:W-:Y:S02]  /*1660*/  LEA.HI.X.SX32 R13, R5, R14, 0x1, P5 ;  /* 0x0000000e050d7211 */ /* 0x000fe400028f0eff */
[----:B------:R-:W-:Y:S01]  /*1670*/  FSEL R19, R19, RZ, !P0 ;  /* 0x000000ff13137208 */ /* 0x000fe20004000000 */
[----:B0-----:R-:W-:-:S02]  /*1680*/  IMAD R14, R16, UR7, RZ ;  /* 0x00000007100e7c24 */ /* 0x001fc4000f8e02ff */
[----:B------:R-:W-:-:S04]  /*1690*/  IMAD.WIDE.U32 R12, R16, UR6, R12 ;  /* 0x00000006100c7c25 */ /* 0x000fc8000f8e000c */
[----:B------:R-:W-:Y:S01]  /*16a0*/  IMAD R11, R17, UR6, R14 ;  /* 0x00000006110b7c24 */ /* 0x000fe2000f8e020e */
[----:B------:R-:W-:Y:S01]  /*16b0*/  FSEL R17, R18, RZ, !P2 ;  /* 0x000000ff12117208 */ /* 0x000fe20005000000 */
[----:B------:R-:W-:Y:S02]  /*16c0*/  IMAD R14, R41, UR8, RZ ;  /* 0x00000008290e7c24 */ /* 0x000fe4000f8e02ff */
[----:B------:R-:W-:Y:S02]  /*16d0*/  IMAD.IADD R13, R13, 0x1, R11 ;  /* 0x000000010d0d7824 */ /* 0x000fe400078e020b */
[C---:B------:R-:W-:Y:S02]  /*16e0*/  IMAD R11, R7.reuse, UR9, R14 ;  /* 0x00000009070b7c24 */ /* 0x040fe4000f8e020e */
[----:B------:R-:W-:Y:S01]  /*16f0*/  IMAD.WIDE.U32 R12, R7, UR8, R12 ;  /* 0x00000008070c7c25 */ /* 0x000fe2000f8e000c */
[----:B------:R-:W-:Y:S02]  /*1700*/  ULDC.64 UR8, c[0x0][0x260] ;  /* 0x0000980000087ab9 */ /* 0x000fe40000000a00 */
[----:B------:R-:W-:-:S04]  /*1710*/  IADD3 R6, P5, R6, R12, RZ ;  /* 0x0000000c06067210 */ /* 0x000fc80007fbe0ff */
[----:B------:R-:W-:Y:S02]  /*1720*/  IADD3.X R13, R42, R13, R11, P5, !PT ;  /* 0x0000000d2a0d7210 */ /* 0x000fe40002ffe40b */
[----:B------:R-:W-:Y:S02]  /*1730*/  LEA R12, P5, R6, UR8, 0x2 ;  /* 0x00000008060c7c11 */ /* 0x000fe4000f8a10ff */
[----:B------:R-:W-:Y:S02]  /*1740*/  FSEL R11, R20, RZ, !P3 ;  /* 0x000000ff140b7208 */ /* 0x000fe40005800000 */
[----:B------:R-:W-:-:S05]  /*1750*/  LEA.HI.X R13, R6, UR9, R13, 0x2, P5 ;  /* 0x00000009060d7c11 */ /* 0x000fca000a8f140d */
[----:B------:R0:W-:Y:S04]  /*1760*/  STG.E desc[UR4][R12.64], R11 ;  /* 0x0000000b0c007986 */ /* 0x0001e8000c101904 */
[----:B------:R0:W-:Y:S04]  /*1770*/  STG.E desc[UR4][R12.64+0x40], R15 ;  /* 0x0000400f0c007986 */ /* 0x0001e8000c101904 */
[----:B------:R0:W-:Y:S04]  /*1780*/  STG.E desc[UR4][R12.64+0x80], R17 ;  /* 0x000080110c007986 */ /* 0x0001e8000c101904 */
[----:B------:R0:W-:Y:S02]  /*1790*/  STG.E desc[UR4][R12.64+0xc0], R19 ;  /* 0x0000c0130c007986 */ /* 0x0001e4000c101904 */
.L_x_7286:
[----:B------:R-:W-:Y:S05]  /*17a0*/  BSYNC B0 ;  /* 0x0000000000007941 */ /* 0x000fea0003800000 */
.L_x_7285:
[----:B------:R-:W-:Y:S01]  /*17b0*/  IADD3 R4, R4, 0x3f, RZ ;  /* 0x0000003f04047810 */ /* 0x000fe20007ffe0ff */
[----:B0-----:R-:W-:Y:S01]  /*17c0*/  IMAD.SHL.U32 R12, R10, 0x80, RZ ;  /* 0x000000800a0c7824 */ /* 0x001fe200078e00ff */
[----:B------:R-:W-:Y:S01]  /*17d0*/  SHF.L.U32 R6, R3, 0x2, RZ ;  /* 0x0000000203067819 */ /* 0x000fe200000006ff */
[----:B------:R-:W-:Y:S01]  /*17e0*/  IMAD.SHL.U32 R13, R2, 0x2000, RZ ;  /* 0x00002000020d7824 */ /* 0x000fe200078e00ff */
[----:B------:R-:W-:Y:S01]  /*17f0*/  SHF.R.S32.HI R11, RZ, 0x1f, R4 ;  /* 0x0000001fff0b7819 */ /* 0x000fe20000011404 */
[----:B------:R-:W-:Y:S01]  /*1800*/  BSSY B0, `(.L_x_7287) ;  /* 0x0000025000007945 */ /* 0x000fe20003800000 */
[----:B------:R-:W-:Y:S02]  /*1810*/  SHF.R.S32.HI R14, RZ, 0x1f, R12 ;  /* 0x0000001fff0e7819 */ /* 0x000fe4000001140c */
[----:B------:R-:W-:Y:S02]  /*1820*/  LEA.HI R11, R11, R4, RZ, 0x6 ;  /* 0x000000040b0b7211 */ /* 0x000fe400078f30ff */
[----:B------:R-:W-:-:S02]  /*1830*/  IADD3 R12, P0, P2, R12, R6, R13 ;  /* 0x000000060c0c7210 */ /* 0x000fc40007a1e00d */
[----:B------:R-:W-:Y:S02]  /*1840*/  LOP3.LUT R4, R11, 0xffffffc0, RZ, 0xc0, !PT ;  /* 0xffffffc00b047812 */ /* 0x000fe400078ec0ff */
[----:B------:R-:W-:Y:S02]  /*1850*/  SHF.R.S32.HI R13, RZ, 0x1f, R13 ;  /* 0x0000001fff0d7819 */ /* 0x000fe4000001140d */
[----:B------:R-:W-:Y:S01]  /*1860*/  SHF.R.S32.HI R6, RZ, 0x1f, R6 ;  /* 0x0000001fff067819 */ /* 0x000fe20000011406 */
[----:B------:R-:W-:-:S03]  /*1870*/  IMAD.IADD R4, R4, 0x1, -R5 ;  /* 0x0000000104047824 */ /* 0x000fc600078e0a05 */
[----:B------:R-:W-:Y:S01]  /*1880*/  IADD3.X R13, R14, R6, R13, P0, P2 ;  /* 0x000000060e0d7210 */ /* 0x000fe200007e440d */
[----:B-1----:R-:W-:Y:S01]  /*1890*/  IMAD R6, R8, UR7, RZ ;  /* 0x0000000708067c24 */ /* 0x002fe2000f8e02ff */
[----:B------:R-:W-:-:S03]  /*18a0*/  ISETP.GE.OR P1, PT, R3, R4, P1 ;  /* 0x000000040300720c */ /* 0x000fc60000f26670 */
[----:B------:R-:W-:Y:S02]  /*18b0*/  IMAD R9, R9, UR6, R6 ;  /* 0x0000000609097c24 */ /* 0x000fe4000f8e0206 */
[----:B------:R-:W-:-:S05]  /*18c0*/  IMAD.WIDE.U32 R12, R8, UR6, R12 ;  /* 0x00000006080c7c25 */ /* 0x000fca000f8e000c */
[----:B------:R-:W-:-:S03]  /*18d0*/  IADD3 R11, R13, R9, RZ ;  /* 0x000000090d0b7210 */ /* 0x000fc60007ffe0ff */
[----:B------:R-:W-:Y:S05]  /*18e0*/  @P1 BRA `(.L_x_7288) ;  /* 0x0000000000581947 */ /* 0x000fea0003800000 */
[----:B------:R-:W0:Y:S01]  /*18f0*/  LDC.64 R8, c[0x0][0x2a8] ;  /* 0x0000aa00ff087b82 */ /* 0x000e220000000a00 */
[----:B------:R-:W-:Y:S01]  /*1900*/  SHF.R.S32.HI R6, RZ, 0x1f, R5 ;  /* 0x0000001fff067819 */ /* 0x000fe20000011405 */
[----:B------:R-:W-:Y:S01]  /*1910*/  ULDC.64 UR8, c[0x0][0x2b0] ;  /* 0x0000ac0000087ab9 */ /* 0x000fe20000000a00 */
[--C-:B------:R-:W-:Y:S02]  /*1920*/  IADD3 R4, P0, P1, R10, R5, R3.reuse ;  /* 0x000000050a047210 */ /* 0x100fe4000791e003 */
[----:B------:R-:W-:Y:S02]  /*1930*/  SHF.R.S32.HI R14, RZ, 0x1f, R10 ;  /* 0x0000001fff0e7819 */ /* 0x000fe4000001140a */
[----:B------:R-:W-:-:S04]  /*1940*/  SHF.R.S32.HI R5, RZ, 0x1f, R3 ;  /* 0x0000001fff057819 */ /* 0x000fc80000011403 */
[----:B------:R-:W-:Y:S02]  /*1950*/  IADD3.X R5, R14, R6, R5, P0, P1 ;  /* 0x000000060e057210 */ /* 0x000fe400007e2405 */
[----:B-----5:R-:W-:Y:S01]  /*1960*/  FSETP.NEU.FTZ.AND P0, PT, R40, -INF , PT ;  /* 0xff8000002800780b */ /* 0x020fe20003f1d000 */
[C---:B0-----:R-:W-:Y:S02]  /*1970*/  IMAD R6, R8.reuse, UR7, RZ ;  /* 0x0000000708067c24 */ /* 0x041fe4000f8e02ff */
[----:B------:R-:W-:-:S04]  /*1980*/  IMAD.WIDE.U32 R4, R8, UR6, R4 ;  /* 0x0000000608047c25 */ /* 0x000fc8000f8e0004 */
[----:B------:R-:W-:Y:S02]  /*1990*/  IMAD R9, R9, UR6, R6 ;  /* 0x0000000609097c24 */ /* 0x000fe4000f8e0206 */
[----:B------:R-:W-:Y:S02]  /*19a0*/  IMAD R6, R41, UR8, RZ ;  /* 0x0000000829067c24 */ /* 0x000fe4000f8e02ff */
[----:B------:R-:W-:Y:S02]  /*19b0*/  IMAD.IADD R5, R5, 0x1, R9 ;  /* 0x0000000105057824 */ /* 0x000fe400078e0209 */
[C---:B------:R-:W-:Y:S02]  /*19c0*/  IMAD R9, R7.reuse, UR9, R6 ;  /* 0x0000000907097c24 */ /* 0x040fe4000f8e0206 */
[----:B------:R-:W-:Y:S01]  /*19d0*/  FMUL.FTZ R6, R40, 1.4426950216293334961 ;  /* 0x3fb8aa3b28067820 */ /* 0x000fe20000410000 */
[----:B------:R-:W-:Y:S01]  /*19e0*/  IMAD.WIDE.U32 R4, R7, UR8, R4 ;  /* 0x0000000807047c25 */ /* 0x000fe2000f8e0004 */
[----:B------:R-:W-:-:S04]  /*19f0*/  ULDC.64 UR8, c[0x0][0x2a0] ;  /* 0x0000a80000087ab9 */ /* 0x000fc80000000a00 */
[----:B------:R-:W-:Y:S02]  /*1a00*/  IADD3 R5, R5, R9, RZ ;  /* 0x0000000905057210 */ /* 0x000fe40007ffe0ff */
[----:B------:R-:W-:-:S04]  /*1a10*/  LEA R8, P1, R4, UR8, 0x2 ;  /* 0x0000000804087c11 */ /* 0x000fc8000f8210ff */
[----:B------:R-:W-:Y:S02]  /*1a20*/  LEA.HI.X R9, R4, UR9, R5, 0x2, P1 ;  /* 0x0000000904097c11 */ /* 0x000fe400088f1405 */
[----:B------:R-:W-:-:S05]  /*1a30*/  FSEL R5, R6, RZ, P0 ;  /* 0x000000ff06057208 */ /* 0x000fca0000000000 */
[----:B------:R0:W-:Y:S02]  /*1a40*/  STG.E desc[UR4][R8.64], R5 ;  /* 0x0000000508007986 */ /* 0x0001e4000c101904 */
.L_x_7288:
[----:B------:R-:W-:Y:S05]  /*1a50*/  BSYNC B0 ;  /* 0x0000000000007941 */ /* 0x000fea0003800000 */
.L_x_7287:
[----:B------:R-:W-:Y:S01]  /*1a60*/  ULDC.64 UR10, c[0x0][0x2e8] ;  /* 0x0000ba00000a7ab9 */ /* 0x000fe20000000a00 */
[----:B------:R-:W-:Y:S01]  /*1a70*/  ULDC.64 UR8, c[0x0][0x2d8] ;  /* 0x0000b60000087ab9 */ /* 0x000fe20000000a00 */
[----:B------:R-:W-:Y:S01]  /*1a80*/  ISETP.NE.U32.AND P0, PT, RZ, UR10, PT ;  /* 0x0000000aff007c0c */ /* 0x000fe2000bf05070 */
[----:B------:R-:W-:Y:S02]  /*1a90*/  IMAD.MOV.U32 R10, RZ, RZ, R12 ;  /* 0x000000ffff0a7224 */ /* 0x000fe400078e000c */
[----:B------:R-:W-:Y:S01]  /*1aa0*/  IMAD R6, R41, UR8, RZ ;  /* 0x0000000829067c24 */ /* 0x000fe2000f8e02ff */
[----:B------:R-:W-:Y:S01]  /*1ab0*/  ISETP.NE.AND.EX P0, PT, RZ, UR11, PT, P0 ;  /* 0x0000000bff007c0c */ /* 0x000fe2000bf05300 */
[----:B0-----:R-:W-:-:S03]  /*1ac0*/  IMAD.WIDE.U32 R4, R7, UR8, R10 ;  /* 0x0000000807047c25 */ /* 0x001fc6000f8e000a */
[----:B------:R-:W-:Y:S01]  /*1ad0*/  ISETP.NE.OR P0, PT, R3, RZ, !P0 ;  /* 0x000000ff0300720c */ /* 0x000fe20004705670 */
[----:B------:R-:W-:Y:S01]  /*1ae0*/  IMAD R7, R7, UR9, R6 ;  /* 0x0000000907077c24 */ /* 0x000fe2000f8e0206 */
[----:B------:R-:W-:Y:S02]  /*1af0*/  ULDC.64 UR8, c[0x0][0x2b8] ;  /* 0x0000ae0000087ab9 */ /* 0x000fe40000000a00 */
        /* <DEDUP_REMOVED lines=20> */
.L_x_7289:
        /* <DEDUP_REMOVED lines=12> */
.L_x_7344:


//--------------------- .nv.global.init           --------------------------
	.section	.nv.global.init,"aw",@progbits
.nv.global.init:
	.type		$str$23,@object
	.size		$str$23,($str$24 - $str$23)
$str$23:
        /*0000*/ 	.byte	0x28, 0x61, 0x64, 0x64, 0x72, 0x65, 0x73, 0x73, 0x20, 0x26, 0x20, 0x6d, 0x61, 0x73, 0x6b, 0x29
        /*0010*/ 	.byte	0x20, 0x3d, 0x3d, 0x20, 0x30, 0x00
	.type		$str$24,@object
	.size		$str$24,(__unnamed_4 - $str$24)
$str$24:
        /*0016*/ 	.byte	0x2f, 0x74, 0x6d, 0x70, 0x2f, 0x6f, 0x73, 0x73, 0x5f, 0x6b, 0x65, 0x72, 0x6e, 0x65, 0x6c, 0x73
        /*0026*/ 	.byte	0x5f, 0x73, 0x72, 0x63, 0x2f, 0x66, 0x6c, 0x61, 0x73, 0x68, 0x5f, 0x61, 0x74, 0x74, 0x65, 0x6e
        /*0036*/ 	.byte	0x74, 0x69, 0x6f, 0x6e, 0x2f, 0x63, 0x73, 0x72, 0x63, 0x2f, 0x63, 0x75, 0x74, 0x6c, 0x61, 0x73
        /*0046*/ 	.byte	0x73, 0x2f, 0x69, 0x6e, 0x63, 0x6c, 0x75, 0x64, 0x65, 0x2f, 0x63, 0x75, 0x74, 0x65, 0x2f, 0x70
        /*0056*/ 	.byte	0x6f, 0x69, 0x6e, 0x74, 0x65, 0x72, 0x5f, 0x66, 0x6c, 0x61, 0x67, 0x67, 0x65, 0x64, 0x2e, 0x68
        /*0066*/ 	.byte	0x70, 0x70, 0x00
	.type		__unnamed_4,@object
	.size		__unnamed_4,(__unnamed_2 - __unnamed_4)
__unnamed_4:
        /* <DEDUP_REMOVED lines=20> */
        /*01a9*/ 	.byte	0x75, 0x74, 0x65, 0x3a, 0x3a, 0x43, 0x3c, 0x36, 0x34, 0x3e, 0x3e, 0x3e, 0x3e, 0x5d, 0x00
	.type		__unnamed_2,@object
	.size		__unnamed_2,(__unnamed_6 - __unnamed_2)
__unnamed_2:
        /* <DEDUP_REMOVED lines=22> */
        /*0318*/ 	.byte	0x31, 0x39, 0x32, 0x3e, 0x3e, 0x3e, 0x3e, 0x20, 0x26, 0x5d, 0x00
	.type		__unnamed_6,@object
	.size		__unnamed_6,(__unnamed_3 - __unnamed_6)
__unnamed_6:
        /* <DEDUP_REMOVED lines=23> */
	.type		__unnamed_3,@object
	.size		__unnamed_3,(__unnamed_1 - __unnamed_3)
__unnamed_3:
        /* <DEDUP_REMOVED lines=24> */
        /*060f*/ 	.byte	0x5d, 0x00
	.type		__unnamed_1,@object
	.size		__unnamed_1,(__unnamed_5 - __unnamed_1)
__unnamed_1:
        /* <DEDUP_REMOVED lines=29> */
	.type		__unnamed_5,@object
	.size		__unnamed_5,(.L_4 - __unnamed_5)
__unnamed_5:
        /* <DEDUP_REMOVED lines=30> */
.L_4:


//--------------------- .nv.shared._ZN7cutlass13device_kernelIN5flash11enable_sm90INS1_16FlashAttnBwdSm90INS1_25CollectiveMainloopBwdSm90ILi2ELi2ELi2EN4cute5tupleIJNS5_1CILi1EEES8_S8_EEENS6_IJNS7_ILi64EEENS7_ILi128EEESB_EEENS_10bfloat16_tEfNS_4arch4Sm90ELb0ELb0ELb1ELb0ELb0ELb1ELb0ELb0ELi2ELi1ELi2ELi1ELb0EEENS1_21CollectiveEpilogueBwdISC_SD_SF_Li256ELb0ELb0ELi1EEENS1_19SingleTileSchedulerILb0ELb0ELb0ELi128EEEEEEEEEvNT_6ParamsE --------------------------
	.section	.nv.shared._ZN7cutlass13device_kernelIN5flash11enable_sm90INS1_16FlashAttnBwdSm90INS1_25CollectiveMainloopBwdSm90ILi2ELi2ELi2EN4cute5tupleIJNS5_1CILi1EEES8_S8_EEENS6_IJNS7_ILi64EEENS7_ILi128EEESB_EEENS_10bfloat16_tEfNS_4arch4Sm90ELb0ELb0ELb1ELb0ELb0ELb1ELb0ELb0ELi2ELi1ELi2ELi1ELb0EEENS1_21CollectiveEpilogueBwdISC_SD_SF_Li256ELb0ELb0ELi1EEENS1_19SingleTileSchedulerILb0ELb0ELb0ELi128EEEEEEEEEvNT_6ParamsE,"aw",@nobits
	.sectionflags	@""
	.align	16
	.zero		1024


//--------------------- .nv.shared.reserved.0     --------------------------
	.section	.nv.shared.reserved.0,"aw",@nobits
	.weak		__nv_reservedSMEM_offset_0_alias
	.size		__nv_reservedSMEM_offset_0_alias, 0, 0
	.other		__nv_reservedSMEM_offset_0_alias,@"STO_CUDA_RESERVED_SHARED STV_DEFAULT"
__nv_reservedSMEM_offset_0_alias:
	.zero		0


//--------------------- .nv.global                --------------------------
	.section	.nv.global,"aw",@nobits
.nv.global:
	.type		_ZN77_INTERNAL_f7f207f7_41_flash_bwd_hdim128_bf16_softcapall_sm90_cu_c0233546_29204cute1_E,@object
	.size		_ZN77_INTERNAL_f7f207f7_41_flash_bwd_hdim128_bf16_softcapall_sm90_cu_c0233546_29204cute1_E,(_ZN77_INTERNAL_f7f207f7_41_flash_bwd_hdim128_bf16_softcapall_sm90_cu_c0233546_29204cuda3std3__45__cpo6cbeginE - _ZN77_INTERNAL_f7f207f7_41_flash_bwd_hdim128_bf16_softcapall_sm90_cu_c0233546_29204cute1_E)
_ZN77_INTERNAL_f7f207f7_41_flash_bwd_hdim128_bf16_softcapall_sm90_cu_c0233546_29204cute1_E:
	.zero		1
	.type		_ZN77_INTERNAL_f7f207f7_41_flash_bwd_hdim128_bf16_softcapall_sm90_cu_c0233546_29204cuda3std3__45__cpo6cbeginE,@object
	.size		_ZN77_INTERNAL_f7f207f7_41_flash_bwd_hdim128_bf16_softcapall_sm90_cu_c0233546_29204cuda3std3__45__cpo6cbeginE,(_ZN77_INTERNAL_f7f207f7_41_flash_bwd_hdim128_bf16_softcapall_sm90_cu_c0233546_29204cuda3std3__48in_placeE - _ZN77_INTERNAL_f7f207f7_41_flash_bwd_hdim128_bf16_softcapall_sm90_cu_c0233546_29204cuda3std3__45__cpo6cbeginE)
_ZN77_INTERNAL_f7f207f7_41_flash_bwd_hdim128_bf16_softcapall_sm90_cu_c0233546_29204cuda3std3__45__cpo6cbeginE:
	.zero		1
	.type		_ZN77_INTERNAL_f7f207f7_41_flash_bwd_hdim128_bf16_softcapall_sm90_cu_c0233546_29204cuda3std3__48in_placeE,@object
	.size		_ZN77_INTERNAL_f7f207f7_41_flash_bwd_hdim128_bf16_softcapall_sm90_cu_c0233546_29204cuda3std3__48in_placeE,(_ZN77_INTERNAL_f7f207f7_41_flash_bwd_hdim128_bf16_softcapall_sm90_cu_c0233546_29204cuda3std6ranges3__45__cpo9iter_moveE - _ZN77_INTERNAL_f7f207f7_41_flash_bwd_hdim128_bf16_softcapall_sm90_cu_c0233546_29204cuda3std3__48in_placeE)
_ZN77_INTERNAL_f7f207f7_41_flash_bwd_hdim128_bf16_softcapall_sm90_cu_c0233546_29204cuda3std3__48in_placeE:
	.zero		1
	.type		_ZN77_INTERNAL_f7f207f7_41_flash_bwd_hdim128_bf16_softcapall_sm90_cu_c0233546_29204cuda3std6ranges3__45__cpo9iter_moveE,@object
	.size		_ZN77_INTERNAL_f7f207f7_41_flash_bwd_hdim128_bf16_softcapall_sm90_cu_c0233546_29204cuda3std6ranges3__45__cpo9iter_moveE,(_ZN77_INTERNAL_f7f207f7_41_flash_bwd_hdim128_bf16_softcapall_sm90_cu_c0233546_29204cuda3std3__45__cpo5beginE - _ZN77_INTERNAL_f7f207f7_41_flash_bwd_hdim128_bf16_softcapall_sm90_cu_c0233546_29204cuda3std6ranges3__45__cpo9iter_moveE)
_ZN77_INTERNAL_f7f207f7_41_flash_bwd_hdim128_bf16_softcapall_sm90_cu_c0233546_29204cuda3std6ranges3__45__cpo9iter_moveE:
	.zero		1
	.type		_ZN77_INTERNAL_f7f207f7_41_flash_bwd_hdim128_bf16_softcapall_sm90_cu_c0233546_29204cuda3std3__45__cpo5beginE,@object
	.size		_ZN77_INTERNAL_f7f207f7_41_flash_bwd_hdim128_bf16_softcapall_sm90_cu_c0233546_29204cuda3std3__45__cpo5beginE,(_ZN77_INTERNAL_f7f207f7_41_flash_bwd_hdim128_bf16_softcapall_sm90_cu_c0233546_29204cuda3std3__479_GLOBAL__N__f7f207f7_41_flash_bwd_hdim128_bf16_softcapall_sm90_cu_c0233546_29206ignoreE - _ZN77_INTERNAL_f7f207f7_41_flash_bwd_hdim128_bf16_softcapall_sm90_cu_c0233546_29204cuda3std3__45__cpo5beginE)
_ZN77_INTERNAL_f7f207f7_41_flash_bwd_hdim128_bf16_softcapall_sm90_cu_c0233546_29204cuda3std3__45__cpo5beginE:
	.zero		1
	.type		_ZN77_INTERNAL_f7f207f7_41_flash_bwd_hdim128_bf16_softcapall_sm90_cu_c0233546_29204cuda3std3__479_GLOBAL__N__f7f207f7_41_flash_bwd_hdim128_bf16_softcapall_sm90_cu_c0233546_29206ignoreE,@object
	.size		_ZN77_INTERNAL_f7f207f7_41_flash_bwd_hdim128_bf16_softcapall_sm90_cu_c0233546_29204cuda3std3__479_GLOBAL__N__f7f207f7_41_flash_bwd_hdim128_bf16_softcapall_sm90_cu_c0233546_29206ignoreE,(_ZN77_INTERNAL_f7f207f7_41_flash_bwd_hdim128_bf16_softcapall_sm90_cu_c0233546_29204cute7productE - _ZN77_INTERNAL_f7f207f7_41_flash_bwd_hdim128_bf16_softcapall_sm90_cu_c0233546_29204cuda3std3__479_GLOBAL__N__f7f207f7_41_flash_bwd_hdim128_bf16_softcapall_sm90_cu_c0233546_29206ignoreE)
_ZN77_INTERNAL_f7f207f7_41_flash_bwd_hdim128_bf16_softcapall_sm90_cu_c0233546_29204cuda3std3__479_GLOBAL__N__f7f207f7_41_flash_bwd_hdim128_bf16_softcapall_sm90_cu_c0233546_29206ignoreE:
	.zero		1
	.type		_ZN77_INTERNAL_f7f207f7_41_flash_bwd_hdim128_bf16_softcapall_sm90_cu_c0233546_29204cute7productE,@object
	.size		_ZN77_INTERNAL_f7f207f7_41_flash_bwd_hdim128_bf16_softcapall_sm90_cu_c0233546_29204cute7productE,(_ZN77_INTERNAL_f7f207f7_41_flash_bwd_hdim128_bf16_softcapall_sm90_cu_c0233546_29204cuda3std3__45__cpo3endE - _ZN77_INTERNAL_f7f207f7_41_flash_bwd_hdim128_bf16_softcapall_sm90_cu_c0233546_29204cute7productE)
_ZN77_INTERNAL_f7f207f7_41_flash_bwd_hdim128_bf16_softcapall_sm90_cu_c0233546_29204cute7productE:
	.zero		1
	.type		_ZN77_INTERNAL_f7f207f7_41_flash_bwd_hdim128_bf16_softcapall_sm90_cu_c0233546_29204cuda3std3__45__cpo3endE,@object
	.size		_ZN77_INTERNAL_f7f207f7_41_flash_bwd_hdim128_bf16_softcapall_sm90_cu_c0233546_29204cuda3std3__45__cpo3endE,(_ZN77_INTERNAL_f7f207f7_41_flash_bwd_hdim128_bf16_softcapall_sm90_cu_c0233546_29204cuda3std3__419piecewise_constructE - _ZN77_INTERNAL_f7f207f7_41_flash_bwd_hdim128_bf16_softcapall_sm90_cu_c0233546_29204cuda3std3__45__cpo3endE)
_ZN77_INTERNAL_f7f207f7_41_flash_bwd_hdim128_bf16_softcapall_sm90_cu_c0233546_29204cuda3std3__45__cpo3endE:
	.zero		1
	.type		_ZN77_INTERNAL_f7f207f7_41_flash_bwd_hdim128_bf16_softcapall_sm90_cu_c0233546_29204cuda3std3__419piecewise_constructE,@object
	.size		_ZN77_INTERNAL_f7f207f7_41_flash_bwd_hdim128_bf16_softcapall_sm90_cu_c0233546_29204cuda3std3__419piecewise_constructE,(_ZN77_INTERNAL_f7f207f7_41_flash_bwd_hdim128_bf16_softcapall_sm90_cu_c0233546_29204cuda3std3__45__cpo4cendE - _ZN77_INTERNAL_f7f207f7_41_flash_bwd_hdim128_bf16_softcapall_sm90_cu_c0233546_29204cuda3std3__419piecewise_constructE)
_ZN77_INTERNAL_f7f207f7_41_flash_bwd_hdim128_bf16_softcapall_sm90_cu_c0233546_29204cuda3std3__419piecewise_constructE:
	.zero		1
	.type		_ZN77_INTERNAL_f7f207f7_41_flash_bwd_hdim128_bf16_softcapall_sm90_cu_c0233546_29204cuda3std3__45__cpo4cendE,@object
	.size		_ZN77_INTERNAL_f7f207f7_41_flash_bwd_hdim128_bf16_softcapall_sm90_cu_c0233546_29204cuda3std3__45__cpo4cendE,(_ZN77_INTERNAL_f7f207f7_41_flash_bwd_hdim128_bf16_softcapall_sm90_cu_c0233546_29204cuda3std6ranges3__45__cpo4swapE - _ZN77_INTERNAL_f7f207f7_41_flash_bwd_hdim128_bf16_softcapall_sm90_cu_c0233546_29204cuda3std3__45__cpo4cendE)
_ZN77_INTERNAL_f7f207f7_41_flash_bwd_hdim128_bf16_softcapall_sm90_cu_c0233546_29204cuda3std3__45__cpo4cendE:
	.zero		1
	.type		_ZN77_INTERNAL_f7f207f7_41_flash_bwd_hdim128_bf16_softcapall_sm90_cu_c0233546_29204cuda3std6ranges3__45__cpo4swapE,@object
	.size		_ZN77_INTERNAL_f7f207f7_41_flash_bwd_hdim128_bf16_softcapall_sm90_cu_c0233546_29204cuda3std6ranges3__45__cpo4swapE,(.L_13 - _ZN77_INTERNAL_f7f207f7_41_flash_bwd_hdim128_bf16_softcapall_sm90_cu_c0233546_29204cuda3std6ranges3__45__cpo4swapE)
_ZN77_INTERNAL_f7f207f7_41_flash_bwd_hdim128_bf16_softcapall_sm90_cu_c0233546_29204cuda3std6ranges3__45__cpo4swapE:
	.zero		1
.L_13:


//--------------------- .nv.shared._ZN7cutlass13device_kernelIN5flash11enable_sm90INS1_16FlashAttnBwdSm90INS1_25CollectiveMainloopBwdSm90ILi2ELi2ELi2EN4cute5tupleIJNS5_1CILi1EEES8_S8_EEENS6_IJNS7_ILi64EEENS7_ILi128EEESB_EEENS_10bfloat16_tEfNS_4arch4Sm90ELb0ELb0ELb1ELb0ELb1ELb1ELb0ELb0ELi2ELi1ELi2ELi1ELb0EEENS1_21CollectiveEpilogueBwdISC_SD_SF_Li256ELb0ELb0ELi1EEENS1_19SingleTileSchedulerILb0ELb0ELb0ELi128EEEEEEEEEvNT_6ParamsE --------------------------
	.section	.nv.shared._ZN7cutlass13device_kernelIN5flash11enable_sm90INS1_16FlashAttnBwdSm90INS1_25CollectiveMainloopBwdSm90ILi2ELi2ELi2EN4cute5tupleIJNS5_1CILi1EEES8_S8_EEENS6_IJNS7_ILi64EEENS7_ILi128EEESB_EEENS_10bfloat16_tEfNS_4arch4Sm90ELb0ELb0ELb1ELb0ELb1ELb1ELb0ELb0ELi2ELi1ELi2ELi1ELb0EEENS1_21CollectiveEpilogueBwdISC_SD_SF_Li256ELb0ELb0ELi1EEENS1_19SingleTileSchedulerILb0ELb0ELb0ELi128EEEEEEEEEvNT_6ParamsE,"aw",@nobits
	.sectionflags	@""
	.align	16
	.zero		1024


//--------------------- .nv.shared._ZN7cutlass13device_kernelIN5flash11enable_sm90INS1_16FlashAttnBwdSm90INS1_25CollectiveMainloopBwdSm90ILi2ELi2ELi2EN4cute5tupleIJNS5_1CILi1EEES8_S8_EEENS6_IJNS7_ILi64EEENS7_ILi128EEESB_EEENS_10bfloat16_tEfNS_4arch4Sm90ELb0ELb0ELb1ELb0ELb0ELb1ELb0ELb0ELi2ELi1ELi2ELi1ELb0EEENS1_24CollectiveEpilogueBwdGQAISC_fSF_Li256ELb0ELb0EEENS1_19SingleTileSchedulerILb0ELb0ELb0ELi128EEEEEEEEEvNT_6ParamsE --------------------------
	.section	.nv.shared._ZN7cutlass13device_kernelIN5flash11enable_sm90INS1_16FlashAttnBwdSm90INS1_25CollectiveMainloopBwdSm90ILi2ELi2ELi2EN4cute5tupleIJNS5_1CILi1EEES8_S8_EEENS6_IJNS7_ILi64EEENS7_ILi128EEESB_EEENS_10bfloat16_tEfNS_4arch4Sm90ELb0ELb0ELb1ELb0ELb0ELb1ELb0ELb0ELi2ELi1ELi2ELi1ELb0EEENS1_24CollectiveEpilogueBwdGQAISC_fSF_Li256ELb0ELb0EEENS1_19SingleTileSchedulerILb0ELb0ELb0ELi128EEEEEEEEEvNT_6ParamsE,"aw",@nobits
	.sectionflags	@""
	.align	16
	.zero		1024


//--------------------- .nv.shared._ZN7cutlass13device_kernelIN5flash11enable_sm90INS1_16FlashAttnBwdSm90INS1_25CollectiveMainloopBwdSm90ILi2ELi2ELi2EN4cute5tupleIJNS5_1CILi1EEES8_S8_EEENS6_IJNS7_ILi64EEENS7_ILi128EEESB_EEENS_10bfloat16_tEfNS_4arch4Sm90ELb0ELb0ELb1ELb0ELb1ELb1ELb0ELb0ELi2ELi1ELi2ELi1ELb0EEENS1_24CollectiveEpilogueBwdGQAISC_fSF_Li256ELb0ELb1EEENS1_19SingleTileSchedulerILb0ELb0ELb0ELi128EEEEEEEEEvNT_6ParamsE --------------------------
	.section	.nv.shared._ZN7cutlass13device_kernelIN5flash11enable_sm90INS1_16FlashAttnBwdSm90INS1_25CollectiveMainloopBwdSm90ILi2ELi2ELi2EN4cute5tupleIJNS5_1CILi1EEES8_S8_EEENS6_IJNS7_ILi64EEENS7_ILi128EEESB_EEENS_10bfloat16_tEfNS_4arch4Sm90ELb0ELb0ELb1ELb0ELb1ELb1ELb0ELb0ELi2ELi1ELi2ELi1ELb0EEENS1_24CollectiveEpilogueBwdGQAISC_fSF_Li256ELb0ELb1EEENS1_19SingleTileSchedulerILb0ELb0ELb0ELi128EEEEEEEEEvNT_6ParamsE,"aw",@nobits
	.sectionflags	@""
	.align	16
	.zero		1024


//--------------------- .nv.shared._ZN7cutlass13device_kernelIN5flash11enable_sm90INS1_16FlashAttnBwdSm90INS1_25CollectiveMainloopBwdSm90ILi2ELi2ELi2EN4cute5tupleIJNS5_1CILi1EEES8_S8_EEENS6_IJNS7_ILi64EEENS7_ILi128EEESB_EEENS_10bfloat16_tEfNS_4arch4Sm90ELb0ELb0ELb1ELb1ELb0ELb1ELb0ELb0ELi2ELi1ELi2ELi1ELb0EEENS1_21CollectiveEpilogueBwdISC_SD_SF_Li256ELb1ELb0ELi1EEENS1_19SingleTileSchedulerILb1ELb0ELb0ELi128EEEEEEEEEvNT_6ParamsE --------------------------
	.section	.nv.shared._ZN7cutlass13device_kernelIN5flash11enable_sm90INS1_16FlashAttnBwdSm90INS1_25CollectiveMainloopBwdSm90ILi2ELi2ELi2EN4cute5tupleIJNS5_1CILi1EEES8_S8_EEENS6_IJNS7_ILi64EEENS7_ILi128EEESB_EEENS_10bfloat16_tEfNS_4arch4Sm90ELb0ELb0ELb1ELb1ELb0ELb1ELb0ELb0ELi2ELi1ELi2ELi1ELb0EEENS1_21CollectiveEpilogueBwdISC_SD_SF_Li256ELb1ELb0ELi1EEENS1_19SingleTileSchedulerILb1ELb0ELb0ELi128EEEEEEEEEvNT_6ParamsE,"aw",@nobits
	.sectionflags	@""
	.align	16
	.zero		1024


//--------------------- .nv.shared._ZN7cutlass13device_kernelIN5flash11enable_sm90INS1_16FlashAttnBwdSm90INS1_25CollectiveMainloopBwdSm90ILi2ELi2ELi2EN4cute5tupleIJNS5_1CILi1EEES8_S8_EEENS6_IJNS7_ILi64EEENS7_ILi128EEESB_EEENS_10bfloat16_tEfNS_4arch4Sm90ELb0ELb0ELb1ELb1ELb1ELb1ELb0ELb0ELi2ELi1ELi2ELi1ELb0EEENS1_21CollectiveEpilogueBwdISC_SD_SF_Li256ELb1ELb0ELi1EEENS1_19SingleTileSchedulerILb1ELb0ELb0ELi128EEEEEEEEEvNT_6ParamsE --------------------------
	.section	.nv.shared._ZN7cutlass13device_kernelIN5flash11enable_sm90INS1_16FlashAttnBwdSm90INS1_25CollectiveMainloopBwdSm90ILi2ELi2ELi2EN4cute5tupleIJNS5_1CILi1EEES8_S8_EEENS6_IJNS7_ILi64EEENS7_ILi128EEESB_EEENS_10bfloat16_tEfNS_4arch4Sm90ELb0ELb0ELb1ELb1ELb1ELb1ELb0ELb0ELi2ELi1ELi2ELi1ELb0EEENS1_21CollectiveEpilogueBwdISC_SD_SF_Li256ELb1ELb0ELi1EEENS1_19SingleTileSchedulerILb1ELb0ELb0ELi128EEEEEEEEEvNT_6ParamsE,"aw",@nobits
	.sectionflags	@""
	.align	16
	.zero		1024


//--------------------- .nv.shared._ZN7cutlass13device_kernelIN5flash11enable_sm90INS1_16FlashAttnBwdSm90INS1_25CollectiveMainloopBwdSm90ILi2ELi2ELi2EN4cute5tupleIJNS5_1CILi1EEES8_S8_EEENS6_IJNS7_ILi64EEENS7_ILi128EEESB_EEENS_10bfloat16_tEfNS_4arch4Sm90ELb0ELb0ELb1ELb1ELb0ELb1ELb0ELb0ELi2ELi1ELi2ELi1ELb0EEENS1_24CollectiveEpilogueBwdGQAISC_fSF_Li256ELb1ELb0EEENS1_19SingleTileSchedulerILb1ELb0ELb0ELi128EEEEEEEEEvNT_6ParamsE --------------------------
	.section	.nv.shared._ZN7cutlass13device_kernelIN5flash11enable_sm90INS1_16FlashAttnBwdSm90INS1_25CollectiveMainloopBwdSm90ILi2ELi2ELi2EN4cute5tupleIJNS5_1CILi1EEES8_S8_EEENS6_IJNS7_ILi64EEENS7_ILi128EEESB_EEENS_10bfloat16_tEfNS_4arch4Sm90ELb0ELb0ELb1ELb1ELb0ELb1ELb0ELb0ELi2ELi1ELi2ELi1ELb0EEENS1_24CollectiveEpilogueBwdGQAISC_fSF_Li256ELb1ELb0EEENS1_19SingleTileSchedulerILb1ELb0ELb0ELi128EEEEEEEEEvNT_6ParamsE,"aw",@nobits
	.sectionflags	@""
	.align	16
	.zero		1024


//--------------------- .nv.shared._ZN7cutlass13device_kernelIN5flash11enable_sm90INS1_16FlashAttnBwdSm90INS1_25CollectiveMainloopBwdSm90ILi2ELi2ELi2EN4cute5tupleIJNS5_1CILi1EEES8_S8_EEENS6_IJNS7_ILi64EEENS7_ILi128EEESB_EEENS_10bfloat16_tEfNS_4arch4Sm90ELb0ELb0ELb1ELb1ELb1ELb1ELb0ELb0ELi2ELi1ELi2ELi1ELb0EEENS1_24CollectiveEpilogueBwdGQAISC_fSF_Li256ELb1ELb1EEENS1_19SingleTileSchedulerILb1ELb0ELb0ELi128EEEEEEEEEvNT_6ParamsE --------------------------
	.section	.nv.shared._ZN7cutlass13device_kernelIN5flash11enable_sm90INS1_16FlashAttnBwdSm90INS1_25CollectiveMainloopBwdSm90ILi2ELi2ELi2EN4cute5tupleIJNS5_1CILi1EEES8_S8_EEENS6_IJNS7_ILi64EEENS7_ILi128EEESB_EEENS_10bfloat16_tEfNS_4arch4Sm90ELb0ELb0ELb1ELb1ELb1ELb1ELb0ELb0ELi2ELi1ELi2ELi1ELb0EEENS1_24CollectiveEpilogueBwdGQAISC_fSF_Li256ELb1ELb1EEENS1_19SingleTileSchedulerILb1ELb0ELb0ELi128EEEEEEEEEvNT_6ParamsE,"aw",@nobits
	.sectionflags	@""
	.align	16
	.zero		1024


//--------------------- .nv.shared._ZN7cutlass13device_kernelIN5flash11enable_sm90INS1_16FlashAttnBwdSm90INS1_25CollectiveMainloopBwdSm90ILi2ELi2ELi2EN4cute5tupleIJNS5_1CILi1EEES8_S8_EEENS6_IJNS7_ILi64EEENS7_ILi128EEESB_EEENS_10bfloat16_tEfNS_4arch4Sm90ELb0ELb1ELb1ELb0ELb0ELb1ELb0ELb0ELi2ELi1ELi2ELi1ELb0EEENS1_21CollectiveEpilogueBwdISC_SD_SF_Li256ELb0ELb0ELi1EEENS1_19SingleTileSchedulerILb0ELb0ELb0ELi128EEEEEEEEEvNT_6ParamsE --------------------------
	.section	.nv.shared._ZN7cutlass13device_kernelIN5flash11enable_sm90INS1_16FlashAttnBwdSm90INS1_25CollectiveMainloopBwdSm90ILi2ELi2ELi2EN4cute5tupleIJNS5_1CILi1EEES8_S8_EEENS6_IJNS7_ILi64EEENS7_ILi128EEESB_EEENS_10bfloat16_tEfNS_4arch4Sm90ELb0ELb1ELb1ELb0ELb0ELb1ELb0ELb0ELi2ELi1ELi2ELi1ELb0EEENS1_21CollectiveEpilogueBwdISC_SD_SF_Li256ELb0ELb0ELi1EEENS1_19SingleTileSchedulerILb0ELb0ELb0ELi128EEEEEEEEEvNT_6ParamsE,"aw",@nobits
	.sectionflags	@""
	.align	16
	.zero		1024


//--------------------- .nv.shared._ZN7cutlass13device_kernelIN5flash11enable_sm90INS1_16FlashAttnBwdSm90INS1_25CollectiveMainloopBwdSm90ILi2ELi2ELi2EN4cute5tupleIJNS5_1CILi1EEES8_S8_EEENS6_IJNS7_ILi64EEENS7_ILi128EEESB_EEENS_10bfloat16_tEfNS_4arch4Sm90ELb0ELb1ELb1ELb0ELb1ELb1ELb0ELb0ELi2ELi1ELi2ELi1ELb0EEENS1_21CollectiveEpilogueBwdISC_SD_SF_Li256ELb0ELb0ELi1EEENS1_19SingleTileSchedulerILb0ELb0ELb0ELi128EEEEEEEEEvNT_6ParamsE --------------------------
	.section	.nv.shared._ZN7cutlass13device_kernelIN5flash11enable_sm90INS1_16FlashAttnBwdSm90INS1_25CollectiveMainloopBwdSm90ILi2ELi2ELi2EN4cute5tupleIJNS5_1CILi1EEES8_S8_EEENS6_IJNS7_ILi64EEENS7_ILi128EEESB_EEENS_10bfloat16_tEfNS_4arch4Sm90ELb0ELb1ELb1ELb0ELb1ELb1ELb0ELb0ELi2ELi1ELi2ELi1ELb0EEENS1_21CollectiveEpilogueBwdISC_SD_SF_Li256ELb0ELb0ELi1EEENS1_19SingleTileSchedulerILb0ELb0ELb0ELi128EEEEEEEEEvNT_6ParamsE,"aw",@nobits
	.sectionflags	@""
	.align	16
	.zero		1024


//--------------------- .nv.shared._ZN7cutlass13device_kernelIN5flash11enable_sm90INS1_16FlashAttnBwdSm90INS1_25CollectiveMainloopBwdSm90ILi2ELi2ELi2EN4cute5tupleIJNS5_1CILi1EEES8_S8_EEENS6_IJNS7_ILi64EEENS7_ILi128EEESB_EEENS_10bfloat16_tEfNS_4arch4Sm90ELb0ELb1ELb1ELb0ELb0ELb1ELb0ELb0ELi2ELi1ELi2ELi1ELb0EEENS1_24CollectiveEpilogueBwdGQAISC_fSF_Li256ELb0ELb0EEENS1_19SingleTileSchedulerILb0ELb0ELb0ELi128EEEEEEEEEvNT_6ParamsE --------------------------
	.section	.nv.shared._ZN7cutlass13device_kernelIN5flash11enable_sm90INS1_16FlashAttnBwdSm90INS1_25CollectiveMainloopBwdSm90ILi2ELi2ELi2EN4cute5tupleIJNS5_1CILi1EEES8_S8_EEENS6_IJNS7_ILi64EEENS7_ILi128EEESB_EEENS_10bfloat16_tEfNS_4arch4Sm90ELb0ELb1ELb1ELb0ELb0ELb1ELb0ELb0ELi2ELi1ELi2ELi1ELb0EEENS1_24CollectiveEpilogueBwdGQAISC_fSF_Li256ELb0ELb0EEENS1_19SingleTileSchedulerILb0ELb0ELb0ELi128EEEEEEEEEvNT_6ParamsE,"aw",@nobits
	.sectionflags	@""
	.align	16
	.zero		1024


//--------------------- .nv.shared._ZN7cutlass13device_kernelIN5flash11enable_sm90INS1_16FlashAttnBwdSm90INS1_25CollectiveMainloopBwdSm90ILi2ELi2ELi2EN4cute5tupleIJNS5_1CILi1EEES8_S8_EEENS6_IJNS7_ILi64EEENS7_ILi128EEESB_EEENS_10bfloat16_tEfNS_4arch4Sm90ELb0ELb1ELb1ELb0ELb1ELb1ELb0ELb0ELi2ELi1ELi2ELi1ELb0EEENS1_24CollectiveEpilogueBwdGQAISC_fSF_Li256ELb0ELb1EEENS1_19SingleTileSchedulerILb0ELb0ELb0ELi128EEEEEEEEEvNT_6ParamsE --------------------------
	.section	.nv.shared._ZN7cutlass13device_kernelIN5flash11enable_sm90INS1_16FlashAttnBwdSm90INS1_25CollectiveMainloopBwdSm90ILi2ELi2ELi2EN4cute5tupleIJNS5_1CILi1EEES8_S8_EEENS6_IJNS7_ILi64EEENS7_ILi128EEESB_EEENS_10bfloat16_tEfNS_4arch4Sm90ELb0ELb1ELb1ELb0ELb1ELb1ELb0ELb0ELi2ELi1ELi2ELi1ELb0EEENS1_24CollectiveEpilogueBwdGQAISC_fSF_Li256ELb0ELb1EEENS1_19SingleTileSchedulerILb0ELb0ELb0ELi128EEEEEEEEEvNT_6ParamsE,"aw",@nobits
	.sectionflags	@""
	.align	16
	.zero		1024


//--------------------- .nv.shared._ZN7cutlass13device_kernelIN5flash11enable_sm90INS1_16FlashAttnBwdSm90INS1_25CollectiveMainloopBwdSm90ILi2ELi2ELi2EN4cute5tupleIJNS5_1CILi1EEES8_S8_EEENS6_IJNS7_ILi64EEENS7_ILi128EEESB_EEENS_10bfloat16_tEfNS_4arch4Sm90ELb0ELb1ELb1ELb1ELb0ELb1ELb0ELb0ELi2ELi1ELi2ELi1ELb0EEENS1_21CollectiveEpilogueBwdISC_SD_SF_Li256ELb1ELb0ELi1EEENS1_19SingleTileSchedulerILb1ELb0ELb0ELi128EEEEEEEEEvNT_6ParamsE --------------------------
	.section	.nv.shared._ZN7cutlass13device_kernelIN5flash11enable_sm90INS1_16FlashAttnBwdSm90INS1_25CollectiveMainloopBwdSm90ILi2ELi2ELi2EN4cute5tupleIJNS5_1CILi1EEES8_S8_EEENS6_IJNS7_ILi64EEENS7_ILi128EEESB_EEENS_10bfloat16_tEfNS_4arch4Sm90ELb0ELb1ELb1ELb1ELb0ELb1ELb0ELb0ELi2ELi1ELi2ELi1ELb0EEENS1_21CollectiveEpilogueBwdISC_SD_SF_Li256ELb1ELb0ELi1EEENS1_19SingleTileSchedulerILb1ELb0ELb0ELi128EEEEEEEEEvNT_6ParamsE,"aw",@nobits
	.sectionflags	@""
	.align	16
	.zero		1024


//--------------------- .nv.shared._ZN7cutlass13device_kernelIN5flash11enable_sm90INS1_16FlashAttnBwdSm90INS1_25CollectiveMainloopBwdSm90ILi2ELi2ELi2EN4cute5tupleIJNS5_1CILi1EEES8_S8_EEENS6_IJNS7_ILi64EEENS7_ILi128EEESB_EEENS_10bfloat16_tEfNS_4arch4Sm90ELb0ELb1ELb1ELb1ELb1ELb1ELb0ELb0ELi2ELi1ELi2ELi1ELb0EEENS1_21CollectiveEpilogueBwdISC_SD_SF_Li256ELb1ELb0ELi1EEENS1_19SingleTileSchedulerILb1ELb0ELb0ELi128EEEEEEEEEvNT_6ParamsE --------------------------
	.section	.nv.shared._ZN7cutlass13device_kernelIN5flash11enable_sm90INS1_16FlashAttnBwdSm90INS1_25CollectiveMainloopBwdSm90ILi2ELi2ELi2EN4cute5tupleIJNS5_1CILi1EEES8_S8_EEENS6_IJNS7_ILi64EEENS7_ILi128EEESB_EEENS_10bfloat16_tEfNS_4arch4Sm90ELb0ELb1ELb1ELb1ELb1ELb1ELb0ELb0ELi2ELi1ELi2ELi1ELb0EEENS1_21CollectiveEpilogueBwdISC_SD_SF_Li256ELb1ELb0ELi1EEENS1_19SingleTileSchedulerILb1ELb0ELb0ELi128EEEEEEEEEvNT_6ParamsE,"aw",@nobits
	.sectionflags	@""
	.align	16
	.zero		1024


//--------------------- .nv.shared._ZN7cutlass13device_kernelIN5flash11enable_sm90INS1_16FlashAttnBwdSm90INS1_25CollectiveMainloopBwdSm90ILi2ELi2ELi2EN4cute5tupleIJNS5_1CILi1EEES8_S8_EEENS6_IJNS7_ILi64EEENS7_ILi128EEESB_EEENS_10bfloat16_tEfNS_4arch4Sm90ELb0ELb1ELb1ELb1ELb0ELb1ELb0ELb0ELi2ELi1ELi2ELi1ELb0EEENS1_24CollectiveEpilogueBwdGQAISC_fSF_Li256ELb1ELb0EEENS1_19SingleTileSchedulerILb1ELb0ELb0ELi128EEEEEEEEEvNT_6ParamsE --------------------------
	.section	.nv.shared._ZN7cutlass13device_kernelIN5flash11enable_sm90INS1_16FlashAttnBwdSm90INS1_25CollectiveMainloopBwdSm90ILi2ELi2ELi2EN4cute5tupleIJNS5_1CILi1EEES8_S8_EEENS6_IJNS7_ILi64EEENS7_ILi128EEESB_EEENS_10bfloat16_tEfNS_4arch4Sm90ELb0ELb1ELb1ELb1ELb0ELb1ELb0ELb0ELi2ELi1ELi2ELi1ELb0EEENS1_24CollectiveEpilogueBwdGQAISC_fSF_Li256ELb1ELb0EEENS1_19SingleTileSchedulerILb1ELb0ELb0ELi128EEEEEEEEEvNT_6ParamsE,"aw",@nobits
	.sectionflags	@""
	.align	16
	.zero		1024


//--------------------- .nv.shared._ZN7cutlass13device_kernelIN5flash11enable_sm90INS1_16FlashAttnBwdSm90INS1_25CollectiveMainloopBwdSm90ILi2ELi2ELi2EN4cute5tupleIJNS5_1CILi1EEES8_S8_EEENS6_IJNS7_ILi64EEENS7_ILi128EEESB_EEENS_10bfloat16_tEfNS_4arch4Sm90ELb0ELb1ELb1ELb1ELb1ELb1ELb0ELb0ELi2ELi1ELi2ELi1ELb0EEENS1_24CollectiveEpilogueBwdGQAISC_fSF_Li256ELb1ELb1EEENS1_19SingleTileSchedulerILb1ELb0ELb0ELi128EEEEEEEEEvNT_6ParamsE --------------------------
	.section	.nv.shared._ZN7cutlass13device_kernelIN5flash11enable_sm90INS1_16FlashAttnBwdSm90INS1_25CollectiveMainloopBwdSm90ILi2ELi2ELi2EN4cute5tupleIJNS5_1CILi1EEES8_S8_EEENS6_IJNS7_ILi64EEENS7_ILi128EEESB_EEENS_10bfloat16_tEfNS_4arch4Sm90ELb0ELb1ELb1ELb1ELb1ELb1ELb0ELb0ELi2ELi1ELi2ELi1ELb0EEENS1_24CollectiveEpilogueBwdGQAISC_fSF_Li256ELb1ELb1EEENS1_19SingleTileSchedulerILb1ELb0ELb0ELi128EEEEEEEEEvNT_6ParamsE,"aw",@nobits
	.sectionflags	@""
	.align	16
	.zero		1024


//--------------------- .nv.shared._ZN7cutlass13device_kernelIN5flash11enable_sm90INS1_16FlashAttnBwdSm90INS1_25CollectiveMainloopBwdSm90ILi2ELi2ELi2EN4cute5tupleIJNS5_1CILi1EEES8_S8_EEENS6_IJNS7_ILi64EEENS7_ILi128EEESB_EEENS_10bfloat16_tEfNS_4arch4Sm90ELb1ELb0ELb1ELb0ELb0ELb1ELb0ELb0ELi2ELi1ELi2ELi1ELb0EEENS1_21CollectiveEpilogueBwdISC_SD_SF_Li256ELb0ELb0ELi1EEENS1_25SingleTileBwdLPTSchedulerILb0ELi128ELb0EEEEEEEEEvNT_6ParamsE --------------------------
	.section	.nv.shared._ZN7cutlass13device_kernelIN5flash11enable_sm90INS1_16FlashAttnBwdSm90INS1_25CollectiveMainloopBwdSm90ILi2ELi2ELi2EN4cute5tupleIJNS5_1CILi1EEES8_S8_EEENS6_IJNS7_ILi64EEENS7_ILi128EEESB_EEENS_10bfloat16_tEfNS_4arch4Sm90ELb1ELb0ELb1ELb0ELb0ELb1ELb0ELb0ELi2ELi1ELi2ELi1ELb0EEENS1_21CollectiveEpilogueBwdISC_SD_SF_Li256ELb0ELb0ELi1EEENS1_25SingleTileBwdLPTSchedulerILb0ELi128ELb0EEEEEEEEEvNT_6ParamsE,"aw",@nobits
	.sectionflags	@""
	.align	16
	.zero		1024


//--------------------- .nv.shared._ZN7cutlass13device_kernelIN5flash11enable_sm90INS1_16FlashAttnBwdSm90INS1_25CollectiveMainloopBwdSm90ILi2ELi2ELi2EN4cute5tupleIJNS5_1CILi1EEES8_S8_EEENS6_IJNS7_ILi64EEENS7_ILi128EEESB_EEENS_10bfloat16_tEfNS_4arch4Sm90ELb1ELb0ELb1ELb0ELb1ELb1ELb0ELb0ELi2ELi1ELi2ELi1ELb0EEENS1_21CollectiveEpilogueBwdISC_SD_SF_Li256ELb0ELb0ELi1EEENS1_25SingleTileBwdLPTSchedulerILb0ELi128ELb1EEEEEEEEEvNT_6ParamsE --------------------------
	.section	.nv.shared._ZN7cutlass13device_kernelIN5flash11enable_sm90INS1_16FlashAttnBwdSm90INS1_25CollectiveMainloopBwdSm90ILi2ELi2ELi2EN4cute5tupleIJNS5_1CILi1EEES8_S8_EEENS6_IJNS7_ILi64EEENS7_ILi128EEESB_EEENS_10bfloat16_tEfNS_4arch4Sm90ELb1ELb0ELb1ELb0ELb1ELb1ELb0ELb0ELi2ELi1ELi2ELi1ELb0EEENS1_21CollectiveEpilogueBwdISC_SD_SF_Li256ELb0ELb0ELi1EEENS1_25SingleTileBwdLPTSchedulerILb0ELi128ELb1EEEEEEEEEvNT_6ParamsE,"aw",@nobits
	.sectionflags	@""
	.align	16
	.zero		1024


//--------------------- .nv.shared._ZN7cutlass13device_kernelIN5flash11enable_sm90INS1_16FlashAttnBwdSm90INS1_25CollectiveMainloopBwdSm90ILi2ELi2ELi2EN4cute5tupleIJNS5_1CILi1EEES8_S8_EEENS6_IJNS7_ILi64EEENS7_ILi128EEESB_EEENS_10bfloat16_tEfNS_4arch4Sm90ELb1ELb0ELb1ELb0ELb0ELb1ELb0ELb0ELi2ELi1ELi2ELi1ELb0EEENS1_24CollectiveEpilogueBwdGQAISC_fSF_Li256ELb0ELb0EEENS1_25SingleTileBwdLPTSchedulerILb0ELi128ELb0EEEEEEEEEvNT_6ParamsE --------------------------
	.section	.nv.shared._ZN7cutlass13device_kernelIN5flash11enable_sm90INS1_16FlashAttnBwdSm90INS1_25CollectiveMainloopBwdSm90ILi2ELi2ELi2EN4cute5tupleIJNS5_1CILi1EEES8_S8_EEENS6_IJNS7_ILi64EEENS7_ILi128EEESB_EEENS_10bfloat16_tEfNS_4arch4Sm90ELb1ELb0ELb1ELb0ELb0ELb1ELb0ELb0ELi2ELi1ELi2ELi1ELb0EEENS1_24CollectiveEpilogueBwdGQAISC_fSF_Li256ELb0ELb0EEENS1_25SingleTileBwdLPTSchedulerILb0ELi128ELb0EEEEEEEEEvNT_6ParamsE,"aw",@nobits
	.sectionflags	@""
	.align	16
	.zero		1024


//--------------------- .nv.shared._ZN7cutlass13device_kernelIN5flash11enable_sm90INS1_16FlashAttnBwdSm90INS1_25CollectiveMainloopBwdSm90ILi2ELi2ELi2EN4cute5tupleIJNS5_1CILi1EEES8_S8_EEENS6_IJNS7_ILi64EEENS7_ILi128EEESB_EEENS_10bfloat16_tEfNS_4arch4Sm90ELb1ELb0ELb1ELb0ELb1ELb1ELb0ELb0ELi2ELi1ELi2ELi1ELb0EEENS1_24CollectiveEpilogueBwdGQAISC_fSF_Li256ELb0ELb1EEENS1_25SingleTileBwdLPTSchedulerILb0ELi128ELb1EEEEEEEEEvNT_6ParamsE --------------------------
	.section	.nv.shared._ZN7cutlass13device_kernelIN5flash11enable_sm90INS1_16FlashAttnBwdSm90INS1_25CollectiveMainloopBwdSm90ILi2ELi2ELi2EN4cute5tupleIJNS5_1CILi1EEES8_S8_EEENS6_IJNS7_ILi64EEENS7_ILi128EEESB_EEENS_10bfloat16_tEfNS_4arch4Sm90ELb1ELb0ELb1ELb0ELb1ELb1ELb0ELb0ELi2ELi1ELi2ELi1ELb0EEENS1_24CollectiveEpilogueBwdGQAISC_fSF_Li256ELb0ELb1EEENS1_25SingleTileBwdLPTSchedulerILb0ELi128ELb1EEEEEEEEEvNT_6ParamsE,"aw",@nobits
	.sectionflags	@""
	.align	16
	.zero		1024


//--------------------- .nv.shared._ZN7cutlass13device_kernelIN5flash11enable_sm90INS1_16FlashAttnBwdSm90INS1_25CollectiveMainloopBwdSm90ILi2ELi2ELi2EN4cute5tupleIJNS5_1CILi1EEES8_S8_EEENS6_IJNS7_ILi64EEENS7_ILi128EEESB_EEENS_10bfloat16_tEfNS_4arch4Sm90ELb1ELb0ELb1ELb1ELb0ELb1ELb0ELb0ELi2ELi1ELi2ELi1ELb0EEENS1_21CollectiveEpilogueBwdISC_SD_SF_Li256ELb1ELb0ELi1EEENS1_25SingleTileBwdLPTSchedulerILb1ELi128ELb0EEEEEEEEEvNT_6ParamsE --------------------------
	.section	.nv.shared._ZN7cutlass13device_kernelIN5flash11enable_sm90INS1_16FlashAttnBwdSm90INS1_25CollectiveMainloopBwdSm90ILi2ELi2ELi2EN4cute5tupleIJNS5_1CILi1EEES8_S8_EEENS6_IJNS7_ILi64EEENS7_ILi128EEESB_EEENS_10bfloat16_tEfNS_4arch4Sm90ELb1ELb0ELb1ELb1ELb0ELb1ELb0ELb0ELi2ELi1ELi2ELi1ELb0EEENS1_21CollectiveEpilogueBwdISC_SD_SF_Li256ELb1ELb0ELi1EEENS1_25SingleTileBwdLPTSchedulerILb1ELi128ELb0EEEEEEEEEvNT_6ParamsE,"aw",@nobits
	.sectionflags	@""
	.align	16
	.zero		1024


//--------------------- .nv.shared._ZN7cutlass13device_kernelIN5flash11enable_sm90INS1_16FlashAttnBwdSm90INS1_25CollectiveMainloopBwdSm90ILi2ELi2ELi2EN4cute5tupleIJNS5_1CILi1EEES8_S8_EEENS6_IJNS7_ILi64EEENS7_ILi128EEESB_EEENS_10bfloat16_tEfNS_4arch4Sm90ELb1ELb0ELb1ELb1ELb1ELb1ELb0ELb0ELi2ELi1ELi2ELi1ELb0EEENS1_21CollectiveEpilogueBwdISC_SD_SF_Li256ELb1ELb0ELi1EEENS1_25SingleTileBwdLPTSchedulerILb1ELi128ELb1EEEEEEEEEvNT_6ParamsE --------------------------
	.section	.nv.shared._ZN7cutlass13device_kernelIN5flash11enable_sm90INS1_16FlashAttnBwdSm90INS1_25CollectiveMainloopBwdSm90ILi2ELi2ELi2EN4cute5tupleIJNS5_1CILi1EEES8_S8_EEENS6_IJNS7_ILi64EEENS7_ILi128EEESB_EEENS_10bfloat16_tEfNS_4arch4Sm90ELb1ELb0ELb1ELb1ELb1ELb1ELb0ELb0ELi2ELi1ELi2ELi1ELb0EEENS1_21CollectiveEpilogueBwdISC_SD_SF_Li256ELb1ELb0ELi1EEENS1_25SingleTileBwdLPTSchedulerILb1ELi128ELb1EEEEEEEEEvNT_6ParamsE,"aw",@nobits
	.sectionflags	@""
	.align	16
	.zero		1024


//--------------------- .nv.shared._ZN7cutlass13device_kernelIN5flash11enable_sm90INS1_16FlashAttnBwdSm90INS1_25CollectiveMainloopBwdSm90ILi2ELi2ELi2EN4cute5tupleIJNS5_1CILi1EEES8_S8_EEENS6_IJNS7_ILi64EEENS7_ILi128EEESB_EEENS_10bfloat16_tEfNS_4arch4Sm90ELb1ELb0ELb1ELb1ELb0ELb1ELb0ELb0ELi2ELi1ELi2ELi1ELb0EEENS1_24CollectiveEpilogueBwdGQAISC_fSF_Li256ELb1ELb0EEENS1_25SingleTileBwdLPTSchedulerILb1ELi128ELb0EEEEEEEEEvNT_6ParamsE --------------------------
	.section	.nv.shared._ZN7cutlass13device_kernelIN5flash11enable_sm90INS1_16FlashAttnBwdSm90INS1_25CollectiveMainloopBwdSm90ILi2ELi2ELi2EN4cute5tupleIJNS5_1CILi1EEES8_S8_EEENS6_IJNS7_ILi64EEENS7_ILi128EEESB_EEENS_10bfloat16_tEfNS_4arch4Sm90ELb1ELb0ELb1ELb1ELb0ELb1ELb0ELb0ELi2ELi1ELi2ELi1ELb0EEENS1_24CollectiveEpilogueBwdGQAISC_fSF_Li256ELb1ELb0EEENS1_25SingleTileBwdLPTSchedulerILb1ELi128ELb0EEEEEEEEEvNT_6ParamsE,"aw",@nobits
	.sectionflags	@""
	.align	16
	.zero		1024


//--------------------- .nv.shared._ZN7cutlass13device_kernelIN5flash11enable_sm90INS1_16FlashAttnBwdSm90INS1_25CollectiveMainloopBwdSm90ILi2ELi2ELi2EN4cute5tupleIJNS5_1CILi1EEES8_S8_EEENS6_IJNS7_ILi64EEENS7_ILi128EEESB_EEENS_10bfloat16_tEfNS_4arch4Sm90ELb1ELb0ELb1ELb1ELb1ELb1ELb0ELb0ELi2ELi1ELi2ELi1ELb0EEENS1_24CollectiveEpilogueBwdGQAISC_fSF_Li256ELb1ELb1EEENS1_25SingleTileBwdLPTSchedulerILb1ELi128ELb1EEEEEEEEEvNT_6ParamsE --------------------------
	.section	.nv.shared._ZN7cutlass13device_kernelIN5flash11enable_sm90INS1_16FlashAttnBwdSm90INS1_25CollectiveMainloopBwdSm90ILi2ELi2ELi2EN4cute5tupleIJNS5_1CILi1EEES8_S8_EEENS6_IJNS7_ILi64EEENS7_ILi128EEESB_EEENS_10bfloat16_tEfNS_4arch4Sm90ELb1ELb0ELb1ELb1ELb1ELb1ELb0ELb0ELi2ELi1ELi2ELi1ELb0EEENS1_24CollectiveEpilogueBwdGQAISC_fSF_Li256ELb1ELb1EEENS1_25SingleTileBwdLPTSchedulerILb1ELi128ELb1EEEEEEEEEvNT_6ParamsE,"aw",@nobits
	.sectionflags	@""
	.align	16
	.zero		1024


//--------------------- .nv.shared._ZN7cutlass13device_kernelIN5flash11enable_sm90INS1_16FlashAttnBwdSm90INS1_25CollectiveMainloopBwdSm90ILi2ELi2ELi2EN4cute5tupleIJNS5_1CILi1EEES8_S8_EEENS6_IJNS7_ILi80EEENS7_ILi128EEESB_EEENS_10bfloat16_tEfNS_4arch4Sm90ELb0ELb0ELb0ELb0ELb0ELb1ELb0ELb1ELi2ELi1ELi2ELi1ELb0EEENS1_21CollectiveEpilogueBwdISC_SD_SF_Li256ELb0ELb0ELi1EEENS1_19SingleTileSchedulerILb0ELb0ELb0ELi128EEEEEEEEEvNT_6ParamsE --------------------------
	.section	.nv.shared._ZN7cutlass13device_kernelIN5flash11enable_sm90INS1_16FlashAttnBwdSm90INS1_25CollectiveMainloopBwdSm90ILi2ELi2ELi2EN4cute5tupleIJNS5_1CILi1EEES8_S8_EEENS6_IJNS7_ILi80EEENS7_ILi128EEESB_EEENS_10bfloat16_tEfNS_4arch4Sm90ELb0ELb0ELb0ELb0ELb0ELb1ELb0ELb1ELi2ELi1ELi2ELi1ELb0EEENS1_21CollectiveEpilogueBwdISC_SD_SF_Li256ELb0ELb0ELi1EEENS1_19SingleTileSchedulerILb0ELb0ELb0ELi128EEEEEEEEEvNT_6ParamsE,"aw",@nobits
	.sectionflags	@""
	.align	16
	.zero		1024


//--------------------- .nv.shared._ZN7cutlass13device_kernelIN5flash11enable_sm90INS1_16FlashAttnBwdSm90INS1_25CollectiveMainloopBwdSm90ILi2ELi2ELi2EN4cute5tupleIJNS5_1CILi1EEES8_S8_EEENS6_IJNS7_ILi80EEENS7_ILi128EEESB_EEENS_10bfloat16_tEfNS_4arch4Sm90ELb0ELb0ELb0ELb0ELb1ELb1ELb0ELb1ELi2ELi1ELi2ELi1ELb0EEENS1_21CollectiveEpilogueBwdISC_SD_SF_Li256ELb0ELb0ELi1EEENS1_19SingleTileSchedulerILb0ELb0ELb0ELi128EEEEEEEEEvNT_6ParamsE --------------------------
	.section	.nv.shared._ZN7cutlass13device_kernelIN5flash11enable_sm90INS1_16FlashAttnBwdSm90INS1_25CollectiveMainloopBwdSm90ILi2ELi2ELi2EN4cute5tupleIJNS5_1CILi1EEES8_S8_EEENS6_IJNS7_ILi80EEENS7_ILi128EEESB_EEENS_10bfloat16_tEfNS_4arch4Sm90ELb0ELb0ELb0ELb0ELb1ELb1ELb0ELb1ELi2ELi1ELi2ELi1ELb0EEENS1_21CollectiveEpilogueBwdISC_SD_SF_Li256ELb0ELb0ELi1EEENS1_19SingleTileSchedulerILb0ELb0ELb0ELi128EEEEEEEEEvNT_6ParamsE,"aw",@nobits
	.sectionflags	@""
	.align	16
	.zero		1024


//--------------------- .nv.shared._ZN7cutlass13device_kernelIN5flash11enable_sm90INS1_16FlashAttnBwdSm90INS1_25CollectiveMainloopBwdSm90ILi2ELi2ELi2EN4cute5tupleIJNS5_1CILi1EEES8_S8_EEENS6_IJNS7_ILi80EEENS7_ILi128EEESB_EEENS_10bfloat16_tEfNS_4arch4Sm90ELb0ELb0ELb0ELb0ELb0ELb1ELb0ELb1ELi2ELi1ELi2ELi1ELb0EEENS1_24CollectiveEpilogueBwdGQAISC_fSF_Li256ELb0ELb0EEENS1_19SingleTileSchedulerILb0ELb0ELb0ELi128EEEEEEEEEvNT_6ParamsE --------------------------
	.section	.nv.shared._ZN7cutlass13device_kernelIN5flash11enable_sm90INS1_16FlashAttnBwdSm90INS1_25CollectiveMainloopBwdSm90ILi2ELi2ELi2EN4cute5tupleIJNS5_1CILi1EEES8_S8_EEENS6_IJNS7_ILi80EEENS7_ILi128EEESB_EEENS_10bfloat16_tEfNS_4arch4Sm90ELb0ELb0ELb0ELb0ELb0ELb1ELb0ELb1ELi2ELi1ELi2ELi1ELb0EEENS1_24CollectiveEpilogueBwdGQAISC_fSF_Li256ELb0ELb0EEENS1_19SingleTileSchedulerILb0ELb0ELb0ELi128EEEEEEEEEvNT_6ParamsE,"aw",@nobits
	.sectionflags	@""
	.align	16
	.zero		1024


//--------------------- .nv.shared._ZN7cutlass13device_kernelIN5flash11enable_sm90INS1_16FlashAttnBwdSm90INS1_25CollectiveMainloopBwdSm90ILi2ELi2ELi2EN4cute5tupleIJNS5_1CILi1EEES8_S8_EEENS6_IJNS7_ILi80EEENS7_ILi128EEESB_EEENS_10bfloat16_tEfNS_4arch4Sm90ELb0ELb0ELb0ELb0ELb1ELb1ELb0ELb1ELi2ELi1ELi2ELi1ELb0EEENS1_24CollectiveEpilogueBwdGQAISC_fSF_Li256ELb0ELb1EEENS1_19SingleTileSchedulerILb0ELb0ELb0ELi128EEEEEEEEEvNT_6ParamsE --------------------------
	.section	.nv.shared._ZN7cutlass13device_kernelIN5flash11enable_sm90INS1_16FlashAttnBwdSm90INS1_25CollectiveMainloopBwdSm90ILi2ELi2ELi2EN4cute5tupleIJNS5_1CILi1EEES8_S8_EEENS6_IJNS7_ILi80EEENS7_ILi128EEESB_EEENS_10bfloat16_tEfNS_4arch4Sm90ELb0ELb0ELb0ELb0ELb1ELb1ELb0ELb1ELi2ELi1ELi2ELi1ELb0EEENS1_24CollectiveEpilogueBwdGQAISC_fSF_Li256ELb0ELb1EEENS1_19SingleTileSchedulerILb0ELb0ELb0ELi128EEEEEEEEEvNT_6ParamsE,"aw",@nobits
	.sectionflags	@""
	.align	16
	.zero		1024


//--------------------- .nv.shared._ZN7cutlass13device_kernelIN5flash22FlashAttnBwdPreprocessIN4cute5tupleIJNS3_1CILi80EEENS5_ILi128EEEEEENS_10bfloat16_tEfNS_4arch4Sm90ELb1ELb0EEEEEvNT_6ParamsE --------------------------
	.section	.nv.shared._ZN7cutlass13device_kernelIN5flash22FlashAttnBwdPreprocessIN4cute5tupleIJNS3_1CILi80EEENS5_ILi128EEEEEENS_10bfloat16_tEfNS_4arch4Sm90ELb1ELb0EEEEEvNT_6ParamsE,"aw",@nobits
	.sectionflags	@""
	.align	16
	.zero		1024


//--------------------- .nv.shared._ZN7cutlass13device_kernelIN5flash11enable_sm90INS1_16FlashAttnBwdSm90INS1_25CollectiveMainloopBwdSm90ILi2ELi2ELi2EN4cute5tupleIJNS5_1CILi1EEES8_S8_EEENS6_IJNS7_ILi80EEENS7_ILi128EEESB_EEENS_10bfloat16_tEfNS_4arch4Sm90ELb0ELb0ELb0ELb1ELb0ELb1ELb0ELb1ELi2ELi1ELi2ELi1ELb0EEENS1_21CollectiveEpilogueBwdISC_SD_SF_Li256ELb1ELb0ELi1EEENS1_19SingleTileSchedulerILb1ELb0ELb0ELi128EEEEEEEEEvNT_6ParamsE --------------------------
	.section	.nv.shared._ZN7cutlass13device_kernelIN5flash11enable_sm90INS1_16FlashAttnBwdSm90INS1_25CollectiveMainloopBwdSm90ILi2ELi2ELi2EN4cute5tupleIJNS5_1CILi1EEES8_S8_EEENS6_IJNS7_ILi80EEENS7_ILi128EEESB_EEENS_10bfloat16_tEfNS_4arch4Sm90ELb0ELb0ELb0ELb1ELb0ELb1ELb0ELb1ELi2ELi1ELi2ELi1ELb0EEENS1_21CollectiveEpilogueBwdISC_SD_SF_Li256ELb1ELb0ELi1EEENS1_19SingleTileSchedulerILb1ELb0ELb0ELi128EEEEEEEEEvNT_6ParamsE,"aw",@nobits
	.sectionflags	@""
	.align	16
	.zero		1024


//--------------------- .nv.shared._ZN7cutlass13device_kernelIN5flash11enable_sm90INS1_16FlashAttnBwdSm90INS1_25CollectiveMainloopBwdSm90ILi2ELi2ELi2EN4cute5tupleIJNS5_1CILi1EEES8_S8_EEENS6_IJNS7_ILi80EEENS7_ILi128EEESB_EEENS_10bfloat16_tEfNS_4arch4Sm90ELb0ELb0ELb0ELb1ELb1ELb1ELb0ELb1ELi2ELi1ELi2ELi1ELb0EEENS1_21CollectiveEpilogueBwdISC_SD_SF_Li256ELb1ELb0ELi1EEENS1_19SingleTileSchedulerILb1ELb0ELb0ELi128EEEEEEEEEvNT_6ParamsE --------------------------
	.section	.nv.shared._ZN7cutlass13device_kernelIN5flash11enable_sm90INS1_16FlashAttnBwdSm90INS1_25CollectiveMainloopBwdSm90ILi2ELi2ELi2EN4cute5tupleIJNS5_1CILi1EEES8_S8_EEENS6_IJNS7_ILi80EEENS7_ILi128EEESB_EEENS_10bfloat16_tEfNS_4arch4Sm90ELb0ELb0ELb0ELb1ELb1ELb1ELb0ELb1ELi2ELi1ELi2ELi1ELb0EEENS1_21CollectiveEpilogueBwdISC_SD_SF_Li256ELb1ELb0ELi1EEENS1_19SingleTileSchedulerILb1ELb0ELb0ELi128EEEEEEEEEvNT_6ParamsE,"aw",@nobits
	.sectionflags	@""
	.align	16
	.zero		1024


//--------------------- .nv.shared._ZN7cutlass13device_kernelIN5flash11enable_sm90INS1_16FlashAttnBwdSm90INS1_25CollectiveMainloopBwdSm90ILi2ELi2ELi2EN4cute5tupleIJNS5_1CILi1EEES8_S8_EEENS6_IJNS7_ILi80EEENS7_ILi128EEESB_EEENS_10bfloat16_tEfNS_4arch4Sm90ELb0ELb0ELb0ELb1ELb0ELb1ELb0ELb1ELi2ELi1ELi2ELi1ELb0EEENS1_24CollectiveEpilogueBwdGQAISC_fSF_Li256ELb1ELb0EEENS1_19SingleTileSchedulerILb1ELb0ELb0ELi128EEEEEEEEEvNT_6ParamsE --------------------------
	.section	.nv.shared._ZN7cutlass13device_kernelIN5flash11enable_sm90INS1_16FlashAttnBwdSm90INS1_25CollectiveMainloopBwdSm90ILi2ELi2ELi2EN4cute5tupleIJNS5_1CILi1EEES8_S8_EEENS6_IJNS7_ILi80EEENS7_ILi128EEESB_EEENS_10bfloat16_tEfNS_4arch4Sm90ELb0ELb0ELb0ELb1ELb0ELb1ELb0ELb1ELi2ELi1ELi2ELi1ELb0EEENS1_24CollectiveEpilogueBwdGQAISC_fSF_Li256ELb1ELb0EEENS1_19SingleTileSchedulerILb1ELb0ELb0ELi128EEEEEEEEEvNT_6ParamsE,"aw",@nobits
	.sectionflags	@""
	.align	16
	.zero		1024


//--------------------- .nv.shared._ZN7cutlass13device_kernelIN5flash32FlashAttnBwdPostprocessConvertdQIN4cute5tupleIJNS3_1CILi80EEENS5_ILi128EEEEEENS_10bfloat16_tEfNS_4arch4Sm90ELi256ENS3_8TiledMMAINS3_8MMA_AtomIJNS3_4SM904GMMA27MMA_64x16x16_F32BF16BF16_SSILNSF_5MajorE1ELSH_0ELNSF_7ScaleInE1ELSI_1EEEEEENS3_6LayoutINS4_IJNS5_ILi2EEENS5_ILi1EEESN_EEENS4_IJSN_NS5_ILi0EEESP_EEEEENS4_IJNS3_10UnderscoreESS_SS_EEEEELb1EEEEEvNT_6ParamsE --------------------------
	.section	.nv.shared._ZN7cutlass13device_kernelIN5flash32FlashAttnBwdPostprocessConvertdQIN4cute5tupleIJNS3_1CILi80EEENS5_ILi128EEEEEENS_10bfloat16_tEfNS_4arch4Sm90ELi256ENS3_8TiledMMAINS3_8MMA_AtomIJNS3_4SM904GMMA27MMA_64x16x16_F32BF16BF16_SSILNSF_5MajorE1ELSH_0ELNSF_7ScaleInE1ELSI_1EEEEEENS3_6LayoutINS4_IJNS5_ILi2EEENS5_ILi1EEESN_EEENS4_IJSN_NS5_ILi0EEESP_EEEEENS4_IJNS3_10UnderscoreESS_SS_EEEEELb1EEEEEvNT_6ParamsE,"aw",@nobits
	.sectionflags	@""
	.align	16
	.zero		1024


//--------------------- .nv.shared._ZN7cutlass13device_kernelIN5flash11enable_sm90INS1_16FlashAttnBwdSm90INS1_25CollectiveMainloopBwdSm90ILi2ELi2ELi2EN4cute5tupleIJNS5_1CILi1EEES8_S8_EEENS6_IJNS7_ILi80EEENS7_ILi128EEESB_EEENS_10bfloat16_tEfNS_4arch4Sm90ELb0ELb0ELb0ELb1ELb1ELb1ELb0ELb1ELi2ELi1ELi2ELi1ELb0EEENS1_24CollectiveEpilogueBwdGQAISC_fSF_Li256ELb1ELb1EEENS1_19SingleTileSchedulerILb1ELb0ELb0ELi128EEEEEEEEEvNT_6ParamsE --------------------------
	.section	.nv.shared._ZN7cutlass13device_kernelIN5flash11enable_sm90INS1_16FlashAttnBwdSm90INS1_25CollectiveMainloopBwdSm90ILi2ELi2ELi2EN4cute5tupleIJNS5_1CILi1EEES8_S8_EEENS6_IJNS7_ILi80EEENS7_ILi128EEESB_EEENS_10bfloat16_tEfNS_4arch4Sm90ELb0ELb0ELb0ELb1ELb1ELb1ELb0ELb1ELi2ELi1ELi2ELi1ELb0EEENS1_24CollectiveEpilogueBwdGQAISC_fSF_Li256ELb1ELb1EEENS1_19SingleTileSchedulerILb1ELb0ELb0ELi128EEEEEEEEEvNT_6ParamsE,"aw",@nobits
	.sectionflags	@""
	.align	16
	.zero		1024


//--------------------- .nv.shared._ZN7cutlass13device_kernelIN5flash22FlashAttnBwdPreprocessIN4cute5tupleIJNS3_1CILi80EEENS5_ILi128EEEEEENS_10bfloat16_tEfNS_4arch4Sm90ELb1ELb1EEEEEvNT_6ParamsE --------------------------
	.section	.nv.shared._ZN7cutlass13device_kernelIN5flash22FlashAttnBwdPreprocessIN4cute5tupleIJNS3_1CILi80EEENS5_ILi128EEEEEENS_10bfloat16_tEfNS_4arch4Sm90ELb1ELb1EEEEEvNT_6ParamsE,"aw",@nobits
	.sectionflags	@""
	.align	16
	.zero		1024


//--------------------- .nv.shared._ZN7cutlass13device_kernelIN5flash11enable_sm90INS1_16FlashAttnBwdSm90INS1_25CollectiveMainloopBwdSm90ILi2ELi2ELi2EN4cute5tupleIJNS5_1CILi1EEES8_S8_EEENS6_IJNS7_ILi64EEENS7_ILi128EEESB_EEENS_10bfloat16_tEfNS_4arch4Sm90ELb0ELb1ELb0ELb0ELb0ELb1ELb0ELb0ELi2ELi1ELi2ELi1ELb0EEENS1_21CollectiveEpilogueBwdISC_SD_SF_Li256ELb0ELb0ELi1EEENS1_19SingleTileSchedulerILb0ELb0ELb0ELi128EEEEEEEEEvNT_6ParamsE --------------------------
	.section	.nv.shared._ZN7cutlass13device_kernelIN5flash11enable_sm90INS1_16FlashAttnBwdSm90INS1_25CollectiveMainloopBwdSm90ILi2ELi2ELi2EN4cute5tupleIJNS5_1CILi1EEES8_S8_EEENS6_IJNS7_ILi64EEENS7_ILi128EEESB_EEENS_10bfloat16_tEfNS_4arch4Sm90ELb0ELb1ELb0ELb0ELb0ELb1ELb0ELb0ELi2ELi1ELi2ELi1ELb0EEENS1_21CollectiveEpilogueBwdISC_SD_SF_Li256ELb0ELb0ELi1EEENS1_19SingleTileSchedulerILb0ELb0ELb0ELi128EEEEEEEEEvNT_6ParamsE,"aw",@nobits
	.sectionflags	@""
	.align	16
	.zero		1024


//--------------------- .nv.shared._ZN7cutlass13device_kernelIN5flash11enable_sm90INS1_16FlashAttnBwdSm90INS1_25CollectiveMainloopBwdSm90ILi2ELi2ELi2EN4cute5tupleIJNS5_1CILi1EEES8_S8_EEENS6_IJNS7_ILi64EEENS7_ILi128EEESB_EEENS_10bfloat16_tEfNS_4arch4Sm90ELb0ELb1ELb0ELb0ELb1ELb1ELb0ELb0ELi2ELi1ELi2ELi1ELb0EEENS1_21CollectiveEpilogueBwdISC_SD_SF_Li256ELb0ELb0ELi1EEENS1_19SingleTileSchedulerILb0ELb0ELb0ELi128EEEEEEEEEvNT_6ParamsE --------------------------
	.section	.nv.shared._ZN7cutlass13device_kernelIN5flash11enable_sm90INS1_16FlashAttnBwdSm90INS1_25CollectiveMainloopBwdSm90ILi2ELi2ELi2EN4cute5tupleIJNS5_1CILi1EEES8_S8_EEENS6_IJNS7_ILi64EEENS7_ILi128EEESB_EEENS_10bfloat16_tEfNS_4arch4Sm90ELb0ELb1ELb0ELb0ELb1ELb1ELb0ELb0ELi2ELi1ELi2ELi1ELb0EEENS1_21CollectiveEpilogueBwdISC_SD_SF_Li256ELb0ELb0ELi1EEENS1_19SingleTileSchedulerILb0ELb0ELb0ELi128EEEEEEEEEvNT_6ParamsE,"aw",@nobits
	.sectionflags	@""
	.align	16
	.zero		1024


//--------------------- .nv.shared._ZN7cutlass13device_kernelIN5flash11enable_sm90INS1_16FlashAttnBwdSm90INS1_25CollectiveMainloopBwdSm90ILi2ELi2ELi2EN4cute5tupleIJNS5_1CILi1EEES8_S8_EEENS6_IJNS7_ILi64EEENS7_ILi128EEESB_EEENS_10bfloat16_tEfNS_4arch4Sm90ELb0ELb1ELb0ELb0ELb0ELb1ELb0ELb0ELi2ELi1ELi2ELi1ELb0EEENS1_24CollectiveEpilogueBwdGQAISC_fSF_Li256ELb0ELb0EEENS1_19SingleTileSchedulerILb0ELb0ELb0ELi128EEEEEEEEEvNT_6ParamsE --------------------------
	.section	.nv.shared._ZN7cutlass13device_kernelIN5flash11enable_sm90INS1_16FlashAttnBwdSm90INS1_25CollectiveMainloopBwdSm90ILi2ELi2ELi2EN4cute5tupleIJNS5_1CILi1EEES8_S8_EEENS6_IJNS7_ILi64EEENS7_ILi128EEESB_EEENS_10bfloat16_tEfNS_4arch4Sm90ELb0ELb1ELb0ELb0ELb0ELb1ELb0ELb0ELi2ELi1ELi2ELi1ELb0EEENS1_24CollectiveEpilogueBwdGQAISC_fSF_Li256ELb0ELb0EEENS1_19SingleTileSchedulerILb0ELb0ELb0ELi128EEEEEEEEEvNT_6ParamsE,"aw",@nobits
	.sectionflags	@""
	.align	16
	.zero		1024


//--------------------- .nv.shared._ZN7cutlass13device_kernelIN5flash11enable_sm90INS1_16FlashAttnBwdSm90INS1_25CollectiveMainloopBwdSm90ILi2ELi2ELi2EN4cute5tupleIJNS5_1CILi1EEES8_S8_EEENS6_IJNS7_ILi64EEENS7_ILi128EEESB_EEENS_10bfloat16_tEfNS_4arch4Sm90ELb0ELb1ELb0ELb0ELb1ELb1ELb0ELb0ELi2ELi1ELi2ELi1ELb0EEENS1_24CollectiveEpilogueBwdGQAISC_fSF_Li256ELb0ELb1EEENS1_19SingleTileSchedulerILb0ELb0ELb0ELi128EEEEEEEEEvNT_6ParamsE --------------------------
	.section	.nv.shared._ZN7cutlass13device_kernelIN5flash11enable_sm90INS1_16FlashAttnBwdSm90INS1_25CollectiveMainloopBwdSm90ILi2ELi2ELi2EN4cute5tupleIJNS5_1CILi1EEES8_S8_EEENS6_IJNS7_ILi64EEENS7_ILi128EEESB_EEENS_10bfloat16_tEfNS_4arch4Sm90ELb0ELb1ELb0ELb0ELb1ELb1ELb0ELb0ELi2ELi1ELi2ELi1ELb0EEENS1_24CollectiveEpilogueBwdGQAISC_fSF_Li256ELb0ELb1EEENS1_19SingleTileSchedulerILb0ELb0ELb0ELi128EEEEEEEEEvNT_6ParamsE,"aw",@nobits
	.sectionflags	@""
	.align	16
	.zero		1024


//--------------------- .nv.shared._ZN7cutlass13device_kernelIN5flash11enable_sm90INS1_16FlashAttnBwdSm90INS1_25CollectiveMainloopBwdSm90ILi2ELi2ELi2EN4cute5tupleIJNS5_1CILi1EEES8_S8_EEENS6_IJNS7_ILi64EEENS7_ILi128EEESB_EEENS_10bfloat16_tEfNS_4arch4Sm90ELb0ELb1ELb0ELb1ELb0ELb1ELb0ELb0ELi2ELi1ELi2ELi1ELb0EEENS1_21CollectiveEpilogueBwdISC_SD_SF_Li256ELb1ELb0ELi1EEENS1_19SingleTileSchedulerILb1ELb0ELb0ELi128EEEEEEEEEvNT_6ParamsE --------------------------
	.section	.nv.shared._ZN7cutlass13device_kernelIN5flash11enable_sm90INS1_16FlashAttnBwdSm90INS1_25CollectiveMainloopBwdSm90ILi2ELi2ELi2EN4cute5tupleIJNS5_1CILi1EEES8_S8_EEENS6_IJNS7_ILi64EEENS7_ILi128EEESB_EEENS_10bfloat16_tEfNS_4arch4Sm90ELb0ELb1ELb0ELb1ELb0ELb1ELb0ELb0ELi2ELi1ELi2ELi1ELb0EEENS1_21CollectiveEpilogueBwdISC_SD_SF_Li256ELb1ELb0ELi1EEENS1_19SingleTileSchedulerILb1ELb0ELb0ELi128EEEEEEEEEvNT_6ParamsE,"aw",@nobits
	.sectionflags	@""
	.align	16
	.zero		1024


//--------------------- .nv.shared._ZN7cutlass13device_kernelIN5flash11enable_sm90INS1_16FlashAttnBwdSm90INS1_25CollectiveMainloopBwdSm90ILi2ELi2ELi2EN4cute5tupleIJNS5_1CILi1EEES8_S8_EEENS6_IJNS7_ILi64EEENS7_ILi128EEESB_EEENS_10bfloat16_tEfNS_4arch4Sm90ELb0ELb1ELb0ELb1ELb1ELb1ELb0ELb0ELi2ELi1ELi2ELi1ELb0EEENS1_21CollectiveEpilogueBwdISC_SD_SF_Li256ELb1ELb0ELi1EEENS1_19SingleTileSchedulerILb1ELb0ELb0ELi128EEEEEEEEEvNT_6ParamsE --------------------------
	.section	.nv.shared._ZN7cutlass13device_kernelIN5flash11enable_sm90INS1_16FlashAttnBwdSm90INS1_25CollectiveMainloopBwdSm90ILi2ELi2ELi2EN4cute5tupleIJNS5_1CILi1EEES8_S8_EEENS6_IJNS7_ILi64EEENS7_ILi128EEESB_EEENS_10bfloat16_tEfNS_4arch4Sm90ELb0ELb1ELb0ELb1ELb1ELb1ELb0ELb0ELi2ELi1ELi2ELi1ELb0EEENS1_21CollectiveEpilogueBwdISC_SD_SF_Li256ELb1ELb0ELi1EEENS1_19SingleTileSchedulerILb1ELb0ELb0ELi128EEEEEEEEEvNT_6ParamsE,"aw",@nobits
	.sectionflags	@""
	.align	16
	.zero		1024


//--------------------- .nv.shared._ZN7cutlass13device_kernelIN5flash11enable_sm90INS1_16FlashAttnBwdSm90INS1_25CollectiveMainloopBwdSm90ILi2ELi2ELi2EN4cute5tupleIJNS5_1CILi1EEES8_S8_EEENS6_IJNS7_ILi64EEENS7_ILi128EEESB_EEENS_10bfloat16_tEfNS_4arch4Sm90ELb0ELb1ELb0ELb1ELb0ELb1ELb0ELb0ELi2ELi1ELi2ELi1ELb0EEENS1_24CollectiveEpilogueBwdGQAISC_fSF_Li256ELb1ELb0EEENS1_19SingleTileSchedulerILb1ELb0ELb0ELi128EEEEEEEEEvNT_6ParamsE --------------------------
	.section	.nv.shared._ZN7cutlass13device_kernelIN5flash11enable_sm90INS1_16FlashAttnBwdSm90INS1_25CollectiveMainloopBwdSm90ILi2ELi2ELi2EN4cute5tupleIJNS5_1CILi1EEES8_S8_EEENS6_IJNS7_ILi64EEENS7_ILi128EEESB_EEENS_10bfloat16_tEfNS_4arch4Sm90ELb0ELb1ELb0ELb1ELb0ELb1ELb0ELb0ELi2ELi1ELi2ELi1ELb0EEENS1_24CollectiveEpilogueBwdGQAISC_fSF_Li256ELb1ELb0EEENS1_19SingleTileSchedulerILb1ELb0ELb0ELi128EEEEEEEEEvNT_6ParamsE,"aw",@nobits
	.sectionflags	@""
	.align	16
	.zero		1024


//--------------------- .nv.shared._ZN7cutlass13device_kernelIN5flash11enable_sm90INS1_16FlashAttnBwdSm90INS1_25CollectiveMainloopBwdSm90ILi2ELi2ELi2EN4cute5tupleIJNS5_1CILi1EEES8_S8_EEENS6_IJNS7_ILi64EEENS7_ILi128EEESB_EEENS_10bfloat16_tEfNS_4arch4Sm90ELb0ELb1ELb0ELb1ELb1ELb1ELb0ELb0ELi2ELi1ELi2ELi1ELb0EEENS1_24CollectiveEpilogueBwdGQAISC_fSF_Li256ELb1ELb1EEENS1_19SingleTileSchedulerILb1ELb0ELb0ELi128EEEEEEEEEvNT_6ParamsE --------------------------
	.section	.nv.shared._ZN7cutlass13device_kernelIN5flash11enable_sm90INS1_16FlashAttnBwdSm90INS1_25CollectiveMainloopBwdSm90ILi2ELi2ELi2EN4cute5tupleIJNS5_1CILi1EEES8_S8_EEENS6_IJNS7_ILi64EEENS7_ILi128EEESB_EEENS_10bfloat16_tEfNS_4arch4Sm90ELb0ELb1ELb0ELb1ELb1ELb1ELb0ELb0ELi2ELi1ELi2ELi1ELb0EEENS1_24CollectiveEpilogueBwdGQAISC_fSF_Li256ELb1ELb1EEENS1_19SingleTileSchedulerILb1ELb0ELb0ELi128EEEEEEEEEvNT_6ParamsE,"aw",@nobits
	.sectionflags	@""
	.align	16
	.zero		1024


//--------------------- .nv.shared._ZN7cutlass13device_kernelIN5flash11enable_sm90INS1_16FlashAttnBwdSm90INS1_25CollectiveMainloopBwdSm90ILi2ELi2ELi2EN4cute5tupleIJNS5_1CILi1EEES8_S8_EEENS6_IJNS7_ILi64EEENS7_ILi128EEESB_EEENS_10bfloat16_tEfNS_4arch4Sm90ELb1ELb0ELb0ELb0ELb0ELb1ELb0ELb0ELi2ELi1ELi2ELi1ELb0EEENS1_21CollectiveEpilogueBwdISC_SD_SF_Li256ELb0ELb0ELi1EEENS1_25SingleTileBwdLPTSchedulerILb0ELi128ELb0EEEEEEEEEvNT_6ParamsE --------------------------
	.section	.nv.shared._ZN7cutlass13device_kernelIN5flash11enable_sm90INS1_16FlashAttnBwdSm90INS1_25CollectiveMainloopBwdSm90ILi2ELi2ELi2EN4cute5tupleIJNS5_1CILi1EEES8_S8_EEENS6_IJNS7_ILi64EEENS7_ILi128EEESB_EEENS_10bfloat16_tEfNS_4arch4Sm90ELb1ELb0ELb0ELb0ELb0ELb1ELb0ELb0ELi2ELi1ELi2ELi1ELb0EEENS1_21CollectiveEpilogueBwdISC_SD_SF_Li256ELb0ELb0ELi1EEENS1_25SingleTileBwdLPTSchedulerILb0ELi128ELb0EEEEEEEEEvNT_6ParamsE,"aw",@nobits
	.sectionflags	@""
	.align	16
	.zero		1024


//--------------------- .nv.shared._ZN7cutlass13device_kernelIN5flash11enable_sm90INS1_16FlashAttnBwdSm90INS1_25CollectiveMainloopBwdSm90ILi2ELi2ELi2EN4cute5tupleIJNS5_1CILi1EEES8_S8_EEENS6_IJNS7_ILi64EEENS7_ILi128EEESB_EEENS_10bfloat16_tEfNS_4arch4Sm90ELb1ELb0ELb0ELb0ELb1ELb1ELb0ELb0ELi2ELi1ELi2ELi1ELb0EEENS1_21CollectiveEpilogueBwdISC_SD_SF_Li256ELb0ELb0ELi1EEENS1_25SingleTileBwdLPTSchedulerILb0ELi128ELb1EEEEEEEEEvNT_6ParamsE --------------------------
	.section	.nv.shared._ZN7cutlass13device_kernelIN5flash11enable_sm90INS1_16FlashAttnBwdSm90INS1_25CollectiveMainloopBwdSm90ILi2ELi2ELi2EN4cute5tupleIJNS5_1CILi1EEES8_S8_EEENS6_IJNS7_ILi64EEENS7_ILi128EEESB_EEENS_10bfloat16_tEfNS_4arch4Sm90ELb1ELb0ELb0ELb0ELb1ELb1ELb0ELb0ELi2ELi1ELi2ELi1ELb0EEENS1_21CollectiveEpilogueBwdISC_SD_SF_Li256ELb0ELb0ELi1EEENS1_25SingleTileBwdLPTSchedulerILb0ELi128ELb1EEEEEEEEEvNT_6ParamsE,"aw",@nobits
	.sectionflags	@""
	.align	16
	.zero		1024


//--------------------- .nv.shared._ZN7cutlass13device_kernelIN5flash11enable_sm90INS1_16FlashAttnBwdSm90INS1_25CollectiveMainloopBwdSm90ILi2ELi2ELi2EN4cute5tupleIJNS5_1CILi1EEES8_S8_EEENS6_IJNS7_ILi64EEENS7_ILi128EEESB_EEENS_10bfloat16_tEfNS_4arch4Sm90ELb1ELb0ELb0ELb0ELb0ELb1ELb0ELb0ELi2ELi1ELi2ELi1ELb0EEENS1_24CollectiveEpilogueBwdGQAISC_fSF_Li256ELb0ELb0EEENS1_25SingleTileBwdLPTSchedulerILb0ELi128ELb0EEEEEEEEEvNT_6ParamsE --------------------------
	.section	.nv.shared._ZN7cutlass13device_kernelIN5flash11enable_sm90INS1_16FlashAttnBwdSm90INS1_25CollectiveMainloopBwdSm90ILi2ELi2ELi2EN4cute5tupleIJNS5_1CILi1EEES8_S8_EEENS6_IJNS7_ILi64EEENS7_ILi128EEESB_EEENS_10bfloat16_tEfNS_4arch4Sm90ELb1ELb0ELb0ELb0ELb0ELb1ELb0ELb0ELi2ELi1ELi2ELi1ELb0EEENS1_24CollectiveEpilogueBwdGQAISC_fSF_Li256ELb0ELb0EEENS1_25SingleTileBwdLPTSchedulerILb0ELi128ELb0EEEEEEEEEvNT_6ParamsE,"aw",@nobits
	.sectionflags	@""
	.align	16
	.zero		1024


//--------------------- .nv.shared._ZN7cutlass13device_kernelIN5flash11enable_sm90INS1_16FlashAttnBwdSm90INS1_25CollectiveMainloopBwdSm90ILi2ELi2ELi2EN4cute5tupleIJNS5_1CILi1EEES8_S8_EEENS6_IJNS7_ILi64EEENS7_ILi128EEESB_EEENS_10bfloat16_tEfNS_4arch4Sm90ELb1ELb0ELb0ELb0ELb1ELb1ELb0ELb0ELi2ELi1ELi2ELi1ELb0EEENS1_24CollectiveEpilogueBwdGQAISC_fSF_Li256ELb0ELb1EEENS1_25SingleTileBwdLPTSchedulerILb0ELi128ELb1EEEEEEEEEvNT_6ParamsE --------------------------
	.section	.nv.shared._ZN7cutlass13device_kernelIN5flash11enable_sm90INS1_16FlashAttnBwdSm90INS1_25CollectiveMainloopBwdSm90ILi2ELi2ELi2EN4cute5tupleIJNS5_1CILi1EEES8_S8_EEENS6_IJNS7_ILi64EEENS7_ILi128EEESB_EEENS_10bfloat16_tEfNS_4arch4Sm90ELb1ELb0ELb0ELb0ELb1ELb1ELb0ELb0ELi2ELi1ELi2ELi1ELb0EEENS1_24CollectiveEpilogueBwdGQAISC_fSF_Li256ELb0ELb1EEENS1_25SingleTileBwdLPTSchedulerILb0ELi128ELb1EEEEEEEEEvNT_6ParamsE,"aw",@nobits
	.sectionflags	@""
	.align	16
	.zero		1024


//--------------------- .nv.shared._ZN7cutlass13device_kernelIN5flash22FlashAttnBwdPreprocessIN4cute5tupleIJNS3_1CILi64EEENS5_ILi128EEEEEENS_10bfloat16_tEfNS_4arch4Sm90ELb1ELb0EEEEEvNT_6ParamsE --------------------------
	.section	.nv.shared._ZN7cutlass13device_kernelIN5flash22FlashAttnBwdPreprocessIN4cute5tupleIJNS3_1CILi64EEENS5_ILi128EEEEEENS_10bfloat16_tEfNS_4arch4Sm90ELb1ELb0EEEEEvNT_6ParamsE,"aw",@nobits
	.sectionflags	@""
	.align	16
	.zero		1024


//--------------------- .nv.shared._ZN7cutlass13device_kernelIN5flash11enable_sm90INS1_16FlashAttnBwdSm90INS1_25CollectiveMainloopBwdSm90ILi2ELi2ELi2EN4cute5tupleIJNS5_1CILi1EEES8_S8_EEENS6_IJNS7_ILi64EEENS7_ILi128EEESB_EEENS_10bfloat16_tEfNS_4arch4Sm90ELb1ELb0ELb0ELb1ELb0ELb1ELb0ELb0ELi2ELi1ELi2ELi1ELb0EEENS1_21CollectiveEpilogueBwdISC_SD_SF_Li256ELb1ELb0ELi1EEENS1_25SingleTileBwdLPTSchedulerILb1ELi128ELb0EEEEEEEEEvNT_6ParamsE --------------------------
	.section	.nv.shared._ZN7cutlass13device_kernelIN5flash11enable_sm90INS1_16FlashAttnBwdSm90INS1_25CollectiveMainloopBwdSm90ILi2ELi2ELi2EN4cute5tupleIJNS5_1CILi1EEES8_S8_EEENS6_IJNS7_ILi64EEENS7_ILi128EEESB_EEENS_10bfloat16_tEfNS_4arch4Sm90ELb1ELb0ELb0ELb1ELb0ELb1ELb0ELb0ELi2ELi1ELi2ELi1ELb0EEENS1_21CollectiveEpilogueBwdISC_SD_SF_Li256ELb1ELb0ELi1EEENS1_25SingleTileBwdLPTSchedulerILb1ELi128ELb0EEEEEEEEEvNT_6ParamsE,"aw",@nobits
	.sectionflags	@""
	.align	16
	.zero		1024


//--------------------- .nv.shared._ZN7cutlass13device_kernelIN5flash11enable_sm90INS1_16FlashAttnBwdSm90INS1_25CollectiveMainloopBwdSm90ILi2ELi2ELi2EN4cute5tupleIJNS5_1CILi1EEES8_S8_EEENS6_IJNS7_ILi64EEENS7_ILi128EEESB_EEENS_10bfloat16_tEfNS_4arch4Sm90ELb1ELb0ELb0ELb1ELb1ELb1ELb0ELb0ELi2ELi1ELi2ELi1ELb0EEENS1_21CollectiveEpilogueBwdISC_SD_SF_Li256ELb1ELb0ELi1EEENS1_25SingleTileBwdLPTSchedulerILb1ELi128ELb1EEEEEEEEEvNT_6ParamsE --------------------------
	.section	.nv.shared._ZN7cutlass13device_kernelIN5flash11enable_sm90INS1_16FlashAttnBwdSm90INS1_25CollectiveMainloopBwdSm90ILi2ELi2ELi2EN4cute5tupleIJNS5_1CILi1EEES8_S8_EEENS6_IJNS7_ILi64EEENS7_ILi128EEESB_EEENS_10bfloat16_tEfNS_4arch4Sm90ELb1ELb0ELb0ELb1ELb1ELb1ELb0ELb0ELi2ELi1ELi2ELi1ELb0EEENS1_21CollectiveEpilogueBwdISC_SD_SF_Li256ELb1ELb0ELi1EEENS1_25SingleTileBwdLPTSchedulerILb1ELi128ELb1EEEEEEEEEvNT_6ParamsE,"aw",@nobits
	.sectionflags	@""
	.align	16
	.zero		1024


//--------------------- .nv.shared._ZN7cutlass13device_kernelIN5flash11enable_sm90INS1_16FlashAttnBwdSm90INS1_25CollectiveMainloopBwdSm90ILi2ELi2ELi2EN4cute5tupleIJNS5_1CILi1EEES8_S8_EEENS6_IJNS7_ILi64EEENS7_ILi128EEESB_EEENS_10bfloat16_tEfNS_4arch4Sm90ELb1ELb0ELb0ELb1ELb0ELb1ELb0ELb0ELi2ELi1ELi2ELi1ELb0EEENS1_24CollectiveEpilogueBwdGQAISC_fSF_Li256ELb1ELb0EEENS1_25SingleTileBwdLPTSchedulerILb1ELi128ELb0EEEEEEEEEvNT_6ParamsE --------------------------
	.section	.nv.shared._ZN7cutlass13device_kernelIN5flash11enable_sm90INS1_16FlashAttnBwdSm90INS1_25CollectiveMainloopBwdSm90ILi2ELi2ELi2EN4cute5tupleIJNS5_1CILi1EEES8_S8_EEENS6_IJNS7_ILi64EEENS7_ILi128EEESB_EEENS_10bfloat16_tEfNS_4arch4Sm90ELb1ELb0ELb0ELb1ELb0ELb1ELb0ELb0ELi2ELi1ELi2ELi1ELb0EEENS1_24CollectiveEpilogueBwdGQAISC_fSF_Li256ELb1ELb0EEENS1_25SingleTileBwdLPTSchedulerILb1ELi128ELb0EEEEEEEEEvNT_6ParamsE,"aw",@nobits
	.sectionflags	@""
	.align	16
	.zero		1024


//--------------------- .nv.shared._ZN7cutlass13device_kernelIN5flash32FlashAttnBwdPostprocessConvertdQIN4cute5tupleIJNS3_1CILi128EEES6_EEENS_10bfloat16_tEfNS_4arch4Sm90ELi256ENS3_8TiledMMAINS3_8MMA_AtomIJNS3_4SM904GMMA28MMA_64x128x16_F32BF16BF16_RSILNSE_5MajorE0ELSG_1ELNSE_7ScaleInE1ELSH_1EEEEEENS3_6LayoutINS4_IJNS5_ILi2EEENS5_ILi1EEESM_EEENS4_IJSM_NS5_ILi0EEESO_EEEEENS4_IJNS3_10UnderscoreESR_SR_EEEEELb0EEEEEvNT_6ParamsE --------------------------
	.section	.nv.shared._ZN7cutlass13device_kernelIN5flash32FlashAttnBwdPostprocessConvertdQIN4cute5tupleIJNS3_1CILi128EEES6_EEENS_10bfloat16_tEfNS_4arch4Sm90ELi256ENS3_8TiledMMAINS3_8MMA_AtomIJNS3_4SM904GMMA28MMA_64x128x16_F32BF16BF16_RSILNSE_5MajorE0ELSG_1ELNSE_7ScaleInE1ELSH_1EEEEEENS3_6LayoutINS4_IJNS5_ILi2EEENS5_ILi1EEESM_EEENS4_IJSM_NS5_ILi0EEESO_EEEEENS4_IJNS3_10UnderscoreESR_SR_EEEEELb0EEEEEvNT_6ParamsE,"aw",@nobits
	.sectionflags	@""
	.align	16
	.zero		1024


//--------------------- .nv.shared._ZN7cutlass13device_kernelIN5flash32FlashAttnBwdPostprocessConvertdQIN4cute5tupleIJNS3_1CILi64EEENS5_ILi128EEEEEENS_10bfloat16_tEfNS_4arch4Sm90ELi256ENS3_8TiledMMAINS3_8MMA_AtomIJNS3_4SM904GMMA27MMA_64x64x16_F32BF16BF16_SSILNSF_5MajorE0ELSH_1ELNSF_7ScaleInE1ELSI_1EEEEEENS3_6LayoutINS4_IJNS5_ILi1EEENS5_ILi2EEESM_EEENS4_IJNS5_ILi0EEESM_SP_EEEEENS4_IJNS3_10UnderscoreESS_SS_EEEEELb0EEEEEvNT_6ParamsE --------------------------
	.section	.nv.shared._ZN7cutlass13device_kernelIN5flash32FlashAttnBwdPostprocessConvertdQIN4cute5tupleIJNS3_1CILi64EEENS5_ILi128EEEEEENS_10bfloat16_tEfNS_4arch4Sm90ELi256ENS3_8TiledMMAINS3_8MMA_AtomIJNS3_4SM904GMMA27MMA_64x64x16_F32BF16BF16_SSILNSF_5MajorE0ELSH_1ELNSF_7ScaleInE1ELSI_1EEEEEENS3_6LayoutINS4_IJNS5_ILi1EEENS5_ILi2EEESM_EEENS4_IJNS5_ILi0EEESM_SP_EEEEENS4_IJNS3_10UnderscoreESS_SS_EEEEELb0EEEEEvNT_6ParamsE,"aw",@nobits
	.sectionflags	@""
	.align	16
	.zero		1024


//--------------------- .nv.shared._ZN7cutlass13device_kernelIN5flash11enable_sm90INS1_16FlashAttnBwdSm90INS1_25CollectiveMainloopBwdSm90ILi2ELi2ELi2EN4cute5tupleIJNS5_1CILi1EEES8_S8_EEENS6_IJNS7_ILi64EEENS7_ILi128EEESB_EEENS_10bfloat16_tEfNS_4arch4Sm90ELb1ELb0ELb0ELb1ELb1ELb1ELb0ELb0ELi2ELi1ELi2ELi1ELb0EEENS1_24CollectiveEpilogueBwdGQAISC_fSF_Li256ELb1ELb1EEENS1_25SingleTileBwdLPTSchedulerILb1ELi128ELb1EEEEEEEEEvNT_6ParamsE --------------------------
	.section	.nv.shared._ZN7cutlass13device_kernelIN5flash11enable_sm90INS1_16FlashAttnBwdSm90INS1_25CollectiveMainloopBwdSm90ILi2ELi2ELi2EN4cute5tupleIJNS5_1CILi1EEES8_S8_EEENS6_IJNS7_ILi64EEENS7_ILi128EEESB_EEENS_10bfloat16_tEfNS_4arch4Sm90ELb1ELb0ELb0ELb1ELb1ELb1ELb0ELb0ELi2ELi1ELi2ELi1ELb0EEENS1_24CollectiveEpilogueBwdGQAISC_fSF_Li256ELb1ELb1EEENS1_25SingleTileBwdLPTSchedulerILb1ELi128ELb1EEEEEEEEEvNT_6ParamsE,"aw",@nobits
	.sectionflags	@""
	.align	16
	.zero		1024


//--------------------- .nv.shared._ZN7cutlass13device_kernelIN5flash22FlashAttnBwdPreprocessIN4cute5tupleIJNS3_1CILi64EEENS5_ILi128EEEEEENS_10bfloat16_tEfNS_4arch4Sm90ELb1ELb1EEEEEvNT_6ParamsE --------------------------
	.section	.nv.shared._ZN7cutlass13device_kernelIN5flash22FlashAttnBwdPreprocessIN4cute5tupleIJNS3_1CILi64EEENS5_ILi128EEEEEENS_10bfloat16_tEfNS_4arch4Sm90ELb1ELb1EEEEEvNT_6ParamsE,"aw",@nobits
	.sectionflags	@""
	.align	16
	.zero		1024


//--------------------- .nv.constant0._ZN7cutlass13device_kernelIN5flash11enable_sm90INS1_16FlashAttnBwdSm90INS1_25CollectiveMainloopBwdSm90ILi2ELi2ELi2EN4cute5tupleIJNS5_1CILi1EEES8_S8_EEENS6_IJNS7_ILi64EEENS7_ILi128EEESB_EEENS_10bfloat16_tEfNS_4arch4Sm90ELb0ELb0ELb1ELb0ELb0ELb1ELb0ELb0ELi2ELi1ELi2ELi1ELb0EEENS1_21CollectiveEpilogueBwdISC_SD_SF_Li256ELb0ELb0ELi1EEENS1_19SingleTileSchedulerILb0ELb0ELb0ELi128EEEEEEEEEvNT_6ParamsE --------------------------
	.section	.nv.constant0._ZN7cutlass13device_kernelIN5flash11enable_sm90INS1_16FlashAttnBwdSm90INS1_25CollectiveMainloopBwdSm90ILi2ELi2ELi2EN4cute5tupleIJNS5_1CILi1EEES8_S8_EEENS6_IJNS7_ILi64EEENS7_ILi128EEESB_EEENS_10bfloat16_tEfNS_4arch4Sm90ELb0ELb0ELb1ELb0ELb0ELb1ELb0ELb0ELi2ELi1ELi2ELi1ELb0EEENS1_21CollectiveEpilogueBwdISC_SD_SF_Li256ELb0ELb0ELi1EEENS1_19SingleTileSchedulerILb0ELb0ELb0ELi128EEEEEEEEEvNT_6ParamsE,"a",@progbits
	.sectionflags	@""
	.align	4
.nv.constant0._ZN7cutlass13device_kernelIN5flash11enable_sm90INS1_16FlashAttnBwdSm90INS1_25CollectiveMainloopBwdSm90ILi2ELi2ELi2EN4cute5tupleIJNS5_1CILi1EEES8_S8_EEENS6_IJNS7_ILi64EEENS7_ILi128EEESB_EEENS_10bfloat16_tEfNS_4arch4Sm90ELb0ELb0ELb1ELb0ELb0ELb1ELb0ELb0ELi2ELi1ELi2ELi1ELb0EEENS1_21CollectiveEpilogueBwdISC_SD_SF_Li256ELb0ELb0ELi1EEENS1_19SingleTileSchedulerILb0ELb0ELb0ELi128EEEEEEEEEvNT_6ParamsE:
	.zero		2944


//--------------------- .nv.constant0._ZN7cutlass13device_kernelIN5flash11enable_sm90INS1_16FlashAttnBwdSm90INS1_25CollectiveMainloopBwdSm90ILi2ELi2ELi2EN4cute5tupleIJNS5_1CILi1EEES8_S8_EEENS6_IJNS7_ILi64EEENS7_ILi128EEESB_EEENS_10bfloat16_tEfNS_4arch4Sm90ELb0ELb0ELb1ELb0ELb1ELb1ELb0ELb0ELi2ELi1ELi2ELi1ELb0EEENS1_21CollectiveEpilogueBwdISC_SD_SF_Li256ELb0ELb0ELi1EEENS1_19SingleTileSchedulerILb0ELb0ELb0ELi128EEEEEEEEEvNT_6ParamsE --------------------------
	.section	.nv.constant0._ZN7cutlass13device_kernelIN5flash11enable_sm90INS1_16FlashAttnBwdSm90INS1_25CollectiveMainloopBwdSm90ILi2ELi2ELi2EN4cute5tupleIJNS5_1CILi1EEES8_S8_EEENS6_IJNS7_ILi64EEENS7_ILi128EEESB_EEENS_10bfloat16_tEfNS_4arch4Sm90ELb0ELb0ELb1ELb0ELb1ELb1ELb0ELb0ELi2ELi1ELi2ELi1ELb0EEENS1_21CollectiveEpilogueBwdISC_SD_SF_Li256ELb0ELb0ELi1EEENS1_19SingleTileSchedulerILb0ELb0ELb0ELi128EEEEEEEEEvNT_6ParamsE,"a",@progbits
	.sectionflags	@""
	.align	4
.nv.constant0._ZN7cutlass13device_kernelIN5flash11enable_sm90INS1_16FlashAttnBwdSm90INS1_25CollectiveMainloopBwdSm90ILi2ELi2ELi2EN4cute5tupleIJNS5_1CILi1EEES8_S8_EEENS6_IJNS7_ILi64EEENS7_ILi128EEESB_EEENS_10bfloat16_tEfNS_4arch4Sm90ELb0ELb0ELb1ELb0ELb1ELb1ELb0ELb0ELi2ELi1ELi2ELi1ELb0EEENS1_21CollectiveEpilogueBwdISC_SD_SF_Li256ELb0ELb0ELi1EEENS1_19SingleTileSchedulerILb0ELb0ELb0ELi128EEEEEEEEEvNT_6ParamsE:
	.zero		2944


//--------------------- .nv.constant0._ZN7cutlass13device_kernelIN5flash11enable_sm90INS1_16FlashAttnBwdSm90INS1_25CollectiveMainloopBwdSm90ILi2ELi2ELi2EN4cute5tupleIJNS5_1CILi1EEES8_S8_EEENS6_IJNS7_ILi64EEENS7_ILi128EEESB_EEENS_10bfloat16_tEfNS_4arch4Sm90ELb0ELb0ELb1ELb0ELb0ELb1ELb0ELb0ELi2ELi1ELi2ELi1ELb0EEENS1_24CollectiveEpilogueBwdGQAISC_fSF_Li256ELb0ELb0EEENS1_19SingleTileSchedulerILb0ELb0ELb0ELi128EEEEEEEEEvNT_6ParamsE --------------------------
	.section	.nv.constant0._ZN7cutlass13device_kernelIN5flash11enable_sm90INS1_16FlashAttnBwdSm90INS1_25CollectiveMainloopBwdSm90ILi2ELi2ELi2EN4cute5tupleIJNS5_1CILi1EEES8_S8_EEENS6_IJNS7_ILi64EEENS7_ILi128EEESB_EEENS_10bfloat16_tEfNS_4arch4Sm90ELb0ELb0ELb1ELb0ELb0ELb1ELb0ELb0ELi2ELi1ELi2ELi1ELb0EEENS1_24CollectiveEpilogueBwdGQAISC_fSF_Li256ELb0ELb0EEENS1_19SingleTileSchedulerILb0ELb0ELb0ELi128EEEEEEEEEvNT_6ParamsE,"a",@progbits
	.sectionflags	@""
	.align	4
.nv.constant0._ZN7cutlass13device_kernelIN5flash11enable_sm90INS1_16FlashAttnBwdSm90INS1_25CollectiveMainloopBwdSm90ILi2ELi2ELi2EN4cute5tupleIJNS5_1CILi1EEES8_S8_EEENS6_IJNS7_ILi64EEENS7_ILi128EEESB_EEENS_10bfloat16_tEfNS_4arch4Sm90ELb0ELb0ELb1ELb0ELb0ELb1ELb0ELb0ELi2ELi1ELi2ELi1ELb0EEENS1_24CollectiveEpilogueBwdGQAISC_fSF_Li256ELb0ELb0EEENS1_19SingleTileSchedulerILb0ELb0ELb0ELi128EEEEEEEEEvNT_6ParamsE:
	.zero		2304


//--------------------- .nv.constant0._ZN7cutlass13device_kernelIN5flash11enable_sm90INS1_16FlashAttnBwdSm90INS1_25CollectiveMainloopBwdSm90ILi2ELi2ELi2EN4cute5tupleIJNS5_1CILi1EEES8_S8_EEENS6_IJNS7_ILi64EEENS7_ILi128EEESB_EEENS_10bfloat16_tEfNS_4arch4Sm90ELb0ELb0ELb1ELb0ELb1ELb1ELb0ELb0ELi2ELi1ELi2ELi1ELb0EEENS1_24CollectiveEpilogueBwdGQAISC_fSF_Li256ELb0ELb1EEENS1_19SingleTileSchedulerILb0ELb0ELb0ELi128EEEEEEEEEvNT_6ParamsE --------------------------
	.section	.nv.constant0._ZN7cutlass13device_kernelIN5flash11enable_sm90INS1_16FlashAttnBwdSm90INS1_25CollectiveMainloopBwdSm90ILi2ELi2ELi2EN4cute5tupleIJNS5_1CILi1EEES8_S8_EEENS6_IJNS7_ILi64EEENS7_ILi128EEESB_EEENS_10bfloat16_tEfNS_4arch4Sm90ELb0ELb0ELb1ELb0ELb1ELb1ELb0ELb0ELi2ELi1ELi2ELi1ELb0EEENS1_24CollectiveEpilogueBwdGQAISC_fSF_Li256ELb0ELb1EEENS1_19SingleTileSchedulerILb0ELb0ELb0ELi128EEEEEEEEEvNT_6ParamsE,"a",@progbits
	.sectionflags	@""
	.align	4
.nv.constant0._ZN7cutlass13device_kernelIN5flash11enable_sm90INS1_16FlashAttnBwdSm90INS1_25CollectiveMainloopBwdSm90ILi2ELi2ELi2EN4cute5tupleIJNS5_1CILi1EEES8_S8_EEENS6_IJNS7_ILi64EEENS7_ILi128EEESB_EEENS_10bfloat16_tEfNS_4arch4Sm90ELb0ELb0ELb1ELb0ELb1ELb1ELb0ELb0ELi2ELi1ELi2ELi1ELb0EEENS1_24CollectiveEpilogueBwdGQAISC_fSF_Li256ELb0ELb1EEENS1_19SingleTileSchedulerILb0ELb0ELb0ELi128EEEEEEEEEvNT_6ParamsE:
	.zero		2304


//--------------------- .nv.constant0._ZN7cutlass13device_kernelIN5flash11enable_sm90INS1_16FlashAttnBwdSm90INS1_25CollectiveMainloopBwdSm90ILi2ELi2ELi2EN4cute5tupleIJNS5_1CILi1EEES8_S8_EEENS6_IJNS7_ILi64EEENS7_ILi128EEESB_EEENS_10bfloat16_tEfNS_4arch4Sm90ELb0ELb0ELb1ELb1ELb0ELb1ELb0ELb0ELi2ELi1ELi2ELi1ELb0EEENS1_21CollectiveEpilogueBwdISC_SD_SF_Li256ELb1ELb0ELi1EEENS1_19SingleTileSchedulerILb1ELb0ELb0ELi128EEEEEEEEEvNT_6ParamsE --------------------------
	.section	.nv.constant0._ZN7cutlass13device_kernelIN5flash11enable_sm90INS1_16FlashAttnBwdSm90INS1_25CollectiveMainloopBwdSm90ILi2ELi2ELi2EN4cute5tupleIJNS5_1CILi1EEES8_S8_EEENS6_IJNS7_ILi64EEENS7_ILi128EEESB_EEENS_10bfloat16_tEfNS_4arch4Sm90ELb0ELb0ELb1ELb1ELb0ELb1ELb0ELb0ELi2ELi1ELi2ELi1ELb0EEENS1_21CollectiveEpilogueBwdISC_SD_SF_Li256ELb1ELb0ELi1EEENS1_19SingleTileSchedulerILb1ELb0ELb0ELi128EEEEEEEEEvNT_6ParamsE,"a",@progbits
	.sectionflags	@""
	.align	4
.nv.constant0._ZN7cutlass13device_kernelIN5flash11enable_sm90INS1_16FlashAttnBwdSm90INS1_25CollectiveMainloopBwdSm90ILi2ELi2ELi2EN4cute5tupleIJNS5_1CILi1EEES8_S8_EEENS6_IJNS7_ILi64EEENS7_ILi128EEESB_EEENS_10bfloat16_tEfNS_4arch4Sm90ELb0ELb0ELb1ELb1ELb0ELb1ELb0ELb0ELi2ELi1ELi2ELi1ELb0EEENS1_21CollectiveEpilogueBwdISC_SD_SF_Li256ELb1ELb0ELi1EEENS1_19SingleTileSchedulerILb1ELb0ELb0ELi128EEEEEEEEEvNT_6ParamsE:
	.zero		2304


//--------------------- .nv.constant0._ZN7cutlass13device_kernelIN5flash11enable_sm90INS1_16FlashAttnBwdSm90INS1_25CollectiveMainloopBwdSm90ILi2ELi2ELi2EN4cute5tupleIJNS5_1CILi1EEES8_S8_EEENS6_IJNS7_ILi64EEENS7_ILi128EEESB_EEENS_10bfloat16_tEfNS_4arch4Sm90ELb0ELb0ELb1ELb1ELb1ELb1ELb0ELb0ELi2ELi1ELi2ELi1ELb0EEENS1_21CollectiveEpilogueBwdISC_SD_SF_Li256ELb1ELb0ELi1EEENS1_19SingleTileSchedulerILb1ELb0ELb0ELi128EEEEEEEEEvNT_6ParamsE --------------------------
	.section	.nv.constant0._ZN7cutlass13device_kernelIN5flash11enable_sm90INS1_16FlashAttnBwdSm90INS1_25CollectiveMainloopBwdSm90ILi2ELi2ELi2EN4cute5tupleIJNS5_1CILi1EEES8_S8_EEENS6_IJNS7_ILi64EEENS7_ILi128EEESB_EEENS_10bfloat16_tEfNS_4arch4Sm90ELb0ELb0ELb1ELb1ELb1ELb1ELb0ELb0ELi2ELi1ELi2ELi1ELb0EEENS1_21CollectiveEpilogueBwdISC_SD_SF_Li256ELb1ELb0ELi1EEENS1_19SingleTileSchedulerILb1ELb0ELb0ELi128EEEEEEEEEvNT_6ParamsE,"a",@progbits
	.sectionflags	@""
	.align	4
.nv.constant0._ZN7cutlass13device_kernelIN5flash11enable_sm90INS1_16FlashAttnBwdSm90INS1_25CollectiveMainloopBwdSm90ILi2ELi2ELi2EN4cute5tupleIJNS5_1CILi1EEES8_S8_EEENS6_IJNS7_ILi64EEENS7_ILi128EEESB_EEENS_10bfloat16_tEfNS_4arch4Sm90ELb0ELb0ELb1ELb1ELb1ELb1ELb0ELb0ELi2ELi1ELi2ELi1ELb0EEENS1_21CollectiveEpilogueBwdISC_SD_SF_Li256ELb1ELb0ELi1EEENS1_19SingleTileSchedulerILb1ELb0ELb0ELi128EEEEEEEEEvNT_6ParamsE:
	.zero		2304


//--------------------- .nv.constant0._ZN7cutlass13device_kernelIN5flash11enable_sm90INS1_16FlashAttnBwdSm90INS1_25CollectiveMainloopBwdSm90ILi2ELi2ELi2EN4cute5tupleIJNS5_1CILi1EEES8_S8_EEENS6_IJNS7_ILi64EEENS7_ILi128EEESB_EEENS_10bfloat16_tEfNS_4arch4Sm90ELb0ELb0ELb1ELb1ELb0ELb1ELb0ELb0ELi2ELi1ELi2ELi1ELb0EEENS1_24CollectiveEpilogueBwdGQAISC_fSF_Li256ELb1ELb0EEENS1_19SingleTileSchedulerILb1ELb0ELb0ELi128EEEEEEEEEvNT_6ParamsE --------------------------
	.section	.nv.constant0._ZN7cutlass13device_kernelIN5flash11enable_sm90INS1_16FlashAttnBwdSm90INS1_25CollectiveMainloopBwdSm90ILi2ELi2ELi2EN4cute5tupleIJNS5_1CILi1EEES8_S8_EEENS6_IJNS7_ILi64EEENS7_ILi128EEESB_EEENS_10bfloat16_tEfNS_4arch4Sm90ELb0ELb0ELb1ELb1ELb0ELb1ELb0ELb0ELi2ELi1ELi2ELi1ELb0EEENS1_24CollectiveEpilogueBwdGQAISC_fSF_Li256ELb1ELb0EEENS1_19SingleTileSchedulerILb1ELb0ELb0ELi128EEEEEEEEEvNT_6ParamsE,"a",@progbits
	.sectionflags	@""
	.align	4
.nv.constant0._ZN7cutlass13device_kernelIN5flash11enable_sm90INS1_16FlashAttnBwdSm90INS1_25CollectiveMainloopBwdSm90ILi2ELi2ELi2EN4cute5tupleIJNS5_1CILi1EEES8_S8_EEENS6_IJNS7_ILi64EEENS7_ILi128EEESB_EEENS_10bfloat16_tEfNS_4arch4Sm90ELb0ELb0ELb1ELb1ELb0ELb1ELb0ELb0ELi2ELi1ELi2ELi1ELb0EEENS1_24CollectiveEpilogueBwdGQAISC_fSF_Li256ELb1ELb0EEENS1_19SingleTileSchedulerILb1ELb0ELb0ELi128EEEEEEEEEvNT_6ParamsE:
	.zero		2304


//--------------------- .nv.constant0._ZN7cutlass13device_kernelIN5flash11enable_sm90INS1_16FlashAttnBwdSm90INS1_25CollectiveMainloopBwdSm90ILi2ELi2ELi2EN4cute5tupleIJNS5_1CILi1EEES8_S8_EEENS6_IJNS7_ILi64EEENS7_ILi128EEESB_EEENS_10bfloat16_tEfNS_4arch4Sm90ELb0ELb0ELb1ELb1ELb1ELb1ELb0ELb0ELi2ELi1ELi2ELi1ELb0EEENS1_24CollectiveEpilogueBwdGQAISC_fSF_Li256ELb1ELb1EEENS1_19SingleTileSchedulerILb1ELb0ELb0ELi128EEEEEEEEEvNT_6ParamsE --------------------------
	.section	.nv.constant0._ZN7cutlass13device_kernelIN5flash11enable_sm90INS1_16FlashAttnBwdSm90INS1_25CollectiveMainloopBwdSm90ILi2ELi2ELi2EN4cute5tupleIJNS5_1CILi1EEES8_S8_EEENS6_IJNS7_ILi64EEENS7_ILi128EEESB_EEENS_10bfloat16_tEfNS_4arch4Sm90ELb0ELb0ELb1ELb1ELb1ELb1ELb0ELb0ELi2ELi1ELi2ELi1ELb0EEENS1_24CollectiveEpilogueBwdGQAISC_fSF_Li256ELb1ELb1EEENS1_19SingleTileSchedulerILb1ELb0ELb0ELi128EEEEEEEEEvNT_6ParamsE,"a",@progbits
	.sectionflags	@""
	.align	4
.nv.constant0._ZN7cutlass13device_kernelIN5flash11enable_sm90INS1_16FlashAttnBwdSm90INS1_25CollectiveMainloopBwdSm90ILi2ELi2ELi2EN4cute5tupleIJNS5_1CILi1EEES8_S8_EEENS6_IJNS7_ILi64EEENS7_ILi128EEESB_EEENS_10bfloat16_tEfNS_4arch4Sm90ELb0ELb0ELb1ELb1ELb1ELb1ELb0ELb0ELi2ELi1ELi2ELi1ELb0EEENS1_24CollectiveEpilogueBwdGQAISC_fSF_Li256ELb1ELb1EEENS1_19SingleTileSchedulerILb1ELb0ELb0ELi128EEEEEEEEEvNT_6ParamsE:
	.zero		2304


//--------------------- .nv.constant0._ZN7cutlass13device_kernelIN5flash11enable_sm90INS1_16FlashAttnBwdSm90INS1_25CollectiveMainloopBwdSm90ILi2ELi2ELi2EN4cute5tupleIJNS5_1CILi1EEES8_S8_EEENS6_IJNS7_ILi64EEENS7_ILi128EEESB_EEENS_10bfloat16_tEfNS_4arch4Sm90ELb0ELb1ELb1ELb0ELb0ELb1ELb0ELb0ELi2ELi1ELi2ELi1ELb0EEENS1_21CollectiveEpilogueBwdISC_SD_SF_Li256ELb0ELb0ELi1EEENS1_19SingleTileSchedulerILb0ELb0ELb0ELi128EEEEEEEEEvNT_6ParamsE --------------------------
	.section	.nv.constant0._ZN7cutlass13device_kernelIN5flash11enable_sm90INS1_16FlashAttnBwdSm90INS1_25CollectiveMainloopBwdSm90ILi2ELi2ELi2EN4cute5tupleIJNS5_1CILi1EEES8_S8_EEENS6_IJNS7_ILi64EEENS7_ILi128EEESB_EEENS_10bfloat16_tEfNS_4arch4Sm90ELb0ELb1ELb1ELb0ELb0ELb1ELb0ELb0ELi2ELi1ELi2ELi1ELb0EEENS1_21CollectiveEpilogueBwdISC_SD_SF_Li256ELb0ELb0ELi1EEENS1_19SingleTileSchedulerILb0ELb0ELb0ELi128EEEEEEEEEvNT_6ParamsE,"a",@progbits
	.sectionflags	@""
	.align	4
.nv.constant0._ZN7cutlass13device_kernelIN5flash11enable_sm90INS1_16FlashAttnBwdSm90INS1_25CollectiveMainloopBwdSm90ILi2ELi2ELi2EN4cute5tupleIJNS5_1CILi1EEES8_S8_EEENS6_IJNS7_ILi64EEENS7_ILi128EEESB_EEENS_10bfloat16_tEfNS_4arch4Sm90ELb0ELb1ELb1ELb0ELb0ELb1ELb0ELb0ELi2ELi1ELi2ELi1ELb0EEENS1_21CollectiveEpilogueBwdISC_SD_SF_Li256ELb0ELb0ELi1EEENS1_19SingleTileSchedulerILb0ELb0ELb0ELi128EEEEEEEEEvNT_6ParamsE:
	.zero		2944


//--------------------- .nv.constant0._ZN7cutlass13device_kernelIN5flash11enable_sm90INS1_16FlashAttnBwdSm90INS1_25CollectiveMainloopBwdSm90ILi2ELi2ELi2EN4cute5tupleIJNS5_1CILi1EEES8_S8_EEENS6_IJNS7_ILi64EEENS7_ILi128EEESB_EEENS_10bfloat16_tEfNS_4arch4Sm90ELb0ELb1ELb1ELb0ELb1ELb1ELb0ELb0ELi2ELi1ELi2ELi1ELb0EEENS1_21CollectiveEpilogueBwdISC_SD_SF_Li256ELb0ELb0ELi1EEENS1_19SingleTileSchedulerILb0ELb0ELb0ELi128EEEEEEEEEvNT_6ParamsE --------------------------
	.section	.nv.constant0._ZN7cutlass13device_kernelIN5flash11enable_sm90INS1_16FlashAttnBwdSm90INS1_25CollectiveMainloopBwdSm90ILi2ELi2ELi2EN4cute5tupleIJNS5_1CILi1EEES8_S8_EEENS6_IJNS7_ILi64EEENS7_ILi128EEESB_EEENS_10bfloat16_tEfNS_4arch4Sm90ELb0ELb1ELb1ELb0ELb1ELb1ELb0ELb0ELi2ELi1ELi2ELi1ELb0EEENS1_21CollectiveEpilogueBwdISC_SD_SF_Li256ELb0ELb0ELi1EEENS1_19SingleTileSchedulerILb0ELb0ELb0ELi128EEEEEEEEEvNT_6ParamsE,"a",@progbits
	.sectionflags	@""
	.align	4
.nv.constant0._ZN7cutlass13device_kernelIN5flash11enable_sm90INS1_16FlashAttnBwdSm90INS1_25CollectiveMainloopBwdSm90ILi2ELi2ELi2EN4cute5tupleIJNS5_1CILi1EEES8_S8_EEENS6_IJNS7_ILi64EEENS7_ILi128EEESB_EEENS_10bfloat16_tEfNS_4arch4Sm90ELb0ELb1ELb1ELb0ELb1ELb1ELb0ELb0ELi2ELi1ELi2ELi1ELb0EEENS1_21CollectiveEpilogueBwdISC_SD_SF_Li256ELb0ELb0ELi1EEENS1_19SingleTileSchedulerILb0ELb0ELb0ELi128EEEEEEEEEvNT_6ParamsE:
	.zero		2944


//--------------------- .nv.constant0._ZN7cutlass13device_kernelIN5flash11enable_sm90INS1_16FlashAttnBwdSm90INS1_25CollectiveMainloopBwdSm90ILi2ELi2ELi2EN4cute5tupleIJNS5_1CILi1EEES8_S8_EEENS6_IJNS7_ILi64EEENS7_ILi128EEESB_EEENS_10bfloat16_tEfNS_4arch4Sm90ELb0ELb1ELb1ELb0ELb0ELb1ELb0ELb0ELi2ELi1ELi2ELi1ELb0EEENS1_24CollectiveEpilogueBwdGQAISC_fSF_Li256ELb0ELb0EEENS1_19SingleTileSchedulerILb0ELb0ELb0ELi128EEEEEEEEEvNT_6ParamsE --------------------------
	.section	.nv.constant0._ZN7cutlass13device_kernelIN5flash11enable_sm90INS1_16FlashAttnBwdSm90INS1_25CollectiveMainloopBwdSm90ILi2ELi2ELi2EN4cute5tupleIJNS5_1CILi1EEES8_S8_EEENS6_IJNS7_ILi64EEENS7_ILi128EEESB_EEENS_10bfloat16_tEfNS_4arch4Sm90ELb0ELb1ELb1ELb0ELb0ELb1ELb0ELb0ELi2ELi1ELi2ELi1ELb0EEENS1_24CollectiveEpilogueBwdGQAISC_fSF_Li256ELb0ELb0EEENS1_19SingleTileSchedulerILb0ELb0ELb0ELi128EEEEEEEEEvNT_6ParamsE,"a",@progbits
	.sectionflags	@""
	.align	4
.nv.constant0._ZN7cutlass13device_kernelIN5flash11enable_sm90INS1_16FlashAttnBwdSm90INS1_25CollectiveMainloopBwdSm90ILi2ELi2ELi2EN4cute5tupleIJNS5_1CILi1EEES8_S8_EEENS6_IJNS7_ILi64EEENS7_ILi128EEESB_EEENS_10bfloat16_tEfNS_4arch4Sm90ELb0ELb1ELb1ELb0ELb0ELb1ELb0ELb0ELi2ELi1ELi2ELi1ELb0EEENS1_24CollectiveEpilogueBwdGQAISC_fSF_Li256ELb0ELb0EEENS1_19SingleTileSchedulerILb0ELb0ELb0ELi128EEEEEEEEEvNT_6ParamsE:
	.zero		2304


//--------------------- .nv.constant0._ZN7cutlass13device_kernelIN5flash11enable_sm90INS1_16FlashAttnBwdSm90INS1_25CollectiveMainloopBwdSm90ILi2ELi2ELi2EN4cute5tupleIJNS5_1CILi1EEES8_S8_EEENS6_IJNS7_ILi64EEENS7_ILi128EEESB_EEENS_10bfloat16_tEfNS_4arch4Sm90ELb0ELb1ELb1ELb0ELb1ELb1ELb0ELb0ELi2ELi1ELi2ELi1ELb0EEENS1_24CollectiveEpilogueBwdGQAISC_fSF_Li256ELb0ELb1EEENS1_19SingleTileSchedulerILb0ELb0ELb0ELi128EEEEEEEEEvNT_6ParamsE --------------------------
	.section	.nv.constant0._ZN7cutlass13device_kernelIN5flash11enable_sm90INS1_16FlashAttnBwdSm90INS1_25CollectiveMainloopBwdSm90ILi2ELi2ELi2EN4cute5tupleIJNS5_1CILi1EEES8_S8_EEENS6_IJNS7_ILi64EEENS7_ILi128EEESB_EEENS_10bfloat16_tEfNS_4arch4Sm90ELb0ELb1ELb1ELb0ELb1ELb1ELb0ELb0ELi2ELi1ELi2ELi1ELb0EEENS1_24CollectiveEpilogueBwdGQAISC_fSF_Li256ELb0ELb1EEENS1_19SingleTileSchedulerILb0ELb0ELb0ELi128EEEEEEEEEvNT_6ParamsE,"a",@progbits
	.sectionflags	@""
	.align	4
.nv.constant0._ZN7cutlass13device_kernelIN5flash11enable_sm90INS1_16FlashAttnBwdSm90INS1_25CollectiveMainloopBwdSm90ILi2ELi2ELi2EN4cute5tupleIJNS5_1CILi1EEES8_S8_EEENS6_IJNS7_ILi64EEENS7_ILi128EEESB_EEENS_10bfloat16_tEfNS_4arch4Sm90ELb0ELb1ELb1ELb0ELb1ELb1ELb0ELb0ELi2ELi1ELi2ELi1ELb0EEENS1_24CollectiveEpilogueBwdGQAISC_fSF_Li256ELb0ELb1EEENS1_19SingleTileSchedulerILb0ELb0ELb0ELi128EEEEEEEEEvNT_6ParamsE:
	.zero		2304


//--------------------- .nv.constant0._ZN7cutlass13device_kernelIN5flash11enable_sm90INS1_16FlashAttnBwdSm90INS1_25CollectiveMainloopBwdSm90ILi2ELi2ELi2EN4cute5tupleIJNS5_1CILi1EEES8_S8_EEENS6_IJNS7_ILi64EEENS7_ILi128EEESB_EEENS_10bfloat16_tEfNS_4arch4Sm90ELb0ELb1ELb1ELb1ELb0ELb1ELb0ELb0ELi2ELi1ELi2ELi1ELb0EEENS1_21CollectiveEpilogueBwdISC_SD_SF_Li256ELb1ELb0ELi1EEENS1_19SingleTileSchedulerILb1ELb0ELb0ELi128EEEEEEEEEvNT_6ParamsE --------------------------
	.section	.nv.constant0._ZN7cutlass13device_kernelIN5flash11enable_sm90INS1_16FlashAttnBwdSm90INS1_25CollectiveMainloopBwdSm90ILi2ELi2ELi2EN4cute5tupleIJNS5_1CILi1EEES8_S8_EEENS6_IJNS7_ILi64EEENS7_ILi128EEESB_EEENS_10bfloat16_tEfNS_4arch4Sm90ELb0ELb1ELb1ELb1ELb0ELb1ELb0ELb0ELi2ELi1ELi2ELi1ELb0EEENS1_21CollectiveEpilogueBwdISC_SD_SF_Li256ELb1ELb0ELi1EEENS1_19SingleTileSchedulerILb1ELb0ELb0ELi128EEEEEEEEEvNT_6ParamsE,"a",@progbits
	.sectionflags	@""
	.align	4
.nv.constant0._ZN7cutlass13device_kernelIN5flash11enable_sm90INS1_16FlashAttnBwdSm90INS1_25CollectiveMainloopBwdSm90ILi2ELi2ELi2EN4cute5tupleIJNS5_1CILi1EEES8_S8_EEENS6_IJNS7_ILi64EEENS7_ILi128EEESB_EEENS_10bfloat16_tEfNS_4arch4Sm90ELb0ELb1ELb1ELb1ELb0ELb1ELb0ELb0ELi2ELi1ELi2ELi1ELb0EEENS1_21CollectiveEpilogueBwdISC_SD_SF_Li256ELb1ELb0ELi1EEENS1_19SingleTileSchedulerILb1ELb0ELb0ELi128EEEEEEEEEvNT_6ParamsE:
	.zero		2304


//--------------------- .nv.constant0._ZN7cutlass13device_kernelIN5flash11enable_sm90INS1_16FlashAttnBwdSm90INS1_25CollectiveMainloopBwdSm90ILi2ELi2ELi2EN4cute5tupleIJNS5_1CILi1EEES8_S8_EEENS6_IJNS7_ILi64EEENS7_ILi128EEESB_EEENS_10bfloat16_tEfNS_4arch4Sm90ELb0ELb1ELb1ELb1ELb1ELb1ELb0ELb0ELi2ELi1ELi2ELi1ELb0EEENS1_21CollectiveEpilogueBwdISC_SD_SF_Li256ELb1ELb0ELi1EEENS1_19SingleTileSchedulerILb1ELb0ELb0ELi128EEEEEEEEEvNT_6ParamsE --------------------------
	.section	.nv.constant0._ZN7cutlass13device_kernelIN5flash11enable_sm90INS1_16FlashAttnBwdSm90INS1_25CollectiveMainloopBwdSm90ILi2ELi2ELi2EN4cute5tupleIJNS5_1CILi1EEES8_S8_EEENS6_IJNS7_ILi64EEENS7_ILi128EEESB_EEENS_10bfloat16_tEfNS_4arch4Sm90ELb0ELb1ELb1ELb1ELb1ELb1ELb0ELb0ELi2ELi1ELi2ELi1ELb0EEENS1_21CollectiveEpilogueBwdISC_SD_SF_Li256ELb1ELb0ELi1EEENS1_19SingleTileSchedulerILb1ELb0ELb0ELi128EEEEEEEEEvNT_6ParamsE,"a",@progbits
	.sectionflags	@""
	.align	4
.nv.constant0._ZN7cutlass13device_kernelIN5flash11enable_sm90INS1_16FlashAttnBwdSm90INS1_25CollectiveMainloopBwdSm90ILi2ELi2ELi2EN4cute5tupleIJNS5_1CILi1EEES8_S8_EEENS6_IJNS7_ILi64EEENS7_ILi128EEESB_EEENS_10bfloat16_tEfNS_4arch4Sm90ELb0ELb1ELb1ELb1ELb1ELb1ELb0ELb0ELi2ELi1ELi2ELi1ELb0EEENS1_21CollectiveEpilogueBwdISC_SD_SF_Li256ELb1ELb0ELi1EEENS1_19SingleTileSchedulerILb1ELb0ELb0ELi128EEEEEEEEEvNT_6ParamsE:
	.zero		2304


//--------------------- .nv.constant0._ZN7cutlass13device_kernelIN5flash11enable_sm90INS1_16FlashAttnBwdSm90INS1_25CollectiveMainloopBwdSm90ILi2ELi2ELi2EN4cute5tupleIJNS5_1CILi1EEES8_S8_EEENS6_IJNS7_ILi64EEENS7_ILi128EEESB_EEENS_10bfloat16_tEfNS_4arch4Sm90ELb0ELb1ELb1ELb1ELb0ELb1ELb0ELb0ELi2ELi1ELi2ELi1ELb0EEENS1_24CollectiveEpilogueBwdGQAISC_fSF_Li256ELb1ELb0EEENS1_19SingleTileSchedulerILb1ELb0ELb0ELi128EEEEEEEEEvNT_6ParamsE --------------------------
	.section	.nv.constant0._ZN7cutlass13device_kernelIN5flash11enable_sm90INS1_16FlashAttnBwdSm90INS1_25CollectiveMainloopBwdSm90ILi2ELi2ELi2EN4cute5tupleIJNS5_1CILi1EEES8_S8_EEENS6_IJNS7_ILi64EEENS7_ILi128EEESB_EEENS_10bfloat16_tEfNS_4arch4Sm90ELb0ELb1ELb1ELb1ELb0ELb1ELb0ELb0ELi2ELi1ELi2ELi1ELb0EEENS1_24CollectiveEpilogueBwdGQAISC_fSF_Li256ELb1ELb0EEENS1_19SingleTileSchedulerILb1ELb0ELb0ELi128EEEEEEEEEvNT_6ParamsE,"a",@progbits
	.sectionflags	@""
	.align	4
.nv.constant0._ZN7cutlass13device_kernelIN5flash11enable_sm90INS1_16FlashAttnBwdSm90INS1_25CollectiveMainloopBwdSm90ILi2ELi2ELi2EN4cute5tupleIJNS5_1CILi1EEES8_S8_EEENS6_IJNS7_ILi64EEENS7_ILi128EEESB_EEENS_10bfloat16_tEfNS_4arch4Sm90ELb0ELb1ELb1ELb1ELb0ELb1ELb0ELb0ELi2ELi1ELi2ELi1ELb0EEENS1_24CollectiveEpilogueBwdGQAISC_fSF_Li256ELb1ELb0EEENS1_19SingleTileSchedulerILb1ELb0ELb0ELi128EEEEEEEEEvNT_6ParamsE:
	.zero		2304


//--------------------- .nv.constant0._ZN7cutlass13device_kernelIN5flash11enable_sm90INS1_16FlashAttnBwdSm90INS1_25CollectiveMainloopBwdSm90ILi2ELi2ELi2EN4cute5tupleIJNS5_1CILi1EEES8_S8_EEENS6_IJNS7_ILi64EEENS7_ILi128EEESB_EEENS_10bfloat16_tEfNS_4arch4Sm90ELb0ELb1ELb1ELb1ELb1ELb1ELb0ELb0ELi2ELi1ELi2ELi1ELb0EEENS1_24CollectiveEpilogueBwdGQAISC_fSF_Li256ELb1ELb1EEENS1_19SingleTileSchedulerILb1ELb0ELb0ELi128EEEEEEEEEvNT_6ParamsE --------------------------
	.section	.nv.constant0._ZN7cutlass13device_kernelIN5flash11enable_sm90INS1_16FlashAttnBwdSm90INS1_25CollectiveMainloopBwdSm90ILi2ELi2ELi2EN4cute5tupleIJNS5_1CILi1EEES8_S8_EEENS6_IJNS7_ILi64EEENS7_ILi128EEESB_EEENS_10bfloat16_tEfNS_4arch4Sm90ELb0ELb1ELb1ELb1ELb1ELb1ELb0ELb0ELi2ELi1ELi2ELi1ELb0EEENS1_24CollectiveEpilogueBwdGQAISC_fSF_Li256ELb1ELb1EEENS1_19SingleTileSchedulerILb1ELb0ELb0ELi128EEEEEEEEEvNT_6ParamsE,"a",@progbits
	.sectionflags	@""
	.align	4
.nv.constant0._ZN7cutlass13device_kernelIN5flash11enable_sm90INS1_16FlashAttnBwdSm90INS1_25CollectiveMainloopBwdSm90ILi2ELi2ELi2EN4cute5tupleIJNS5_1CILi1EEES8_S8_EEENS6_IJNS7_ILi64EEENS7_ILi128EEESB_EEENS_10bfloat16_tEfNS_4arch4Sm90ELb0ELb1ELb1ELb1ELb1ELb1ELb0ELb0ELi2ELi1ELi2ELi1ELb0EEENS1_24CollectiveEpilogueBwdGQAISC_fSF_Li256ELb1ELb1EEENS1_19SingleTileSchedulerILb1ELb0ELb0ELi128EEEEEEEEEvNT_6ParamsE:
	.zero		2304


//--------------------- .nv.constant0._ZN7cutlass13device_kernelIN5flash11enable_sm90INS1_16FlashAttnBwdSm90INS1_25CollectiveMainloopBwdSm90ILi2ELi2ELi2EN4cute5tupleIJNS5_1CILi1EEES8_S8_EEENS6_IJNS7_ILi64EEENS7_ILi128EEESB_EEENS_10bfloat16_tEfNS_4arch4Sm90ELb1ELb0ELb1ELb0ELb0ELb1ELb0ELb0ELi2ELi1ELi2ELi1ELb0EEENS1_21CollectiveEpilogueBwdISC_SD_SF_Li256ELb0ELb0ELi1EEENS1_25SingleTileBwdLPTSchedulerILb0ELi128ELb0EEEEEEEEEvNT_6ParamsE --------------------------
	.section	.nv.constant0._ZN7cutlass13device_kernelIN5flash11enable_sm90INS1_16FlashAttnBwdSm90INS1_25CollectiveMainloopBwdSm90ILi2ELi2ELi2EN4cute5tupleIJNS5_1CILi1EEES8_S8_EEENS6_IJNS7_ILi64EEENS7_ILi128EEESB_EEENS_10bfloat16_tEfNS_4arch4Sm90ELb1ELb0ELb1ELb0ELb0ELb1ELb0ELb0ELi2ELi1ELi2ELi1ELb0EEENS1_21CollectiveEpilogueBwdISC_SD_SF_Li256ELb0ELb0ELi1EEENS1_25SingleTileBwdLPTSchedulerILb0ELi128ELb0EEEEEEEEEvNT_6ParamsE,"a",@progbits
	.sectionflags	@""
	.align	4
.nv.constant0._ZN7cutlass13device_kernelIN5flash11enable_sm90INS1_16FlashAttnBwdSm90INS1_25CollectiveMainloopBwdSm90ILi2ELi2ELi2EN4cute5tupleIJNS5_1CILi1EEES8_S8_EEENS6_IJNS7_ILi64EEENS7_ILi128EEESB_EEENS_10bfloat16_tEfNS_4arch4Sm90ELb1ELb0ELb1ELb0ELb0ELb1ELb0ELb0ELi2ELi1ELi2ELi1ELb0EEENS1_21CollectiveEpilogueBwdISC_SD_SF_Li256ELb0ELb0ELi1EEENS1_25SingleTileBwdLPTSchedulerILb0ELi128ELb0EEEEEEEEEvNT_6ParamsE:
	.zero		2944


//--------------------- .nv.constant0._ZN7cutlass13device_kernelIN5flash11enable_sm90INS1_16FlashAttnBwdSm90INS1_25CollectiveMainloopBwdSm90ILi2ELi2ELi2EN4cute5tupleIJNS5_1CILi1EEES8_S8_EEENS6_IJNS7_ILi64EEENS7_ILi128EEESB_EEENS_10bfloat16_tEfNS_4arch4Sm90ELb1ELb0ELb1ELb0ELb1ELb1ELb0ELb0ELi2ELi1ELi2ELi1ELb0EEENS1_21CollectiveEpilogueBwdISC_SD_SF_Li256ELb0ELb0ELi1EEENS1_25SingleTileBwdLPTSchedulerILb0ELi128ELb1EEEEEEEEEvNT_6ParamsE --------------------------
	.section	.nv.constant0._ZN7cutlass13device_kernelIN5flash11enable_sm90INS1_16FlashAttnBwdSm90INS1_25CollectiveMainloopBwdSm90ILi2ELi2ELi2EN4cute5tupleIJNS5_1CILi1EEES8_S8_EEENS6_IJNS7_ILi64EEENS7_ILi128EEESB_EEENS_10bfloat16_tEfNS_4arch4Sm90ELb1ELb0ELb1ELb0ELb1ELb1ELb0ELb0ELi2ELi1ELi2ELi1ELb0EEENS1_21CollectiveEpilogueBwdISC_SD_SF_Li256ELb0ELb0ELi1EEENS1_25SingleTileBwdLPTSchedulerILb0ELi128ELb1EEEEEEEEEvNT_6ParamsE,"a",@progbits
	.sectionflags	@""
	.align	4
.nv.constant0._ZN7cutlass13device_kernelIN5flash11enable_sm90INS1_16FlashAttnBwdSm90INS1_25CollectiveMainloopBwdSm90ILi2ELi2ELi2EN4cute5tupleIJNS5_1CILi1EEES8_S8_EEENS6_IJNS7_ILi64EEENS7_ILi128EEESB_EEENS_10bfloat16_tEfNS_4arch4Sm90ELb1ELb0ELb1ELb0ELb1ELb1ELb0ELb0ELi2ELi1ELi2ELi1ELb0EEENS1_21CollectiveEpilogueBwdISC_SD_SF_Li256ELb0ELb0ELi1EEENS1_25SingleTileBwdLPTSchedulerILb0ELi128ELb1EEEEEEEEEvNT_6ParamsE:
	.zero		2944


//--------------------- .nv.constant0._ZN7cutlass13device_kernelIN5flash11enable_sm90INS1_16FlashAttnBwdSm90INS1_25CollectiveMainloopBwdSm90ILi2ELi2ELi2EN4cute5tupleIJNS5_1CILi1EEES8_S8_EEENS6_IJNS7_ILi64EEENS7_ILi128EEESB_EEENS_10bfloat16_tEfNS_4arch4Sm90ELb1ELb0ELb1ELb0ELb0ELb1ELb0ELb0ELi2ELi1ELi2ELi1ELb0EEENS1_24CollectiveEpilogueBwdGQAISC_fSF_Li256ELb0ELb0EEENS1_25SingleTileBwdLPTSchedulerILb0ELi128ELb0EEEEEEEEEvNT_6ParamsE --------------------------
	.section	.nv.constant0._ZN7cutlass13device_kernelIN5flash11enable_sm90INS1_16FlashAttnBwdSm90INS1_25CollectiveMainloopBwdSm90ILi2ELi2ELi2EN4cute5tupleIJNS5_1CILi1EEES8_S8_EEENS6_IJNS7_ILi64EEENS7_ILi128EEESB_EEENS_10bfloat16_tEfNS_4arch4Sm90ELb1ELb0ELb1ELb0ELb0ELb1ELb0ELb0ELi2ELi1ELi2ELi1ELb0EEENS1_24CollectiveEpilogueBwdGQAISC_fSF_Li256ELb0ELb0EEENS1_25SingleTileBwdLPTSchedulerILb0ELi128ELb0EEEEEEEEEvNT_6ParamsE,"a",@progbits
	.sectionflags	@""
	.align	4
.nv.constant0._ZN7cutlass13device_kernelIN5flash11enable_sm90INS1_16FlashAttnBwdSm90INS1_25CollectiveMainloopBwdSm90ILi2ELi2ELi2EN4cute5tupleIJNS5_1CILi1EEES8_S8_EEENS6_IJNS7_ILi64EEENS7_ILi128EEESB_EEENS_10bfloat16_tEfNS_4arch4Sm90ELb1ELb0ELb1ELb0ELb0ELb1ELb0ELb0ELi2ELi1ELi2ELi1ELb0EEENS1_24CollectiveEpilogueBwdGQAISC_fSF_Li256ELb0ELb0EEENS1_25SingleTileBwdLPTSchedulerILb0ELi128ELb0EEEEEEEEEvNT_6ParamsE:
	.zero		2432


//--------------------- .nv.constant0._ZN7cutlass13device_kernelIN5flash11enable_sm90INS1_16FlashAttnBwdSm90INS1_25CollectiveMainloopBwdSm90ILi2ELi2ELi2EN4cute5tupleIJNS5_1CILi1EEES8_S8_EEENS6_IJNS7_ILi64EEENS7_ILi128EEESB_EEENS_10bfloat16_tEfNS_4arch4Sm90ELb1ELb0ELb1ELb0ELb1ELb1ELb0ELb0ELi2ELi1ELi2ELi1ELb0EEENS1_24CollectiveEpilogueBwdGQAISC_fSF_Li256ELb0ELb1EEENS1_25SingleTileBwdLPTSchedulerILb0ELi128ELb1EEEEEEEEEvNT_6ParamsE --------------------------
	.section	.nv.constant0._ZN7cutlass13device_kernelIN5flash11enable_sm90INS1_16FlashAttnBwdSm90INS1_25CollectiveMainloopBwdSm90ILi2ELi2ELi2EN4cute5tupleIJNS5_1CILi1EEES8_S8_EEENS6_IJNS7_ILi64EEENS7_ILi128EEESB_EEENS_10bfloat16_tEfNS_4arch4Sm90ELb1ELb0ELb1ELb0ELb1ELb1ELb0ELb0ELi2ELi1ELi2ELi1ELb0EEENS1_24CollectiveEpilogueBwdGQAISC_fSF_Li256ELb0ELb1EEENS1_25SingleTileBwdLPTSchedulerILb0ELi128ELb1EEEEEEEEEvNT_6ParamsE,"a",@progbits
	.sectionflags	@""
	.align	4
.nv.constant0._ZN7cutlass13device_kernelIN5flash11enable_sm90INS1_16FlashAttnBwdSm90INS1_25CollectiveMainloopBwdSm90ILi2ELi2ELi2EN4cute5tupleIJNS5_1CILi1EEES8_S8_EEENS6_IJNS7_ILi64EEENS7_ILi128EEESB_EEENS_10bfloat16_tEfNS_4arch4Sm90ELb1ELb0ELb1ELb0ELb1ELb1ELb0ELb0ELi2ELi1ELi2ELi1ELb0EEENS1_24CollectiveEpilogueBwdGQAISC_fSF_Li256ELb0ELb1EEENS1_25SingleTileBwdLPTSchedulerILb0ELi128ELb1EEEEEEEEEvNT_6ParamsE:
	.zero		2432


//--------------------- .nv.constant0._ZN7cutlass13device_kernelIN5flash11enable_sm90INS1_16FlashAttnBwdSm90INS1_25CollectiveMainloopBwdSm90ILi2ELi2ELi2EN4cute5tupleIJNS5_1CILi1EEES8_S8_EEENS6_IJNS7_ILi64EEENS7_ILi128EEESB_EEENS_10bfloat16_tEfNS_4arch4Sm90ELb1ELb0ELb1ELb1ELb0ELb1ELb0ELb0ELi2ELi1ELi2ELi1ELb0EEENS1_21CollectiveEpilogueBwdISC_SD_SF_Li256ELb1ELb0ELi1EEENS1_25SingleTileBwdLPTSchedulerILb1ELi128ELb0EEEEEEEEEvNT_6ParamsE --------------------------
	.section	.nv.constant0._ZN7cutlass13device_kernelIN5flash11enable_sm90INS1_16FlashAttnBwdSm90INS1_25CollectiveMainloopBwdSm90ILi2ELi2ELi2EN4cute5tupleIJNS5_1CILi1EEES8_S8_EEENS6_IJNS7_ILi64EEENS7_ILi128EEESB_EEENS_10bfloat16_tEfNS_4arch4Sm90ELb1ELb0ELb1ELb1ELb0ELb1ELb0ELb0ELi2ELi1ELi2ELi1ELb0EEENS1_21CollectiveEpilogueBwdISC_SD_SF_Li256ELb1ELb0ELi1EEENS1_25SingleTileBwdLPTSchedulerILb1ELi128ELb0EEEEEEEEEvNT_6ParamsE,"a",@progbits
	.sectionflags	@""
	.align	4
.nv.constant0._ZN7cutlass13device_kernelIN5flash11enable_sm90INS1_16FlashAttnBwdSm90INS1_25CollectiveMainloopBwdSm90ILi2ELi2ELi2EN4cute5tupleIJNS5_1CILi1EEES8_S8_EEENS6_IJNS7_ILi64EEENS7_ILi128EEESB_EEENS_10bfloat16_tEfNS_4arch4Sm90ELb1ELb0ELb1ELb1ELb0ELb1ELb0ELb0ELi2ELi1ELi2ELi1ELb0EEENS1_21CollectiveEpilogueBwdISC_SD_SF_Li256ELb1ELb0ELi1EEENS1_25SingleTileBwdLPTSchedulerILb1ELi128ELb0EEEEEEEEEvNT_6ParamsE:
	.zero		2304


//--------------------- .nv.constant0._ZN7cutlass13device_kernelIN5flash11enable_sm90INS1_16FlashAttnBwdSm90INS1_25CollectiveMainloopBwdSm90ILi2ELi2ELi2EN4cute5tupleIJNS5_1CILi1EEES8_S8_EEENS6_IJNS7_ILi64EEENS7_ILi128EEESB_EEENS_10bfloat16_tEfNS_4arch4Sm90ELb1ELb0ELb1ELb1ELb1ELb1ELb0ELb0ELi2ELi1ELi2ELi1ELb0EEENS1_21CollectiveEpilogueBwdISC_SD_SF_Li256ELb1ELb0ELi1EEENS1_25SingleTileBwdLPTSchedulerILb1ELi128ELb1EEEEEEEEEvNT_6ParamsE --------------------------
	.section	.nv.constant0._ZN7cutlass13device_kernelIN5flash11enable_sm90INS1_16FlashAttnBwdSm90INS1_25CollectiveMainloopBwdSm90ILi2ELi2ELi2EN4cute5tupleIJNS5_1CILi1EEES8_S8_EEENS6_IJNS7_ILi64EEENS7_ILi128EEESB_EEENS_10bfloat16_tEfNS_4arch4Sm90ELb1ELb0ELb1ELb1ELb1ELb1ELb0ELb0ELi2ELi1ELi2ELi1ELb0EEENS1_21CollectiveEpilogueBwdISC_SD_SF_Li256ELb1ELb0ELi1EEENS1_25SingleTileBwdLPTSchedulerILb1ELi128ELb1EEEEEEEEEvNT_6ParamsE,"a",@progbits
	.sectionflags	@""
	.align	4
.nv.constant0._ZN7cutlass13device_kernelIN5flash11enable_sm90INS1_16FlashAttnBwdSm90INS1_25CollectiveMainloopBwdSm90ILi2ELi2ELi2EN4cute5tupleIJNS5_1CILi1EEES8_S8_EEENS6_IJNS7_ILi64EEENS7_ILi128EEESB_EEENS_10bfloat16_tEfNS_4arch4Sm90ELb1ELb0ELb1ELb1ELb1ELb1ELb0ELb0ELi2ELi1ELi2ELi1ELb0EEENS1_21CollectiveEpilogueBwdISC_SD_SF_Li256ELb1ELb0ELi1EEENS1_25SingleTileBwdLPTSchedulerILb1ELi128ELb1EEEEEEEEEvNT_6ParamsE:
	.zero		2304


//--------------------- .nv.constant0._ZN7cutlass13device_kernelIN5flash11enable_sm90INS1_16FlashAttnBwdSm90INS1_25CollectiveMainloopBwdSm90ILi2ELi2ELi2EN4cute5tupleIJNS5_1CILi1EEES8_S8_EEENS6_IJNS7_ILi64EEENS7_ILi128EEESB_EEENS_10bfloat16_tEfNS_4arch4Sm90ELb1ELb0ELb1ELb1ELb0ELb1ELb0ELb0ELi2ELi1ELi2ELi1ELb0EEENS1_24CollectiveEpilogueBwdGQAISC_fSF_Li256ELb1ELb0EEENS1_25SingleTileBwdLPTSchedulerILb1ELi128ELb0EEEEEEEEEvNT_6ParamsE --------------------------
	.section	.nv.constant0._ZN7cutlass13device_kernelIN5flash11enable_sm90INS1_16FlashAttnBwdSm90INS1_25CollectiveMainloopBwdSm90ILi2ELi2ELi2EN4cute5tupleIJNS5_1CILi1EEES8_S8_EEENS6_IJNS7_ILi64EEENS7_ILi128EEESB_EEENS_10bfloat16_tEfNS_4arch4Sm90ELb1ELb0ELb1ELb1ELb0ELb1ELb0ELb0ELi2ELi1ELi2ELi1ELb0EEENS1_24CollectiveEpilogueBwdGQAISC_fSF_Li256ELb1ELb0EEENS1_25SingleTileBwdLPTSchedulerILb1ELi128ELb0EEEEEEEEEvNT_6ParamsE,"a",@progbits
	.sectionflags	@""
	.align	4
.nv.constant0._ZN7cutlass13device_kernelIN5flash11enable_sm90INS1_16FlashAttnBwdSm90INS1_25CollectiveMainloopBwdSm90ILi2ELi2ELi2EN4cute5tupleIJNS5_1CILi1EEES8_S8_EEENS6_IJNS7_ILi64EEENS7_ILi128EEESB_EEENS_10bfloat16_tEfNS_4arch4Sm90ELb1ELb0ELb1ELb1ELb0ELb1ELb0ELb0ELi2ELi1ELi2ELi1ELb0EEENS1_24CollectiveEpilogueBwdGQAISC_fSF_Li256ELb1ELb0EEENS1_25SingleTileBwdLPTSchedulerILb1ELi128ELb0EEEEEEEEEvNT_6ParamsE:
	.zero		2432


//--------------------- .nv.constant0._ZN7cutlass13device_kernelIN5flash11enable_sm90INS1_16FlashAttnBwdSm90INS1_25CollectiveMainloopBwdSm90ILi2ELi2ELi2EN4cute5tupleIJNS5_1CILi1EEES8_S8_EEENS6_IJNS7_ILi64EEENS7_ILi128EEESB_EEENS_10bfloat16_tEfNS_4arch4Sm90ELb1ELb0ELb1ELb1ELb1ELb1ELb0ELb0ELi2ELi1ELi2ELi1ELb0EEENS1_24CollectiveEpilogueBwdGQAISC_fSF_Li256ELb1ELb1EEENS1_25SingleTileBwdLPTSchedulerILb1ELi128ELb1EEEEEEEEEvNT_6ParamsE --------------------------
	.section	.nv.constant0._ZN7cutlass13device_kernelIN5flash11enable_sm90INS1_16FlashAttnBwdSm90INS1_25CollectiveMainloopBwdSm90ILi2ELi2ELi2EN4cute5tupleIJNS5_1CILi1EEES8_S8_EEENS6_IJNS7_ILi64EEENS7_ILi128EEESB_EEENS_10bfloat16_tEfNS_4arch4Sm90ELb1ELb0ELb1ELb1ELb1ELb1ELb0ELb0ELi2ELi1ELi2ELi1ELb0EEENS1_24CollectiveEpilogueBwdGQAISC_fSF_Li256ELb1ELb1EEENS1_25SingleTileBwdLPTSchedulerILb1ELi128ELb1EEEEEEEEEvNT_6ParamsE,"a",@progbits
	.sectionflags	@""
	.align	4
.nv.constant0._ZN7cutlass13device_kernelIN5flash11enable_sm90INS1_16FlashAttnBwdSm90INS1_25CollectiveMainloopBwdSm90ILi2ELi2ELi2EN4cute5tupleIJNS5_1CILi1EEES8_S8_EEENS6_IJNS7_ILi64EEENS7_ILi128EEESB_EEENS_10bfloat16_tEfNS_4arch4Sm90ELb1ELb0ELb1ELb1ELb1ELb1ELb0ELb0ELi2ELi1ELi2ELi1ELb0EEENS1_24CollectiveEpilogueBwdGQAISC_fSF_Li256ELb1ELb1EEENS1_25SingleTileBwdLPTSchedulerILb1ELi128ELb1EEEEEEEEEvNT_6ParamsE:
	.zero		2432


//--------------------- .nv.constant0._ZN7cutlass13device_kernelIN5flash11enable_sm90INS1_16FlashAttnBwdSm90INS1_25CollectiveMainloopBwdSm90ILi2ELi2ELi2EN4cute5tupleIJNS5_1CILi1EEES8_S8_EEENS6_IJNS7_ILi80EEENS7_ILi128EEESB_EEENS_10bfloat16_tEfNS_4arch4Sm90ELb0ELb0ELb0ELb0ELb0ELb1ELb0ELb1ELi2ELi1ELi2ELi1ELb0EEENS1_21CollectiveEpilogueBwdISC_SD_SF_Li256ELb0ELb0ELi1EEENS1_19SingleTileSchedulerILb0ELb0ELb0ELi128EEEEEEEEEvNT_6ParamsE --------------------------
	.section	.nv.constant0._ZN7cutlass13device_kernelIN5flash11enable_sm90INS1_16FlashAttnBwdSm90INS1_25CollectiveMainloopBwdSm90ILi2ELi2ELi2EN4cute5tupleIJNS5_1CILi1EEES8_S8_EEENS6_IJNS7_ILi80EEENS7_ILi128EEESB_EEENS_10bfloat16_tEfNS_4arch4Sm90ELb0ELb0ELb0ELb0ELb0ELb1ELb0ELb1ELi2ELi1ELi2ELi1ELb0EEENS1_21CollectiveEpilogueBwdISC_SD_SF_Li256ELb0ELb0ELi1EEENS1_19SingleTileSchedulerILb0ELb0ELb0ELi128EEEEEEEEEvNT_6ParamsE,"a",@progbits
	.sectionflags	@""
	.align	4
.nv.constant0._ZN7cutlass13device_kernelIN5flash11enable_sm90INS1_16FlashAttnBwdSm90INS1_25CollectiveMainloopBwdSm90ILi2ELi2ELi2EN4cute5tupleIJNS5_1CILi1EEES8_S8_EEENS6_IJNS7_ILi80EEENS7_ILi128EEESB_EEENS_10bfloat16_tEfNS_4arch4Sm90ELb0ELb0ELb0ELb0ELb0ELb1ELb0ELb1ELi2ELi1ELi2ELi1ELb0EEENS1_21CollectiveEpilogueBwdISC_SD_SF_Li256ELb0ELb0ELi1EEENS1_19SingleTileSchedulerILb0ELb0ELb0ELi128EEEEEEEEEvNT_6ParamsE:
	.zero		2944


//--------------------- .nv.constant0._ZN7cutlass13device_kernelIN5flash11enable_sm90INS1_16FlashAttnBwdSm90INS1_25CollectiveMainloopBwdSm90ILi2ELi2ELi2EN4cute5tupleIJNS5_1CILi1EEES8_S8_EEENS6_IJNS7_ILi80EEENS7_ILi128EEESB_EEENS_10bfloat16_tEfNS_4arch4Sm90ELb0ELb0ELb0ELb0ELb1ELb1ELb0ELb1ELi2ELi1ELi2ELi1ELb0EEENS1_21CollectiveEpilogueBwdISC_SD_SF_Li256ELb0ELb0ELi1EEENS1_19SingleTileSchedulerILb0ELb0ELb0ELi128EEEEEEEEEvNT_6ParamsE --------------------------
	.section	.nv.constant0._ZN7cutlass13device_kernelIN5flash11enable_sm90INS1_16FlashAttnBwdSm90INS1_25CollectiveMainloopBwdSm90ILi2ELi2ELi2EN4cute5tupleIJNS5_1CILi1EEES8_S8_EEENS6_IJNS7_ILi80EEENS7_ILi128EEESB_EEENS_10bfloat16_tEfNS_4arch4Sm90ELb0ELb0ELb0ELb0ELb1ELb1ELb0ELb1ELi2ELi1ELi2ELi1ELb0EEENS1_21CollectiveEpilogueBwdISC_SD_SF_Li256ELb0ELb0ELi1EEENS1_19SingleTileSchedulerILb0ELb0ELb0ELi128EEEEEEEEEvNT_6ParamsE,"a",@progbits
	.sectionflags	@""
	.align	4
.nv.constant0._ZN7cutlass13device_kernelIN5flash11enable_sm90INS1_16FlashAttnBwdSm90INS1_25CollectiveMainloopBwdSm90ILi2ELi2ELi2EN4cute5tupleIJNS5_1CILi1EEES8_S8_EEENS6_IJNS7_ILi80EEENS7_ILi128EEESB_EEENS_10bfloat16_tEfNS_4arch4Sm90ELb0ELb0ELb0ELb0ELb1ELb1ELb0ELb1ELi2ELi1ELi2ELi1ELb0EEENS1_21CollectiveEpilogueBwdISC_SD_SF_Li256ELb0ELb0ELi1EEENS1_19SingleTileSchedulerILb0ELb0ELb0ELi128EEEEEEEEEvNT_6ParamsE:
	.zero		2944


//--------------------- .nv.constant0._ZN7cutlass13device_kernelIN5flash11enable_sm90INS1_16FlashAttnBwdSm90INS1_25CollectiveMainloopBwdSm90ILi2ELi2ELi2EN4cute5tupleIJNS5_1CILi1EEES8_S8_EEENS6_IJNS7_ILi80EEENS7_ILi128EEESB_EEENS_10bfloat16_tEfNS_4arch4Sm90ELb0ELb0ELb0ELb0ELb0ELb1ELb0ELb1ELi2ELi1ELi2ELi1ELb0EEENS1_24CollectiveEpilogueBwdGQAISC_fSF_Li256ELb0ELb0EEENS1_19SingleTileSchedulerILb0ELb0ELb0ELi128EEEEEEEEEvNT_6ParamsE --------------------------
	.section	.nv.constant0._ZN7cutlass13device_kernelIN5flash11enable_sm90INS1_16FlashAttnBwdSm90INS1_25CollectiveMainloopBwdSm90ILi2ELi2ELi2EN4cute5tupleIJNS5_1CILi1EEES8_S8_EEENS6_IJNS7_ILi80EEENS7_ILi128EEESB_EEENS_10bfloat16_tEfNS_4arch4Sm90ELb0ELb0ELb0ELb0ELb0ELb1ELb0ELb1ELi2ELi1ELi2ELi1ELb0EEENS1_24CollectiveEpilogueBwdGQAISC_fSF_Li256ELb0ELb0EEENS1_19SingleTileSchedulerILb0ELb0ELb0ELi128EEEEEEEEEvNT_6ParamsE,"a",@progbits
	.sectionflags	@""
	.align	4
.nv.constant0._ZN7cutlass13device_kernelIN5flash11enable_sm90INS1_16FlashAttnBwdSm90INS1_25CollectiveMainloopBwdSm90ILi2ELi2ELi2EN4cute5tupleIJNS5_1CILi1EEES8_S8_EEENS6_IJNS7_ILi80EEENS7_ILi128EEESB_EEENS_10bfloat16_tEfNS_4arch4Sm90ELb0ELb0ELb0ELb0ELb0ELb1ELb0ELb1ELi2ELi1ELi2ELi1ELb0EEENS1_24CollectiveEpilogueBwdGQAISC_fSF_Li256ELb0ELb0EEENS1_19SingleTileSchedulerILb0ELb0ELb0ELi128EEEEEEEEEvNT_6ParamsE:
	.zero		2304


//--------------------- .nv.constant0._ZN7cutlass13device_kernelIN5flash11enable_sm90INS1_16FlashAttnBwdSm90INS1_25CollectiveMainloopBwdSm90ILi2ELi2ELi2EN4cute5tupleIJNS5_1CILi1EEES8_S8_EEENS6_IJNS7_ILi80EEENS7_ILi128EEESB_EEENS_10bfloat16_tEfNS_4arch4Sm90ELb0ELb0ELb0ELb0ELb1ELb1ELb0ELb1ELi2ELi1ELi2ELi1ELb0EEENS1_24CollectiveEpilogueBwdGQAISC_fSF_Li256ELb0ELb1EEENS1_19SingleTileSchedulerILb0ELb0ELb0ELi128EEEEEEEEEvNT_6ParamsE --------------------------
	.section	.nv.constant0._ZN7cutlass13device_kernelIN5flash11enable_sm90INS1_16FlashAttnBwdSm90INS1_25CollectiveMainloopBwdSm90ILi2ELi2ELi2EN4cute5tupleIJNS5_1CILi1EEES8_S8_EEENS6_IJNS7_ILi80EEENS7_ILi128EEESB_EEENS_10bfloat16_tEfNS_4arch4Sm90ELb0ELb0ELb0ELb0ELb1ELb1ELb0ELb1ELi2ELi1ELi2ELi1ELb0EEENS1_24CollectiveEpilogueBwdGQAISC_fSF_Li256ELb0ELb1EEENS1_19SingleTileSchedulerILb0ELb0ELb0ELi128EEEEEEEEEvNT_6ParamsE,"a",@progbits
	.sectionflags	@""
	.align	4
.nv.constant0._ZN7cutlass13device_kernelIN5flash11enable_sm90INS1_16FlashAttnBwdSm90INS1_25CollectiveMainloopBwdSm90ILi2ELi2ELi2EN4cute5tupleIJNS5_1CILi1EEES8_S8_EEENS6_IJNS7_ILi80EEENS7_ILi128EEESB_EEENS_10bfloat16_tEfNS_4arch4Sm90ELb0ELb0ELb0ELb0ELb1ELb1ELb0ELb1ELi2ELi1ELi2ELi1ELb0EEENS1_24CollectiveEpilogueBwdGQAISC_fSF_Li256ELb0ELb1EEENS1_19SingleTileSchedulerILb0ELb0ELb0ELi128EEEEEEEEEvNT_6ParamsE:
	.zero		2304


//--------------------- .nv.constant0._ZN7cutlass13device_kernelIN5flash22FlashAttnBwdPreprocessIN4cute5tupleIJNS3_1CILi80EEENS5_ILi128EEEEEENS_10bfloat16_tEfNS_4arch4Sm90ELb1ELb0EEEEEvNT_6ParamsE --------------------------
	.section	.nv.constant0._ZN7cutlass13device_kernelIN5flash22FlashAttnBwdPreprocessIN4cute5tupleIJNS3_1CILi80EEENS5_ILi128EEEEEENS_10bfloat16_tEfNS_4arch4Sm90ELb1ELb0EEEEEvNT_6ParamsE,"a",@progbits
	.sectionflags	@""
	.align	4
.nv.constant0._ZN7cutlass13device_kernelIN5flash22FlashAttnBwdPreprocessIN4cute5tupleIJNS3_1CILi80EEENS5_ILi128EEEEEENS_10bfloat16_tEfNS_4arch4Sm90ELb1ELb0EEEEEvNT_6ParamsE:
	.zero		768


//--------------------- .nv.constant0._ZN7cutlass13device_kernelIN5flash11enable_sm90INS1_16FlashAttnBwdSm90INS1_25CollectiveMainloopBwdSm90ILi2ELi2ELi2EN4cute5tupleIJNS5_1CILi1EEES8_S8_EEENS6_IJNS7_ILi80EEENS7_ILi128EEESB_EEENS_10bfloat16_tEfNS_4arch4Sm90ELb0ELb0ELb0ELb1ELb0ELb1ELb0ELb1ELi2ELi1ELi2ELi1ELb0EEENS1_21CollectiveEpilogueBwdISC_SD_SF_Li256ELb1ELb0ELi1EEENS1_19SingleTileSchedulerILb1ELb0ELb0ELi128EEEEEEEEEvNT_6ParamsE --------------------------
	.section	.nv.constant0._ZN7cutlass13device_kernelIN5flash11enable_sm90INS1_16FlashAttnBwdSm90INS1_25CollectiveMainloopBwdSm90ILi2ELi2ELi2EN4cute5tupleIJNS5_1CILi1EEES8_S8_EEENS6_IJNS7_ILi80EEENS7_ILi128EEESB_EEENS_10bfloat16_tEfNS_4arch4Sm90ELb0ELb0ELb0ELb1ELb0ELb1ELb0ELb1ELi2ELi1ELi2ELi1ELb0EEENS1_21CollectiveEpilogueBwdISC_SD_SF_Li256ELb1ELb0ELi1EEENS1_19SingleTileSchedulerILb1ELb0ELb0ELi128EEEEEEEEEvNT_6ParamsE,"a",@progbits
	.sectionflags	@""
	.align	4
.nv.constant0._ZN7cutlass13device_kernelIN5flash11enable_sm90INS1_16FlashAttnBwdSm90INS1_25CollectiveMainloopBwdSm90ILi2ELi2ELi2EN4cute5tupleIJNS5_1CILi1EEES8_S8_EEENS6_IJNS7_ILi80EEENS7_ILi128EEESB_EEENS_10bfloat16_tEfNS_4arch4Sm90ELb0ELb0ELb0ELb1ELb0ELb1ELb0ELb1ELi2ELi1ELi2ELi1ELb0EEENS1_21CollectiveEpilogueBwdISC_SD_SF_Li256ELb1ELb0ELi1EEENS1_19SingleTileSchedulerILb1ELb0ELb0ELi128EEEEEEEEEvNT_6ParamsE:
	.zero		2304


//--------------------- .nv.constant0._ZN7cutlass13device_kernelIN5flash11enable_sm90INS1_16FlashAttnBwdSm90INS1_25CollectiveMainloopBwdSm90ILi2ELi2ELi2EN4cute5tupleIJNS5_1CILi1EEES8_S8_EEENS6_IJNS7_ILi80EEENS7_ILi128EEESB_EEENS_10bfloat16_tEfNS_4arch4Sm90ELb0ELb0ELb0ELb1ELb1ELb1ELb0ELb1ELi2ELi1ELi2ELi1ELb0EEENS1_21CollectiveEpilogueBwdISC_SD_SF_Li256ELb1ELb0ELi1EEENS1_19SingleTileSchedulerILb1ELb0ELb0ELi128EEEEEEEEEvNT_6ParamsE --------------------------
	.section	.nv.constant0._ZN7cutlass13device_kernelIN5flash11enable_sm90INS1_16FlashAttnBwdSm90INS1_25CollectiveMainloopBwdSm90ILi2ELi2ELi2EN4cute5tupleIJNS5_1CILi1EEES8_S8_EEENS6_IJNS7_ILi80EEENS7_ILi128EEESB_EEENS_10bfloat16_tEfNS_4arch4Sm90ELb0ELb0ELb0ELb1ELb1ELb1ELb0ELb1ELi2ELi1ELi2ELi1ELb0EEENS1_21CollectiveEpilogueBwdISC_SD_SF_Li256ELb1ELb0ELi1EEENS1_19SingleTileSchedulerILb1ELb0ELb0ELi128EEEEEEEEEvNT_6ParamsE,"a",@progbits
	.sectionflags	@""
	.align	4
.nv.constant0._ZN7cutlass13device_kernelIN5flash11enable_sm90INS1_16FlashAttnBwdSm90INS1_25CollectiveMainloopBwdSm90ILi2ELi2ELi2EN4cute5tupleIJNS5_1CILi1EEES8_S8_EEENS6_IJNS7_ILi80EEENS7_ILi128EEESB_EEENS_10bfloat16_tEfNS_4arch4Sm90ELb0ELb0ELb0ELb1ELb1ELb1ELb0ELb1ELi2ELi1ELi2ELi1ELb0EEENS1_21CollectiveEpilogueBwdISC_SD_SF_Li256ELb1ELb0ELi1EEENS1_19SingleTileSchedulerILb1ELb0ELb0ELi128EEEEEEEEEvNT_6ParamsE:
	.zero		2304


//--------------------- .nv.constant0._ZN7cutlass13device_kernelIN5flash11enable_sm90INS1_16FlashAttnBwdSm90INS1_25CollectiveMainloopBwdSm90ILi2ELi2ELi2EN4cute5tupleIJNS5_1CILi1EEES8_S8_EEENS6_IJNS7_ILi80EEENS7_ILi128EEESB_EEENS_10bfloat16_tEfNS_4arch4Sm90ELb0ELb0ELb0ELb1ELb0ELb1ELb0ELb1ELi2ELi1ELi2ELi1ELb0EEENS1_24CollectiveEpilogueBwdGQAISC_fSF_Li256ELb1ELb0EEENS1_19SingleTileSchedulerILb1ELb0ELb0ELi128EEEEEEEEEvNT_6ParamsE --------------------------
	.section	.nv.constant0._ZN7cutlass13device_kernelIN5flash11enable_sm90INS1_16FlashAttnBwdSm90INS1_25CollectiveMainloopBwdSm90ILi2ELi2ELi2EN4cute5tupleIJNS5_1CILi1EEES8_S8_EEENS6_IJNS7_ILi80EEENS7_ILi128EEESB_EEENS_10bfloat16_tEfNS_4arch4Sm90ELb0ELb0ELb0ELb1ELb0ELb1ELb0ELb1ELi2ELi1ELi2ELi1ELb0EEENS1_24CollectiveEpilogueBwdGQAISC_fSF_Li256ELb1ELb0EEENS1_19SingleTileSchedulerILb1ELb0ELb0ELi128EEEEEEEEEvNT_6ParamsE,"a",@progbits
	.sectionflags	@""
	.align	4
.nv.constant0._ZN7cutlass13device_kernelIN5flash11enable_sm90INS1_16FlashAttnBwdSm90INS1_25CollectiveMainloopBwdSm90ILi2ELi2ELi2EN4cute5tupleIJNS5_1CILi1EEES8_S8_EEENS6_IJNS7_ILi80EEENS7_ILi128EEESB_EEENS_10bfloat16_tEfNS_4arch4Sm90ELb0ELb0ELb0ELb1ELb0ELb1ELb0ELb1ELi2ELi1ELi2ELi1ELb0EEENS1_24CollectiveEpilogueBwdGQAISC_fSF_Li256ELb1ELb0EEENS1_19SingleTileSchedulerILb1ELb0ELb0ELi128EEEEEEEEEvNT_6ParamsE:
	.zero		2304


//--------------------- .nv.constant0._ZN7cutlass13device_kernelIN5flash32FlashAttnBwdPostprocessConvertdQIN4cute5tupleIJNS3_1CILi80EEENS5_ILi128EEEEEENS_10bfloat16_tEfNS_4arch4Sm90ELi256ENS3_8TiledMMAINS3_8MMA_AtomIJNS3_4SM904GMMA27MMA_64x16x16_F32BF16BF16_SSILNSF_5MajorE1ELSH_0ELNSF_7ScaleInE1ELSI_1EEEEEENS3_6LayoutINS4_IJNS5_ILi2EEENS5_ILi1EEESN_EEENS4_IJSN_NS5_ILi0EEESP_EEEEENS4_IJNS3_10UnderscoreESS_SS_EEEEELb1EEEEEvNT_6ParamsE --------------------------
	.section	.nv.constant0._ZN7cutlass13device_kernelIN5flash32FlashAttnBwdPostprocessConvertdQIN4cute5tupleIJNS3_1CILi80EEENS5_ILi128EEEEEENS_10bfloat16_tEfNS_4arch4Sm90ELi256ENS3_8TiledMMAINS3_8MMA_AtomIJNS3_4SM904GMMA27MMA_64x16x16_F32BF16BF16_SSILNSF_5MajorE1ELSH_0ELNSF_7ScaleInE1ELSI_1EEEEEENS3_6LayoutINS4_IJNS5_ILi2EEENS5_ILi1EEESN_EEENS4_IJSN_NS5_ILi0EEESP_EEEEENS4_IJNS3_10UnderscoreESS_SS_EEEEELb1EEEEEvNT_6ParamsE,"a",@progbits
	.sectionflags	@""
	.align	4
.nv.constant0._ZN7cutlass13device_kernelIN5flash32FlashAttnBwdPostprocessConvertdQIN4cute5tupleIJNS3_1CILi80EEENS5_ILi128EEEEEENS_10bfloat16_tEfNS_4arch4Sm90ELi256ENS3_8TiledMMAINS3_8MMA_AtomIJNS3_4SM904GMMA27MMA_64x16x16_F32BF16BF16_SSILNSF_5MajorE1ELSH_0ELNSF_7ScaleInE1ELSI_1EEEEEENS3_6LayoutINS4_IJNS5_ILi2EEENS5_ILi1EEESN_EEENS4_IJSN_NS5_ILi0EEESP_EEEEENS4_IJNS3_10UnderscoreESS_SS_EEEEELb1EEEEEvNT_6ParamsE:
	.zero		640


//--------------------- .nv.constant0._ZN7cutlass13device_kernelIN5flash11enable_sm90INS1_16FlashAttnBwdSm90INS1_25CollectiveMainloopBwdSm90ILi2ELi2ELi2EN4cute5tupleIJNS5_1CILi1EEES8_S8_EEENS6_IJNS7_ILi80EEENS7_ILi128EEESB_EEENS_10bfloat16_tEfNS_4arch4Sm90ELb0ELb0ELb0ELb1ELb1ELb1ELb0ELb1ELi2ELi1ELi2ELi1ELb0EEENS1_24CollectiveEpilogueBwdGQAISC_fSF_Li256ELb1ELb1EEENS1_19SingleTileSchedulerILb1ELb0ELb0ELi128EEEEEEEEEvNT_6ParamsE --------------------------
	.section	.nv.constant0._ZN7cutlass13device_kernelIN5flash11enable_sm90INS1_16FlashAttnBwdSm90INS1_25CollectiveMainloopBwdSm90ILi2ELi2ELi2EN4cute5tupleIJNS5_1CILi1EEES8_S8_EEENS6_IJNS7_ILi80EEENS7_ILi128EEESB_EEENS_10bfloat16_tEfNS_4arch4Sm90ELb0ELb0ELb0ELb1ELb1ELb1ELb0ELb1ELi2ELi1ELi2ELi1ELb0EEENS1_24CollectiveEpilogueBwdGQAISC_fSF_Li256ELb1ELb1EEENS1_19SingleTileSchedulerILb1ELb0ELb0ELi128EEEEEEEEEvNT_6ParamsE,"a",@progbits
	.sectionflags	@""
	.align	4
.nv.constant0._ZN7cutlass13device_kernelIN5flash11enable_sm90INS1_16FlashAttnBwdSm90INS1_25CollectiveMainloopBwdSm90ILi2ELi2ELi2EN4cute5tupleIJNS5_1CILi1EEES8_S8_EEENS6_IJNS7_ILi80EEENS7_ILi128EEESB_EEENS_10bfloat16_tEfNS_4arch4Sm90ELb0ELb0ELb0ELb1ELb1ELb1ELb0ELb1ELi2ELi1ELi2ELi1ELb0EEENS1_24CollectiveEpilogueBwdGQAISC_fSF_Li256ELb1ELb1EEENS1_19SingleTileSchedulerILb1ELb0ELb0ELi128EEEEEEEEEvNT_6ParamsE:
	.zero		2304


//--------------------- .nv.constant0._ZN7cutlass13device_kernelIN5flash22FlashAttnBwdPreprocessIN4cute5tupleIJNS3_1CILi80EEENS5_ILi128EEEEEENS_10bfloat16_tEfNS_4arch4Sm90ELb1ELb1EEEEEvNT_6ParamsE --------------------------
	.section	.nv.constant0._ZN7cutlass13device_kernelIN5flash22FlashAttnBwdPreprocessIN4cute5tupleIJNS3_1CILi80EEENS5_ILi128EEEEEENS_10bfloat16_tEfNS_4arch4Sm90ELb1ELb1EEEEEvNT_6ParamsE,"a",@progbits
	.sectionflags	@""
	.align	4
.nv.constant0._ZN7cutlass13device_kernelIN5flash22FlashAttnBwdPreprocessIN4cute5tupleIJNS3_1CILi80EEENS5_ILi128EEEEEENS_10bfloat16_tEfNS_4arch4Sm90ELb1ELb1EEEEEvNT_6ParamsE:
	.zero		768


//--------------------- .nv.constant0._ZN7cutlass13device_kernelIN5flash11enable_sm90INS1_16FlashAttnBwdSm90INS1_25CollectiveMainloopBwdSm90ILi2ELi2ELi2EN4cute5tupleIJNS5_1CILi1EEES8_S8_EEENS6_IJNS7_ILi64EEENS7_ILi128EEESB_EEENS_10bfloat16_tEfNS_4arch4Sm90ELb0ELb1ELb0ELb0ELb0ELb1ELb0ELb0ELi2ELi1ELi2ELi1ELb0EEENS1_21CollectiveEpilogueBwdISC_SD_SF_Li256ELb0ELb0ELi1EEENS1_19SingleTileSchedulerILb0ELb0ELb0ELi128EEEEEEEEEvNT_6ParamsE --------------------------
	.section	.nv.constant0._ZN7cutlass13device_kernelIN5flash11enable_sm90INS1_16FlashAttnBwdSm90INS1_25CollectiveMainloopBwdSm90ILi2ELi2ELi2EN4cute5tupleIJNS5_1CILi1EEES8_S8_EEENS6_IJNS7_ILi64EEENS7_ILi128EEESB_EEENS_10bfloat16_tEfNS_4arch4Sm90ELb0ELb1ELb0ELb0ELb0ELb1ELb0ELb0ELi2ELi1ELi2ELi1ELb0EEENS1_21CollectiveEpilogueBwdISC_SD_SF_Li256ELb0ELb0ELi1EEENS1_19SingleTileSchedulerILb0ELb0ELb0ELi128EEEEEEEEEvNT_6ParamsE,"a",@progbits
	.sectionflags	@""
	.align	4
.nv.constant0._ZN7cutlass13device_kernelIN5flash11enable_sm90INS1_16FlashAttnBwdSm90INS1_25CollectiveMainloopBwdSm90ILi2ELi2ELi2EN4cute5tupleIJNS5_1CILi1EEES8_S8_EEENS6_IJNS7_ILi64EEENS7_ILi128EEESB_EEENS_10bfloat16_tEfNS_4arch4Sm90ELb0ELb1ELb0ELb0ELb0ELb1ELb0ELb0ELi2ELi1ELi2ELi1ELb0EEENS1_21CollectiveEpilogueBwdISC_SD_SF_Li256ELb0ELb0ELi1EEENS1_19SingleTileSchedulerILb0ELb0ELb0ELi128EEEEEEEEEvNT_6ParamsE:
	.zero		2944


//--------------------- .nv.constant0._ZN7cutlass13device_kernelIN5flash11enable_sm90INS1_16FlashAttnBwdSm90INS1_25CollectiveMainloopBwdSm90ILi2ELi2ELi2EN4cute5tupleIJNS5_1CILi1EEES8_S8_EEENS6_IJNS7_ILi64EEENS7_ILi128EEESB_EEENS_10bfloat16_tEfNS_4arch4Sm90ELb0ELb1ELb0ELb0ELb1ELb1ELb0ELb0ELi2ELi1ELi2ELi1ELb0EEENS1_21CollectiveEpilogueBwdISC_SD_SF_Li256ELb0ELb0ELi1EEENS1_19SingleTileSchedulerILb0ELb0ELb0ELi128EEEEEEEEEvNT_6ParamsE --------------------------
	.section	.nv.constant0._ZN7cutlass13device_kernelIN5flash11enable_sm90INS1_16FlashAttnBwdSm90INS1_25CollectiveMainloopBwdSm90ILi2ELi2ELi2EN4cute5tupleIJNS5_1CILi1EEES8_S8_EEENS6_IJNS7_ILi64EEENS7_ILi128EEESB_EEENS_10bfloat16_tEfNS_4arch4Sm90ELb0ELb1ELb0ELb0ELb1ELb1ELb0ELb0ELi2ELi1ELi2ELi1ELb0EEENS1_21CollectiveEpilogueBwdISC_SD_SF_Li256ELb0ELb0ELi1EEENS1_19SingleTileSchedulerILb0ELb0ELb0ELi128EEEEEEEEEvNT_6ParamsE,"a",@progbits
	.sectionflags	@""
	.align	4
.nv.constant0._ZN7cutlass13device_kernelIN5flash11enable_sm90INS1_16FlashAttnBwdSm90INS1_25CollectiveMainloopBwdSm90ILi2ELi2ELi2EN4cute5tupleIJNS5_1CILi1EEES8_S8_EEENS6_IJNS7_ILi64EEENS7_ILi128EEESB_EEENS_10bfloat16_tEfNS_4arch4Sm90ELb0ELb1ELb0ELb0ELb1ELb1ELb0ELb0ELi2ELi1ELi2ELi1ELb0EEENS1_21CollectiveEpilogueBwdISC_SD_SF_Li256ELb0ELb0ELi1EEENS1_19SingleTileSchedulerILb0ELb0ELb0ELi128EEEEEEEEEvNT_6ParamsE:
	.zero		2944


//--------------------- .nv.constant0._ZN7cutlass13device_kernelIN5flash11enable_sm90INS1_16FlashAttnBwdSm90INS1_25CollectiveMainloopBwdSm90ILi2ELi2ELi2EN4cute5tupleIJNS5_1CILi1EEES8_S8_EEENS6_IJNS7_ILi64EEENS7_ILi128EEESB_EEENS_10bfloat16_tEfNS_4arch4Sm90ELb0ELb1ELb0ELb0ELb0ELb1ELb0ELb0ELi2ELi1ELi2ELi1ELb0EEENS1_24CollectiveEpilogueBwdGQAISC_fSF_Li256ELb0ELb0EEENS1_19SingleTileSchedulerILb0ELb0ELb0ELi128EEEEEEEEEvNT_6ParamsE --------------------------
	.section	.nv.constant0._ZN7cutlass13device_kernelIN5flash11enable_sm90INS1_16FlashAttnBwdSm90INS1_25CollectiveMainloopBwdSm90ILi2ELi2ELi2EN4cute5tupleIJNS5_1CILi1EEES8_S8_EEENS6_IJNS7_ILi64EEENS7_ILi128EEESB_EEENS_10bfloat16_tEfNS_4arch4Sm90ELb0ELb1ELb0ELb0ELb0ELb1ELb0ELb0ELi2ELi1ELi2ELi1ELb0EEENS1_24CollectiveEpilogueBwdGQAISC_fSF_Li256ELb0ELb0EEENS1_19SingleTileSchedulerILb0ELb0ELb0ELi128EEEEEEEEEvNT_6ParamsE,"a",@progbits
	.sectionflags	@""
	.align	4
.nv.constant0._ZN7cutlass13device_kernelIN5flash11enable_sm90INS1_16FlashAttnBwdSm90INS1_25CollectiveMainloopBwdSm90ILi2ELi2ELi2EN4cute5tupleIJNS5_1CILi1EEES8_S8_EEENS6_IJNS7_ILi64EEENS7_ILi128EEESB_EEENS_10bfloat16_tEfNS_4arch4Sm90ELb0ELb1ELb0ELb0ELb0ELb1ELb0ELb0ELi2ELi1ELi2ELi1ELb0EEENS1_24CollectiveEpilogueBwdGQAISC_fSF_Li256ELb0ELb0EEENS1_19SingleTileSchedulerILb0ELb0ELb0ELi128EEEEEEEEEvNT_6ParamsE:
	.zero		2304


//--------------------- .nv.constant0._ZN7cutlass13device_kernelIN5flash11enable_sm90INS1_16FlashAttnBwdSm90INS1_25CollectiveMainloopBwdSm90ILi2ELi2ELi2EN4cute5tupleIJNS5_1CILi1EEES8_S8_EEENS6_IJNS7_ILi64EEENS7_ILi128EEESB_EEENS_10bfloat16_tEfNS_4arch4Sm90ELb0ELb1ELb0ELb0ELb1ELb1ELb0ELb0ELi2ELi1ELi2ELi1ELb0EEENS1_24CollectiveEpilogueBwdGQAISC_fSF_Li256ELb0ELb1EEENS1_19SingleTileSchedulerILb0ELb0ELb0ELi128EEEEEEEEEvNT_6ParamsE --------------------------
	.section	.nv.constant0._ZN7cutlass13device_kernelIN5flash11enable_sm90INS1_16FlashAttnBwdSm90INS1_25CollectiveMainloopBwdSm90ILi2ELi2ELi2EN4cute5tupleIJNS5_1CILi1EEES8_S8_EEENS6_IJNS7_ILi64EEENS7_ILi128EEESB_EEENS_10bfloat16_tEfNS_4arch4Sm90ELb0ELb1ELb0ELb0ELb1ELb1ELb0ELb0ELi2ELi1ELi2ELi1ELb0EEENS1_24CollectiveEpilogueBwdGQAISC_fSF_Li256ELb0ELb1EEENS1_19SingleTileSchedulerILb0ELb0ELb0ELi128EEEEEEEEEvNT_6ParamsE,"a",@progbits
	.sectionflags	@""
	.align	4
.nv.constant0._ZN7cutlass13device_kernelIN5flash11enable_sm90INS1_16FlashAttnBwdSm90INS1_25CollectiveMainloopBwdSm90ILi2ELi2ELi2EN4cute5tupleIJNS5_1CILi1EEES8_S8_EEENS6_IJNS7_ILi64EEENS7_ILi128EEESB_EEENS_10bfloat16_tEfNS_4arch4Sm90ELb0ELb1ELb0ELb0ELb1ELb1ELb0ELb0ELi2ELi1ELi2ELi1ELb0EEENS1_24CollectiveEpilogueBwdGQAISC_fSF_Li256ELb0ELb1EEENS1_19SingleTileSchedulerILb0ELb0ELb0ELi128EEEEEEEEEvNT_6ParamsE:
	.zero		2304


//--------------------- .nv.constant0._ZN7cutlass13device_kernelIN5flash11enable_sm90INS1_16FlashAttnBwdSm90INS1_25CollectiveMainloopBwdSm90ILi2ELi2ELi2EN4cute5tupleIJNS5_1CILi1EEES8_S8_EEENS6_IJNS7_ILi64EEENS7_ILi128EEESB_EEENS_10bfloat16_tEfNS_4arch4Sm90ELb0ELb1ELb0ELb1ELb0ELb1ELb0ELb0ELi2ELi1ELi2ELi1ELb0EEENS1_21CollectiveEpilogueBwdISC_SD_SF_Li256ELb1ELb0ELi1EEENS1_19SingleTileSchedulerILb1ELb0ELb0ELi128EEEEEEEEEvNT_6ParamsE --------------------------
	.section	.nv.constant0._ZN7cutlass13device_kernelIN5flash11enable_sm90INS1_16FlashAttnBwdSm90INS1_25CollectiveMainloopBwdSm90ILi2ELi2ELi2EN4cute5tupleIJNS5_1CILi1EEES8_S8_EEENS6_IJNS7_ILi64EEENS7_ILi128EEESB_EEENS_10bfloat16_tEfNS_4arch4Sm90ELb0ELb1ELb0ELb1ELb0ELb1ELb0ELb0ELi2ELi1ELi2ELi1ELb0EEENS1_21CollectiveEpilogueBwdISC_SD_SF_Li256ELb1ELb0ELi1EEENS1_19SingleTileSchedulerILb1ELb0ELb0ELi128EEEEEEEEEvNT_6ParamsE,"a",@progbits
	.sectionflags	@""
	.align	4
.nv.constant0._ZN7cutlass13device_kernelIN5flash11enable_sm90INS1_16FlashAttnBwdSm90INS1_25CollectiveMainloopBwdSm90ILi2ELi2ELi2EN4cute5tupleIJNS5_1CILi1EEES8_S8_EEENS6_IJNS7_ILi64EEENS7_ILi128EEESB_EEENS_10bfloat16_tEfNS_4arch4Sm90ELb0ELb1ELb0ELb1ELb0ELb1ELb0ELb0ELi2ELi1ELi2ELi1ELb0EEENS1_21CollectiveEpilogueBwdISC_SD_SF_Li256ELb1ELb0ELi1EEENS1_19SingleTileSchedulerILb1ELb0ELb0ELi128EEEEEEEEEvNT_6ParamsE:
	.zero		2304


//--------------------- .nv.constant0._ZN7cutlass13device_kernelIN5flash11enable_sm90INS1_16FlashAttnBwdSm90INS1_25CollectiveMainloopBwdSm90ILi2ELi2ELi2EN4cute5tupleIJNS5_1CILi1EEES8_S8_EEENS6_IJNS7_ILi64EEENS7_ILi128EEESB_EEENS_10bfloat16_tEfNS_4arch4Sm90ELb0ELb1ELb0ELb1ELb1ELb1ELb0ELb0ELi2ELi1ELi2ELi1ELb0EEENS1_21CollectiveEpilogueBwdISC_SD_SF_Li256ELb1ELb0ELi1EEENS1_19SingleTileSchedulerILb1ELb0ELb0ELi128EEEEEEEEEvNT_6ParamsE --------------------------
	.section	.nv.constant0._ZN7cutlass13device_kernelIN5flash11enable_sm90INS1_16FlashAttnBwdSm90INS1_25CollectiveMainloopBwdSm90ILi2ELi2ELi2EN4cute5tupleIJNS5_1CILi1EEES8_S8_EEENS6_IJNS7_ILi64EEENS7_ILi128EEESB_EEENS_10bfloat16_tEfNS_4arch4Sm90ELb0ELb1ELb0ELb1ELb1ELb1ELb0ELb0ELi2ELi1ELi2ELi1ELb0EEENS1_21CollectiveEpilogueBwdISC_SD_SF_Li256ELb1ELb0ELi1EEENS1_19SingleTileSchedulerILb1ELb0ELb0ELi128EEEEEEEEEvNT_6ParamsE,"a",@progbits
	.sectionflags	@""
	.align	4
.nv.constant0._ZN7cutlass13device_kernelIN5flash11enable_sm90INS1_16FlashAttnBwdSm90INS1_25CollectiveMainloopBwdSm90ILi2ELi2ELi2EN4cute5tupleIJNS5_1CILi1EEES8_S8_EEENS6_IJNS7_ILi64EEENS7_ILi128EEESB_EEENS_10bfloat16_tEfNS_4arch4Sm90ELb0ELb1ELb0ELb1ELb1ELb1ELb0ELb0ELi2ELi1ELi2ELi1ELb0EEENS1_21CollectiveEpilogueBwdISC_SD_SF_Li256ELb1ELb0ELi1EEENS1_19SingleTileSchedulerILb1ELb0ELb0ELi128EEEEEEEEEvNT_6ParamsE:
	.zero		2304


//--------------------- .nv.constant0._ZN7cutlass13device_kernelIN5flash11enable_sm90INS1_16FlashAttnBwdSm90INS1_25CollectiveMainloopBwdSm90ILi2ELi2ELi2EN4cute5tupleIJNS5_1CILi1EEES8_S8_EEENS6_IJNS7_ILi64EEENS7_ILi128EEESB_EEENS_10bfloat16_tEfNS_4arch4Sm90ELb0ELb1ELb0ELb1ELb0ELb1ELb0ELb0ELi2ELi1ELi2ELi1ELb0EEENS1_24CollectiveEpilogueBwdGQAISC_fSF_Li256ELb1ELb0EEENS1_19SingleTileSchedulerILb1ELb0ELb0ELi128EEEEEEEEEvNT_6ParamsE --------------------------
	.section	.nv.constant0._ZN7cutlass13device_kernelIN5flash11enable_sm90INS1_16FlashAttnBwdSm90INS1_25CollectiveMainloopBwdSm90ILi2ELi2ELi2EN4cute5tupleIJNS5_1CILi1EEES8_S8_EEENS6_IJNS7_ILi64EEENS7_ILi128EEESB_EEENS_10bfloat16_tEfNS_4arch4Sm90ELb0ELb1ELb0ELb1ELb0ELb1ELb0ELb0ELi2ELi1ELi2ELi1ELb0EEENS1_24CollectiveEpilogueBwdGQAISC_fSF_Li256ELb1ELb0EEENS1_19SingleTileSchedulerILb1ELb0ELb0ELi128EEEEEEEEEvNT_6ParamsE,"a",@progbits
	.sectionflags	@""
	.align	4
.nv.constant0._ZN7cutlass13device_kernelIN5flash11enable_sm90INS1_16FlashAttnBwdSm90INS1_25CollectiveMainloopBwdSm90ILi2ELi2ELi2EN4cute5tupleIJNS5_1CILi1EEES8_S8_EEENS6_IJNS7_ILi64EEENS7_ILi128EEESB_EEENS_10bfloat16_tEfNS_4arch4Sm90ELb0ELb1ELb0ELb1ELb0ELb1ELb0ELb0ELi2ELi1ELi2ELi1ELb0EEENS1_24CollectiveEpilogueBwdGQAISC_fSF_Li256ELb1ELb0EEENS1_19SingleTileSchedulerILb1ELb0ELb0ELi128EEEEEEEEEvNT_6ParamsE:
	.zero		2304


//--------------------- .nv.constant0._ZN7cutlass13device_kernelIN5flash11enable_sm90INS1_16FlashAttnBwdSm90INS1_25CollectiveMainloopBwdSm90ILi2ELi2ELi2EN4cute5tupleIJNS5_1CILi1EEES8_S8_EEENS6_IJNS7_ILi64EEENS7_ILi128EEESB_EEENS_10bfloat16_tEfNS_4arch4Sm90ELb0ELb1ELb0ELb1ELb1ELb1ELb0ELb0ELi2ELi1ELi2ELi1ELb0EEENS1_24CollectiveEpilogueBwdGQAISC_fSF_Li256ELb1ELb1EEENS1_19SingleTileSchedulerILb1ELb0ELb0ELi128EEEEEEEEEvNT_6ParamsE --------------------------
	.section	.nv.constant0._ZN7cutlass13device_kernelIN5flash11enable_sm90INS1_16FlashAttnBwdSm90INS1_25CollectiveMainloopBwdSm90ILi2ELi2ELi2EN4cute5tupleIJNS5_1CILi1EEES8_S8_EEENS6_IJNS7_ILi64EEENS7_ILi128EEESB_EEENS_10bfloat16_tEfNS_4arch4Sm90ELb0ELb1ELb0ELb1ELb1ELb1ELb0ELb0ELi2ELi1ELi2ELi1ELb0EEENS1_24CollectiveEpilogueBwdGQAISC_fSF_Li256ELb1ELb1EEENS1_19SingleTileSchedulerILb1ELb0ELb0ELi128EEEEEEEEEvNT_6ParamsE,"a",@progbits
	.sectionflags	@""
	.align	4
.nv.constant0._ZN7cutlass13device_kernelIN5flash11enable_sm90INS1_16FlashAttnBwdSm90INS1_25CollectiveMainloopBwdSm90ILi2ELi2ELi2EN4cute5tupleIJNS5_1CILi1EEES8_S8_EEENS6_IJNS7_ILi64EEENS7_ILi128EEESB_EEENS_10bfloat16_tEfNS_4arch4Sm90ELb0ELb1ELb0ELb1ELb1ELb1ELb0ELb0ELi2ELi1ELi2ELi1ELb0EEENS1_24CollectiveEpilogueBwdGQAISC_fSF_Li256ELb1ELb1EEENS1_19SingleTileSchedulerILb1ELb0ELb0ELi128EEEEEEEEEvNT_6ParamsE:
	.zero		2304


//--------------------- .nv.constant0._ZN7cutlass13device_kernelIN5flash11enable_sm90INS1_16FlashAttnBwdSm90INS1_25CollectiveMainloopBwdSm90ILi2ELi2ELi2EN4cute5tupleIJNS5_1CILi1EEES8_S8_EEENS6_IJNS7_ILi64EEENS7_ILi128EEESB_EEENS_10bfloat16_tEfNS_4arch4Sm90ELb1ELb0ELb0ELb0ELb0ELb1ELb0ELb0ELi2ELi1ELi2ELi1ELb0EEENS1_21CollectiveEpilogueBwdISC_SD_SF_Li256ELb0ELb0ELi1EEENS1_25SingleTileBwdLPTSchedulerILb0ELi128ELb0EEEEEEEEEvNT_6ParamsE --------------------------
	.section	.nv.constant0._ZN7cutlass13device_kernelIN5flash11enable_sm90INS1_16FlashAttnBwdSm90INS1_25CollectiveMainloopBwdSm90ILi2ELi2ELi2EN4cute5tupleIJNS5_1CILi1EEES8_S8_EEENS6_IJNS7_ILi64EEENS7_ILi128EEESB_EEENS_10bfloat16_tEfNS_4arch4Sm90ELb1ELb0ELb0ELb0ELb0ELb1ELb0ELb0ELi2ELi1ELi2ELi1ELb0EEENS1_21CollectiveEpilogueBwdISC_SD_SF_Li256ELb0ELb0ELi1EEENS1_25SingleTileBwdLPTSchedulerILb0ELi128ELb0EEEEEEEEEvNT_6ParamsE,"a",@progbits
	.sectionflags	@""
	.align	4
.nv.constant0._ZN7cutlass13device_kernelIN5flash11enable_sm90INS1_16FlashAttnBwdSm90INS1_25CollectiveMainloopBwdSm90ILi2ELi2ELi2EN4cute5tupleIJNS5_1CILi1EEES8_S8_EEENS6_IJNS7_ILi64EEENS7_ILi128EEESB_EEENS_10bfloat16_tEfNS_4arch4Sm90ELb1ELb0ELb0ELb0ELb0ELb1ELb0ELb0ELi2ELi1ELi2ELi1ELb0EEENS1_21CollectiveEpilogueBwdISC_SD_SF_Li256ELb0ELb0ELi1EEENS1_25SingleTileBwdLPTSchedulerILb0ELi128ELb0EEEEEEEEEvNT_6ParamsE:
	.zero		2944


//--------------------- .nv.constant0._ZN7cutlass13device_kernelIN5flash11enable_sm90INS1_16FlashAttnBwdSm90INS1_25CollectiveMainloopBwdSm90ILi2ELi2ELi2EN4cute5tupleIJNS5_1CILi1EEES8_S8_EEENS6_IJNS7_ILi64EEENS7_ILi128EEESB_EEENS_10bfloat16_tEfNS_4arch4Sm90ELb1ELb0ELb0ELb0ELb1ELb1ELb0ELb0ELi2ELi1ELi2ELi1ELb0EEENS1_21CollectiveEpilogueBwdISC_SD_SF_Li256ELb0ELb0ELi1EEENS1_25SingleTileBwdLPTSchedulerILb0ELi128ELb1EEEEEEEEEvNT_6ParamsE --------------------------
	.section	.nv.constant0._ZN7cutlass13device_kernelIN5flash11enable_sm90INS1_16FlashAttnBwdSm90INS1_25CollectiveMainloopBwdSm90ILi2ELi2ELi2EN4cute5tupleIJNS5_1CILi1EEES8_S8_EEENS6_IJNS7_ILi64EEENS7_ILi128EEESB_EEENS_10bfloat16_tEfNS_4arch4Sm90ELb1ELb0ELb0ELb0ELb1ELb1ELb0ELb0ELi2ELi1ELi2ELi1ELb0EEENS1_21CollectiveEpilogueBwdISC_SD_SF_Li256ELb0ELb0ELi1EEENS1_25SingleTileBwdLPTSchedulerILb0ELi128ELb1EEEEEEEEEvNT_6ParamsE,"a",@progbits
	.sectionflags	@""
	.align	4
.nv.constant0._ZN7cutlass13device_kernelIN5flash11enable_sm90INS1_16FlashAttnBwdSm90INS1_25CollectiveMainloopBwdSm90ILi2ELi2ELi2EN4cute5tupleIJNS5_1CILi1EEES8_S8_EEENS6_IJNS7_ILi64EEENS7_ILi128EEESB_EEENS_10bfloat16_tEfNS_4arch4Sm90ELb1ELb0ELb0ELb0ELb1ELb1ELb0ELb0ELi2ELi1ELi2ELi1ELb0EEENS1_21CollectiveEpilogueBwdISC_SD_SF_Li256ELb0ELb0ELi1EEENS1_25SingleTileBwdLPTSchedulerILb0ELi128ELb1EEEEEEEEEvNT_6ParamsE:
	.zero		2944


//--------------------- .nv.constant0._ZN7cutlass13device_kernelIN5flash11enable_sm90INS1_16FlashAttnBwdSm90INS1_25CollectiveMainloopBwdSm90ILi2ELi2ELi2EN4cute5tupleIJNS5_1CILi1EEES8_S8_EEENS6_IJNS7_ILi64EEENS7_ILi128EEESB_EEENS_10bfloat16_tEfNS_4arch4Sm90ELb1ELb0ELb0ELb0ELb0ELb1ELb0ELb0ELi2ELi1ELi2ELi1ELb0EEENS1_24CollectiveEpilogueBwdGQAISC_fSF_Li256ELb0ELb0EEENS1_25SingleTileBwdLPTSchedulerILb0ELi128ELb0EEEEEEEEEvNT_6ParamsE --------------------------
	.section	.nv.constant0._ZN7cutlass13device_kernelIN5flash11enable_sm90INS1_16FlashAttnBwdSm90INS1_25CollectiveMainloopBwdSm90ILi2ELi2ELi2EN4cute5tupleIJNS5_1CILi1EEES8_S8_EEENS6_IJNS7_ILi64EEENS7_ILi128EEESB_EEENS_10bfloat16_tEfNS_4arch4Sm90ELb1ELb0ELb0ELb0ELb0ELb1ELb0ELb0ELi2ELi1ELi2ELi1ELb0EEENS1_24CollectiveEpilogueBwdGQAISC_fSF_Li256ELb0ELb0EEENS1_25SingleTileBwdLPTSchedulerILb0ELi128ELb0EEEEEEEEEvNT_6ParamsE,"a",@progbits
	.sectionflags	@""
	.align	4
.nv.constant0._ZN7cutlass13device_kernelIN5flash11enable_sm90INS1_16FlashAttnBwdSm90INS1_25CollectiveMainloopBwdSm90ILi2ELi2ELi2EN4cute5tupleIJNS5_1CILi1EEES8_S8_EEENS6_IJNS7_ILi64EEENS7_ILi128EEESB_EEENS_10bfloat16_tEfNS_4arch4Sm90ELb1ELb0ELb0ELb0ELb0ELb1ELb0ELb0ELi2ELi1ELi2ELi1ELb0EEENS1_24CollectiveEpilogueBwdGQAISC_fSF_Li256ELb0ELb0EEENS1_25SingleTileBwdLPTSchedulerILb0ELi128ELb0EEEEEEEEEvNT_6ParamsE:
	.zero		2432


//--------------------- .nv.constant0._ZN7cutlass13device_kernelIN5flash11enable_sm90INS1_16FlashAttnBwdSm90INS1_25CollectiveMainloopBwdSm90ILi2ELi2ELi2EN4cute5tupleIJNS5_1CILi1EEES8_S8_EEENS6_IJNS7_ILi64EEENS7_ILi128EEESB_EEENS_10bfloat16_tEfNS_4arch4Sm90ELb1ELb0ELb0ELb0ELb1ELb1ELb0ELb0ELi2ELi1ELi2ELi1ELb0EEENS1_24CollectiveEpilogueBwdGQAISC_fSF_Li256ELb0ELb1EEENS1_25SingleTileBwdLPTSchedulerILb0ELi128ELb1EEEEEEEEEvNT_6ParamsE --------------------------
	.section	.nv.constant0._ZN7cutlass13device_kernelIN5flash11enable_sm90INS1_16FlashAttnBwdSm90INS1_25CollectiveMainloopBwdSm90ILi2ELi2ELi2EN4cute5tupleIJNS5_1CILi1EEES8_S8_EEENS6_IJNS7_ILi64EEENS7_ILi128EEESB_EEENS_10bfloat16_tEfNS_4arch4Sm90ELb1ELb0ELb0ELb0ELb1ELb1ELb0ELb0ELi2ELi1ELi2ELi1ELb0EEENS1_24CollectiveEpilogueBwdGQAISC_fSF_Li256ELb0ELb1EEENS1_25SingleTileBwdLPTSchedulerILb0ELi128ELb1EEEEEEEEEvNT_6ParamsE,"a",@progbits
	.sectionflags	@""
	.align	4
.nv.constant0._ZN7cutlass13device_kernelIN5flash11enable_sm90INS1_16FlashAttnBwdSm90INS1_25CollectiveMainloopBwdSm90ILi2ELi2ELi2EN4cute5tupleIJNS5_1CILi1EEES8_S8_EEENS6_IJNS7_ILi64EEENS7_ILi128EEESB_EEENS_10bfloat16_tEfNS_4arch4Sm90ELb1ELb0ELb0ELb0ELb1ELb1ELb0ELb0ELi2ELi1ELi2ELi1ELb0EEENS1_24CollectiveEpilogueBwdGQAISC_fSF_Li256ELb0ELb1EEENS1_25SingleTileBwdLPTSchedulerILb0ELi128ELb1EEEEEEEEEvNT_6ParamsE:
	.zero		2432


//--------------------- .nv.constant0._ZN7cutlass13device_kernelIN5flash22FlashAttnBwdPreprocessIN4cute5tupleIJNS3_1CILi64EEENS5_ILi128EEEEEENS_10bfloat16_tEfNS_4arch4Sm90ELb1ELb0EEEEEvNT_6ParamsE --------------------------
	.section	.nv.constant0._ZN7cutlass13device_kernelIN5flash22FlashAttnBwdPreprocessIN4cute5tupleIJNS3_1CILi64EEENS5_ILi128EEEEEENS_10bfloat16_tEfNS_4arch4Sm90ELb1ELb0EEEEEvNT_6ParamsE,"a",@progbits
	.sectionflags	@""
	.align	4
.nv.constant0._ZN7cutlass13device_kernelIN5flash22FlashAttnBwdPreprocessIN4cute5tupleIJNS3_1CILi64EEENS5_ILi128EEEEEENS_10bfloat16_tEfNS_4arch4Sm90ELb1ELb0EEEEEvNT_6ParamsE:
	.zero		768


//--------------------- .nv.constant0._ZN7cutlass13device_kernelIN5flash11enable_sm90INS1_16FlashAttnBwdSm90INS1_25CollectiveMainloopBwdSm90ILi2ELi2ELi2EN4cute5tupleIJNS5_1CILi1EEES8_S8_EEENS6_IJNS7_ILi64EEENS7_ILi128EEESB_EEENS_10bfloat16_tEfNS_4arch4Sm90ELb1ELb0ELb0ELb1ELb0ELb1ELb0ELb0ELi2ELi1ELi2ELi1ELb0EEENS1_21CollectiveEpilogueBwdISC_SD_SF_Li256ELb1ELb0ELi1EEENS1_25SingleTileBwdLPTSchedulerILb1ELi128ELb0EEEEEEEEEvNT_6ParamsE --------------------------
	.section	.nv.constant0._ZN7cutlass13device_kernelIN5flash11enable_sm90INS1_16FlashAttnBwdSm90INS1_25CollectiveMainloopBwdSm90ILi2ELi2ELi2EN4cute5tupleIJNS5_1CILi1EEES8_S8_EEENS6_IJNS7_ILi64EEENS7_ILi128EEESB_EEENS_10bfloat16_tEfNS_4arch4Sm90ELb1ELb0ELb0ELb1ELb0ELb1ELb0ELb0ELi2ELi1ELi2ELi1ELb0EEENS1_21CollectiveEpilogueBwdISC_SD_SF_Li256ELb1ELb0ELi1EEENS1_25SingleTileBwdLPTSchedulerILb1ELi128ELb0EEEEEEEEEvNT_6ParamsE,"a",@progbits
	.sectionflags	@""
	.align	4
.nv.constant0._ZN7cutlass13device_kernelIN5flash11enable_sm90INS1_16FlashAttnBwdSm90INS1_25CollectiveMainloopBwdSm90ILi2ELi2ELi2EN4cute5tupleIJNS5_1CILi1EEES8_S8_EEENS6_IJNS7_ILi64EEENS7_ILi128EEESB_EEENS_10bfloat16_tEfNS_4arch4Sm90ELb1ELb0ELb0ELb1ELb0ELb1ELb0ELb0ELi2ELi1ELi2ELi1ELb0EEENS1_21CollectiveEpilogueBwdISC_SD_SF_Li256ELb1ELb0ELi1EEENS1_25SingleTileBwdLPTSchedulerILb1ELi128ELb0EEEEEEEEEvNT_6ParamsE:
	.zero		2304


//--------------------- .nv.constant0._ZN7cutlass13device_kernelIN5flash11enable_sm90INS1_16FlashAttnBwdSm90INS1_25CollectiveMainloopBwdSm90ILi2ELi2ELi2EN4cute5tupleIJNS5_1CILi1EEES8_S8_EEENS6_IJNS7_ILi64EEENS7_ILi128EEESB_EEENS_10bfloat16_tEfNS_4arch4Sm90ELb1ELb0ELb0ELb1ELb1ELb1ELb0ELb0ELi2ELi1ELi2ELi1ELb0EEENS1_21CollectiveEpilogueBwdISC_SD_SF_Li256ELb1ELb0ELi1EEENS1_25SingleTileBwdLPTSchedulerILb1ELi128ELb1EEEEEEEEEvNT_6ParamsE --------------------------
	.section	.nv.constant0._ZN7cutlass13device_kernelIN5flash11enable_sm90INS1_16FlashAttnBwdSm90INS1_25CollectiveMainloopBwdSm90ILi2ELi2ELi2EN4cute5tupleIJNS5_1CILi1EEES8_S8_EEENS6_IJNS7_ILi64EEENS7_ILi128EEESB_EEENS_10bfloat16_tEfNS_4arch4Sm90ELb1ELb0ELb0ELb1ELb1ELb1ELb0ELb0ELi2ELi1ELi2ELi1ELb0EEENS1_21CollectiveEpilogueBwdISC_SD_SF_Li256ELb1ELb0ELi1EEENS1_25SingleTileBwdLPTSchedulerILb1ELi128ELb1EEEEEEEEEvNT_6ParamsE,"a",@progbits
	.sectionflags	@""
	.align	4
.nv.constant0._ZN7cutlass13device_kernelIN5flash11enable_sm90INS1_16FlashAttnBwdSm90INS1_25CollectiveMainloopBwdSm90ILi2ELi2ELi2EN4cute5tupleIJNS5_1CILi1EEES8_S8_EEENS6_IJNS7_ILi64EEENS7_ILi128EEESB_EEENS_10bfloat16_tEfNS_4arch4Sm90ELb1ELb0ELb0ELb1ELb1ELb1ELb0ELb0ELi2ELi1ELi2ELi1ELb0EEENS1_21CollectiveEpilogueBwdISC_SD_SF_Li256ELb1ELb0ELi1EEENS1_25SingleTileBwdLPTSchedulerILb1ELi128ELb1EEEEEEEEEvNT_6ParamsE:
	.zero		2304


//--------------------- .nv.constant0._ZN7cutlass13device_kernelIN5flash11enable_sm90INS1_16FlashAttnBwdSm90INS1_25CollectiveMainloopBwdSm90ILi2ELi2ELi2EN4cute5tupleIJNS5_1CILi1EEES8_S8_EEENS6_IJNS7_ILi64EEENS7_ILi128EEESB_EEENS_10bfloat16_tEfNS_4arch4Sm90ELb1ELb0ELb0ELb1ELb0ELb1ELb0ELb0ELi2ELi1ELi2ELi1ELb0EEENS1_24CollectiveEpilogueBwdGQAISC_fSF_Li256ELb1ELb0EEENS1_25SingleTileBwdLPTSchedulerILb1ELi128ELb0EEEEEEEEEvNT_6ParamsE --------------------------
	.section	.nv.constant0._ZN7cutlass13device_kernelIN5flash11enable_sm90INS1_16FlashAttnBwdSm90INS1_25CollectiveMainloopBwdSm90ILi2ELi2ELi2EN4cute5tupleIJNS5_1CILi1EEES8_S8_EEENS6_IJNS7_ILi64EEENS7_ILi128EEESB_EEENS_10bfloat16_tEfNS_4arch4Sm90ELb1ELb0ELb0ELb1ELb0ELb1ELb0ELb0ELi2ELi1ELi2ELi1ELb0EEENS1_24CollectiveEpilogueBwdGQAISC_fSF_Li256ELb1ELb0EEENS1_25SingleTileBwdLPTSchedulerILb1ELi128ELb0EEEEEEEEEvNT_6ParamsE,"a",@progbits
	.sectionflags	@""
	.align	4
.nv.constant0._ZN7cutlass13device_kernelIN5flash11enable_sm90INS1_16FlashAttnBwdSm90INS1_25CollectiveMainloopBwdSm90ILi2ELi2ELi2EN4cute5tupleIJNS5_1CILi1EEES8_S8_EEENS6_IJNS7_ILi64EEENS7_ILi128EEESB_EEENS_10bfloat16_tEfNS_4arch4Sm90ELb1ELb0ELb0ELb1ELb0ELb1ELb0ELb0ELi2ELi1ELi2ELi1ELb0EEENS1_24CollectiveEpilogueBwdGQAISC_fSF_Li256ELb1ELb0EEENS1_25SingleTileBwdLPTSchedulerILb1ELi128ELb0EEEEEEEEEvNT_6ParamsE:
	.zero		2432


//--------------------- .nv.constant0._ZN7cutlass13device_kernelIN5flash32FlashAttnBwdPostprocessConvertdQIN4cute5tupleIJNS3_1CILi128EEES6_EEENS_10bfloat16_tEfNS_4arch4Sm90ELi256ENS3_8TiledMMAINS3_8MMA_AtomIJNS3_4SM904GMMA28MMA_64x128x16_F32BF16BF16_RSILNSE_5MajorE0ELSG_1ELNSE_7ScaleInE1ELSH_1EEEEEENS3_6LayoutINS4_IJNS5_ILi2EEENS5_ILi1EEESM_EEENS4_IJSM_NS5_ILi0EEESO_EEEEENS4_IJNS3_10UnderscoreESR_SR_EEEEELb0EEEEEvNT_6ParamsE --------------------------
	.section	.nv.constant0._ZN7cutlass13device_kernelIN5flash32FlashAttnBwdPostprocessConvertdQIN4cute5tupleIJNS3_1CILi128EEES6_EEENS_10bfloat16_tEfNS_4arch4Sm90ELi256ENS3_8TiledMMAINS3_8MMA_AtomIJNS3_4SM904GMMA28MMA_64x128x16_F32BF16BF16_RSILNSE_5MajorE0ELSG_1ELNSE_7ScaleInE1ELSH_1EEEEEENS3_6LayoutINS4_IJNS5_ILi2EEENS5_ILi1EEESM_EEENS4_IJSM_NS5_ILi0EEESO_EEEEENS4_IJNS3_10UnderscoreESR_SR_EEEEELb0EEEEEvNT_6ParamsE,"a",@progbits
	.sectionflags	@""
	.align	4
.nv.constant0._ZN7cutlass13device_kernelIN5flash32FlashAttnBwdPostprocessConvertdQIN4cute5tupleIJNS3_1CILi128EEES6_EEENS_10bfloat16_tEfNS_4arch4Sm90ELi256ENS3_8TiledMMAINS3_8MMA_AtomIJNS3_4SM904GMMA28MMA_64x128x16_F32BF16BF16_RSILNSE_5MajorE0ELSG_1ELNSE_7ScaleInE1ELSH_1EEEEEENS3_6LayoutINS4_IJNS5_ILi2EEENS5_ILi1EEESM_EEENS4_IJSM_NS5_ILi0EEESO_EEEEENS4_IJNS3_10UnderscoreESR_SR_EEEEELb0EEEEEvNT_6ParamsE:
	.zero		640


//--------------------- .nv.constant0._ZN7cutlass13device_kernelIN5flash32FlashAttnBwdPostprocessConvertdQIN4cute5tupleIJNS3_1CILi64EEENS5_ILi128EEEEEENS_10bfloat16_tEfNS_4arch4Sm90ELi256ENS3_8TiledMMAINS3_8MMA_AtomIJNS3_4SM904GMMA27MMA_64x64x16_F32BF16BF16_SSILNSF_5MajorE0ELSH_1ELNSF_7ScaleInE1ELSI_1EEEEEENS3_6LayoutINS4_IJNS5_ILi1EEENS5_ILi2EEESM_EEENS4_IJNS5_ILi0EEESM_SP_EEEEENS4_IJNS3_10UnderscoreESS_SS_EEEEELb0EEEEEvNT_6ParamsE --------------------------
	.section	.nv.constant0._ZN7cutlass13device_kernelIN5flash32FlashAttnBwdPostprocessConvertdQIN4cute5tupleIJNS3_1CILi64EEENS5_ILi128EEEEEENS_10bfloat16_tEfNS_4arch4Sm90ELi256ENS3_8TiledMMAINS3_8MMA_AtomIJNS3_4SM904GMMA27MMA_64x64x16_F32BF16BF16_SSILNSF_5MajorE0ELSH_1ELNSF_7ScaleInE1ELSI_1EEEEEENS3_6LayoutINS4_IJNS5_ILi1EEENS5_ILi2EEESM_EEENS4_IJNS5_ILi0EEESM_SP_EEEEENS4_IJNS3_10UnderscoreESS_SS_EEEEELb0EEEEEvNT_6ParamsE,"a",@progbits
	.sectionflags	@""
	.align	4
.nv.constant0._ZN7cutlass13device_kernelIN5flash32FlashAttnBwdPostprocessConvertdQIN4cute5tupleIJNS3_1CILi64EEENS5_ILi128EEEEEENS_10bfloat16_tEfNS_4arch4Sm90ELi256ENS3_8TiledMMAINS3_8MMA_AtomIJNS3_4SM904GMMA27MMA_64x64x16_F32BF16BF16_SSILNSF_5MajorE0ELSH_1ELNSF_7ScaleInE1ELSI_1EEEEEENS3_6LayoutINS4_IJNS5_ILi1EEENS5_ILi2EEESM_EEENS4_IJNS5_ILi0EEESM_SP_EEEEENS4_IJNS3_10UnderscoreESS_SS_EEEEELb0EEEEEvNT_6ParamsE:
	.zero		640


//--------------------- .nv.constant0._ZN7cutlass13device_kernelIN5flash11enable_sm90INS1_16FlashAttnBwdSm90INS1_25CollectiveMainloopBwdSm90ILi2ELi2ELi2EN4cute5tupleIJNS5_1CILi1EEES8_S8_EEENS6_IJNS7_ILi64EEENS7_ILi128EEESB_EEENS_10bfloat16_tEfNS_4arch4Sm90ELb1ELb0ELb0ELb1ELb1ELb1ELb0ELb0ELi2ELi1ELi2ELi1ELb0EEENS1_24CollectiveEpilogueBwdGQAISC_fSF_Li256ELb1ELb1EEENS1_25SingleTileBwdLPTSchedulerILb1ELi128ELb1EEEEEEEEEvNT_6ParamsE --------------------------
	.section	.nv.constant0._ZN7cutlass13device_kernelIN5flash11enable_sm90INS1_16FlashAttnBwdSm90INS1_25CollectiveMainloopBwdSm90ILi2ELi2ELi2EN4cute5tupleIJNS5_1CILi1EEES8_S8_EEENS6_IJNS7_ILi64EEENS7_ILi128EEESB_EEENS_10bfloat16_tEfNS_4arch4Sm90ELb1ELb0ELb0ELb1ELb1ELb1ELb0ELb0ELi2ELi1ELi2ELi1ELb0EEENS1_24CollectiveEpilogueBwdGQAISC_fSF_Li256ELb1ELb1EEENS1_25SingleTileBwdLPTSchedulerILb1ELi128ELb1EEEEEEEEEvNT_6ParamsE,"a",@progbits
	.sectionflags	@""
	.align	4
.nv.constant0._ZN7cutlass13device_kernelIN5flash11enable_sm90INS1_16FlashAttnBwdSm90INS1_25CollectiveMainloopBwdSm90ILi2ELi2ELi2EN4cute5tupleIJNS5_1CILi1EEES8_S8_EEENS6_IJNS7_ILi64EEENS7_ILi128EEESB_EEENS_10bfloat16_tEfNS_4arch4Sm90ELb1ELb0ELb0ELb1ELb1ELb1ELb0ELb0ELi2ELi1ELi2ELi1ELb0EEENS1_24CollectiveEpilogueBwdGQAISC_fSF_Li256ELb1ELb1EEENS1_25SingleTileBwdLPTSchedulerILb1ELi128ELb1EEEEEEEEEvNT_6ParamsE:
	.zero		2432


//--------------------- .nv.constant0._ZN7cutlass13device_kernelIN5flash22FlashAttnBwdPreprocessIN4cute5tupleIJNS3_1CILi64EEENS5_ILi128EEEEEENS_10bfloat16_tEfNS_4arch4Sm90ELb1ELb1EEEEEvNT_6ParamsE --------------------------
	.section	.nv.constant0._ZN7cutlass13device_kernelIN5flash22FlashAttnBwdPreprocessIN4cute5tupleIJNS3_1CILi64EEENS5_ILi128EEEEEENS_10bfloat16_tEfNS_4arch4Sm90ELb1ELb1EEEEEvNT_6ParamsE,"a",@progbits
	.sectionflags	@""
	.align	4
.nv.constant0._ZN7cutlass13device_kernelIN5flash22FlashAttnBwdPreprocessIN4cute5tupleIJNS3_1CILi64EEENS5_ILi128EEEEEENS_10bfloat16_tEfNS_4arch4Sm90ELb1ELb1EEEEEvNT_6ParamsE:
	.zero		768


//--------------------- SYMBOLS --------------------------

	.type		.nv.reservedSmem.offset0,@object
	.size		.nv.reservedSmem.offset0,0x4
	.type		__assertfail,@function
